	.target	sm_80

	.elftype	@"ET_EXEC"


//--------------------- .note.nv.tkinfo           --------------------------
	.section	.note.nv.tkinfo,"",@"SHT_NOTE"
	.sectionflags	@"SHF_NOTE_NV_TKINFO"
	.tkinfo
        /*0018*/ 	.word	0x00000002
        /*0030*/ 	.string	""
        /*0030*/ 	.string	"ptxas"
        /*0030*/ 	.string	"Cuda compilation tools, release 13.0, V13.0.88"
        /*0030*/ 	.string	"Build cuda_13.0.r13.0/compiler.36424714_0"
        /*0030*/ 	.string	"-arch sm_80 -m 64 "



//--------------------- .note.nv.cuinfo           --------------------------
	.section	.note.nv.cuinfo,"",@"SHT_NOTE"
	.sectionflags	@"SHF_NOTE_NV_CUINFO"
        /*0018*/ 	.short	0x0002
        /*001a*/ 	.short	0x0050
        /*001c*/ 	.short	0x0082
	.zero		2


//--------------------- .nv.info                  --------------------------
	.section	.nv.info,"",@"SHT_CUDA_INFO"
	.align	4


	//----- nvinfo : EIATTR_REGCOUNT
	.align		4
        /*0000*/ 	.byte	0x04, 0x2f
        /*0002*/ 	.short	(.L_12 - .L_11)
	.align		4
.L_11:
        /*0004*/ 	.word	index@(_ZN7cutlass13device_kernelIN5flash22FlashAttnBwdPreprocessIN4cute5tupleIJNS3_1CILi64EEENS5_ILi192EEEEEENS_10bfloat16_tEfNS_4arch4Sm80ELb1ELb1EEEEEvNT_6ParamsE)
        /*0008*/ 	.word	0x00000057


	//----- nvinfo : EIATTR_FRAME_SIZE
	.align		4
.L_12:
        /*000c*/ 	.byte	0x04, 0x11
        /*000e*/ 	.short	(.L_14 - .L_13)
	.align		4
.L_13:
        /*0010*/ 	.word	index@(_ZN7cutlass13device_kernelIN5flash22FlashAttnBwdPreprocessIN4cute5tupleIJNS3_1CILi64EEENS5_ILi192EEEEEENS_10bfloat16_tEfNS_4arch4Sm80ELb1ELb1EEEEEvNT_6ParamsE)
        /*0014*/ 	.word	0x00000000


	//----- nvinfo : EIATTR_REGCOUNT
	.align		4
.L_14:
        /*0018*/ 	.byte	0x04, 0x2f
        /*001a*/ 	.short	(.L_16 - .L_15)
	.align		4
.L_15:
        /*001c*/ 	.word	index@(_ZN7cutlass13device_kernelIN5flash19enable_sm80_to_sm89INS1_16FlashAttnBwdSm80INS1_25CollectiveMainloopBwdSm80ILi2ELi1EN4cute5tupleIJNS5_1CILi64EEENS7_ILi80EEENS7_ILi192EEEEEENS_10bfloat16_tEfNS_4arch4Sm80ELb1ELb0ELb1ELb1ELb1ELb0ELb1ELb0ELi2ELi4ELi2ELi2ELb0EEENS1_24CollectiveEpilogueBwdGQAISB_fSE_Li256ELb1ELb1EEENS1_25SingleTileBwdLPTSchedulerILb1ELi80ELb1EEEEEEEEEvNT_6ParamsE)
        /*0020*/ 	.word	0x000000ff


	//----- nvinfo : EIATTR_FRAME_SIZE
	.align		4
.L_16:
        /*0024*/ 	.byte	0x04, 0x11
        /*0026*/ 	.short	(.L_18 - .L_17)
	.align		4
.L_17:
        /*0028*/ 	.word	index@($__internal_11_$__cuda_sm70_warpsync)
        /*002c*/ 	.word	0x00000000


	//----- nvinfo : EIATTR_FRAME_SIZE
	.align		4
.L_18:
        /*0030*/ 	.byte	0x04, 0x11
        /*0032*/ 	.short	(.L_20 - .L_19)
	.align		4
.L_19:
        /*0034*/ 	.word	index@(_ZN7cutlass13device_kernelIN5flash19enable_sm80_to_sm89INS1_16FlashAttnBwdSm80INS1_25CollectiveMainloopBwdSm80ILi2ELi1EN4cute5tupleIJNS5_1CILi64EEENS7_ILi80EEENS7_ILi192EEEEEENS_10bfloat16_tEfNS_4arch4Sm80ELb1ELb0ELb1ELb1ELb1ELb0ELb1ELb0ELi2ELi4ELi2ELi2ELb0EEENS1_24CollectiveEpilogueBwdGQAISB_fSE_Li256ELb1ELb1EEENS1_25SingleTileBwdLPTSchedulerILb1ELi80ELb1EEEEEEEEEvNT_6ParamsE)
        /*0038*/ 	.word	0x00000010


	//----- nvinfo : EIATTR_REGCOUNT
	.align		4
.L_20:
        /*003c*/ 	.byte	0x04, 0x2f
        /*003e*/ 	.short	(.L_22 - .L_21)
	.align		4
.L_21:
        /*0040*/ 	.word	index@(_ZN7cutlass13device_kernelIN5flash32FlashAttnBwdPostprocessConvertdQIN4cute5tupleIJNS3_1CILi64EEENS5_ILi192EEEEEENS_10bfloat16_tEfNS_4arch4Sm80ELi256ENS3_8TiledMMAINS3_8MMA_AtomIJNS3_30SM80_16x8x16_F32BF16BF16F32_TNEEEENS3_6LayoutINS4_IJNS5_ILi2EEENS5_ILi4EEENS5_ILi1EEEEEENS4_IJSJ_SH_NS5_ILi0EEEEEEEENS4_IJNS5_ILi32EEES6_NS5_ILi16EEEEEEEELb0EEEEEvNT_6ParamsE)
        /*0044*/ 	.word	0x00000045


	//----- nvinfo : EIATTR_FRAME_SIZE
	.align		4
.L_22:
        /*0048*/ 	.byte	0x04, 0x11
        /*004a*/ 	.short	(.L_24 - .L_23)
	.align		4
.L_23:
        /*004c*/ 	.word	index@(_ZN7cutlass13device_kernelIN5flash32FlashAttnBwdPostprocessConvertdQIN4cute5tupleIJNS3_1CILi64EEENS5_ILi192EEEEEENS_10bfloat16_tEfNS_4arch4Sm80ELi256ENS3_8TiledMMAINS3_8MMA_AtomIJNS3_30SM80_16x8x16_F32BF16BF16F32_TNEEEENS3_6LayoutINS4_IJNS5_ILi2EEENS5_ILi4EEENS5_ILi1EEEEEENS4_IJSJ_SH_NS5_ILi0EEEEEEEENS4_IJNS5_ILi32EEES6_NS5_ILi16EEEEEEEELb0EEEEEvNT_6ParamsE)
        /*0050*/ 	.word	0x00000000


	//----- nvinfo : EIATTR_REGCOUNT
	.align		4
.L_24:
        /*0054*/ 	.byte	0x04, 0x2f
        /*0056*/ 	.short	(.L_26 - .L_25)
	.align		4
.L_25:
        /*0058*/ 	.word	index@(_ZN7cutlass13device_kernelIN5flash32FlashAttnBwdPostprocessConvertdQIN4cute5tupleIJNS3_1CILi80EEENS5_ILi192EEEEEENS_10bfloat16_tEfNS_4arch4Sm80ELi256ENS3_8TiledMMAINS3_8MMA_AtomIJNS3_30SM80_16x8x16_F32BF16BF16F32_TNEEEENS3_6LayoutINS4_IJNS5_ILi4EEENS5_ILi2EEENS5_ILi1EEEEEENS4_IJSJ_SH_NS5_ILi0EEEEEEEENS4_IJNS5_ILi64EEENS5_ILi16EEESP_EEEEELb1EEEEEvNT_6ParamsE)
        /*005c*/ 	.word	0x00000050


	//----- nvinfo : EIATTR_FRAME_SIZE
	.align		4
.L_26:
        /*0060*/ 	.byte	0x04, 0x11
        /*0062*/ 	.short	(.L_28 - .L_27)
	.align		4
.L_27:
        /*0064*/ 	.word	index@(_ZN7cutlass13device_kernelIN5flash32FlashAttnBwdPostprocessConvertdQIN4cute5tupleIJNS3_1CILi80EEENS5_ILi192EEEEEENS_10bfloat16_tEfNS_4arch4Sm80ELi256ENS3_8TiledMMAINS3_8MMA_AtomIJNS3_30SM80_16x8x16_F32BF16BF16F32_TNEEEENS3_6LayoutINS4_IJNS5_ILi4EEENS5_ILi2EEENS5_ILi1EEEEEENS4_IJSJ_SH_NS5_ILi0EEEEEEEENS4_IJNS5_ILi64EEENS5_ILi16EEESP_EEEEELb1EEEEEvNT_6ParamsE)
        /*0068*/ 	.word	0x00000000


	//----- nvinfo : EIATTR_REGCOUNT
	.align		4
.L_28:
        /*006c*/ 	.byte	0x04, 0x2f
        /*006e*/ 	.short	(.L_30 - .L_29)
	.align		4
.L_29:
        /*0070*/ 	.word	index@(_ZN7cutlass13device_kernelIN5flash19enable_sm80_to_sm89INS1_16FlashAttnBwdSm80INS1_25CollectiveMainloopBwdSm80ILi2ELi1EN4cute5tupleIJNS5_1CILi64EEENS7_ILi80EEENS7_ILi192EEEEEENS_10bfloat16_tEfNS_4arch4Sm80ELb1ELb0ELb1ELb1ELb0ELb0ELb1ELb0ELi2ELi4ELi2ELi2ELb0EEENS1_24CollectiveEpilogueBwdGQAISB_fSE_Li256ELb1ELb0EEENS1_25SingleTileBwdLPTSchedulerILb1ELi80ELb0EEEEEEEEEvNT_6ParamsE)
        /*0074*/ 	.word	0x000000ff


	//----- nvinfo : EIATTR_FRAME_SIZE
	.align		4
.L_30:
        /*0078*/ 	.byte	0x04, 0x11
        /*007a*/ 	.short	(.L_32 - .L_31)
	.align		4
.L_31:
        /*007c*/ 	.word	index@(_ZN7cutlass13device_kernelIN5flash19enable_sm80_to_sm89INS1_16FlashAttnBwdSm80INS1_25CollectiveMainloopBwdSm80ILi2ELi1EN4cute5tupleIJNS5_1CILi64EEENS7_ILi80EEENS7_ILi192EEEEEENS_10bfloat16_tEfNS_4arch4Sm80ELb1ELb0ELb1ELb1ELb0ELb0ELb1ELb0ELi2ELi4ELi2ELi2ELb0EEENS1_24CollectiveEpilogueBwdGQAISB_fSE_Li256ELb1ELb0EEENS1_25SingleTileBwdLPTSchedulerILb1ELi80ELb0EEEEEEEEEvNT_6ParamsE)
        /*0080*/ 	.word	0x00000000


	//----- nvinfo : EIATTR_REGCOUNT
	.align		4
.L_32:
        /*0084*/ 	.byte	0x04, 0x2f
        /*0086*/ 	.short	(.L_34 - .L_33)
	.align		4
.L_33:
        /*0088*/ 	.word	index@(_ZN7cutlass13device_kernelIN5flash19enable_sm80_to_sm89INS1_16FlashAttnBwdSm80INS1_25CollectiveMainloopBwdSm80ILi2ELi1EN4cute5tupleIJNS5_1CILi64EEENS7_ILi80EEENS7_ILi192EEEEEENS_10bfloat16_tEfNS_4arch4Sm80ELb1ELb0ELb1ELb1ELb1ELb0ELb1ELb0ELi2ELi4ELi2ELi2ELb0EEENS1_21CollectiveEpilogueBwdISB_SC_SE_Li256ELb1ELb1ELi4EEENS1_25SingleTileBwdLPTSchedulerILb1ELi80ELb1EEEEEEEEEvNT_6ParamsE)
        /*008c*/ 	.word	0x000000ff


	//----- nvinfo : EIATTR_FRAME_SIZE
	.align		4
.L_34:
        /*0090*/ 	.byte	0x04, 0x11
        /*0092*/ 	.short	(.L_36 - .L_35)
	.align		4
.L_35:
        /*0094*/ 	.word	index@(_ZN7cutlass13device_kernelIN5flash19enable_sm80_to_sm89INS1_16FlashAttnBwdSm80INS1_25CollectiveMainloopBwdSm80ILi2ELi1EN4cute5tupleIJNS5_1CILi64EEENS7_ILi80EEENS7_ILi192EEEEEENS_10bfloat16_tEfNS_4arch4Sm80ELb1ELb0ELb1ELb1ELb1ELb0ELb1ELb0ELi2ELi4ELi2ELi2ELb0EEENS1_21CollectiveEpilogueBwdISB_SC_SE_Li256ELb1ELb1ELi4EEENS1_25SingleTileBwdLPTSchedulerILb1ELi80ELb1EEEEEEEEEvNT_6ParamsE)
        /*0098*/ 	.word	0x00000010


	//----- nvinfo : EIATTR_REGCOUNT
	.align		4
.L_36:
        /*009c*/ 	.byte	0x04, 0x2f
        /*009e*/ 	.short	(.L_38 - .L_37)
	.align		4
.L_37:
        /*00a0*/ 	.word	index@(_ZN7cutlass13device_kernelIN5flash19enable_sm80_to_sm89INS1_16FlashAttnBwdSm80INS1_25CollectiveMainloopBwdSm80ILi2ELi1EN4cute5tupleIJNS5_1CILi64EEENS7_ILi80EEENS7_ILi192EEEEEENS_10bfloat16_tEfNS_4arch4Sm80ELb1ELb0ELb1ELb1ELb0ELb0ELb1ELb0ELi2ELi4ELi2ELi2ELb0EEENS1_21CollectiveEpilogueBwdISB_SC_SE_Li256ELb1ELb1ELi4EEENS1_25SingleTileBwdLPTSchedulerILb1ELi80ELb0EEEEEEEEEvNT_6ParamsE)
        /*00a4*/ 	.word	0x000000ff


	//----- nvinfo : EIATTR_FRAME_SIZE
	.align		4
.L_38:
        /*00a8*/ 	.byte	0x04, 0x11
        /*00aa*/ 	.short	(.L_40 - .L_39)
	.align		4
.L_39:
        /*00ac*/ 	.word	index@(_ZN7cutlass13device_kernelIN5flash19enable_sm80_to_sm89INS1_16FlashAttnBwdSm80INS1_25CollectiveMainloopBwdSm80ILi2ELi1EN4cute5tupleIJNS5_1CILi64EEENS7_ILi80EEENS7_ILi192EEEEEENS_10bfloat16_tEfNS_4arch4Sm80ELb1ELb0ELb1ELb1ELb0ELb0ELb1ELb0ELi2ELi4ELi2ELi2ELb0EEENS1_21CollectiveEpilogueBwdISB_SC_SE_Li256ELb1ELb1ELi4EEENS1_25SingleTileBwdLPTSchedulerILb1ELi80ELb0EEEEEEEEEvNT_6ParamsE)
        /*00b0*/ 	.word	0x00000000


	//----- nvinfo : EIATTR_REGCOUNT
	.align		4
.L_40:
        /*00b4*/ 	.byte	0x04, 0x2f
        /*00b6*/ 	.short	(.L_42 - .L_41)
	.align		4
.L_41:
        /*00b8*/ 	.word	index@(_ZN7cutlass13device_kernelIN5flash22FlashAttnBwdPreprocessIN4cute5tupleIJNS3_1CILi64EEENS5_ILi192EEEEEENS_10bfloat16_tEfNS_4arch4Sm80ELb1ELb0EEEEEvNT_6ParamsE)
        /*00bc*/ 	.word	0x00000054


	//----- nvinfo : EIATTR_FRAME_SIZE
	.align		4
.L_42:
        /*00c0*/ 	.byte	0x04, 0x11
        /*00c2*/ 	.short	(.L_44 - .L_43)
	.align		4
.L_43:
        /*00c4*/ 	.word	index@(_ZN7cutlass13device_kernelIN5flash22FlashAttnBwdPreprocessIN4cute5tupleIJNS3_1CILi64EEENS5_ILi192EEEEEENS_10bfloat16_tEfNS_4arch4Sm80ELb1ELb0EEEEEvNT_6ParamsE)
        /*00c8*/ 	.word	0x00000000


	//----- nvinfo : EIATTR_REGCOUNT
	.align		4
.L_44:
        /*00cc*/ 	.byte	0x04, 0x2f
        /*00ce*/ 	.short	(.L_46 - .L_45)
	.align		4
.L_45:
        /*00d0*/ 	.word	index@(_ZN7cutlass13device_kernelIN5flash19enable_sm80_to_sm89INS1_16FlashAttnBwdSm80INS1_25CollectiveMainloopBwdSm80ILi2ELi1EN4cute5tupleIJNS5_1CILi64EEENS7_ILi80EEENS7_ILi192EEEEEENS_10bfloat16_tEfNS_4arch4Sm80ELb1ELb0ELb1ELb0ELb1ELb0ELb1ELb0ELi2ELi4ELi2ELi2ELb0EEENS1_24CollectiveEpilogueBwdGQAISB_fSE_Li256ELb0ELb1EEENS1_25SingleTileBwdLPTSchedulerILb0ELi80ELb1EEEEEEEEEvNT_6ParamsE)
        /*00d4*/ 	.word	0x000000ff


	//----- nvinfo : EIATTR_FRAME_SIZE
	.align		4
.L_46:
        /*00d8*/ 	.byte	0x04, 0x11
        /*00da*/ 	.short	(.L_48 - .L_47)
	.align		4
.L_47:
        /*00dc*/ 	.word	index@($__internal_10_$__cuda_sm70_warpsync)
        /*00e0*/ 	.word	0x00000000


	//----- nvinfo : EIATTR_FRAME_SIZE
	.align		4
.L_48:
        /*00e4*/ 	.byte	0x04, 0x11
        /*00e6*/ 	.short	(.L_50 - .L_49)
	.align		4
.L_49:
        /*00e8*/ 	.word	index@(_ZN7cutlass13device_kernelIN5flash19enable_sm80_to_sm89INS1_16FlashAttnBwdSm80INS1_25CollectiveMainloopBwdSm80ILi2ELi1EN4cute5tupleIJNS5_1CILi64EEENS7_ILi80EEENS7_ILi192EEEEEENS_10bfloat16_tEfNS_4arch4Sm80ELb1ELb0ELb1ELb0ELb1ELb0ELb1ELb0ELi2ELi4ELi2ELi2ELb0EEENS1_24CollectiveEpilogueBwdGQAISB_fSE_Li256ELb0ELb1EEENS1_25SingleTileBwdLPTSchedulerILb0ELi80ELb1EEEEEEEEEvNT_6ParamsE)
        /*00ec*/ 	.word	0x00000000


	//----- nvinfo : EIATTR_REGCOUNT
	.align		4
.L_50:
        /*00f0*/ 	.byte	0x04, 0x2f
        /*00f2*/ 	.short	(.L_52 - .L_51)
	.align		4
.L_51:
        /*00f4*/ 	.word	index@(_ZN7cutlass13device_kernelIN5flash19enable_sm80_to_sm89INS1_16FlashAttnBwdSm80INS1_25CollectiveMainloopBwdSm80ILi2ELi1EN4cute5tupleIJNS5_1CILi64EEENS7_ILi80EEENS7_ILi192EEEEEENS_10bfloat16_tEfNS_4arch4Sm80ELb1ELb0ELb1ELb0ELb0ELb0ELb1ELb0ELi2ELi4ELi2ELi2ELb0EEENS1_24CollectiveEpilogueBwdGQAISB_fSE_Li256ELb0ELb0EEENS1_25SingleTileBwdLPTSchedulerILb0ELi80ELb0EEEEEEEEEvNT_6ParamsE)
        /*00f8*/ 	.word	0x000000ff


	//----- nvinfo : EIATTR_FRAME_SIZE
	.align		4
.L_52:
        /*00fc*/ 	.byte	0x04, 0x11
        /*00fe*/ 	.short	(.L_54 - .L_53)
	.align		4
.L_53:
        /*0100*/ 	.word	index@(_ZN7cutlass13device_kernelIN5flash19enable_sm80_to_sm89INS1_16FlashAttnBwdSm80INS1_25CollectiveMainloopBwdSm80ILi2ELi1EN4cute5tupleIJNS5_1CILi64EEENS7_ILi80EEENS7_ILi192EEEEEENS_10bfloat16_tEfNS_4arch4Sm80ELb1ELb0ELb1ELb0ELb0ELb0ELb1ELb0ELi2ELi4ELi2ELi2ELb0EEENS1_24CollectiveEpilogueBwdGQAISB_fSE_Li256ELb0ELb0EEENS1_25SingleTileBwdLPTSchedulerILb0ELi80ELb0EEEEEEEEEvNT_6ParamsE)
        /*0104*/ 	.word	0x00000000


	//----- nvinfo : EIATTR_REGCOUNT
	.align		4
.L_54:
        /*0108*/ 	.byte	0x04, 0x2f
        /*010a*/ 	.short	(.L_56 - .L_55)
	.align		4
.L_55:
        /*010c*/ 	.word	index@(_ZN7cutlass13device_kernelIN5flash19enable_sm80_to_sm89INS1_16FlashAttnBwdSm80INS1_25CollectiveMainloopBwdSm80ILi2ELi1EN4cute5tupleIJNS5_1CILi64EEENS7_ILi80EEENS7_ILi192EEEEEENS_10bfloat16_tEfNS_4arch4Sm80ELb1ELb0ELb1ELb0ELb1ELb0ELb1ELb0ELi2ELi4ELi2ELi2ELb0EEENS1_21CollectiveEpilogueBwdISB_SC_SE_Li256ELb0ELb1ELi4EEENS1_25SingleTileBwdLPTSchedulerILb0ELi80ELb1EEEEEEEEEvNT_6ParamsE)
        /*0110*/ 	.word	0x000000ff


	//----- nvinfo : EIATTR_FRAME_SIZE
	.align		4
.L_56:
        /*0114*/ 	.byte	0x04, 0x11
        /*0116*/ 	.short	(.L_58 - .L_57)
	.align		4
.L_57:
        /*0118*/ 	.word	index@(_ZN7cutlass13device_kernelIN5flash19enable_sm80_to_sm89INS1_16FlashAttnBwdSm80INS1_25CollectiveMainloopBwdSm80ILi2ELi1EN4cute5tupleIJNS5_1CILi64EEENS7_ILi80EEENS7_ILi192EEEEEENS_10bfloat16_tEfNS_4arch4Sm80ELb1ELb0ELb1ELb0ELb1ELb0ELb1ELb0ELi2ELi4ELi2ELi2ELb0EEENS1_21CollectiveEpilogueBwdISB_SC_SE_Li256ELb0ELb1ELi4EEENS1_25SingleTileBwdLPTSchedulerILb0ELi80ELb1EEEEEEEEEvNT_6ParamsE)
        /*011c*/ 	.word	0x00000018


	//----- nvinfo : EIATTR_REGCOUNT
	.align		4
.L_58:
        /*0120*/ 	.byte	0x04, 0x2f
        /*0122*/ 	.short	(.L_60 - .L_59)
	.align		4
.L_59:
        /*0124*/ 	.word	index@(_ZN7cutlass13device_kernelIN5flash19enable_sm80_to_sm89INS1_16FlashAttnBwdSm80INS1_25CollectiveMainloopBwdSm80ILi2ELi1EN4cute5tupleIJNS5_1CILi64EEENS7_ILi80EEENS7_ILi192EEEEEENS_10bfloat16_tEfNS_4arch4Sm80ELb1ELb0ELb1ELb0ELb0ELb0ELb1ELb0ELi2ELi4ELi2ELi2ELb0EEENS1_21CollectiveEpilogueBwdISB_SC_SE_Li256ELb0ELb1ELi4EEENS1_25SingleTileBwdLPTSchedulerILb0ELi80ELb0EEEEEEEEEvNT_6ParamsE)
        /*0128*/ 	.word	0x000000ff


	//----- nvinfo : EIATTR_FRAME_SIZE
	.align		4
.L_60:
        /*012c*/ 	.byte	0x04, 0x11
        /*012e*/ 	.short	(.L_62 - .L_61)
	.align		4
.L_61:
        /*0130*/ 	.word	index@(_ZN7cutlass13device_kernelIN5flash19enable_sm80_to_sm89INS1_16FlashAttnBwdSm80INS1_25CollectiveMainloopBwdSm80ILi2ELi1EN4cute5tupleIJNS5_1CILi64EEENS7_ILi80EEENS7_ILi192EEEEEENS_10bfloat16_tEfNS_4arch4Sm80ELb1ELb0ELb1ELb0ELb0ELb0ELb1ELb0ELi2ELi4ELi2ELi2ELb0EEENS1_21CollectiveEpilogueBwdISB_SC_SE_Li256ELb0ELb1ELi4EEENS1_25SingleTileBwdLPTSchedulerILb0ELi80ELb0EEEEEEEEEvNT_6ParamsE)
        /*0134*/ 	.word	0x00000000


	//----- nvinfo : EIATTR_REGCOUNT
	.align		4
.L_62:
        /*0138*/ 	.byte	0x04, 0x2f
        /*013a*/ 	.short	(.L_64 - .L_63)
	.align		4
.L_63:
        /*013c*/ 	.word	index@(_ZN7cutlass13device_kernelIN5flash19enable_sm80_to_sm89INS1_16FlashAttnBwdSm80INS1_25CollectiveMainloopBwdSm80ILi2ELi1EN4cute5tupleIJNS5_1CILi64EEENS7_ILi80EEENS7_ILi192EEEEEENS_10bfloat16_tEfNS_4arch4Sm80ELb0ELb1ELb1ELb1ELb1ELb0ELb1ELb0ELi2ELi4ELi2ELi2ELb0EEENS1_24CollectiveEpilogueBwdGQAISB_fSE_Li256ELb1ELb1EEENS1_19SingleTileSchedulerILb1ELb0ELb0ELi80EEEEEEEEEvNT_6ParamsE)
        /*0140*/ 	.word	0x000000ff


	//----- nvinfo : EIATTR_FRAME_SIZE
	.align		4
.L_64:
        /*0144*/ 	.byte	0x04, 0x11
        /*0146*/ 	.short	(.L_66 - .L_65)
	.align		4
.L_65:
        /*0148*/ 	.word	index@($__internal_9_$__cuda_sm70_warpsync)
        /*014c*/ 	.word	0x00000000


	//----- nvinfo : EIATTR_FRAME_SIZE
	.align		4
.L_66:
        /*0150*/ 	.byte	0x04, 0x11
        /*0152*/ 	.short	(.L_68 - .L_67)
	.align		4
.L_67:
        /*0154*/ 	.word	index@(_ZN7cutlass13device_kernelIN5flash19enable_sm80_to_sm89INS1_16FlashAttnBwdSm80INS1_25CollectiveMainloopBwdSm80ILi2ELi1EN4cute5tupleIJNS5_1CILi64EEENS7_ILi80EEENS7_ILi192EEEEEENS_10bfloat16_tEfNS_4arch4Sm80ELb0ELb1ELb1ELb1ELb1ELb0ELb1ELb0ELi2ELi4ELi2ELi2ELb0EEENS1_24CollectiveEpilogueBwdGQAISB_fSE_Li256ELb1ELb1EEENS1_19SingleTileSchedulerILb1ELb0ELb0ELi80EEEEEEEEEvNT_6ParamsE)
        /*0158*/ 	.word	0x00000000


	//----- nvinfo : EIATTR_REGCOUNT
	.align		4
.L_68:
        /*015c*/ 	.byte	0x04, 0x2f
        /*015e*/ 	.short	(.L_70 - .L_69)
	.align		4
.L_69:
        /*0160*/ 	.word	index@(_ZN7cutlass13device_kernelIN5flash19enable_sm80_to_sm89INS1_16FlashAttnBwdSm80INS1_25CollectiveMainloopBwdSm80ILi2ELi1EN4cute5tupleIJNS5_1CILi64EEENS7_ILi80EEENS7_ILi192EEEEEENS_10bfloat16_tEfNS_4arch4Sm80ELb0ELb1ELb1ELb1ELb0ELb0ELb1ELb0ELi2ELi4ELi2ELi2ELb0EEENS1_24CollectiveEpilogueBwdGQAISB_fSE_Li256ELb1ELb0EEENS1_19SingleTileSchedulerILb1ELb0ELb0ELi80EEEEEEEEEvNT_6ParamsE)
        /*0164*/ 	.word	0x000000ff


	//----- nvinfo : EIATTR_FRAME_SIZE
	.align		4
.L_70:
        /*0168*/ 	.byte	0x04, 0x11
        /*016a*/ 	.short	(.L_72 - .L_71)
	.align		4
.L_71:
        /*016c*/ 	.word	index@(_ZN7cutlass13device_kernelIN5flash19enable_sm80_to_sm89INS1_16FlashAttnBwdSm80INS1_25CollectiveMainloopBwdSm80ILi2ELi1EN4cute5tupleIJNS5_1CILi64EEENS7_ILi80EEENS7_ILi192EEEEEENS_10bfloat16_tEfNS_4arch4Sm80ELb0ELb1ELb1ELb1ELb0ELb0ELb1ELb0ELi2ELi4ELi2ELi2ELb0EEENS1_24CollectiveEpilogueBwdGQAISB_fSE_Li256ELb1ELb0EEENS1_19SingleTileSchedulerILb1ELb0ELb0ELi80EEEEEEEEEvNT_6ParamsE)
        /*0170*/ 	.word	0x00000000


	//----- nvinfo : EIATTR_REGCOUNT
	.align		4
.L_72:
        /*0174*/ 	.byte	0x04, 0x2f
        /*0176*/ 	.short	(.L_74 - .L_73)
	.align		4
.L_73:
        /*0178*/ 	.word	index@(_ZN7cutlass13device_kernelIN5flash19enable_sm80_to_sm89INS1_16FlashAttnBwdSm80INS1_25CollectiveMainloopBwdSm80ILi2ELi1EN4cute5tupleIJNS5_1CILi64EEENS7_ILi80EEENS7_ILi192EEEEEENS_10bfloat16_tEfNS_4arch4Sm80ELb0ELb1ELb1ELb1ELb1ELb0ELb1ELb0ELi2ELi4ELi2ELi2ELb0EEENS1_21CollectiveEpilogueBwdISB_SC_SE_Li256ELb1ELb1ELi4EEENS1_19SingleTileSchedulerILb1ELb0ELb0ELi80EEEEEEEEEvNT_6ParamsE)
        /*017c*/ 	.word	0x000000ff


	//----- nvinfo : EIATTR_FRAME_SIZE
	.align		4
.L_74:
        /*0180*/ 	.byte	0x04, 0x11
        /*0182*/ 	.short	(.L_76 - .L_75)
	.align		4
.L_75:
        /*0184*/ 	.word	index@(_ZN7cutlass13device_kernelIN5flash19enable_sm80_to_sm89INS1_16FlashAttnBwdSm80INS1_25CollectiveMainloopBwdSm80ILi2ELi1EN4cute5tupleIJNS5_1CILi64EEENS7_ILi80EEENS7_ILi192EEEEEENS_10bfloat16_tEfNS_4arch4Sm80ELb0ELb1ELb1ELb1ELb1ELb0ELb1ELb0ELi2ELi4ELi2ELi2ELb0EEENS1_21CollectiveEpilogueBwdISB_SC_SE_Li256ELb1ELb1ELi4EEENS1_19SingleTileSchedulerILb1ELb0ELb0ELi80EEEEEEEEEvNT_6ParamsE)
        /*0188*/ 	.word	0x00000000


	//----- nvinfo : EIATTR_REGCOUNT
	.align		4
.L_76:
        /*018c*/ 	.byte	0x04, 0x2f
        /*018e*/ 	.short	(.L_78 - .L_77)
	.align		4
.L_77:
        /*0190*/ 	.word	index@(_ZN7cutlass13device_kernelIN5flash19enable_sm80_to_sm89INS1_16FlashAttnBwdSm80INS1_25CollectiveMainloopBwdSm80ILi2ELi1EN4cute5tupleIJNS5_1CILi64EEENS7_ILi80EEENS7_ILi192EEEEEENS_10bfloat16_tEfNS_4arch4Sm80ELb0ELb1ELb1ELb1ELb0ELb0ELb1ELb0ELi2ELi4ELi2ELi2ELb0EEENS1_21CollectiveEpilogueBwdISB_SC_SE_Li256ELb1ELb1ELi4EEENS1_19SingleTileSchedulerILb1ELb0ELb0ELi80EEEEEEEEEvNT_6ParamsE)
        /*0194*/ 	.word	0x000000ff


	//----- nvinfo : EIATTR_FRAME_SIZE
	.align		4
.L_78:
        /*0198*/ 	.byte	0x04, 0x11
        /*019a*/ 	.short	(.L_80 - .L_79)
	.align		4
.L_79:
        /*019c*/ 	.word	index@(_ZN7cutlass13device_kernelIN5flash19enable_sm80_to_sm89INS1_16FlashAttnBwdSm80INS1_25CollectiveMainloopBwdSm80ILi2ELi1EN4cute5tupleIJNS5_1CILi64EEENS7_ILi80EEENS7_ILi192EEEEEENS_10bfloat16_tEfNS_4arch4Sm80ELb0ELb1ELb1ELb1ELb0ELb0ELb1ELb0ELi2ELi4ELi2ELi2ELb0EEENS1_21CollectiveEpilogueBwdISB_SC_SE_Li256ELb1ELb1ELi4EEENS1_19SingleTileSchedulerILb1ELb0ELb0ELi80EEEEEEEEEvNT_6ParamsE)
        /*01a0*/ 	.word	0x00000000


	//----- nvinfo : EIATTR_REGCOUNT
	.align		4
.L_80:
        /*01a4*/ 	.byte	0x04, 0x2f
        /*01a6*/ 	.short	(.L_82 - .L_81)
	.align		4
.L_81:
        /*01a8*/ 	.word	index@(_ZN7cutlass13device_kernelIN5flash19enable_sm80_to_sm89INS1_16FlashAttnBwdSm80INS1_25CollectiveMainloopBwdSm80ILi2ELi1EN4cute5tupleIJNS5_1CILi64EEENS7_ILi80EEENS7_ILi192EEEEEENS_10bfloat16_tEfNS_4arch4Sm80ELb0ELb1ELb1ELb0ELb1ELb0ELb1ELb0ELi2ELi4ELi2ELi2ELb0EEENS1_24CollectiveEpilogueBwdGQAISB_fSE_Li256ELb0ELb1EEENS1_19SingleTileSchedulerILb0ELb0ELb0ELi80EEEEEEEEEvNT_6ParamsE)
        /*01ac*/ 	.word	0x000000ff


	//----- nvinfo : EIATTR_FRAME_SIZE
	.align		4
.L_82:
        /*01b0*/ 	.byte	0x04, 0x11
        /*01b2*/ 	.short	(.L_84 - .L_83)
	.align		4
.L_83:
        /*01b4*/ 	.word	index@($__internal_8_$__cuda_sm70_warpsync)
        /*01b8*/ 	.word	0x00000000


	//----- nvinfo : EIATTR_FRAME_SIZE
	.align		4
.L_84:
        /*01bc*/ 	.byte	0x04, 0x11
        /*01be*/ 	.short	(.L_86 - .L_85)
	.align		4
.L_85:
        /*01c0*/ 	.word	index@(_ZN7cutlass13device_kernelIN5flash19enable_sm80_to_sm89INS1_16FlashAttnBwdSm80INS1_25CollectiveMainloopBwdSm80ILi2ELi1EN4cute5tupleIJNS5_1CILi64EEENS7_ILi80EEENS7_ILi192EEEEEENS_10bfloat16_tEfNS_4arch4Sm80ELb0ELb1ELb1ELb0ELb1ELb0ELb1ELb0ELi2ELi4ELi2ELi2ELb0EEENS1_24CollectiveEpilogueBwdGQAISB_fSE_Li256ELb0ELb1EEENS1_19SingleTileSchedulerILb0ELb0ELb0ELi80EEEEEEEEEvNT_6ParamsE)
        /*01c4*/ 	.word	0x00000000


	//----- nvinfo : EIATTR_REGCOUNT
	.align		4
.L_86:
        /*01c8*/ 	.byte	0x04, 0x2f
        /*01ca*/ 	.short	(.L_88 - .L_87)
	.align		4
.L_87:
        /*01cc*/ 	.word	index@(_ZN7cutlass13device_kernelIN5flash19enable_sm80_to_sm89INS1_16FlashAttnBwdSm80INS1_25CollectiveMainloopBwdSm80ILi2ELi1EN4cute5tupleIJNS5_1CILi64EEENS7_ILi80EEENS7_ILi192EEEEEENS_10bfloat16_tEfNS_4arch4Sm80ELb0ELb1ELb1ELb0ELb0ELb0ELb1ELb0ELi2ELi4ELi2ELi2ELb0EEENS1_24CollectiveEpilogueBwdGQAISB_fSE_Li256ELb0ELb0EEENS1_19SingleTileSchedulerILb0ELb0ELb0ELi80EEEEEEEEEvNT_6ParamsE)
        /*01d0*/ 	.word	0x000000ff


	//----- nvinfo : EIATTR_FRAME_SIZE
	.align		4
.L_88:
        /*01d4*/ 	.byte	0x04, 0x11
        /*01d6*/ 	.short	(.L_90 - .L_89)
	.align		4
.L_89:
        /*01d8*/ 	.word	index@(_ZN7cutlass13device_kernelIN5flash19enable_sm80_to_sm89INS1_16FlashAttnBwdSm80INS1_25CollectiveMainloopBwdSm80ILi2ELi1EN4cute5tupleIJNS5_1CILi64EEENS7_ILi80EEENS7_ILi192EEEEEENS_10bfloat16_tEfNS_4arch4Sm80ELb0ELb1ELb1ELb0ELb0ELb0ELb1ELb0ELi2ELi4ELi2ELi2ELb0EEENS1_24CollectiveEpilogueBwdGQAISB_fSE_Li256ELb0ELb0EEENS1_19SingleTileSchedulerILb0ELb0ELb0ELi80EEEEEEEEEvNT_6ParamsE)
        /*01dc*/ 	.word	0x00000000


	//----- nvinfo : EIATTR_REGCOUNT
	.align		4
.L_90:
        /*01e0*/ 	.byte	0x04, 0x2f
        /*01e2*/ 	.short	(.L_92 - .L_91)
	.align		4
.L_91:
        /*01e4*/ 	.word	index@(_ZN7cutlass13device_kernelIN5flash19enable_sm80_to_sm89INS1_16FlashAttnBwdSm80INS1_25CollectiveMainloopBwdSm80ILi2ELi1EN4cute5tupleIJNS5_1CILi64EEENS7_ILi80EEENS7_ILi192EEEEEENS_10bfloat16_tEfNS_4arch4Sm80ELb0ELb1ELb1ELb0ELb1ELb0ELb1ELb0ELi2ELi4ELi2ELi2ELb0EEENS1_21CollectiveEpilogueBwdISB_SC_SE_Li256ELb0ELb1ELi4EEENS1_19SingleTileSchedulerILb0ELb0ELb0ELi80EEEEEEEEEvNT_6ParamsE)
        /*01e8*/ 	.word	0x000000ff


	//----- nvinfo : EIATTR_FRAME_SIZE
	.align		4
.L_92:
        /*01ec*/ 	.byte	0x04, 0x11
        /*01ee*/ 	.short	(.L_94 - .L_93)
	.align		4
.L_93:
        /*01f0*/ 	.word	index@(_ZN7cutlass13device_kernelIN5flash19enable_sm80_to_sm89INS1_16FlashAttnBwdSm80INS1_25CollectiveMainloopBwdSm80ILi2ELi1EN4cute5tupleIJNS5_1CILi64EEENS7_ILi80EEENS7_ILi192EEEEEENS_10bfloat16_tEfNS_4arch4Sm80ELb0ELb1ELb1ELb0ELb1ELb0ELb1ELb0ELi2ELi4ELi2ELi2ELb0EEENS1_21CollectiveEpilogueBwdISB_SC_SE_Li256ELb0ELb1ELi4EEENS1_19SingleTileSchedulerILb0ELb0ELb0ELi80EEEEEEEEEvNT_6ParamsE)
        /*01f4*/ 	.word	0x00000000


	//----- nvinfo : EIATTR_REGCOUNT
	.align		4
.L_94:
        /*01f8*/ 	.byte	0x04, 0x2f
        /*01fa*/ 	.short	(.L_96 - .L_95)
	.align		4
.L_95:
        /*01fc*/ 	.word	index@(_ZN7cutlass13device_kernelIN5flash19enable_sm80_to_sm89INS1_16FlashAttnBwdSm80INS1_25CollectiveMainloopBwdSm80ILi2ELi1EN4cute5tupleIJNS5_1CILi64EEENS7_ILi80EEENS7_ILi192EEEEEENS_10bfloat16_tEfNS_4arch4Sm80ELb0ELb1ELb1ELb0ELb0ELb0ELb1ELb0ELi2ELi4ELi2ELi2ELb0EEENS1_21CollectiveEpilogueBwdISB_SC_SE_Li256ELb0ELb1ELi4EEENS1_19SingleTileSchedulerILb0ELb0ELb0ELi80EEEEEEEEEvNT_6ParamsE)
        /*0200*/ 	.word	0x000000ff


	//----- nvinfo : EIATTR_FRAME_SIZE
	.align		4
.L_96:
        /*0204*/ 	.byte	0x04, 0x11
        /*0206*/ 	.short	(.L_98 - .L_97)
	.align		4
.L_97:
        /*0208*/ 	.word	index@(_ZN7cutlass13device_kernelIN5flash19enable_sm80_to_sm89INS1_16FlashAttnBwdSm80INS1_25CollectiveMainloopBwdSm80ILi2ELi1EN4cute5tupleIJNS5_1CILi64EEENS7_ILi80EEENS7_ILi192EEEEEENS_10bfloat16_tEfNS_4arch4Sm80ELb0ELb1ELb1ELb0ELb0ELb0ELb1ELb0ELi2ELi4ELi2ELi2ELb0EEENS1_21CollectiveEpilogueBwdISB_SC_SE_Li256ELb0ELb1ELi4EEENS1_19SingleTileSchedulerILb0ELb0ELb0ELi80EEEEEEEEEvNT_6ParamsE)
        /*020c*/ 	.word	0x00000000


	//----- nvinfo : EIATTR_REGCOUNT
	.align		4
.L_98:
        /*0210*/ 	.byte	0x04, 0x2f
        /*0212*/ 	.short	(.L_100 - .L_99)
	.align		4
.L_99:
        /*0214*/ 	.word	index@(_ZN7cutlass13device_kernelIN5flash19enable_sm80_to_sm89INS1_16FlashAttnBwdSm80INS1_25CollectiveMainloopBwdSm80ILi2ELi1EN4cute5tupleIJNS5_1CILi64EEENS7_ILi80EEENS7_ILi192EEEEEENS_10bfloat16_tEfNS_4arch4Sm80ELb0ELb0ELb1ELb1ELb1ELb0ELb1ELb0ELi2ELi4ELi2ELi2ELb0EEENS1_24CollectiveEpilogueBwdGQAISB_fSE_Li256ELb1ELb1EEENS1_19SingleTileSchedulerILb1ELb0ELb0ELi80EEEEEEEEEvNT_6ParamsE)
        /*0218*/ 	.word	0x000000fe


	//----- nvinfo : EIATTR_FRAME_SIZE
	.align		4
.L_100:
        /*021c*/ 	.byte	0x04, 0x11
        /*021e*/ 	.short	(.L_102 - .L_101)
	.align		4
.L_101:
        /*0220*/ 	.word	index@($__internal_7_$__cuda_sm70_warpsync)
        /*0224*/ 	.word	0x00000000


	//----- nvinfo : EIATTR_FRAME_SIZE
	.align		4
.L_102:
        /*0228*/ 	.byte	0x04, 0x11
        /*022a*/ 	.short	(.L_104 - .L_103)
	.align		4
.L_103:
        /*022c*/ 	.word	index@(_ZN7cutlass13device_kernelIN5flash19enable_sm80_to_sm89INS1_16FlashAttnBwdSm80INS1_25CollectiveMainloopBwdSm80ILi2ELi1EN4cute5tupleIJNS5_1CILi64EEENS7_ILi80EEENS7_ILi192EEEEEENS_10bfloat16_tEfNS_4arch4Sm80ELb0ELb0ELb1ELb1ELb1ELb0ELb1ELb0ELi2ELi4ELi2ELi2ELb0EEENS1_24CollectiveEpilogueBwdGQAISB_fSE_Li256ELb1ELb1EEENS1_19SingleTileSchedulerILb1ELb0ELb0ELi80EEEEEEEEEvNT_6ParamsE)
        /*0230*/ 	.word	0x00000000


	//----- nvinfo : EIATTR_REGCOUNT
	.align		4
.L_104:
        /*0234*/ 	.byte	0x04, 0x2f
        /*0236*/ 	.short	(.L_106 - .L_105)
	.align		4
.L_105:
        /*0238*/ 	.word	index@(_ZN7cutlass13device_kernelIN5flash19enable_sm80_to_sm89INS1_16FlashAttnBwdSm80INS1_25CollectiveMainloopBwdSm80ILi2ELi1EN4cute5tupleIJNS5_1CILi64EEENS7_ILi80EEENS7_ILi192EEEEEENS_10bfloat16_tEfNS_4arch4Sm80ELb0ELb0ELb1ELb1ELb0ELb0ELb1ELb0ELi2ELi4ELi2ELi2ELb0EEENS1_24CollectiveEpilogueBwdGQAISB_fSE_Li256ELb1ELb0EEENS1_19SingleTileSchedulerILb1ELb0ELb0ELi80EEEEEEEEEvNT_6ParamsE)
        /*023c*/ 	.word	0x000000ff


	//----- nvinfo : EIATTR_FRAME_SIZE
	.align		4
.L_106:
        /*0240*/ 	.byte	0x04, 0x11
        /*0242*/ 	.short	(.L_108 - .L_107)
	.align		4
.L_107:
        /*0244*/ 	.word	index@(_ZN7cutlass13device_kernelIN5flash19enable_sm80_to_sm89INS1_16FlashAttnBwdSm80INS1_25CollectiveMainloopBwdSm80ILi2ELi1EN4cute5tupleIJNS5_1CILi64EEENS7_ILi80EEENS7_ILi192EEEEEENS_10bfloat16_tEfNS_4arch4Sm80ELb0ELb0ELb1ELb1ELb0ELb0ELb1ELb0ELi2ELi4ELi2ELi2ELb0EEENS1_24CollectiveEpilogueBwdGQAISB_fSE_Li256ELb1ELb0EEENS1_19SingleTileSchedulerILb1ELb0ELb0ELi80EEEEEEEEEvNT_6ParamsE)
        /*0248*/ 	.word	0x00000000


	//----- nvinfo : EIATTR_REGCOUNT
	.align		4
.L_108:
        /*024c*/ 	.byte	0x04, 0x2f
        /*024e*/ 	.short	(.L_110 - .L_109)
	.align		4
.L_109:
        /*0250*/ 	.word	index@(_ZN7cutlass13device_kernelIN5flash19enable_sm80_to_sm89INS1_16FlashAttnBwdSm80INS1_25CollectiveMainloopBwdSm80ILi2ELi1EN4cute5tupleIJNS5_1CILi64EEENS7_ILi80EEENS7_ILi192EEEEEENS_10bfloat16_tEfNS_4arch4Sm80ELb0ELb0ELb1ELb1ELb1ELb0ELb1ELb0ELi2ELi4ELi2ELi2ELb0EEENS1_21CollectiveEpilogueBwdISB_SC_SE_Li256ELb1ELb1ELi4EEENS1_19SingleTileSchedulerILb1ELb0ELb0ELi80EEEEEEEEEvNT_6ParamsE)
        /*0254*/ 	.word	0x000000fe


	//----- nvinfo : EIATTR_FRAME_SIZE
	.align		4
.L_110:
        /*0258*/ 	.byte	0x04, 0x11
        /*025a*/ 	.short	(.L_112 - .L_111)
	.align		4
.L_111:
        /*025c*/ 	.word	index@(_ZN7cutlass13device_kernelIN5flash19enable_sm80_to_sm89INS1_16FlashAttnBwdSm80INS1_25CollectiveMainloopBwdSm80ILi2ELi1EN4cute5tupleIJNS5_1CILi64EEENS7_ILi80EEENS7_ILi192EEEEEENS_10bfloat16_tEfNS_4arch4Sm80ELb0ELb0ELb1ELb1ELb1ELb0ELb1ELb0ELi2ELi4ELi2ELi2ELb0EEENS1_21CollectiveEpilogueBwdISB_SC_SE_Li256ELb1ELb1ELi4EEENS1_19SingleTileSchedulerILb1ELb0ELb0ELi80EEEEEEEEEvNT_6ParamsE)
        /*0260*/ 	.word	0x00000000


	//----- nvinfo : EIATTR_REGCOUNT
	.align		4
.L_112:
        /*0264*/ 	.byte	0x04, 0x2f
        /*0266*/ 	.short	(.L_114 - .L_113)
	.align		4
.L_113:
        /*0268*/ 	.word	index@(_ZN7cutlass13device_kernelIN5flash19enable_sm80_to_sm89INS1_16FlashAttnBwdSm80INS1_25CollectiveMainloopBwdSm80ILi2ELi1EN4cute5tupleIJNS5_1CILi64EEENS7_ILi80EEENS7_ILi192EEEEEENS_10bfloat16_tEfNS_4arch4Sm80ELb0ELb0ELb1ELb1ELb0ELb0ELb1ELb0ELi2ELi4ELi2ELi2ELb0EEENS1_21CollectiveEpilogueBwdISB_SC_SE_Li256ELb1ELb1ELi4EEENS1_19SingleTileSchedulerILb1ELb0ELb0ELi80EEEEEEEEEvNT_6ParamsE)
        /*026c*/ 	.word	0x000000fe


	//----- nvinfo : EIATTR_FRAME_SIZE
	.align		4
.L_114:
        /*0270*/ 	.byte	0x04, 0x11
        /*0272*/ 	.short	(.L_116 - .L_115)
	.align		4
.L_115:
        /*0274*/ 	.word	index@(_ZN7cutlass13device_kernelIN5flash19enable_sm80_to_sm89INS1_16FlashAttnBwdSm80INS1_25CollectiveMainloopBwdSm80ILi2ELi1EN4cute5tupleIJNS5_1CILi64EEENS7_ILi80EEENS7_ILi192EEEEEENS_10bfloat16_tEfNS_4arch4Sm80ELb0ELb0ELb1ELb1ELb0ELb0ELb1ELb0ELi2ELi4ELi2ELi2ELb0EEENS1_21CollectiveEpilogueBwdISB_SC_SE_Li256ELb1ELb1ELi4EEENS1_19SingleTileSchedulerILb1ELb0ELb0ELi80EEEEEEEEEvNT_6ParamsE)
        /*0278*/ 	.word	0x00000000


	//----- nvinfo : EIATTR_REGCOUNT
	.align		4
.L_116:
        /*027c*/ 	.byte	0x04, 0x2f
        /*027e*/ 	.short	(.L_118 - .L_117)
	.align		4
.L_117:
        /*0280*/ 	.word	index@(_ZN7cutlass13device_kernelIN5flash19enable_sm80_to_sm89INS1_16FlashAttnBwdSm80INS1_25CollectiveMainloopBwdSm80ILi2ELi1EN4cute5tupleIJNS5_1CILi64EEENS7_ILi80EEENS7_ILi192EEEEEENS_10bfloat16_tEfNS_4arch4Sm80ELb0ELb0ELb1ELb0ELb1ELb0ELb1ELb0ELi2ELi4ELi2ELi2ELb0EEENS1_24CollectiveEpilogueBwdGQAISB_fSE_Li256ELb0ELb1EEENS1_19SingleTileSchedulerILb0ELb0ELb0ELi80EEEEEEEEEvNT_6ParamsE)
        /*0284*/ 	.word	0x000000ff


	//----- nvinfo : EIATTR_FRAME_SIZE
	.align		4
.L_118:
        /*0288*/ 	.byte	0x04, 0x11
        /*028a*/ 	.short	(.L_120 - .L_119)
	.align		4
.L_119:
        /*028c*/ 	.word	index@($__internal_6_$__cuda_sm70_warpsync)
        /*0290*/ 	.word	0x00000000


	//----- nvinfo : EIATTR_FRAME_SIZE
	.align		4
.L_120:
        /*0294*/ 	.byte	0x04, 0x11
        /*0296*/ 	.short	(.L_122 - .L_121)
	.align		4
.L_121:
        /*0298*/ 	.word	index@(_ZN7cutlass13device_kernelIN5flash19enable_sm80_to_sm89INS1_16FlashAttnBwdSm80INS1_25CollectiveMainloopBwdSm80ILi2ELi1EN4cute5tupleIJNS5_1CILi64EEENS7_ILi80EEENS7_ILi192EEEEEENS_10bfloat16_tEfNS_4arch4Sm80ELb0ELb0ELb1ELb0ELb1ELb0ELb1ELb0ELi2ELi4ELi2ELi2ELb0EEENS1_24CollectiveEpilogueBwdGQAISB_fSE_Li256ELb0ELb1EEENS1_19SingleTileSchedulerILb0ELb0ELb0ELi80EEEEEEEEEvNT_6ParamsE)
        /*029c*/ 	.word	0x00000020


	//----- nvinfo : EIATTR_REGCOUNT
	.align		4
.L_122:
        /*02a0*/ 	.byte	0x04, 0x2f
        /*02a2*/ 	.short	(.L_124 - .L_123)
	.align		4
.L_123:
        /*02a4*/ 	.word	index@(_ZN7cutlass13device_kernelIN5flash19enable_sm80_to_sm89INS1_16FlashAttnBwdSm80INS1_25CollectiveMainloopBwdSm80ILi2ELi1EN4cute5tupleIJNS5_1CILi64EEENS7_ILi80EEENS7_ILi192EEEEEENS_10bfloat16_tEfNS_4arch4Sm80ELb0ELb0ELb1ELb0ELb0ELb0ELb1ELb0ELi2ELi4ELi2ELi2ELb0EEENS1_24CollectiveEpilogueBwdGQAISB_fSE_Li256ELb0ELb0EEENS1_19SingleTileSchedulerILb0ELb0ELb0ELi80EEEEEEEEEvNT_6ParamsE)
        /*02a8*/ 	.word	0x000000ff


	//----- nvinfo : EIATTR_FRAME_SIZE
	.align		4
.L_124:
        /*02ac*/ 	.byte	0x04, 0x11
        /*02ae*/ 	.short	(.L_126 - .L_125)
	.align		4
.L_125:
        /*02b0*/ 	.word	index@(_ZN7cutlass13device_kernelIN5flash19enable_sm80_to_sm89INS1_16FlashAttnBwdSm80INS1_25CollectiveMainloopBwdSm80ILi2ELi1EN4cute5tupleIJNS5_1CILi64EEENS7_ILi80EEENS7_ILi192EEEEEENS_10bfloat16_tEfNS_4arch4Sm80ELb0ELb0ELb1ELb0ELb0ELb0ELb1ELb0ELi2ELi4ELi2ELi2ELb0EEENS1_24CollectiveEpilogueBwdGQAISB_fSE_Li256ELb0ELb0EEENS1_19SingleTileSchedulerILb0ELb0ELb0ELi80EEEEEEEEEvNT_6ParamsE)
        /*02b4*/ 	.word	0x00000020


	//----- nvinfo : EIATTR_REGCOUNT
	.align		4
.L_126:
        /*02b8*/ 	.byte	0x04, 0x2f
        /*02ba*/ 	.short	(.L_128 - .L_127)
	.align		4
.L_127:
        /*02bc*/ 	.word	index@(_ZN7cutlass13device_kernelIN5flash19enable_sm80_to_sm89INS1_16FlashAttnBwdSm80INS1_25CollectiveMainloopBwdSm80ILi2ELi1EN4cute5tupleIJNS5_1CILi64EEENS7_ILi80EEENS7_ILi192EEEEEENS_10bfloat16_tEfNS_4arch4Sm80ELb0ELb0ELb1ELb0ELb1ELb0ELb1ELb0ELi2ELi4ELi2ELi2ELb0EEENS1_21CollectiveEpilogueBwdISB_SC_SE_Li256ELb0ELb1ELi4EEENS1_19SingleTileSchedulerILb0ELb0ELb0ELi80EEEEEEEEEvNT_6ParamsE)
        /*02c0*/ 	.word	0x000000ff


	//----- nvinfo : EIATTR_FRAME_SIZE
	.align		4
.L_128:
        /*02c4*/ 	.byte	0x04, 0x11
        /*02c6*/ 	.short	(.L_130 - .L_129)
	.align		4
.L_129:
        /*02c8*/ 	.word	index@(_ZN7cutlass13device_kernelIN5flash19enable_sm80_to_sm89INS1_16FlashAttnBwdSm80INS1_25CollectiveMainloopBwdSm80ILi2ELi1EN4cute5tupleIJNS5_1CILi64EEENS7_ILi80EEENS7_ILi192EEEEEENS_10bfloat16_tEfNS_4arch4Sm80ELb0ELb0ELb1ELb0ELb1ELb0ELb1ELb0ELi2ELi4ELi2ELi2ELb0EEENS1_21CollectiveEpilogueBwdISB_SC_SE_Li256ELb0ELb1ELi4EEENS1_19SingleTileSchedulerILb0ELb0ELb0ELi80EEEEEEEEEvNT_6ParamsE)
        /*02cc*/ 	.word	0x00000018


	//----- nvinfo : EIATTR_REGCOUNT
	.align		4
.L_130:
        /*02d0*/ 	.byte	0x04, 0x2f
        /*02d2*/ 	.short	(.L_132 - .L_131)
	.align		4
.L_131:
        /*02d4*/ 	.word	index@(_ZN7cutlass13device_kernelIN5flash19enable_sm80_to_sm89INS1_16FlashAttnBwdSm80INS1_25CollectiveMainloopBwdSm80ILi2ELi1EN4cute5tupleIJNS5_1CILi64EEENS7_ILi80EEENS7_ILi192EEEEEENS_10bfloat16_tEfNS_4arch4Sm80ELb0ELb0ELb1ELb0ELb0ELb0ELb1ELb0ELi2ELi4ELi2ELi2ELb0EEENS1_21CollectiveEpilogueBwdISB_SC_SE_Li256ELb0ELb1ELi4EEENS1_19SingleTileSchedulerILb0ELb0ELb0ELi80EEEEEEEEEvNT_6ParamsE)
        /*02d8*/ 	.word	0x000000ff


	//----- nvinfo : EIATTR_FRAME_SIZE
	.align		4
.L_132:
        /*02dc*/ 	.byte	0x04, 0x11
        /*02de*/ 	.short	(.L_134 - .L_133)
	.align		4
.L_133:
        /*02e0*/ 	.word	index@(_ZN7cutlass13device_kernelIN5flash19enable_sm80_to_sm89INS1_16FlashAttnBwdSm80INS1_25CollectiveMainloopBwdSm80ILi2ELi1EN4cute5tupleIJNS5_1CILi64EEENS7_ILi80EEENS7_ILi192EEEEEENS_10bfloat16_tEfNS_4arch4Sm80ELb0ELb0ELb1ELb0ELb0ELb0ELb1ELb0ELi2ELi4ELi2ELi2ELb0EEENS1_21CollectiveEpilogueBwdISB_SC_SE_Li256ELb0ELb1ELi4EEENS1_19SingleTileSchedulerILb0ELb0ELb0ELi80EEEEEEEEEvNT_6ParamsE)
        /*02e4*/ 	.word	0x00000018


	//----- nvinfo : EIATTR_REGCOUNT
	.align		4
.L_134:
        /*02e8*/ 	.byte	0x04, 0x2f
        /*02ea*/ 	.short	(.L_136 - .L_135)
	.align		4
.L_135:
        /*02ec*/ 	.word	index@(_ZN7cutlass13device_kernelIN5flash19enable_sm80_to_sm89INS1_16FlashAttnBwdSm80INS1_25CollectiveMainloopBwdSm80ILi1ELi1EN4cute5tupleIJNS5_1CILi64EEES8_NS7_ILi192EEEEEENS_10bfloat16_tEfNS_4arch4Sm80ELb1ELb0ELb1ELb1ELb1ELb0ELb0ELb0ELi2ELi2ELi2ELi2ELb1EEENS1_24CollectiveEpilogueBwdGQAISA_fSD_Li256ELb1ELb1EEENS1_25SingleTileBwdLPTSchedulerILb1ELi64ELb1EEEEEEEEEvNT_6ParamsE)
        /*02f0*/ 	.word	0x000000ff


	//----- nvinfo : EIATTR_FRAME_SIZE
	.align		4
.L_136:
        /*02f4*/ 	.byte	0x04, 0x11
        /*02f6*/ 	.short	(.L_138 - .L_137)
	.align		4
.L_137:
        /*02f8*/ 	.word	index@($__internal_5_$__cuda_sm70_warpsync)
        /*02fc*/ 	.word	0x00000000


	//----- nvinfo : EIATTR_FRAME_SIZE
	.align		4
.L_138:
        /*0300*/ 	.byte	0x04, 0x11
        /*0302*/ 	.short	(.L_140 - .L_139)
	.align		4
.L_139:
        /*0304*/ 	.word	index@(_ZN7cutlass13device_kernelIN5flash19enable_sm80_to_sm89INS1_16FlashAttnBwdSm80INS1_25CollectiveMainloopBwdSm80ILi1ELi1EN4cute5tupleIJNS5_1CILi64EEES8_NS7_ILi192EEEEEENS_10bfloat16_tEfNS_4arch4Sm80ELb1ELb0ELb1ELb1ELb1ELb0ELb0ELb0ELi2ELi2ELi2ELi2ELb1EEENS1_24CollectiveEpilogueBwdGQAISA_fSD_Li256ELb1ELb1EEENS1_25SingleTileBwdLPTSchedulerILb1ELi64ELb1EEEEEEEEEvNT_6ParamsE)
        /*0308*/ 	.word	0x00000000


	//----- nvinfo : EIATTR_REGCOUNT
	.align		4
.L_140:
        /*030c*/ 	.byte	0x04, 0x2f
        /*030e*/ 	.short	(.L_142 - .L_141)
	.align		4
.L_141:
        /*0310*/ 	.word	index@(_ZN7cutlass13device_kernelIN5flash19enable_sm80_to_sm89INS1_16FlashAttnBwdSm80INS1_25CollectiveMainloopBwdSm80ILi1ELi1EN4cute5tupleIJNS5_1CILi64EEES8_NS7_ILi192EEEEEENS_10bfloat16_tEfNS_4arch4Sm80ELb1ELb0ELb1ELb1ELb0ELb0ELb0ELb0ELi2ELi2ELi2ELi2ELb1EEENS1_24CollectiveEpilogueBwdGQAISA_fSD_Li256ELb1ELb0EEENS1_25SingleTileBwdLPTSchedulerILb1ELi64ELb0EEEEEEEEEvNT_6ParamsE)
        /*0314*/ 	.word	0x000000ff


	//----- nvinfo : EIATTR_FRAME_SIZE
	.align		4
.L_142:
        /*0318*/ 	.byte	0x04, 0x11
        /*031a*/ 	.short	(.L_144 - .L_143)
	.align		4
.L_143:
        /*031c*/ 	.word	index@(_ZN7cutlass13device_kernelIN5flash19enable_sm80_to_sm89INS1_16FlashAttnBwdSm80INS1_25CollectiveMainloopBwdSm80ILi1ELi1EN4cute5tupleIJNS5_1CILi64EEES8_NS7_ILi192EEEEEENS_10bfloat16_tEfNS_4arch4Sm80ELb1ELb0ELb1ELb1ELb0ELb0ELb0ELb0ELi2ELi2ELi2ELi2ELb1EEENS1_24CollectiveEpilogueBwdGQAISA_fSD_Li256ELb1ELb0EEENS1_25SingleTileBwdLPTSchedulerILb1ELi64ELb0EEEEEEEEEvNT_6ParamsE)
        /*0320*/ 	.word	0x00000008


	//----- nvinfo : EIATTR_REGCOUNT
	.align		4
.L_144:
        /*0324*/ 	.byte	0x04, 0x2f
        /*0326*/ 	.short	(.L_146 - .L_145)
	.align		4
.L_145:
        /*0328*/ 	.word	index@(_ZN7cutlass13device_kernelIN5flash19enable_sm80_to_sm89INS1_16FlashAttnBwdSm80INS1_25CollectiveMainloopBwdSm80ILi1ELi1EN4cute5tupleIJNS5_1CILi64EEES8_NS7_ILi192EEEEEENS_10bfloat16_tEfNS_4arch4Sm80ELb1ELb0ELb1ELb1ELb1ELb0ELb0ELb0ELi2ELi2ELi2ELi2ELb1EEENS1_21CollectiveEpilogueBwdISA_SB_SD_Li256ELb1ELb0ELi4EEENS1_25SingleTileBwdLPTSchedulerILb1ELi64ELb1EEEEEEEEEvNT_6ParamsE)
        /*032c*/ 	.word	0x000000ff


	//----- nvinfo : EIATTR_FRAME_SIZE
	.align		4
.L_146:
        /*0330*/ 	.byte	0x04, 0x11
        /*0332*/ 	.short	(.L_148 - .L_147)
	.align		4
.L_147:
        /*0334*/ 	.word	index@(_ZN7cutlass13device_kernelIN5flash19enable_sm80_to_sm89INS1_16FlashAttnBwdSm80INS1_25CollectiveMainloopBwdSm80ILi1ELi1EN4cute5tupleIJNS5_1CILi64EEES8_NS7_ILi192EEEEEENS_10bfloat16_tEfNS_4arch4Sm80ELb1ELb0ELb1ELb1ELb1ELb0ELb0ELb0ELi2ELi2ELi2ELi2ELb1EEENS1_21CollectiveEpilogueBwdISA_SB_SD_Li256ELb1ELb0ELi4EEENS1_25SingleTileBwdLPTSchedulerILb1ELi64ELb1EEEEEEEEEvNT_6ParamsE)
        /*0338*/ 	.word	0x00000008


	//----- nvinfo : EIATTR_REGCOUNT
	.align		4
.L_148:
        /*033c*/ 	.byte	0x04, 0x2f
        /*033e*/ 	.short	(.L_150 - .L_149)
	.align		4
.L_149:
        /*0340*/ 	.word	index@(_ZN7cutlass13device_kernelIN5flash19enable_sm80_to_sm89INS1_16FlashAttnBwdSm80INS1_25CollectiveMainloopBwdSm80ILi1ELi1EN4cute5tupleIJNS5_1CILi64EEES8_NS7_ILi192EEEEEENS_10bfloat16_tEfNS_4arch4Sm80ELb1ELb0ELb1ELb1ELb0ELb0ELb0ELb0ELi2ELi2ELi2ELi2ELb1EEENS1_21CollectiveEpilogueBwdISA_SB_SD_Li256ELb1ELb0ELi4EEENS1_25SingleTileBwdLPTSchedulerILb1ELi64ELb0EEEEEEEEEvNT_6ParamsE)
        /*0344*/ 	.word	0x000000ff


	//----- nvinfo : EIATTR_FRAME_SIZE
	.align		4
.L_150:
        /*0348*/ 	.byte	0x04, 0x11
        /*034a*/ 	.short	(.L_152 - .L_151)
	.align		4
.L_151:
        /*034c*/ 	.word	index@(_ZN7cutlass13device_kernelIN5flash19enable_sm80_to_sm89INS1_16FlashAttnBwdSm80INS1_25CollectiveMainloopBwdSm80ILi1ELi1EN4cute5tupleIJNS5_1CILi64EEES8_NS7_ILi192EEEEEENS_10bfloat16_tEfNS_4arch4Sm80ELb1ELb0ELb1ELb1ELb0ELb0ELb0ELb0ELi2ELi2ELi2ELi2ELb1EEENS1_21CollectiveEpilogueBwdISA_SB_SD_Li256ELb1ELb0ELi4EEENS1_25SingleTileBwdLPTSchedulerILb1ELi64ELb0EEEEEEEEEvNT_6ParamsE)
        /*0350*/ 	.word	0x00000000


	//----- nvinfo : EIATTR_REGCOUNT
	.align		4
.L_152:
        /*0354*/ 	.byte	0x04, 0x2f
        /*0356*/ 	.short	(.L_154 - .L_153)
	.align		4
.L_153:
        /*0358*/ 	.word	index@(_ZN7cutlass13device_kernelIN5flash19enable_sm80_to_sm89INS1_16FlashAttnBwdSm80INS1_25CollectiveMainloopBwdSm80ILi1ELi1EN4cute5tupleIJNS5_1CILi64EEES8_NS7_ILi192EEEEEENS_10bfloat16_tEfNS_4arch4Sm80ELb1ELb0ELb1ELb0ELb1ELb0ELb0ELb0ELi2ELi2ELi2ELi2ELb1EEENS1_24CollectiveEpilogueBwdGQAISA_fSD_Li256ELb0ELb1EEENS1_25SingleTileBwdLPTSchedulerILb0ELi64ELb1EEEEEEEEEvNT_6ParamsE)
        /*035c*/ 	.word	0x000000ff


	//----- nvinfo : EIATTR_FRAME_SIZE
	.align		4
.L_154:
        /*0360*/ 	.byte	0x04, 0x11
        /*0362*/ 	.short	(.L_156 - .L_155)
	.align		4
.L_155:
        /*0364*/ 	.word	index@($__internal_4_$__cuda_sm70_warpsync)
        /*0368*/ 	.word	0x00000000


	//----- nvinfo : EIATTR_FRAME_SIZE
	.align		4
.L_156:
        /*036c*/ 	.byte	0x04, 0x11
        /*036e*/ 	.short	(.L_158 - .L_157)
	.align		4
.L_157:
        /*0370*/ 	.word	index@(_ZN7cutlass13device_kernelIN5flash19enable_sm80_to_sm89INS1_16FlashAttnBwdSm80INS1_25CollectiveMainloopBwdSm80ILi1ELi1EN4cute5tupleIJNS5_1CILi64EEES8_NS7_ILi192EEEEEENS_10bfloat16_tEfNS_4arch4Sm80ELb1ELb0ELb1ELb0ELb1ELb0ELb0ELb0ELi2ELi2ELi2ELi2ELb1EEENS1_24CollectiveEpilogueBwdGQAISA_fSD_Li256ELb0ELb1EEENS1_25SingleTileBwdLPTSchedulerILb0ELi64ELb1EEEEEEEEEvNT_6ParamsE)
        /*0374*/ 	.word	0x00000008


	//----- nvinfo : EIATTR_REGCOUNT
	.align		4
.L_158:
        /*0378*/ 	.byte	0x04, 0x2f
        /*037a*/ 	.short	(.L_160 - .L_159)
	.align		4
.L_159:
        /*037c*/ 	.word	index@(_ZN7cutlass13device_kernelIN5flash19enable_sm80_to_sm89INS1_16FlashAttnBwdSm80INS1_25CollectiveMainloopBwdSm80ILi1ELi1EN4cute5tupleIJNS5_1CILi64EEES8_NS7_ILi192EEEEEENS_10bfloat16_tEfNS_4arch4Sm80ELb1ELb0ELb1ELb0ELb0ELb0ELb0ELb0ELi2ELi2ELi2ELi2ELb1EEENS1_24CollectiveEpilogueBwdGQAISA_fSD_Li256ELb0ELb0EEENS1_25SingleTileBwdLPTSchedulerILb0ELi64ELb0EEEEEEEEEvNT_6ParamsE)
        /*0380*/ 	.word	0x000000ff


	//----- nvinfo : EIATTR_FRAME_SIZE
	.align		4
.L_160:
        /*0384*/ 	.byte	0x04, 0x11
        /*0386*/ 	.short	(.L_162 - .L_161)
	.align		4
.L_161:
        /*0388*/ 	.word	index@(_ZN7cutlass13device_kernelIN5flash19enable_sm80_to_sm89INS1_16FlashAttnBwdSm80INS1_25CollectiveMainloopBwdSm80ILi1ELi1EN4cute5tupleIJNS5_1CILi64EEES8_NS7_ILi192EEEEEENS_10bfloat16_tEfNS_4arch4Sm80ELb1ELb0ELb1ELb0ELb0ELb0ELb0ELb0ELi2ELi2ELi2ELi2ELb1EEENS1_24CollectiveEpilogueBwdGQAISA_fSD_Li256ELb0ELb0EEENS1_25SingleTileBwdLPTSchedulerILb0ELi64ELb0EEEEEEEEEvNT_6ParamsE)
        /*038c*/ 	.word	0x00000008


	//----- nvinfo : EIATTR_REGCOUNT
	.align		4
.L_162:
        /*0390*/ 	.byte	0x04, 0x2f
        /*0392*/ 	.short	(.L_164 - .L_163)
	.align		4
.L_163:
        /*0394*/ 	.word	index@(_ZN7cutlass13device_kernelIN5flash19enable_sm80_to_sm89INS1_16FlashAttnBwdSm80INS1_25CollectiveMainloopBwdSm80ILi1ELi1EN4cute5tupleIJNS5_1CILi64EEES8_NS7_ILi192EEEEEENS_10bfloat16_tEfNS_4arch4Sm80ELb1ELb0ELb1ELb0ELb1ELb0ELb0ELb0ELi2ELi2ELi2ELi2ELb1EEENS1_21CollectiveEpilogueBwdISA_SB_SD_Li256ELb0ELb0ELi4EEENS1_25SingleTileBwdLPTSchedulerILb0ELi64ELb1EEEEEEEEEvNT_6ParamsE)
        /*0398*/ 	.word	0x000000ff


	//----- nvinfo : EIATTR_FRAME_SIZE
	.align		4
.L_164:
        /*039c*/ 	.byte	0x04, 0x11
        /*039e*/ 	.short	(.L_166 - .L_165)
	.align		4
.L_165:
        /*03a0*/ 	.word	index@(_ZN7cutlass13device_kernelIN5flash19enable_sm80_to_sm89INS1_16FlashAttnBwdSm80INS1_25CollectiveMainloopBwdSm80ILi1ELi1EN4cute5tupleIJNS5_1CILi64EEES8_NS7_ILi192EEEEEENS_10bfloat16_tEfNS_4arch4Sm80ELb1ELb0ELb1ELb0ELb1ELb0ELb0ELb0ELi2ELi2ELi2ELi2ELb1EEENS1_21CollectiveEpilogueBwdISA_SB_SD_Li256ELb0ELb0ELi4EEENS1_25SingleTileBwdLPTSchedulerILb0ELi64ELb1EEEEEEEEEvNT_6ParamsE)
        /*03a4*/ 	.word	0x00000008


	//----- nvinfo : EIATTR_REGCOUNT
	.align		4
.L_166:
        /*03a8*/ 	.byte	0x04, 0x2f
        /*03aa*/ 	.short	(.L_168 - .L_167)
	.align		4
.L_167:
        /*03ac*/ 	.word	index@(_ZN7cutlass13device_kernelIN5flash19enable_sm80_to_sm89INS1_16FlashAttnBwdSm80INS1_25CollectiveMainloopBwdSm80ILi1ELi1EN4cute5tupleIJNS5_1CILi64EEES8_NS7_ILi192EEEEEENS_10bfloat16_tEfNS_4arch4Sm80ELb1ELb0ELb1ELb0ELb0ELb0ELb0ELb0ELi2ELi2ELi2ELi2ELb1EEENS1_21CollectiveEpilogueBwdISA_SB_SD_Li256ELb0ELb0ELi4EEENS1_25SingleTileBwdLPTSchedulerILb0ELi64ELb0EEEEEEEEEvNT_6ParamsE)
        /*03b0*/ 	.word	0x000000ff


	//----- nvinfo : EIATTR_FRAME_SIZE
	.align		4
.L_168:
        /*03b4*/ 	.byte	0x04, 0x11
        /*03b6*/ 	.short	(.L_170 - .L_169)
	.align		4
.L_169:
        /*03b8*/ 	.word	index@(_ZN7cutlass13device_kernelIN5flash19enable_sm80_to_sm89INS1_16FlashAttnBwdSm80INS1_25CollectiveMainloopBwdSm80ILi1ELi1EN4cute5tupleIJNS5_1CILi64EEES8_NS7_ILi192EEEEEENS_10bfloat16_tEfNS_4arch4Sm80ELb1ELb0ELb1ELb0ELb0ELb0ELb0ELb0ELi2ELi2ELi2ELi2ELb1EEENS1_21CollectiveEpilogueBwdISA_SB_SD_Li256ELb0ELb0ELi4EEENS1_25SingleTileBwdLPTSchedulerILb0ELi64ELb0EEEEEEEEEvNT_6ParamsE)
        /*03bc*/ 	.word	0x00000008


	//----- nvinfo : EIATTR_REGCOUNT
	.align		4
.L_170:
        /*03c0*/ 	.byte	0x04, 0x2f
        /*03c2*/ 	.short	(.L_172 - .L_171)
	.align		4
.L_171:
        /*03c4*/ 	.word	index@(_ZN7cutlass13device_kernelIN5flash19enable_sm80_to_sm89INS1_16FlashAttnBwdSm80INS1_25CollectiveMainloopBwdSm80ILi1ELi1EN4cute5tupleIJNS5_1CILi64EEES8_NS7_ILi192EEEEEENS_10bfloat16_tEfNS_4arch4Sm80ELb0ELb1ELb1ELb1ELb1ELb0ELb0ELb0ELi2ELi2ELi2ELi2ELb1EEENS1_24CollectiveEpilogueBwdGQAISA_fSD_Li256ELb1ELb1EEENS1_19SingleTileSchedulerILb1ELb0ELb0ELi64EEEEEEEEEvNT_6ParamsE)
        /*03c8*/ 	.word	0x000000ff


	//----- nvinfo : EIATTR_FRAME_SIZE
	.align		4
.L_172:
        /*03cc*/ 	.byte	0x04, 0x11
        /*03ce*/ 	.short	(.L_174 - .L_173)
	.align		4
.L_173:
        /*03d0*/ 	.word	index@($__internal_3_$__cuda_sm70_warpsync)
        /*03d4*/ 	.word	0x00000000


	//----- nvinfo : EIATTR_FRAME_SIZE
	.align		4
.L_174:
        /*03d8*/ 	.byte	0x04, 0x11
        /*03da*/ 	.short	(.L_176 - .L_175)
	.align		4
.L_175:
        /*03dc*/ 	.word	index@(_ZN7cutlass13device_kernelIN5flash19enable_sm80_to_sm89INS1_16FlashAttnBwdSm80INS1_25CollectiveMainloopBwdSm80ILi1ELi1EN4cute5tupleIJNS5_1CILi64EEES8_NS7_ILi192EEEEEENS_10bfloat16_tEfNS_4arch4Sm80ELb0ELb1ELb1ELb1ELb1ELb0ELb0ELb0ELi2ELi2ELi2ELi2ELb1EEENS1_24CollectiveEpilogueBwdGQAISA_fSD_Li256ELb1ELb1EEENS1_19SingleTileSchedulerILb1ELb0ELb0ELi64EEEEEEEEEvNT_6ParamsE)
        /*03e0*/ 	.word	0x00000020


	//----- nvinfo : EIATTR_REGCOUNT
	.align		4
.L_176:
        /*03e4*/ 	.byte	0x04, 0x2f
        /*03e6*/ 	.short	(.L_178 - .L_177)
	.align		4
.L_177:
        /*03e8*/ 	.word	index@(_ZN7cutlass13device_kernelIN5flash19enable_sm80_to_sm89INS1_16FlashAttnBwdSm80INS1_25CollectiveMainloopBwdSm80ILi1ELi1EN4cute5tupleIJNS5_1CILi64EEES8_NS7_ILi192EEEEEENS_10bfloat16_tEfNS_4arch4Sm80ELb0ELb1ELb1ELb1ELb0ELb0ELb0ELb0ELi2ELi2ELi2ELi2ELb1EEENS1_24CollectiveEpilogueBwdGQAISA_fSD_Li256ELb1ELb0EEENS1_19SingleTileSchedulerILb1ELb0ELb0ELi64EEEEEEEEEvNT_6ParamsE)
        /*03ec*/ 	.word	0x000000ff


	//----- nvinfo : EIATTR_FRAME_SIZE
	.align		4
.L_178:
        /*03f0*/ 	.byte	0x04, 0x11
        /*03f2*/ 	.short	(.L_180 - .L_179)
	.align		4
.L_179:
        /*03f4*/ 	.word	index@(_ZN7cutlass13device_kernelIN5flash19enable_sm80_to_sm89INS1_16FlashAttnBwdSm80INS1_25CollectiveMainloopBwdSm80ILi1ELi1EN4cute5tupleIJNS5_1CILi64EEES8_NS7_ILi192EEEEEENS_10bfloat16_tEfNS_4arch4Sm80ELb0ELb1ELb1ELb1ELb0ELb0ELb0ELb0ELi2ELi2ELi2ELi2ELb1EEENS1_24CollectiveEpilogueBwdGQAISA_fSD_Li256ELb1ELb0EEENS1_19SingleTileSchedulerILb1ELb0ELb0ELi64EEEEEEEEEvNT_6ParamsE)
        /*03f8*/ 	.word	0x00000020


	//----- nvinfo : EIATTR_REGCOUNT
	.align		4
.L_180:
        /*03fc*/ 	.byte	0x04, 0x2f
        /*03fe*/ 	.short	(.L_182 - .L_181)
	.align		4
.L_181:
        /*0400*/ 	.word	index@(_ZN7cutlass13device_kernelIN5flash19enable_sm80_to_sm89INS1_16FlashAttnBwdSm80INS1_25CollectiveMainloopBwdSm80ILi1ELi1EN4cute5tupleIJNS5_1CILi64EEES8_NS7_ILi192EEEEEENS_10bfloat16_tEfNS_4arch4Sm80ELb0ELb1ELb1ELb1ELb1ELb0ELb0ELb0ELi2ELi2ELi2ELi2ELb1EEENS1_21CollectiveEpilogueBwdISA_SB_SD_Li256ELb1ELb0ELi4EEENS1_19SingleTileSchedulerILb1ELb0ELb0ELi64EEEEEEEEEvNT_6ParamsE)
        /*0404*/ 	.word	0x000000ff


	//----- nvinfo : EIATTR_FRAME_SIZE
	.align		4
.L_182:
        /*0408*/ 	.byte	0x04, 0x11
        /*040a*/ 	.short	(.L_184 - .L_183)
	.align		4
.L_183:
        /*040c*/ 	.word	index@(_ZN7cutlass13device_kernelIN5flash19enable_sm80_to_sm89INS1_16FlashAttnBwdSm80INS1_25CollectiveMainloopBwdSm80ILi1ELi1EN4cute5tupleIJNS5_1CILi64EEES8_NS7_ILi192EEEEEENS_10bfloat16_tEfNS_4arch4Sm80ELb0ELb1ELb1ELb1ELb1ELb0ELb0ELb0ELi2ELi2ELi2ELi2ELb1EEENS1_21CollectiveEpilogueBwdISA_SB_SD_Li256ELb1ELb0ELi4EEENS1_19SingleTileSchedulerILb1ELb0ELb0ELi64EEEEEEEEEvNT_6ParamsE)
        /*0410*/ 	.word	0x00000020


	//----- nvinfo : EIATTR_REGCOUNT
	.align		4
.L_184:
        /*0414*/ 	.byte	0x04, 0x2f
        /*0416*/ 	.short	(.L_186 - .L_185)
	.align		4
.L_185:
        /*0418*/ 	.word	index@(_ZN7cutlass13device_kernelIN5flash19enable_sm80_to_sm89INS1_16FlashAttnBwdSm80INS1_25CollectiveMainloopBwdSm80ILi1ELi1EN4cute5tupleIJNS5_1CILi64EEES8_NS7_ILi192EEEEEENS_10bfloat16_tEfNS_4arch4Sm80ELb0ELb1ELb1ELb1ELb0ELb0ELb0ELb0ELi2ELi2ELi2ELi2ELb1EEENS1_21CollectiveEpilogueBwdISA_SB_SD_Li256ELb1ELb0ELi4EEENS1_19SingleTileSchedulerILb1ELb0ELb0ELi64EEEEEEEEEvNT_6ParamsE)
        /*041c*/ 	.word	0x000000ff


	//----- nvinfo : EIATTR_FRAME_SIZE
	.align		4
.L_186:
        /*0420*/ 	.byte	0x04, 0x11
        /*0422*/ 	.short	(.L_188 - .L_187)
	.align		4
.L_187:
        /*0424*/ 	.word	index@(_ZN7cutlass13device_kernelIN5flash19enable_sm80_to_sm89INS1_16FlashAttnBwdSm80INS1_25CollectiveMainloopBwdSm80ILi1ELi1EN4cute5tupleIJNS5_1CILi64EEES8_NS7_ILi192EEEEEENS_10bfloat16_tEfNS_4arch4Sm80ELb0ELb1ELb1ELb1ELb0ELb0ELb0ELb0ELi2ELi2ELi2ELi2ELb1EEENS1_21CollectiveEpilogueBwdISA_SB_SD_Li256ELb1ELb0ELi4EEENS1_19SingleTileSchedulerILb1ELb0ELb0ELi64EEEEEEEEEvNT_6ParamsE)
        /*0428*/ 	.word	0x00000020


	//----- nvinfo : EIATTR_REGCOUNT
	.align		4
.L_188:
        /*042c*/ 	.byte	0x04, 0x2f
        /*042e*/ 	.short	(.L_190 - .L_189)
	.align		4
.L_189:
        /*0430*/ 	.word	index@(_ZN7cutlass13device_kernelIN5flash19enable_sm80_to_sm89INS1_16FlashAttnBwdSm80INS1_25CollectiveMainloopBwdSm80ILi1ELi1EN4cute5tupleIJNS5_1CILi64EEES8_NS7_ILi192EEEEEENS_10bfloat16_tEfNS_4arch4Sm80ELb0ELb1ELb1ELb0ELb1ELb0ELb0ELb0ELi2ELi2ELi2ELi2ELb1EEENS1_24CollectiveEpilogueBwdGQAISA_fSD_Li256ELb0ELb1EEENS1_19SingleTileSchedulerILb0ELb0ELb0ELi64EEEEEEEEEvNT_6ParamsE)
        /*0434*/ 	.word	0x000000ff


	//----- nvinfo : EIATTR_FRAME_SIZE
	.align		4
.L_190:
        /*0438*/ 	.byte	0x04, 0x11
        /*043a*/ 	.short	(.L_192 - .L_191)
	.align		4
.L_191:
        /*043c*/ 	.word	index@($__internal_2_$__cuda_sm70_warpsync)
        /*0440*/ 	.word	0x00000000


	//----- nvinfo : EIATTR_FRAME_SIZE
	.align		4
.L_192:
        /*0444*/ 	.byte	0x04, 0x11
        /*0446*/ 	.short	(.L_194 - .L_193)
	.align		4
.L_193:
        /*0448*/ 	.word	index@(_ZN7cutlass13device_kernelIN5flash19enable_sm80_to_sm89INS1_16FlashAttnBwdSm80INS1_25CollectiveMainloopBwdSm80ILi1ELi1EN4cute5tupleIJNS5_1CILi64EEES8_NS7_ILi192EEEEEENS_10bfloat16_tEfNS_4arch4Sm80ELb0ELb1ELb1ELb0ELb1ELb0ELb0ELb0ELi2ELi2ELi2ELi2ELb1EEENS1_24CollectiveEpilogueBwdGQAISA_fSD_Li256ELb0ELb1EEENS1_19SingleTileSchedulerILb0ELb0ELb0ELi64EEEEEEEEEvNT_6ParamsE)
        /*044c*/ 	.word	0x00000000


	//----- nvinfo : EIATTR_REGCOUNT
	.align		4
.L_194:
        /*0450*/ 	.byte	0x04, 0x2f
        /*0452*/ 	.short	(.L_196 - .L_195)
	.align		4
.L_195:
        /*0454*/ 	.word	index@(_ZN7cutlass13device_kernelIN5flash19enable_sm80_to_sm89INS1_16FlashAttnBwdSm80INS1_25CollectiveMainloopBwdSm80ILi1ELi1EN4cute5tupleIJNS5_1CILi64EEES8_NS7_ILi192EEEEEENS_10bfloat16_tEfNS_4arch4Sm80ELb0ELb1ELb1ELb0ELb0ELb0ELb0ELb0ELi2ELi2ELi2ELi2ELb1EEENS1_24CollectiveEpilogueBwdGQAISA_fSD_Li256ELb0ELb0EEENS1_19SingleTileSchedulerILb0ELb0ELb0ELi64EEEEEEEEEvNT_6ParamsE)
        /*0458*/ 	.word	0x000000ff


	//----- nvinfo : EIATTR_FRAME_SIZE
	.align		4
.L_196:
        /*045c*/ 	.byte	0x04, 0x11
        /*045e*/ 	.short	(.L_198 - .L_197)
	.align		4
.L_197:
        /*0460*/ 	.word	index@(_ZN7cutlass13device_kernelIN5flash19enable_sm80_to_sm89INS1_16FlashAttnBwdSm80INS1_25CollectiveMainloopBwdSm80ILi1ELi1EN4cute5tupleIJNS5_1CILi64EEES8_NS7_ILi192EEEEEENS_10bfloat16_tEfNS_4arch4Sm80ELb0ELb1ELb1ELb0ELb0ELb0ELb0ELb0ELi2ELi2ELi2ELi2ELb1EEENS1_24CollectiveEpilogueBwdGQAISA_fSD_Li256ELb0ELb0EEENS1_19SingleTileSchedulerILb0ELb0ELb0ELi64EEEEEEEEEvNT_6ParamsE)
        /*0464*/ 	.word	0x00000000


	//----- nvinfo : EIATTR_REGCOUNT
	.align		4
.L_198:
        /*0468*/ 	.byte	0x04, 0x2f
        /*046a*/ 	.short	(.L_200 - .L_199)
	.align		4
.L_199:
        /*046c*/ 	.word	index@(_ZN7cutlass13device_kernelIN5flash19enable_sm80_to_sm89INS1_16FlashAttnBwdSm80INS1_25CollectiveMainloopBwdSm80ILi1ELi1EN4cute5tupleIJNS5_1CILi64EEES8_NS7_ILi192EEEEEENS_10bfloat16_tEfNS_4arch4Sm80ELb0ELb1ELb1ELb0ELb1ELb0ELb0ELb0ELi2ELi2ELi2ELi2ELb1EEENS1_21CollectiveEpilogueBwdISA_SB_SD_Li256ELb0ELb0ELi4EEENS1_19SingleTileSchedulerILb0ELb0ELb0ELi64EEEEEEEEEvNT_6ParamsE)
        /*0470*/ 	.word	0x000000ff


	//----- nvinfo : EIATTR_FRAME_SIZE
	.align		4
.L_200:
        /*0474*/ 	.byte	0x04, 0x11
        /*0476*/ 	.short	(.L_202 - .L_201)
	.align		4
.L_201:
        /*0478*/ 	.word	index@(_ZN7cutlass13device_kernelIN5flash19enable_sm80_to_sm89INS1_16FlashAttnBwdSm80INS1_25CollectiveMainloopBwdSm80ILi1ELi1EN4cute5tupleIJNS5_1CILi64EEES8_NS7_ILi192EEEEEENS_10bfloat16_tEfNS_4arch4Sm80ELb0ELb1ELb1ELb0ELb1ELb0ELb0ELb0ELi2ELi2ELi2ELi2ELb1EEENS1_21CollectiveEpilogueBwdISA_SB_SD_Li256ELb0ELb0ELi4EEENS1_19SingleTileSchedulerILb0ELb0ELb0ELi64EEEEEEEEEvNT_6ParamsE)
        /*047c*/ 	.word	0x00000000


	//----- nvinfo : EIATTR_REGCOUNT
	.align		4
.L_202:
        /*0480*/ 	.byte	0x04, 0x2f
        /*0482*/ 	.short	(.L_204 - .L_203)
	.align		4
.L_203:
        /*0484*/ 	.word	index@(_ZN7cutlass13device_kernelIN5flash19enable_sm80_to_sm89INS1_16FlashAttnBwdSm80INS1_25CollectiveMainloopBwdSm80ILi1ELi1EN4cute5tupleIJNS5_1CILi64EEES8_NS7_ILi192EEEEEENS_10bfloat16_tEfNS_4arch4Sm80ELb0ELb1ELb1ELb0ELb0ELb0ELb0ELb0ELi2ELi2ELi2ELi2ELb1EEENS1_21CollectiveEpilogueBwdISA_SB_SD_Li256ELb0ELb0ELi4EEENS1_19SingleTileSchedulerILb0ELb0ELb0ELi64EEEEEEEEEvNT_6ParamsE)
        /*0488*/ 	.word	0x000000ff


	//----- nvinfo : EIATTR_FRAME_SIZE
	.align		4
.L_204:
        /*048c*/ 	.byte	0x04, 0x11
        /*048e*/ 	.short	(.L_206 - .L_205)
	.align		4
.L_205:
        /*0490*/ 	.word	index@(_ZN7cutlass13device_kernelIN5flash19enable_sm80_to_sm89INS1_16FlashAttnBwdSm80INS1_25CollectiveMainloopBwdSm80ILi1ELi1EN4cute5tupleIJNS5_1CILi64EEES8_NS7_ILi192EEEEEENS_10bfloat16_tEfNS_4arch4Sm80ELb0ELb1ELb1ELb0ELb0ELb0ELb0ELb0ELi2ELi2ELi2ELi2ELb1EEENS1_21CollectiveEpilogueBwdISA_SB_SD_Li256ELb0ELb0ELi4EEENS1_19SingleTileSchedulerILb0ELb0ELb0ELi64EEEEEEEEEvNT_6ParamsE)
        /*0494*/ 	.word	0x00000000


	//----- nvinfo : EIATTR_REGCOUNT
	.align		4
.L_206:
        /*0498*/ 	.byte	0x04, 0x2f
        /*049a*/ 	.short	(.L_208 - .L_207)
	.align		4
.L_207:
        /*049c*/ 	.word	index@(_ZN7cutlass13device_kernelIN5flash19enable_sm80_to_sm89INS1_16FlashAttnBwdSm80INS1_25CollectiveMainloopBwdSm80ILi1ELi1EN4cute5tupleIJNS5_1CILi64EEES8_NS7_ILi192EEEEEENS_10bfloat16_tEfNS_4arch4Sm80ELb0ELb0ELb1ELb1ELb1ELb0ELb0ELb0ELi2ELi2ELi2ELi2ELb1EEENS1_24CollectiveEpilogueBwdGQAISA_fSD_Li256ELb1ELb1EEENS1_19SingleTileSchedulerILb1ELb0ELb0ELi64EEEEEEEEEvNT_6ParamsE)
        /*04a0*/ 	.word	0x000000ff


	//----- nvinfo : EIATTR_FRAME_SIZE
	.align		4
.L_208:
        /*04a4*/ 	.byte	0x04, 0x11
        /*04a6*/ 	.short	(.L_210 - .L_209)
	.align		4
.L_209:
        /*04a8*/ 	.word	index@($__internal_1_$__cuda_sm70_warpsync)
        /*04ac*/ 	.word	0x00000000


	//----- nvinfo : EIATTR_FRAME_SIZE
	.align		4
.L_210:
        /*04b0*/ 	.byte	0x04, 0x11
        /*04b2*/ 	.short	(.L_212 - .L_211)
	.align		4
.L_211:
        /*04b4*/ 	.word	index@(_ZN7cutlass13device_kernelIN5flash19enable_sm80_to_sm89INS1_16FlashAttnBwdSm80INS1_25CollectiveMainloopBwdSm80ILi1ELi1EN4cute5tupleIJNS5_1CILi64EEES8_NS7_ILi192EEEEEENS_10bfloat16_tEfNS_4arch4Sm80ELb0ELb0ELb1ELb1ELb1ELb0ELb0ELb0ELi2ELi2ELi2ELi2ELb1EEENS1_24CollectiveEpilogueBwdGQAISA_fSD_Li256ELb1ELb1EEENS1_19SingleTileSchedulerILb1ELb0ELb0ELi64EEEEEEEEEvNT_6ParamsE)
        /*04b8*/ 	.word	0x00000000


	//----- nvinfo : EIATTR_REGCOUNT
	.align		4
.L_212:
        /*04bc*/ 	.byte	0x04, 0x2f
        /*04be*/ 	.short	(.L_214 - .L_213)
	.align		4
.L_213:
        /*04c0*/ 	.word	index@(_ZN7cutlass13device_kernelIN5flash19enable_sm80_to_sm89INS1_16FlashAttnBwdSm80INS1_25CollectiveMainloopBwdSm80ILi1ELi1EN4cute5tupleIJNS5_1CILi64EEES8_NS7_ILi192EEEEEENS_10bfloat16_tEfNS_4arch4Sm80ELb0ELb0ELb1ELb1ELb0ELb0ELb0ELb0ELi2ELi2ELi2ELi2ELb1EEENS1_24CollectiveEpilogueBwdGQAISA_fSD_Li256ELb1ELb0EEENS1_19SingleTileSchedulerILb1ELb0ELb0ELi64EEEEEEEEEvNT_6ParamsE)
        /*04c4*/ 	.word	0x000000ff


	//----- nvinfo : EIATTR_FRAME_SIZE
	.align		4
.L_214:
        /*04c8*/ 	.byte	0x04, 0x11
        /*04ca*/ 	.short	(.L_216 - .L_215)
	.align		4
.L_215:
        /*04cc*/ 	.word	index@(_ZN7cutlass13device_kernelIN5flash19enable_sm80_to_sm89INS1_16FlashAttnBwdSm80INS1_25CollectiveMainloopBwdSm80ILi1ELi1EN4cute5tupleIJNS5_1CILi64EEES8_NS7_ILi192EEEEEENS_10bfloat16_tEfNS_4arch4Sm80ELb0ELb0ELb1ELb1ELb0ELb0ELb0ELb0ELi2ELi2ELi2ELi2ELb1EEENS1_24CollectiveEpilogueBwdGQAISA_fSD_Li256ELb1ELb0EEENS1_19SingleTileSchedulerILb1ELb0ELb0ELi64EEEEEEEEEvNT_6ParamsE)
        /*04d0*/ 	.word	0x00000000


	//----- nvinfo : EIATTR_REGCOUNT
	.align		4
.L_216:
        /*04d4*/ 	.byte	0x04, 0x2f
        /*04d6*/ 	.short	(.L_218 - .L_217)
	.align		4
.L_217:
        /*04d8*/ 	.word	index@(_ZN7cutlass13device_kernelIN5flash19enable_sm80_to_sm89INS1_16FlashAttnBwdSm80INS1_25CollectiveMainloopBwdSm80ILi1ELi1EN4cute5tupleIJNS5_1CILi64EEES8_NS7_ILi192EEEEEENS_10bfloat16_tEfNS_4arch4Sm80ELb0ELb0ELb1ELb1ELb1ELb0ELb0ELb0ELi2ELi2ELi2ELi2ELb1EEENS1_21CollectiveEpilogueBwdISA_SB_SD_Li256ELb1ELb0ELi4EEENS1_19SingleTileSchedulerILb1ELb0ELb0ELi64EEEEEEEEEvNT_6ParamsE)
        /*04dc*/ 	.word	0x000000ff


	//----- nvinfo : EIATTR_FRAME_SIZE
	.align		4
.L_218:
        /*04e0*/ 	.byte	0x04, 0x11
        /*04e2*/ 	.short	(.L_220 - .L_219)
	.align		4
.L_219:
        /*04e4*/ 	.word	index@(_ZN7cutlass13device_kernelIN5flash19enable_sm80_to_sm89INS1_16FlashAttnBwdSm80INS1_25CollectiveMainloopBwdSm80ILi1ELi1EN4cute5tupleIJNS5_1CILi64EEES8_NS7_ILi192EEEEEENS_10bfloat16_tEfNS_4arch4Sm80ELb0ELb0ELb1ELb1ELb1ELb0ELb0ELb0ELi2ELi2ELi2ELi2ELb1EEENS1_21CollectiveEpilogueBwdISA_SB_SD_Li256ELb1ELb0ELi4EEENS1_19SingleTileSchedulerILb1ELb0ELb0ELi64EEEEEEEEEvNT_6ParamsE)
        /*04e8*/ 	.word	0x00000000


	//----- nvinfo : EIATTR_REGCOUNT
	.align		4
.L_220:
        /*04ec*/ 	.byte	0x04, 0x2f
        /*04ee*/ 	.short	(.L_222 - .L_221)
	.align		4
.L_221:
        /*04f0*/ 	.word	index@(_ZN7cutlass13device_kernelIN5flash19enable_sm80_to_sm89INS1_16FlashAttnBwdSm80INS1_25CollectiveMainloopBwdSm80ILi1ELi1EN4cute5tupleIJNS5_1CILi64EEES8_NS7_ILi192EEEEEENS_10bfloat16_tEfNS_4arch4Sm80ELb0ELb0ELb1ELb1ELb0ELb0ELb0ELb0ELi2ELi2ELi2ELi2ELb1EEENS1_21CollectiveEpilogueBwdISA_SB_SD_Li256ELb1ELb0ELi4EEENS1_19SingleTileSchedulerILb1ELb0ELb0ELi64EEEEEEEEEvNT_6ParamsE)
        /*04f4*/ 	.word	0x000000ff


	//----- nvinfo : EIATTR_FRAME_SIZE
	.align		4
.L_222:
        /*04f8*/ 	.byte	0x04, 0x11
        /*04fa*/ 	.short	(.L_224 - .L_223)
	.align		4
.L_223:
        /*04fc*/ 	.word	index@(_ZN7cutlass13device_kernelIN5flash19enable_sm80_to_sm89INS1_16FlashAttnBwdSm80INS1_25CollectiveMainloopBwdSm80ILi1ELi1EN4cute5tupleIJNS5_1CILi64EEES8_NS7_ILi192EEEEEENS_10bfloat16_tEfNS_4arch4Sm80ELb0ELb0ELb1ELb1ELb0ELb0ELb0ELb0ELi2ELi2ELi2ELi2ELb1EEENS1_21CollectiveEpilogueBwdISA_SB_SD_Li256ELb1ELb0ELi4EEENS1_19SingleTileSchedulerILb1ELb0ELb0ELi64EEEEEEEEEvNT_6ParamsE)
        /*0500*/ 	.word	0x00000000


	//----- nvinfo : EIATTR_REGCOUNT
	.align		4
.L_224:
        /*0504*/ 	.byte	0x04, 0x2f
        /*0506*/ 	.short	(.L_226 - .L_225)
	.align		4
.L_225:
        /*0508*/ 	.word	index@(_ZN7cutlass13device_kernelIN5flash19enable_sm80_to_sm89INS1_16FlashAttnBwdSm80INS1_25CollectiveMainloopBwdSm80ILi1ELi1EN4cute5tupleIJNS5_1CILi64EEES8_NS7_ILi192EEEEEENS_10bfloat16_tEfNS_4arch4Sm80ELb0ELb0ELb1ELb0ELb1ELb0ELb0ELb0ELi2ELi2ELi2ELi2ELb1EEENS1_24CollectiveEpilogueBwdGQAISA_fSD_Li256ELb0ELb1EEENS1_19SingleTileSchedulerILb0ELb0ELb0ELi64EEEEEEEEEvNT_6ParamsE)
        /*050c*/ 	.word	0x000000ff


	//----- nvinfo : EIATTR_FRAME_SIZE
	.align		4
.L_226:
        /*0510*/ 	.byte	0x04, 0x11
        /*0512*/ 	.short	(.L_228 - .L_227)
	.align		4
.L_227:
        /*0514*/ 	.word	index@($__internal_0_$__cuda_sm70_warpsync)
        /*0518*/ 	.word	0x00000000


	//----- nvinfo : EIATTR_FRAME_SIZE
	.align		4
.L_228:
        /*051c*/ 	.byte	0x04, 0x11
        /*051e*/ 	.short	(.L_230 - .L_229)
	.align		4
.L_229:
        /*0520*/ 	.word	index@(_ZN7cutlass13device_kernelIN5flash19enable_sm80_to_sm89INS1_16FlashAttnBwdSm80INS1_25CollectiveMainloopBwdSm80ILi1ELi1EN4cute5tupleIJNS5_1CILi64EEES8_NS7_ILi192EEEEEENS_10bfloat16_tEfNS_4arch4Sm80ELb0ELb0ELb1ELb0ELb1ELb0ELb0ELb0ELi2ELi2ELi2ELi2ELb1EEENS1_24CollectiveEpilogueBwdGQAISA_fSD_Li256ELb0ELb1EEENS1_19SingleTileSchedulerILb0ELb0ELb0ELi64EEEEEEEEEvNT_6ParamsE)
        /*0524*/ 	.word	0x00000000


	//----- nvinfo : EIATTR_REGCOUNT
	.align		4
.L_230:
        /*0528*/ 	.byte	0x04, 0x2f
        /*052a*/ 	.short	(.L_232 - .L_231)
	.align		4
.L_231:
        /*052c*/ 	.word	index@(_ZN7cutlass13device_kernelIN5flash19enable_sm80_to_sm89INS1_16FlashAttnBwdSm80INS1_25CollectiveMainloopBwdSm80ILi1ELi1EN4cute5tupleIJNS5_1CILi64EEES8_NS7_ILi192EEEEEENS_10bfloat16_tEfNS_4arch4Sm80ELb0ELb0ELb1ELb0ELb0ELb0ELb0ELb0ELi2ELi2ELi2ELi2ELb1EEENS1_24CollectiveEpilogueBwdGQAISA_fSD_Li256ELb0ELb0EEENS1_19SingleTileSchedulerILb0ELb0ELb0ELi64EEEEEEEEEvNT_6ParamsE)
        /*0530*/ 	.word	0x000000ff


	//----- nvinfo : EIATTR_FRAME_SIZE
	.align		4
.L_232:
        /*0534*/ 	.byte	0x04, 0x11
        /*0536*/ 	.short	(.L_234 - .L_233)
	.align		4
.L_233:
        /*0538*/ 	.word	index@(_ZN7cutlass13device_kernelIN5flash19enable_sm80_to_sm89INS1_16FlashAttnBwdSm80INS1_25CollectiveMainloopBwdSm80ILi1ELi1EN4cute5tupleIJNS5_1CILi64EEES8_NS7_ILi192EEEEEENS_10bfloat16_tEfNS_4arch4Sm80ELb0ELb0ELb1ELb0ELb0ELb0ELb0ELb0ELi2ELi2ELi2ELi2ELb1EEENS1_24CollectiveEpilogueBwdGQAISA_fSD_Li256ELb0ELb0EEENS1_19SingleTileSchedulerILb0ELb0ELb0ELi64EEEEEEEEEvNT_6ParamsE)
        /*053c*/ 	.word	0x00000000


	//----- nvinfo : EIATTR_REGCOUNT
	.align		4
.L_234:
        /*0540*/ 	.byte	0x04, 0x2f
        /*0542*/ 	.short	(.L_236 - .L_235)
	.align		4
.L_235:
        /*0544*/ 	.word	index@(_ZN7cutlass13device_kernelIN5flash19enable_sm80_to_sm89INS1_16FlashAttnBwdSm80INS1_25CollectiveMainloopBwdSm80ILi1ELi1EN4cute5tupleIJNS5_1CILi64EEES8_NS7_ILi192EEEEEENS_10bfloat16_tEfNS_4arch4Sm80ELb0ELb0ELb1ELb0ELb1ELb0ELb0ELb0ELi2ELi2ELi2ELi2ELb1EEENS1_21CollectiveEpilogueBwdISA_SB_SD_Li256ELb0ELb0ELi4EEENS1_19SingleTileSchedulerILb0ELb0ELb0ELi64EEEEEEEEEvNT_6ParamsE)
        /*0548*/ 	.word	0x000000ff


	//----- nvinfo : EIATTR_FRAME_SIZE
	.align		4
.L_236:
        /*054c*/ 	.byte	0x04, 0x11
        /*054e*/ 	.short	(.L_238 - .L_237)
	.align		4
.L_237:
        /*0550*/ 	.word	index@(_ZN7cutlass13device_kernelIN5flash19enable_sm80_to_sm89INS1_16FlashAttnBwdSm80INS1_25CollectiveMainloopBwdSm80ILi1ELi1EN4cute5tupleIJNS5_1CILi64EEES8_NS7_ILi192EEEEEENS_10bfloat16_tEfNS_4arch4Sm80ELb0ELb0ELb1ELb0ELb1ELb0ELb0ELb0ELi2ELi2ELi2ELi2ELb1EEENS1_21CollectiveEpilogueBwdISA_SB_SD_Li256ELb0ELb0ELi4EEENS1_19SingleTileSchedulerILb0ELb0ELb0ELi64EEEEEEEEEvNT_6ParamsE)
        /*0554*/ 	.word	0x00000010


	//----- nvinfo : EIATTR_REGCOUNT
	.align		4
.L_238:
        /*0558*/ 	.byte	0x04, 0x2f
        /*055a*/ 	.short	(.L_240 - .L_239)
	.align		4
.L_239:
        /*055c*/ 	.word	index@(_ZN7cutlass13device_kernelIN5flash19enable_sm80_to_sm89INS1_16FlashAttnBwdSm80INS1_25CollectiveMainloopBwdSm80ILi1ELi1EN4cute5tupleIJNS5_1CILi64EEES8_NS7_ILi192EEEEEENS_10bfloat16_tEfNS_4arch4Sm80ELb0ELb0ELb1ELb0ELb0ELb0ELb0ELb0ELi2ELi2ELi2ELi2ELb1EEENS1_21CollectiveEpilogueBwdISA_SB_SD_Li256ELb0ELb0ELi4EEENS1_19SingleTileSchedulerILb0ELb0ELb0ELi64EEEEEEEEEvNT_6ParamsE)
        /*0560*/ 	.word	0x000000ff


	//----- nvinfo : EIATTR_FRAME_SIZE
	.align		4
.L_240:
        /*0564*/ 	.byte	0x04, 0x11
        /*0566*/ 	.short	(.L_242 - .L_241)
	.align		4
.L_241:
        /*0568*/ 	.word	index@(_ZN7cutlass13device_kernelIN5flash19enable_sm80_to_sm89INS1_16FlashAttnBwdSm80INS1_25CollectiveMainloopBwdSm80ILi1ELi1EN4cute5tupleIJNS5_1CILi64EEES8_NS7_ILi192EEEEEENS_10bfloat16_tEfNS_4arch4Sm80ELb0ELb0ELb1ELb0ELb0ELb0ELb0ELb0ELi2ELi2ELi2ELi2ELb1EEENS1_21CollectiveEpilogueBwdISA_SB_SD_Li256ELb0ELb0ELi4EEENS1_19SingleTileSchedulerILb0ELb0ELb0ELi64EEEEEEEEEvNT_6ParamsE)
        /*056c*/ 	.word	0x00000010


	//----- nvinfo : EIATTR_MIN_STACK_SIZE
	.align		4
.L_242:
        /*0570*/ 	.byte	0x04, 0x12
        /*0572*/ 	.short	(.L_244 - .L_243)
	.align		4
.L_243:
        /*0574*/ 	.word	index@(_ZN7cutlass13device_kernelIN5flash19enable_sm80_to_sm89INS1_16FlashAttnBwdSm80INS1_25CollectiveMainloopBwdSm80ILi1ELi1EN4cute5tupleIJNS5_1CILi64EEES8_NS7_ILi192EEEEEENS_10bfloat16_tEfNS_4arch4Sm80ELb0ELb0ELb1ELb0ELb0ELb0ELb0ELb0ELi2ELi2ELi2ELi2ELb1EEENS1_21CollectiveEpilogueBwdISA_SB_SD_Li256ELb0ELb0ELi4EEENS1_19SingleTileSchedulerILb0ELb0ELb0ELi64EEEEEEEEEvNT_6ParamsE)
        /*0578*/ 	.word	0x00000010


	//----- nvinfo : EIATTR_MIN_STACK_SIZE
	.align		4
.L_244:
        /*057c*/ 	.byte	0x04, 0x12
        /*057e*/ 	.short	(.L_246 - .L_245)
	.align		4
.L_245:
        /*0580*/ 	.word	index@(_ZN7cutlass13device_kernelIN5flash19enable_sm80_to_sm89INS1_16FlashAttnBwdSm80INS1_25CollectiveMainloopBwdSm80ILi1ELi1EN4cute5tupleIJNS5_1CILi64EEES8_NS7_ILi192EEEEEENS_10bfloat16_tEfNS_4arch4Sm80ELb0ELb0ELb1ELb0ELb1ELb0ELb0ELb0ELi2ELi2ELi2ELi2ELb1EEENS1_21CollectiveEpilogueBwdISA_SB_SD_Li256ELb0ELb0ELi4EEENS1_19SingleTileSchedulerILb0ELb0ELb0ELi64EEEEEEEEEvNT_6ParamsE)
        /*0584*/ 	.word	0x00000010


	//----- nvinfo : EIATTR_MIN_STACK_SIZE
	.align		4
.L_246:
        /*0588*/ 	.byte	0x04, 0x12
        /*058a*/ 	.short	(.L_248 - .L_247)
	.align		4
.L_247:
        /*058c*/ 	.word	index@(_ZN7cutlass13device_kernelIN5flash19enable_sm80_to_sm89INS1_16FlashAttnBwdSm80INS1_25CollectiveMainloopBwdSm80ILi1ELi1EN4cute5tupleIJNS5_1CILi64EEES8_NS7_ILi192EEEEEENS_10bfloat16_tEfNS_4arch4Sm80ELb0ELb0ELb1ELb0ELb0ELb0ELb0ELb0ELi2ELi2ELi2ELi2ELb1EEENS1_24CollectiveEpilogueBwdGQAISA_fSD_Li256ELb0ELb0EEENS1_19SingleTileSchedulerILb0ELb0ELb0ELi64EEEEEEEEEvNT_6ParamsE)
        /*0590*/ 	.word	0x00000000


	//----- nvinfo : EIATTR_MIN_STACK_SIZE
	.align		4
.L_248:
        /*0594*/ 	.byte	0x04, 0x12
        /*0596*/ 	.short	(.L_250 - .L_249)
	.align		4
.L_249:
        /*0598*/ 	.word	index@(_ZN7cutlass13device_kernelIN5flash19enable_sm80_to_sm89INS1_16FlashAttnBwdSm80INS1_25CollectiveMainloopBwdSm80ILi1ELi1EN4cute5tupleIJNS5_1CILi64EEES8_NS7_ILi192EEEEEENS_10bfloat16_tEfNS_4arch4Sm80ELb0ELb0ELb1ELb0ELb1ELb0ELb0ELb0ELi2ELi2ELi2ELi2ELb1EEENS1_24CollectiveEpilogueBwdGQAISA_fSD_Li256ELb0ELb1EEENS1_19SingleTileSchedulerILb0ELb0ELb0ELi64EEEEEEEEEvNT_6ParamsE)
        /*059c*/ 	.word	0x00000000


	//----- nvinfo : EIATTR_MIN_STACK_SIZE
	.align		4
.L_250:
        /*05a0*/ 	.byte	0x04, 0x12
        /*05a2*/ 	.short	(.L_252 - .L_251)
	.align		4
.L_251:
        /*05a4*/ 	.word	index@(_ZN7cutlass13device_kernelIN5flash19enable_sm80_to_sm89INS1_16FlashAttnBwdSm80INS1_25CollectiveMainloopBwdSm80ILi1ELi1EN4cute5tupleIJNS5_1CILi64EEES8_NS7_ILi192EEEEEENS_10bfloat16_tEfNS_4arch4Sm80ELb0ELb0ELb1ELb1ELb0ELb0ELb0ELb0ELi2ELi2ELi2ELi2ELb1EEENS1_21CollectiveEpilogueBwdISA_SB_SD_Li256ELb1ELb0ELi4EEENS1_19SingleTileSchedulerILb1ELb0ELb0ELi64EEEEEEEEEvNT_6ParamsE)
        /*05a8*/ 	.word	0x00000000


	//----- nvinfo : EIATTR_MIN_STACK_SIZE
	.align		4
.L_252:
        /*05ac*/ 	.byte	0x04, 0x12
        /*05ae*/ 	.short	(.L_254 - .L_253)
	.align		4
.L_253:
        /*05b0*/ 	.word	index@(_ZN7cutlass13device_kernelIN5flash19enable_sm80_to_sm89INS1_16FlashAttnBwdSm80INS1_25CollectiveMainloopBwdSm80ILi1ELi1EN4cute5tupleIJNS5_1CILi64EEES8_NS7_ILi192EEEEEENS_10bfloat16_tEfNS_4arch4Sm80ELb0ELb0ELb1ELb1ELb1ELb0ELb0ELb0ELi2ELi2ELi2ELi2ELb1EEENS1_21CollectiveEpilogueBwdISA_SB_SD_Li256ELb1ELb0ELi4EEENS1_19SingleTileSchedulerILb1ELb0ELb0ELi64EEEEEEEEEvNT_6ParamsE)
        /*05b4*/ 	.word	0x00000000


	//----- nvinfo : EIATTR_MIN_STACK_SIZE
	.align		4
.L_254:
        /*05b8*/ 	.byte	0x04, 0x12
        /*05ba*/ 	.short	(.L_256 - .L_255)
	.align		4
.L_255:
        /*05bc*/ 	.word	index@(_ZN7cutlass13device_kernelIN5flash19enable_sm80_to_sm89INS1_16FlashAttnBwdSm80INS1_25CollectiveMainloopBwdSm80ILi1ELi1EN4cute5tupleIJNS5_1CILi64EEES8_NS7_ILi192EEEEEENS_10bfloat16_tEfNS_4arch4Sm80ELb0ELb0ELb1ELb1ELb0ELb0ELb0ELb0ELi2ELi2ELi2ELi2ELb1EEENS1_24CollectiveEpilogueBwdGQAISA_fSD_Li256ELb1ELb0EEENS1_19SingleTileSchedulerILb1ELb0ELb0ELi64EEEEEEEEEvNT_6ParamsE)
        /*05c0*/ 	.word	0x00000000


	//----- nvinfo : EIATTR_MIN_STACK_SIZE
	.align		4
.L_256:
        /*05c4*/ 	.byte	0x04, 0x12
        /*05c6*/ 	.short	(.L_258 - .L_257)
	.align		4
.L_257:
        /*05c8*/ 	.word	index@(_ZN7cutlass13device_kernelIN5flash19enable_sm80_to_sm89INS1_16FlashAttnBwdSm80INS1_25CollectiveMainloopBwdSm80ILi1ELi1EN4cute5tupleIJNS5_1CILi64EEES8_NS7_ILi192EEEEEENS_10bfloat16_tEfNS_4arch4Sm80ELb0ELb0ELb1ELb1ELb1ELb0ELb0ELb0ELi2ELi2ELi2ELi2ELb1EEENS1_24CollectiveEpilogueBwdGQAISA_fSD_Li256ELb1ELb1EEENS1_19SingleTileSchedulerILb1ELb0ELb0ELi64EEEEEEEEEvNT_6ParamsE)
        /*05cc*/ 	.word	0x00000000


	//----- nvinfo : EIATTR_MIN_STACK_SIZE
	.align		4
.L_258:
        /*05d0*/ 	.byte	0x04, 0x12
        /*05d2*/ 	.short	(.L_260 - .L_259)
	.align		4
.L_259:
        /*05d4*/ 	.word	index@(_ZN7cutlass13device_kernelIN5flash19enable_sm80_to_sm89INS1_16FlashAttnBwdSm80INS1_25CollectiveMainloopBwdSm80ILi1ELi1EN4cute5tupleIJNS5_1CILi64EEES8_NS7_ILi192EEEEEENS_10bfloat16_tEfNS_4arch4Sm80ELb0ELb1ELb1ELb0ELb0ELb0ELb0ELb0ELi2ELi2ELi2ELi2ELb1EEENS1_21CollectiveEpilogueBwdISA_SB_SD_Li256ELb0ELb0ELi4EEENS1_19SingleTileSchedulerILb0ELb0ELb0ELi64EEEEEEEEEvNT_6ParamsE)
        /*05d8*/ 	.word	0x00000000


	//----- nvinfo : EIATTR_MIN_STACK_SIZE
	.align		4
.L_260:
        /*05dc*/ 	.byte	0x04, 0x12
        /*05de*/ 	.short	(.L_262 - .L_261)
	.align		4
.L_261:
        /*05e0*/ 	.word	index@(_ZN7cutlass13device_kernelIN5flash19enable_sm80_to_sm89INS1_16FlashAttnBwdSm80INS1_25CollectiveMainloopBwdSm80ILi1ELi1EN4cute5tupleIJNS5_1CILi64EEES8_NS7_ILi192EEEEEENS_10bfloat16_tEfNS_4arch4Sm80ELb0ELb1ELb1ELb0ELb1ELb0ELb0ELb0ELi2ELi2ELi2ELi2ELb1EEENS1_21CollectiveEpilogueBwdISA_SB_SD_Li256ELb0ELb0ELi4EEENS1_19SingleTileSchedulerILb0ELb0ELb0ELi64EEEEEEEEEvNT_6ParamsE)
        /*05e4*/ 	.word	0x00000000


	//----- nvinfo : EIATTR_MIN_STACK_SIZE
	.align		4
.L_262:
        /*05e8*/ 	.byte	0x04, 0x12
        /*05ea*/ 	.short	(.L_264 - .L_263)
	.align		4
.L_263:
        /*05ec*/ 	.word	index@(_ZN7cutlass13device_kernelIN5flash19enable_sm80_to_sm89INS1_16FlashAttnBwdSm80INS1_25CollectiveMainloopBwdSm80ILi1ELi1EN4cute5tupleIJNS5_1CILi64EEES8_NS7_ILi192EEEEEENS_10bfloat16_tEfNS_4arch4Sm80ELb0ELb1ELb1ELb0ELb0ELb0ELb0ELb0ELi2ELi2ELi2ELi2ELb1EEENS1_24CollectiveEpilogueBwdGQAISA_fSD_Li256ELb0ELb0EEENS1_19SingleTileSchedulerILb0ELb0ELb0ELi64EEEEEEEEEvNT_6ParamsE)
        /*05f0*/ 	.word	0x00000000


	//----- nvinfo : EIATTR_MIN_STACK_SIZE
	.align		4
.L_264:
        /*05f4*/ 	.byte	0x04, 0x12
        /*05f6*/ 	.short	(.L_266 - .L_265)
	.align		4
.L_265:
        /*05f8*/ 	.word	index@(_ZN7cutlass13device_kernelIN5flash19enable_sm80_to_sm89INS1_16FlashAttnBwdSm80INS1_25CollectiveMainloopBwdSm80ILi1ELi1EN4cute5tupleIJNS5_1CILi64EEES8_NS7_ILi192EEEEEENS_10bfloat16_tEfNS_4arch4Sm80ELb0ELb1ELb1ELb0ELb1ELb0ELb0ELb0ELi2ELi2ELi2ELi2ELb1EEENS1_24CollectiveEpilogueBwdGQAISA_fSD_Li256ELb0ELb1EEENS1_19SingleTileSchedulerILb0ELb0ELb0ELi64EEEEEEEEEvNT_6ParamsE)
        /*05fc*/ 	.word	0x00000000


	//----- nvinfo : EIATTR_MIN_STACK_SIZE
	.align		4
.L_266:
        /*0600*/ 	.byte	0x04, 0x12
        /*0602*/ 	.short	(.L_268 - .L_267)
	.align		4
.L_267:
        /*0604*/ 	.word	index@(_ZN7cutlass13device_kernelIN5flash19enable_sm80_to_sm89INS1_16FlashAttnBwdSm80INS1_25CollectiveMainloopBwdSm80ILi1ELi1EN4cute5tupleIJNS5_1CILi64EEES8_NS7_ILi192EEEEEENS_10bfloat16_tEfNS_4arch4Sm80ELb0ELb1ELb1ELb1ELb0ELb0ELb0ELb0ELi2ELi2ELi2ELi2ELb1EEENS1_21CollectiveEpilogueBwdISA_SB_SD_Li256ELb1ELb0ELi4EEENS1_19SingleTileSchedulerILb1ELb0ELb0ELi64EEEEEEEEEvNT_6ParamsE)
        /*0608*/ 	.word	0x00000020


	//----- nvinfo : EIATTR_MIN_STACK_SIZE
	.align		4
.L_268:
        /*060c*/ 	.byte	0x04, 0x12
        /*060e*/ 	.short	(.L_270 - .L_269)
	.align		4
.L_269:
        /*0610*/ 	.word	index@(_ZN7cutlass13device_kernelIN5flash19enable_sm80_to_sm89INS1_16FlashAttnBwdSm80INS1_25CollectiveMainloopBwdSm80ILi1ELi1EN4cute5tupleIJNS5_1CILi64EEES8_NS7_ILi192EEEEEENS_10bfloat16_tEfNS_4arch4Sm80ELb0ELb1ELb1ELb1ELb1ELb0ELb0ELb0ELi2ELi2ELi2ELi2ELb1EEENS1_21CollectiveEpilogueBwdISA_SB_SD_Li256ELb1ELb0ELi4EEENS1_19SingleTileSchedulerILb1ELb0ELb0ELi64EEEEEEEEEvNT_6ParamsE)
        /*0614*/ 	.word	0x00000020


	//----- nvinfo : EIATTR_MIN_STACK_SIZE
	.align		4
.L_270:
        /*0618*/ 	.byte	0x04, 0x12
        /*061a*/ 	.short	(.L_272 - .L_271)
	.align		4
.L_271:
        /*061c*/ 	.word	index@(_ZN7cutlass13device_kernelIN5flash19enable_sm80_to_sm89INS1_16FlashAttnBwdSm80INS1_25CollectiveMainloopBwdSm80ILi1ELi1EN4cute5tupleIJNS5_1CILi64EEES8_NS7_ILi192EEEEEENS_10bfloat16_tEfNS_4arch4Sm80ELb0ELb1ELb1ELb1ELb0ELb0ELb0ELb0ELi2ELi2ELi2ELi2ELb1EEENS1_24CollectiveEpilogueBwdGQAISA_fSD_Li256ELb1ELb0EEENS1_19SingleTileSchedulerILb1ELb0ELb0ELi64EEEEEEEEEvNT_6ParamsE)
        /*0620*/ 	.word	0x00000020


	//----- nvinfo : EIATTR_MIN_STACK_SIZE
	.align		4
.L_272:
        /*0624*/ 	.byte	0x04, 0x12
        /*0626*/ 	.short	(.L_274 - .L_273)
	.align		4
.L_273:
        /*0628*/ 	.word	index@(_ZN7cutlass13device_kernelIN5flash19enable_sm80_to_sm89INS1_16FlashAttnBwdSm80INS1_25CollectiveMainloopBwdSm80ILi1ELi1EN4cute5tupleIJNS5_1CILi64EEES8_NS7_ILi192EEEEEENS_10bfloat16_tEfNS_4arch4Sm80ELb0ELb1ELb1ELb1ELb1ELb0ELb0ELb0ELi2ELi2ELi2ELi2ELb1EEENS1_24CollectiveEpilogueBwdGQAISA_fSD_Li256ELb1ELb1EEENS1_19SingleTileSchedulerILb1ELb0ELb0ELi64EEEEEEEEEvNT_6ParamsE)
        /*062c*/ 	.word	0x00000020


	//----- nvinfo : EIATTR_MIN_STACK_SIZE
	.align		4
.L_274:
        /*0630*/ 	.byte	0x04, 0x12
        /*0632*/ 	.short	(.L_276 - .L_275)
	.align		4
.L_275:
        /*0634*/ 	.word	index@(_ZN7cutlass13device_kernelIN5flash19enable_sm80_to_sm89INS1_16FlashAttnBwdSm80INS1_25CollectiveMainloopBwdSm80ILi1ELi1EN4cute5tupleIJNS5_1CILi64EEES8_NS7_ILi192EEEEEENS_10bfloat16_tEfNS_4arch4Sm80ELb1ELb0ELb1ELb0ELb0ELb0ELb0ELb0ELi2ELi2ELi2ELi2ELb1EEENS1_21CollectiveEpilogueBwdISA_SB_SD_Li256ELb0ELb0ELi4EEENS1_25SingleTileBwdLPTSchedulerILb0ELi64ELb0EEEEEEEEEvNT_6ParamsE)
        /*0638*/ 	.word	0x00000008


	//----- nvinfo : EIATTR_MIN_STACK_SIZE
	.align		4
.L_276:
        /*063c*/ 	.byte	0x04, 0x12
        /*063e*/ 	.short	(.L_278 - .L_277)
	.align		4
.L_277:
        /*0640*/ 	.word	index@(_ZN7cutlass13device_kernelIN5flash19enable_sm80_to_sm89INS1_16FlashAttnBwdSm80INS1_25CollectiveMainloopBwdSm80ILi1ELi1EN4cute5tupleIJNS5_1CILi64EEES8_NS7_ILi192EEEEEENS_10bfloat16_tEfNS_4arch4Sm80ELb1ELb0ELb1ELb0ELb1ELb0ELb0ELb0ELi2ELi2ELi2ELi2ELb1EEENS1_21CollectiveEpilogueBwdISA_SB_SD_Li256ELb0ELb0ELi4EEENS1_25SingleTileBwdLPTSchedulerILb0ELi64ELb1EEEEEEEEEvNT_6ParamsE)
        /*0644*/ 	.word	0x00000008


	//----- nvinfo : EIATTR_MIN_STACK_SIZE
	.align		4
.L_278:
        /*0648*/ 	.byte	0x04, 0x12
        /*064a*/ 	.short	(.L_280 - .L_279)
	.align		4
.L_279:
        /*064c*/ 	.word	index@(_ZN7cutlass13device_kernelIN5flash19enable_sm80_to_sm89INS1_16FlashAttnBwdSm80INS1_25CollectiveMainloopBwdSm80ILi1ELi1EN4cute5tupleIJNS5_1CILi64EEES8_NS7_ILi192EEEEEENS_10bfloat16_tEfNS_4arch4Sm80ELb1ELb0ELb1ELb0ELb0ELb0ELb0ELb0ELi2ELi2ELi2ELi2ELb1EEENS1_24CollectiveEpilogueBwdGQAISA_fSD_Li256ELb0ELb0EEENS1_25SingleTileBwdLPTSchedulerILb0ELi64ELb0EEEEEEEEEvNT_6ParamsE)
        /*0650*/ 	.word	0x00000008


	//----- nvinfo : EIATTR_MIN_STACK_SIZE
	.align		4
.L_280:
        /*0654*/ 	.byte	0x04, 0x12
        /*0656*/ 	.short	(.L_282 - .L_281)
	.align		4
.L_281:
        /*0658*/ 	.word	index@(_ZN7cutlass13device_kernelIN5flash19enable_sm80_to_sm89INS1_16FlashAttnBwdSm80INS1_25CollectiveMainloopBwdSm80ILi1ELi1EN4cute5tupleIJNS5_1CILi64EEES8_NS7_ILi192EEEEEENS_10bfloat16_tEfNS_4arch4Sm80ELb1ELb0ELb1ELb0ELb1ELb0ELb0ELb0ELi2ELi2ELi2ELi2ELb1EEENS1_24CollectiveEpilogueBwdGQAISA_fSD_Li256ELb0ELb1EEENS1_25SingleTileBwdLPTSchedulerILb0ELi64ELb1EEEEEEEEEvNT_6ParamsE)
        /*065c*/ 	.word	0x00000008


	//----- nvinfo : EIATTR_MIN_STACK_SIZE
	.align		4
.L_282:
        /*0660*/ 	.byte	0x04, 0x12
        /*0662*/ 	.short	(.L_284 - .L_283)
	.align		4
.L_283:
        /*0664*/ 	.word	index@(_ZN7cutlass13device_kernelIN5flash19enable_sm80_to_sm89INS1_16FlashAttnBwdSm80INS1_25CollectiveMainloopBwdSm80ILi1ELi1EN4cute5tupleIJNS5_1CILi64EEES8_NS7_ILi192EEEEEENS_10bfloat16_tEfNS_4arch4Sm80ELb1ELb0ELb1ELb1ELb0ELb0ELb0ELb0ELi2ELi2ELi2ELi2ELb1EEENS1_21CollectiveEpilogueBwdISA_SB_SD_Li256ELb1ELb0ELi4EEENS1_25SingleTileBwdLPTSchedulerILb1ELi64ELb0EEEEEEEEEvNT_6ParamsE)
        /*0668*/ 	.word	0x00000000


	//----- nvinfo : EIATTR_MIN_STACK_SIZE
	.align		4
.L_284:
        /*066c*/ 	.byte	0x04, 0x12
        /*066e*/ 	.short	(.L_286 - .L_285)
	.align		4
.L_285:
        /*0670*/ 	.word	index@(_ZN7cutlass13device_kernelIN5flash19enable_sm80_to_sm89INS1_16FlashAttnBwdSm80INS1_25CollectiveMainloopBwdSm80ILi1ELi1EN4cute5tupleIJNS5_1CILi64EEES8_NS7_ILi192EEEEEENS_10bfloat16_tEfNS_4arch4Sm80ELb1ELb0ELb1ELb1ELb1ELb0ELb0ELb0ELi2ELi2ELi2ELi2ELb1EEENS1_21CollectiveEpilogueBwdISA_SB_SD_Li256ELb1ELb0ELi4EEENS1_25SingleTileBwdLPTSchedulerILb1ELi64ELb1EEEEEEEEEvNT_6ParamsE)
        /*0674*/ 	.word	0x00000008


	//----- nvinfo : EIATTR_MIN_STACK_SIZE
	.align		4
.L_286:
        /*0678*/ 	.byte	0x04, 0x12
        /*067a*/ 	.short	(.L_288 - .L_287)
	.align		4
.L_287:
        /*067c*/ 	.word	index@(_ZN7cutlass13device_kernelIN5flash19enable_sm80_to_sm89INS1_16FlashAttnBwdSm80INS1_25CollectiveMainloopBwdSm80ILi1ELi1EN4cute5tupleIJNS5_1CILi64EEES8_NS7_ILi192EEEEEENS_10bfloat16_tEfNS_4arch4Sm80ELb1ELb0ELb1ELb1ELb0ELb0ELb0ELb0ELi2ELi2ELi2ELi2ELb1EEENS1_24CollectiveEpilogueBwdGQAISA_fSD_Li256ELb1ELb0EEENS1_25SingleTileBwdLPTSchedulerILb1ELi64ELb0EEEEEEEEEvNT_6ParamsE)
        /*0680*/ 	.word	0x00000008


	//----- nvinfo : EIATTR_MIN_STACK_SIZE
	.align		4
.L_288:
        /*0684*/ 	.byte	0x04, 0x12
        /*0686*/ 	.short	(.L_290 - .L_289)
	.align		4
.L_289:
        /*0688*/ 	.word	index@(_ZN7cutlass13device_kernelIN5flash19enable_sm80_to_sm89INS1_16FlashAttnBwdSm80INS1_25CollectiveMainloopBwdSm80ILi1ELi1EN4cute5tupleIJNS5_1CILi64EEES8_NS7_ILi192EEEEEENS_10bfloat16_tEfNS_4arch4Sm80ELb1ELb0ELb1ELb1ELb1ELb0ELb0ELb0ELi2ELi2ELi2ELi2ELb1EEENS1_24CollectiveEpilogueBwdGQAISA_fSD_Li256ELb1ELb1EEENS1_25SingleTileBwdLPTSchedulerILb1ELi64ELb1EEEEEEEEEvNT_6ParamsE)
        /*068c*/ 	.word	0x00000000


	//----- nvinfo : EIATTR_MIN_STACK_SIZE
	.align		4
.L_290:
        /*0690*/ 	.byte	0x04, 0x12
        /*0692*/ 	.short	(.L_292 - .L_291)
	.align		4
.L_291:
        /*0694*/ 	.word	index@(_ZN7cutlass13device_kernelIN5flash19enable_sm80_to_sm89INS1_16FlashAttnBwdSm80INS1_25CollectiveMainloopBwdSm80ILi2ELi1EN4cute5tupleIJNS5_1CILi64EEENS7_ILi80EEENS7_ILi192EEEEEENS_10bfloat16_tEfNS_4arch4Sm80ELb0ELb0ELb1ELb0ELb0ELb0ELb1ELb0ELi2ELi4ELi2ELi2ELb0EEENS1_21CollectiveEpilogueBwdISB_SC_SE_Li256ELb0ELb1ELi4EEENS1_19SingleTileSchedulerILb0ELb0ELb0ELi80EEEEEEEEEvNT_6ParamsE)
        /*0698*/ 	.word	0x00000018


	//----- nvinfo : EIATTR_MIN_STACK_SIZE
	.align		4
.L_292:
        /*069c*/ 	.byte	0x04, 0x12
        /*069e*/ 	.short	(.L_294 - .L_293)
	.align		4
.L_293:
        /*06a0*/ 	.word	index@(_ZN7cutlass13device_kernelIN5flash19enable_sm80_to_sm89INS1_16FlashAttnBwdSm80INS1_25CollectiveMainloopBwdSm80ILi2ELi1EN4cute5tupleIJNS5_1CILi64EEENS7_ILi80EEENS7_ILi192EEEEEENS_10bfloat16_tEfNS_4arch4Sm80ELb0ELb0ELb1ELb0ELb1ELb0ELb1ELb0ELi2ELi4ELi2ELi2ELb0EEENS1_21CollectiveEpilogueBwdISB_SC_SE_Li256ELb0ELb1ELi4EEENS1_19SingleTileSchedulerILb0ELb0ELb0ELi80EEEEEEEEEvNT_6ParamsE)
        /*06a4*/ 	.word	0x00000018


	//----- nvinfo : EIATTR_MIN_STACK_SIZE
	.align		4
.L_294:
        /*06a8*/ 	.byte	0x04, 0x12
        /*06aa*/ 	.short	(.L_296 - .L_295)
	.align		4
.L_295:
        /*06ac*/ 	.word	index@(_ZN7cutlass13device_kernelIN5flash19enable_sm80_to_sm89INS1_16FlashAttnBwdSm80INS1_25CollectiveMainloopBwdSm80ILi2ELi1EN4cute5tupleIJNS5_1CILi64EEENS7_ILi80EEENS7_ILi192EEEEEENS_10bfloat16_tEfNS_4arch4Sm80ELb0ELb0ELb1ELb0ELb0ELb0ELb1ELb0ELi2ELi4ELi2ELi2ELb0EEENS1_24CollectiveEpilogueBwdGQAISB_fSE_Li256ELb0ELb0EEENS1_19SingleTileSchedulerILb0ELb0ELb0ELi80EEEEEEEEEvNT_6ParamsE)
        /*06b0*/ 	.word	0x00000020


	//----- nvinfo : EIATTR_MIN_STACK_SIZE
	.align		4
.L_296:
        /*06b4*/ 	.byte	0x04, 0x12
        /*06b6*/ 	.short	(.L_298 - .L_297)
	.align		4
.L_297:
        /*06b8*/ 	.word	index@(_ZN7cutlass13device_kernelIN5flash19enable_sm80_to_sm89INS1_16FlashAttnBwdSm80INS1_25CollectiveMainloopBwdSm80ILi2ELi1EN4cute5tupleIJNS5_1CILi64EEENS7_ILi80EEENS7_ILi192EEEEEENS_10bfloat16_tEfNS_4arch4Sm80ELb0ELb0ELb1ELb0ELb1ELb0ELb1ELb0ELi2ELi4ELi2ELi2ELb0EEENS1_24CollectiveEpilogueBwdGQAISB_fSE_Li256ELb0ELb1EEENS1_19SingleTileSchedulerILb0ELb0ELb0ELi80EEEEEEEEEvNT_6ParamsE)
        /*06bc*/ 	.word	0x00000020


	//----- nvinfo : EIATTR_MIN_STACK_SIZE
	.align		4
.L_298:
        /*06c0*/ 	.byte	0x04, 0x12
        /*06c2*/ 	.short	(.L_300 - .L_299)
	.align		4
.L_299:
        /*06c4*/ 	.word	index@(_ZN7cutlass13device_kernelIN5flash19enable_sm80_to_sm89INS1_16FlashAttnBwdSm80INS1_25CollectiveMainloopBwdSm80ILi2ELi1EN4cute5tupleIJNS5_1CILi64EEENS7_ILi80EEENS7_ILi192EEEEEENS_10bfloat16_tEfNS_4arch4Sm80ELb0ELb0ELb1ELb1ELb0ELb0ELb1ELb0ELi2ELi4ELi2ELi2ELb0EEENS1_21CollectiveEpilogueBwdISB_SC_SE_Li256ELb1ELb1ELi4EEENS1_19SingleTileSchedulerILb1ELb0ELb0ELi80EEEEEEEEEvNT_6ParamsE)
        /*06c8*/ 	.word	0x00000000


	//----- nvinfo : EIATTR_MIN_STACK_SIZE
	.align		4
.L_300:
        /*06cc*/ 	.byte	0x04, 0x12
        /*06ce*/ 	.short	(.L_302 - .L_301)
	.align		4
.L_301:
        /*06d0*/ 	.word	index@(_ZN7cutlass13device_kernelIN5flash19enable_sm80_to_sm89INS1_16FlashAttnBwdSm80INS1_25CollectiveMainloopBwdSm80ILi2ELi1EN4cute5tupleIJNS5_1CILi64EEENS7_ILi80EEENS7_ILi192EEEEEENS_10bfloat16_tEfNS_4arch4Sm80ELb0ELb0ELb1ELb1ELb1ELb0ELb1ELb0ELi2ELi4ELi2ELi2ELb0EEENS1_21CollectiveEpilogueBwdISB_SC_SE_Li256ELb1ELb1ELi4EEENS1_19SingleTileSchedulerILb1ELb0ELb0ELi80EEEEEEEEEvNT_6ParamsE)
        /*06d4*/ 	.word	0x00000000


	//----- nvinfo : EIATTR_MIN_STACK_SIZE
	.align		4
.L_302:
        /*06d8*/ 	.byte	0x04, 0x12
        /*06da*/ 	.short	(.L_304 - .L_303)
	.align		4
.L_303:
        /*06dc*/ 	.word	index@(_ZN7cutlass13device_kernelIN5flash19enable_sm80_to_sm89INS1_16FlashAttnBwdSm80INS1_25CollectiveMainloopBwdSm80ILi2ELi1EN4cute5tupleIJNS5_1CILi64EEENS7_ILi80EEENS7_ILi192EEEEEENS_10bfloat16_tEfNS_4arch4Sm80ELb0ELb0ELb1ELb1ELb0ELb0ELb1ELb0ELi2ELi4ELi2ELi2ELb0EEENS1_24CollectiveEpilogueBwdGQAISB_fSE_Li256ELb1ELb0EEENS1_19SingleTileSchedulerILb1ELb0ELb0ELi80EEEEEEEEEvNT_6ParamsE)
        /*06e0*/ 	.word	0x00000000


	//----- nvinfo : EIATTR_MIN_STACK_SIZE
	.align		4
.L_304:
        /*06e4*/ 	.byte	0x04, 0x12
        /*06e6*/ 	.short	(.L_306 - .L_305)
	.align		4
.L_305:
        /*06e8*/ 	.word	index@(_ZN7cutlass13device_kernelIN5flash19enable_sm80_to_sm89INS1_16FlashAttnBwdSm80INS1_25CollectiveMainloopBwdSm80ILi2ELi1EN4cute5tupleIJNS5_1CILi64EEENS7_ILi80EEENS7_ILi192EEEEEENS_10bfloat16_tEfNS_4arch4Sm80ELb0ELb0ELb1ELb1ELb1ELb0ELb1ELb0ELi2ELi4ELi2ELi2ELb0EEENS1_24CollectiveEpilogueBwdGQAISB_fSE_Li256ELb1ELb1EEENS1_19SingleTileSchedulerILb1ELb0ELb0ELi80EEEEEEEEEvNT_6ParamsE)
        /*06ec*/ 	.word	0x00000000


	//----- nvinfo : EIATTR_MIN_STACK_SIZE
	.align		4
.L_306:
        /*06f0*/ 	.byte	0x04, 0x12
        /*06f2*/ 	.short	(.L_308 - .L_307)
	.align		4
.L_307:
        /*06f4*/ 	.word	index@(_ZN7cutlass13device_kernelIN5flash19enable_sm80_to_sm89INS1_16FlashAttnBwdSm80INS1_25CollectiveMainloopBwdSm80ILi2ELi1EN4cute5tupleIJNS5_1CILi64EEENS7_ILi80EEENS7_ILi192EEEEEENS_10bfloat16_tEfNS_4arch4Sm80ELb0ELb1ELb1ELb0ELb0ELb0ELb1ELb0ELi2ELi4ELi2ELi2ELb0EEENS1_21CollectiveEpilogueBwdISB_SC_SE_Li256ELb0ELb1ELi4EEENS1_19SingleTileSchedulerILb0ELb0ELb0ELi80EEEEEEEEEvNT_6ParamsE)
        /*06f8*/ 	.word	0x00000000


	//----- nvinfo : EIATTR_MIN_STACK_SIZE
	.align		4
.L_308:
        /*06fc*/ 	.byte	0x04, 0x12
        /*06fe*/ 	.short	(.L_310 - .L_309)
	.align		4
.L_309:
        /*0700*/ 	.word	index@(_ZN7cutlass13device_kernelIN5flash19enable_sm80_to_sm89INS1_16FlashAttnBwdSm80INS1_25CollectiveMainloopBwdSm80ILi2ELi1EN4cute5tupleIJNS5_1CILi64EEENS7_ILi80EEENS7_ILi192EEEEEENS_10bfloat16_tEfNS_4arch4Sm80ELb0ELb1ELb1ELb0ELb1ELb0ELb1ELb0ELi2ELi4ELi2ELi2ELb0EEENS1_21CollectiveEpilogueBwdISB_SC_SE_Li256ELb0ELb1ELi4EEENS1_19SingleTileSchedulerILb0ELb0ELb0ELi80EEEEEEEEEvNT_6ParamsE)
        /*0704*/ 	.word	0x00000000


	//----- nvinfo : EIATTR_MIN_STACK_SIZE
	.align		4
.L_310:
        /*0708*/ 	.byte	0x04, 0x12
        /*070a*/ 	.short	(.L_312 - .L_311)
	.align		4
.L_311:
        /*070c*/ 	.word	index@(_ZN7cutlass13device_kernelIN5flash19enable_sm80_to_sm89INS1_16FlashAttnBwdSm80INS1_25CollectiveMainloopBwdSm80ILi2ELi1EN4cute5tupleIJNS5_1CILi64EEENS7_ILi80EEENS7_ILi192EEEEEENS_10bfloat16_tEfNS_4arch4Sm80ELb0ELb1ELb1ELb0ELb0ELb0ELb1ELb0ELi2ELi4ELi2ELi2ELb0EEENS1_24CollectiveEpilogueBwdGQAISB_fSE_Li256ELb0ELb0EEENS1_19SingleTileSchedulerILb0ELb0ELb0ELi80EEEEEEEEEvNT_6ParamsE)
        /*0710*/ 	.word	0x00000000


	//----- nvinfo : EIATTR_MIN_STACK_SIZE
	.align		4
.L_312:
        /*0714*/ 	.byte	0x04, 0x12
        /*0716*/ 	.short	(.L_314 - .L_313)
	.align		4
.L_313:
        /*0718*/ 	.word	index@(_ZN7cutlass13device_kernelIN5flash19enable_sm80_to_sm89INS1_16FlashAttnBwdSm80INS1_25CollectiveMainloopBwdSm80ILi2ELi1EN4cute5tupleIJNS5_1CILi64EEENS7_ILi80EEENS7_ILi192EEEEEENS_10bfloat16_tEfNS_4arch4Sm80ELb0ELb1ELb1ELb0ELb1ELb0ELb1ELb0ELi2ELi4ELi2ELi2ELb0EEENS1_24CollectiveEpilogueBwdGQAISB_fSE_Li256ELb0ELb1EEENS1_19SingleTileSchedulerILb0ELb0ELb0ELi80EEEEEEEEEvNT_6ParamsE)
        /*071c*/ 	.word	0x00000000


	//----- nvinfo : EIATTR_MIN_STACK_SIZE
	.align		4
.L_314:
        /*0720*/ 	.byte	0x04, 0x12
        /*0722*/ 	.short	(.L_316 - .L_315)
	.align		4
.L_315:
        /*0724*/ 	.word	index@(_ZN7cutlass13device_kernelIN5flash19enable_sm80_to_sm89INS1_16FlashAttnBwdSm80INS1_25CollectiveMainloopBwdSm80ILi2ELi1EN4cute5tupleIJNS5_1CILi64EEENS7_ILi80EEENS7_ILi192EEEEEENS_10bfloat16_tEfNS_4arch4Sm80ELb0ELb1ELb1ELb1ELb0ELb0ELb1ELb0ELi2ELi4ELi2ELi2ELb0EEENS1_21CollectiveEpilogueBwdISB_SC_SE_Li256ELb1ELb1ELi4EEENS1_19SingleTileSchedulerILb1ELb0ELb0ELi80EEEEEEEEEvNT_6ParamsE)
        /*0728*/ 	.word	0x00000000


	//----- nvinfo : EIATTR_MIN_STACK_SIZE
	.align		4
.L_316:
        /*072c*/ 	.byte	0x04, 0x12
        /*072e*/ 	.short	(.L_318 - .L_317)
	.align		4
.L_317:
        /*0730*/ 	.word	index@(_ZN7cutlass13device_kernelIN5flash19enable_sm80_to_sm89INS1_16FlashAttnBwdSm80INS1_25CollectiveMainloopBwdSm80ILi2ELi1EN4cute5tupleIJNS5_1CILi64EEENS7_ILi80EEENS7_ILi192EEEEEENS_10bfloat16_tEfNS_4arch4Sm80ELb0ELb1ELb1ELb1ELb1ELb0ELb1ELb0ELi2ELi4ELi2ELi2ELb0EEENS1_21CollectiveEpilogueBwdISB_SC_SE_Li256ELb1ELb1ELi4EEENS1_19SingleTileSchedulerILb1ELb0ELb0ELi80EEEEEEEEEvNT_6ParamsE)
        /*0734*/ 	.word	0x00000000


	//----- nvinfo : EIATTR_MIN_STACK_SIZE
	.align		4
.L_318:
        /*0738*/ 	.byte	0x04, 0x12
        /*073a*/ 	.short	(.L_320 - .L_319)
	.align		4
.L_319:
        /*073c*/ 	.word	index@(_ZN7cutlass13device_kernelIN5flash19enable_sm80_to_sm89INS1_16FlashAttnBwdSm80INS1_25CollectiveMainloopBwdSm80ILi2ELi1EN4cute5tupleIJNS5_1CILi64EEENS7_ILi80EEENS7_ILi192EEEEEENS_10bfloat16_tEfNS_4arch4Sm80ELb0ELb1ELb1ELb1ELb0ELb0ELb1ELb0ELi2ELi4ELi2ELi2ELb0EEENS1_24CollectiveEpilogueBwdGQAISB_fSE_Li256ELb1ELb0EEENS1_19SingleTileSchedulerILb1ELb0ELb0ELi80EEEEEEEEEvNT_6ParamsE)
        /*0740*/ 	.word	0x00000000


	//----- nvinfo : EIATTR_MIN_STACK_SIZE
	.align		4
.L_320:
        /*0744*/ 	.byte	0x04, 0x12
        /*0746*/ 	.short	(.L_322 - .L_321)
	.align		4
.L_321:
        /*0748*/ 	.word	index@(_ZN7cutlass13device_kernelIN5flash19enable_sm80_to_sm89INS1_16FlashAttnBwdSm80INS1_25CollectiveMainloopBwdSm80ILi2ELi1EN4cute5tupleIJNS5_1CILi64EEENS7_ILi80EEENS7_ILi192EEEEEENS_10bfloat16_tEfNS_4arch4Sm80ELb0ELb1ELb1ELb1ELb1ELb0ELb1ELb0ELi2ELi4ELi2ELi2ELb0EEENS1_24CollectiveEpilogueBwdGQAISB_fSE_Li256ELb1ELb1EEENS1_19SingleTileSchedulerILb1ELb0ELb0ELi80EEEEEEEEEvNT_6ParamsE)
        /*074c*/ 	.word	0x00000000


	//----- nvinfo : EIATTR_MIN_STACK_SIZE
	.align		4
.L_322:
        /*0750*/ 	.byte	0x04, 0x12
        /*0752*/ 	.short	(.L_324 - .L_323)
	.align		4
.L_323:
        /*0754*/ 	.word	index@(_ZN7cutlass13device_kernelIN5flash19enable_sm80_to_sm89INS1_16FlashAttnBwdSm80INS1_25CollectiveMainloopBwdSm80ILi2ELi1EN4cute5tupleIJNS5_1CILi64EEENS7_ILi80EEENS7_ILi192EEEEEENS_10bfloat16_tEfNS_4arch4Sm80ELb1ELb0ELb1ELb0ELb0ELb0ELb1ELb0ELi2ELi4ELi2ELi2ELb0EEENS1_21CollectiveEpilogueBwdISB_SC_SE_Li256ELb0ELb1ELi4EEENS1_25SingleTileBwdLPTSchedulerILb0ELi80ELb0EEEEEEEEEvNT_6ParamsE)
        /*0758*/ 	.word	0x00000000


	//----- nvinfo : EIATTR_MIN_STACK_SIZE
	.align		4
.L_324:
        /*075c*/ 	.byte	0x04, 0x12
        /*075e*/ 	.short	(.L_326 - .L_325)
	.align		4
.L_325:
        /*0760*/ 	.word	index@(_ZN7cutlass13device_kernelIN5flash19enable_sm80_to_sm89INS1_16FlashAttnBwdSm80INS1_25CollectiveMainloopBwdSm80ILi2ELi1EN4cute5tupleIJNS5_1CILi64EEENS7_ILi80EEENS7_ILi192EEEEEENS_10bfloat16_tEfNS_4arch4Sm80ELb1ELb0ELb1ELb0ELb1ELb0ELb1ELb0ELi2ELi4ELi2ELi2ELb0EEENS1_21CollectiveEpilogueBwdISB_SC_SE_Li256ELb0ELb1ELi4EEENS1_25SingleTileBwdLPTSchedulerILb0ELi80ELb1EEEEEEEEEvNT_6ParamsE)
        /*0764*/ 	.word	0x00000018


	//----- nvinfo : EIATTR_MIN_STACK_SIZE
	.align		4
.L_326:
        /*0768*/ 	.byte	0x04, 0x12
        /*076a*/ 	.short	(.L_328 - .L_327)
	.align		4
.L_327:
        /*076c*/ 	.word	index@(_ZN7cutlass13device_kernelIN5flash19enable_sm80_to_sm89INS1_16FlashAttnBwdSm80INS1_25CollectiveMainloopBwdSm80ILi2ELi1EN4cute5tupleIJNS5_1CILi64EEENS7_ILi80EEENS7_ILi192EEEEEENS_10bfloat16_tEfNS_4arch4Sm80ELb1ELb0ELb1ELb0ELb0ELb0ELb1ELb0ELi2ELi4ELi2ELi2ELb0EEENS1_24CollectiveEpilogueBwdGQAISB_fSE_Li256ELb0ELb0EEENS1_25SingleTileBwdLPTSchedulerILb0ELi80ELb0EEEEEEEEEvNT_6ParamsE)
        /*0770*/ 	.word	0x00000000


	//----- nvinfo : EIATTR_MIN_STACK_SIZE
	.align		4
.L_328:
        /*0774*/ 	.byte	0x04, 0x12
        /*0776*/ 	.short	(.L_330 - .L_329)
	.align		4
.L_329:
        /*0778*/ 	.word	index@(_ZN7cutlass13device_kernelIN5flash19enable_sm80_to_sm89INS1_16FlashAttnBwdSm80INS1_25CollectiveMainloopBwdSm80ILi2ELi1EN4cute5tupleIJNS5_1CILi64EEENS7_ILi80EEENS7_ILi192EEEEEENS_10bfloat16_tEfNS_4arch4Sm80ELb1ELb0ELb1ELb0ELb1ELb0ELb1ELb0ELi2ELi4ELi2ELi2ELb0EEENS1_24CollectiveEpilogueBwdGQAISB_fSE_Li256ELb0ELb1EEENS1_25SingleTileBwdLPTSchedulerILb0ELi80ELb1EEEEEEEEEvNT_6ParamsE)
        /*077c*/ 	.word	0x00000000


	//----- nvinfo : EIATTR_MIN_STACK_SIZE
	.align		4
.L_330:
        /*0780*/ 	.byte	0x04, 0x12
        /*0782*/ 	.short	(.L_332 - .L_331)
	.align		4
.L_331:
        /*0784*/ 	.word	index@(_ZN7cutlass13device_kernelIN5flash22FlashAttnBwdPreprocessIN4cute5tupleIJNS3_1CILi64EEENS5_ILi192EEEEEENS_10bfloat16_tEfNS_4arch4Sm80ELb1ELb0EEEEEvNT_6ParamsE)
        /*0788*/ 	.word	0x00000000


	//----- nvinfo : EIATTR_MIN_STACK_SIZE
	.align		4
.L_332:
        /*078c*/ 	.byte	0x04, 0x12
        /*078e*/ 	.short	(.L_334 - .L_333)
	.align		4
.L_333:
        /*0790*/ 	.word	index@(_ZN7cutlass13device_kernelIN5flash19enable_sm80_to_sm89INS1_16FlashAttnBwdSm80INS1_25CollectiveMainloopBwdSm80ILi2ELi1EN4cute5tupleIJNS5_1CILi64EEENS7_ILi80EEENS7_ILi192EEEEEENS_10bfloat16_tEfNS_4arch4Sm80ELb1ELb0ELb1ELb1ELb0ELb0ELb1ELb0ELi2ELi4ELi2ELi2ELb0EEENS1_21CollectiveEpilogueBwdISB_SC_SE_Li256ELb1ELb1ELi4EEENS1_25SingleTileBwdLPTSchedulerILb1ELi80ELb0EEEEEEEEEvNT_6ParamsE)
        /*0794*/ 	.word	0x00000000


	//----- nvinfo : EIATTR_MIN_STACK_SIZE
	.align		4
.L_334:
        /*0798*/ 	.byte	0x04, 0x12
        /*079a*/ 	.short	(.L_336 - .L_335)
	.align		4
.L_335:
        /*079c*/ 	.word	index@(_ZN7cutlass13device_kernelIN5flash19enable_sm80_to_sm89INS1_16FlashAttnBwdSm80INS1_25CollectiveMainloopBwdSm80ILi2ELi1EN4cute5tupleIJNS5_1CILi64EEENS7_ILi80EEENS7_ILi192EEEEEENS_10bfloat16_tEfNS_4arch4Sm80ELb1ELb0ELb1ELb1ELb1ELb0ELb1ELb0ELi2ELi4ELi2ELi2ELb0EEENS1_21CollectiveEpilogueBwdISB_SC_SE_Li256ELb1ELb1ELi4EEENS1_25SingleTileBwdLPTSchedulerILb1ELi80ELb1EEEEEEEEEvNT_6ParamsE)
        /*07a0*/ 	.word	0x00000010


	//----- nvinfo : EIATTR_MIN_STACK_SIZE
	.align		4
.L_336:
        /*07a4*/ 	.byte	0x04, 0x12
        /*07a6*/ 	.short	(.L_338 - .L_337)
	.align		4
.L_337:
        /*07a8*/ 	.word	index@(_ZN7cutlass13device_kernelIN5flash19enable_sm80_to_sm89INS1_16FlashAttnBwdSm80INS1_25CollectiveMainloopBwdSm80ILi2ELi1EN4cute5tupleIJNS5_1CILi64EEENS7_ILi80EEENS7_ILi192EEEEEENS_10bfloat16_tEfNS_4arch4Sm80ELb1ELb0ELb1ELb1ELb0ELb0ELb1ELb0ELi2ELi4ELi2ELi2ELb0EEENS1_24CollectiveEpilogueBwdGQAISB_fSE_Li256ELb1ELb0EEENS1_25SingleTileBwdLPTSchedulerILb1ELi80ELb0EEEEEEEEEvNT_6ParamsE)
        /*07ac*/ 	.word	0x00000000


	//----- nvinfo : EIATTR_MIN_STACK_SIZE
	.align		4
.L_338:
        /*07b0*/ 	.byte	0x04, 0x12
        /*07b2*/ 	.short	(.L_340 - .L_339)
	.align		4
.L_339:
        /*07b4*/ 	.word	index@(_ZN7cutlass13device_kernelIN5flash32FlashAttnBwdPostprocessConvertdQIN4cute5tupleIJNS3_1CILi80EEENS5_ILi192EEEEEENS_10bfloat16_tEfNS_4arch4Sm80ELi256ENS3_8TiledMMAINS3_8MMA_AtomIJNS3_30SM80_16x8x16_F32BF16BF16F32_TNEEEENS3_6LayoutINS4_IJNS5_ILi4EEENS5_ILi2EEENS5_ILi1EEEEEENS4_IJSJ_SH_NS5_ILi0EEEEEEEENS4_IJNS5_ILi64EEENS5_ILi16EEESP_EEEEELb1EEEEEvNT_6ParamsE)
        /*07b8*/ 	.word	0x00000000


	//----- nvinfo : EIATTR_MIN_STACK_SIZE
	.align		4
.L_340:
        /*07bc*/ 	.byte	0x04, 0x12
        /*07be*/ 	.short	(.L_342 - .L_341)
	.align		4
.L_341:
        /*07c0*/ 	.word	index@(_ZN7cutlass13device_kernelIN5flash32FlashAttnBwdPostprocessConvertdQIN4cute5tupleIJNS3_1CILi64EEENS5_ILi192EEEEEENS_10bfloat16_tEfNS_4arch4Sm80ELi256ENS3_8TiledMMAINS3_8MMA_AtomIJNS3_30SM80_16x8x16_F32BF16BF16F32_TNEEEENS3_6LayoutINS4_IJNS5_ILi2EEENS5_ILi4EEENS5_ILi1EEEEEENS4_IJSJ_SH_NS5_ILi0EEEEEEEENS4_IJNS5_ILi32EEES6_NS5_ILi16EEEEEEEELb0EEEEEvNT_6ParamsE)
        /*07c4*/ 	.word	0x00000000


	//----- nvinfo : EIATTR_MIN_STACK_SIZE
	.align		4
.L_342:
        /*07c8*/ 	.byte	0x04, 0x12
        /*07ca*/ 	.short	(.L_344 - .L_343)
	.align		4
.L_343:
        /*07cc*/ 	.word	index@(_ZN7cutlass13device_kernelIN5flash19enable_sm80_to_sm89INS1_16FlashAttnBwdSm80INS1_25CollectiveMainloopBwdSm80ILi2ELi1EN4cute5tupleIJNS5_1CILi64EEENS7_ILi80EEENS7_ILi192EEEEEENS_10bfloat16_tEfNS_4arch4Sm80ELb1ELb0ELb1ELb1ELb1ELb0ELb1ELb0ELi2ELi4ELi2ELi2ELb0EEENS1_24CollectiveEpilogueBwdGQAISB_fSE_Li256ELb1ELb1EEENS1_25SingleTileBwdLPTSchedulerILb1ELi80ELb1EEEEEEEEEvNT_6ParamsE)
        /*07d0*/ 	.word	0x00000010


	//----- nvinfo : EIATTR_MIN_STACK_SIZE
	.align		4
.L_344:
        /*07d4*/ 	.byte	0x04, 0x12
        /*07d6*/ 	.short	(.L_346 - .L_345)
	.align		4
.L_345:
        /*07d8*/ 	.word	index@(_ZN7cutlass13device_kernelIN5flash22FlashAttnBwdPreprocessIN4cute5tupleIJNS3_1CILi64EEENS5_ILi192EEEEEENS_10bfloat16_tEfNS_4arch4Sm80ELb1ELb1EEEEEvNT_6ParamsE)
        /*07dc*/ 	.word	0x00000000
.L_346:


//--------------------- .nv.info._ZN7cutlass13device_kernelIN5flash19enable_sm80_to_sm89INS1_16FlashAttnBwdSm80INS1_25CollectiveMainloopBwdSm80ILi1ELi1EN4cute5tupleIJNS5_1CILi64EEES8_NS7_ILi192EEEEEENS_10bfloat16_tEfNS_4arch4Sm80ELb0ELb0ELb1ELb0ELb0ELb0ELb0ELb0ELi2ELi2ELi2ELi2ELb1EEENS1_21CollectiveEpilogueBwdISA_SB_SD_Li256ELb0ELb0ELi4EEENS1_19SingleTileSchedulerILb0ELb0ELb0ELi64EEEEEEEEEvNT_6ParamsE --------------------------
	.section	.nv.info._ZN7cutlass13device_kernelIN5flash19enable_sm80_to_sm89INS1_16FlashAttnBwdSm80INS1_25CollectiveMainloopBwdSm80ILi1ELi1EN4cute5tupleIJNS5_1CILi64EEES8_NS7_ILi192EEEEEENS_10bfloat16_tEfNS_4arch4Sm80ELb0ELb0ELb1ELb0ELb0ELb0ELb0ELb0ELi2ELi2ELi2ELi2ELb1EEENS1_21CollectiveEpilogueBwdISA_SB_SD_Li256ELb0ELb0ELi4EEENS1_19SingleTileSchedulerILb0ELb0ELb0ELi64EEEEEEEEEvNT_6ParamsE,"",@"SHT_CUDA_INFO"
	.sectionflags	@""
	.align	4


	//----- nvinfo : EIATTR_CUDA_API_VERSION
	.align		4
        /*0000*/ 	.byte	0x04, 0x37
        /*0002*/ 	.short	(.L_348 - .L_347)
.L_347:
        /*0004*/ 	.word	0x00000082


	//----- nvinfo : EIATTR_SW2861232_WAR
	.align		4
.L_348:
        /*0008*/ 	.byte	0x01, 0x35
	.zero		2


	//----- nvinfo : EIATTR_PARAM_CBANK
	.align		4
        /*000c*/ 	.byte	0x04, 0x0a
        /*000e*/ 	.short	(.L_350 - .L_349)
	.align		4
.L_349:
        /*0010*/ 	.word	index@(.nv.constant0._ZN7cutlass13device_kernelIN5flash19enable_sm80_to_sm89INS1_16FlashAttnBwdSm80INS1_25CollectiveMainloopBwdSm80ILi1ELi1EN4cute5tupleIJNS5_1CILi64EEES8_NS7_ILi192EEEEEENS_10bfloat16_tEfNS_4arch4Sm80ELb0ELb0ELb1ELb0ELb0ELb0ELb0ELb0ELi2ELi2ELi2ELi2ELb1EEENS1_21CollectiveEpilogueBwdISA_SB_SD_Li256ELb0ELb0ELi4EEENS1_19SingleTileSchedulerILb0ELb0ELb0ELi64EEEEEEEEEvNT_6ParamsE)
        /*0014*/ 	.short	0x0160
        /*0016*/ 	.short	0x0270


	//----- nvinfo : EIATTR_CBANK_PARAM_SIZE
	.align		4
.L_350:
        /*0018*/ 	.byte	0x03, 0x19
        /*001a*/ 	.short	0x0270


	//----- nvinfo : EIATTR_KPARAM_INFO
	.align		4
        /*001c*/ 	.byte	0x04, 0x17
        /*001e*/ 	.short	(.L_352 - .L_351)
.L_351:
        /*0020*/ 	.word	0x00000000
        /*0024*/ 	.short	0x0000
        /*0026*/ 	.short	0x0000
        /*0028*/ 	.byte	0x00, 0xf0, 0xc1, 0x09


	//----- nvinfo : EIATTR_MAXREG_COUNT
	.align		4
.L_352:
        /*002c*/ 	.byte	0x03, 0x1b
        /*002e*/ 	.short	0x00ff


	//----- nvinfo : EIATTR_NUM_BARRIERS
	.align		4
        /*0030*/ 	.byte	0x02, 0x4c
        /*0032*/ 	.byte	0x02
	.zero		1


	//----- nvinfo : EIATTR_ANNOTATIONS
	.align		4
        /*0034*/ 	.byte	0x04, 0x55
        /*0036*/ 	.short	(.L_354 - .L_353)


	//   ....[0]....
.L_353:
        /*0038*/ 	.word	0x00000001
        /*003c*/ 	.byte	0xa0, 0x05, 0x00, 0x00, 0x01, 0x00, 0x00, 0x00, 0xf0, 0x1a, 0x00, 0x00, 0x01, 0x00, 0x00, 0x00
        /*004c*/ 	.byte	0x50, 0x43, 0x00, 0x00, 0x01, 0x00, 0x00, 0x00, 0xf0, 0x47, 0x00, 0x00


	//----- nvinfo : EIATTR_MERCURY_ISA_VERSION
	.align		4
.L_354:
        /*0058*/ 	.byte	0x03, 0x5f
        /*005a*/ 	.short	0x0000


	//----- nvinfo : EIATTR_EXIT_INSTR_OFFSETS
	.align		4
        /*005c*/ 	.byte	0x04, 0x1c
        /*005e*/ 	.short	(.L_356 - .L_355)


	//   ....[0]....
.L_355:
        /*0060*/ 	.word	0x00000040


	//   ....[1]....
        /*0064*/ 	.word	0x00005fd0


	//   ....[2]....
        /*0068*/ 	.word	0x000060c0


	//   ....[3]....
        /*006c*/ 	.word	0x000060e0


	//----- nvinfo : EIATTR_CTAIDZ_USED
	.align		4
.L_356:
        /*0070*/ 	.byte	0x01, 0x04
	.zero		2


	//----- nvinfo : EIATTR_MAX_THREADS
	.align		4
        /*0074*/ 	.byte	0x04, 0x05
        /*0076*/ 	.short	(.L_358 - .L_357)
.L_357:
        /*0078*/ 	.word	0x00000100
        /*007c*/ 	.word	0x00000001
        /*0080*/ 	.word	0x00000001


	//----- nvinfo : EIATTR_CRS_STACK_SIZE
	.align		4
.L_358:
        /*0084*/ 	.byte	0x04, 0x1e
        /*0086*/ 	.short	(.L_360 - .L_359)
.L_359:
        /*0088*/ 	.word	0x00000000
.L_360:


//--------------------- .nv.info._ZN7cutlass13device_kernelIN5flash19enable_sm80_to_sm89INS1_16FlashAttnBwdSm80INS1_25CollectiveMainloopBwdSm80ILi1ELi1EN4cute5tupleIJNS5_1CILi64EEES8_NS7_ILi192EEEEEENS_10bfloat16_tEfNS_4arch4Sm80ELb0ELb0ELb1ELb0ELb1ELb0ELb0ELb0ELi2ELi2ELi2ELi2ELb1EEENS1_21CollectiveEpilogueBwdISA_SB_SD_Li256ELb0ELb0ELi4EEENS1_19SingleTileSchedulerILb0ELb0ELb0ELi64EEEEEEEEEvNT_6ParamsE --------------------------
	.section	.nv.info._ZN7cutlass13device_kernelIN5flash19enable_sm80_to_sm89INS1_16FlashAttnBwdSm80INS1_25CollectiveMainloopBwdSm80ILi1ELi1EN4cute5tupleIJNS5_1CILi64EEES8_NS7_ILi192EEEEEENS_10bfloat16_tEfNS_4arch4Sm80ELb0ELb0ELb1ELb0ELb1ELb0ELb0ELb0ELi2ELi2ELi2ELi2ELb1EEENS1_21CollectiveEpilogueBwdISA_SB_SD_Li256ELb0ELb0ELi4EEENS1_19SingleTileSchedulerILb0ELb0ELb0ELi64EEEEEEEEEvNT_6ParamsE,"",@"SHT_CUDA_INFO"
	.sectionflags	@""
	.align	4


	//----- nvinfo : EIATTR_CUDA_API_VERSION
	.align		4
        /*0000*/ 	.byte	0x04, 0x37
        /*0002*/ 	.short	(.L_362 - .L_361)
.L_361:
        /*0004*/ 	.word	0x00000082


	//----- nvinfo : EIATTR_SW2861232_WAR
	.align		4
.L_362:
        /*0008*/ 	.byte	0x01, 0x35
	.zero		2


	//----- nvinfo : EIATTR_PARAM_CBANK
	.align		4
        /*000c*/ 	.byte	0x04, 0x0a
        /*000e*/ 	.short	(.L_364 - .L_363)
	.align		4
.L_363:
        /*0010*/ 	.word	index@(.nv.constant0._ZN7cutlass13device_kernelIN5flash19enable_sm80_to_sm89INS1_16FlashAttnBwdSm80INS1_25CollectiveMainloopBwdSm80ILi1ELi1EN4cute5tupleIJNS5_1CILi64EEES8_NS7_ILi192EEEEEENS_10bfloat16_tEfNS_4arch4Sm80ELb0ELb0ELb1ELb0ELb1ELb0ELb0ELb0ELi2ELi2ELi2ELi2ELb1EEENS1_21CollectiveEpilogueBwdISA_SB_SD_Li256ELb0ELb0ELi4EEENS1_19SingleTileSchedulerILb0ELb0ELb0ELi64EEEEEEEEEvNT_6ParamsE)
        /*0014*/ 	.short	0x0160
        /*0016*/ 	.short	0x0270


	//----- nvinfo : EIATTR_CBANK_PARAM_SIZE
	.align		4
.L_364:
        /*0018*/ 	.byte	0x03, 0x19
        /*001a*/ 	.short	0x0270


	//----- nvinfo : EIATTR_KPARAM_INFO
	.align		4
        /*001c*/ 	.byte	0x04, 0x17
        /*001e*/ 	.short	(.L_366 - .L_365)
.L_365:
        /*0020*/ 	.word	0x00000000
        /*0024*/ 	.short	0x0000
        /*0026*/ 	.short	0x0000
        /*0028*/ 	.byte	0x00, 0xf0, 0xc1, 0x09


	//----- nvinfo : EIATTR_MAXREG_COUNT
	.align		4
.L_366:
        /*002c*/ 	.byte	0x03, 0x1b
        /*002e*/ 	.short	0x00ff


	//----- nvinfo : EIATTR_NUM_BARRIERS
	.align		4
        /*0030*/ 	.byte	0x02, 0x4c
        /*0032*/ 	.byte	0x02
	.zero		1


	//----- nvinfo : EIATTR_ANNOTATIONS
	.align		4
        /*0034*/ 	.byte	0x04, 0x55
        /*0036*/ 	.short	(.L_368 - .L_367)


	//   ....[0]....
.L_367:
        /*0038*/ 	.word	0x00000001
        /*003c*/ 	.byte	0xa0, 0x05, 0x00, 0x00, 0x01, 0x00, 0x00, 0x00, 0xf0, 0x1a, 0x00, 0x00, 0x01, 0x00, 0x00, 0x00
        /*004c*/ 	.byte	0x50, 0x43, 0x00, 0x00, 0x01, 0x00, 0x00, 0x00, 0xf0, 0x47, 0x00, 0x00


	//----- nvinfo : EIATTR_MERCURY_ISA_VERSION
	.align		4
.L_368:
        /*0058*/ 	.byte	0x03, 0x5f
        /*005a*/ 	.short	0x0000


	//----- nvinfo : EIATTR_EXIT_INSTR_OFFSETS
	.align		4
        /*005c*/ 	.byte	0x04, 0x1c
        /*005e*/ 	.short	(.L_370 - .L_369)


	//   ....[0]....
.L_369:
        /*0060*/ 	.word	0x00000040


	//   ....[1]....
        /*0064*/ 	.word	0x00005fd0


	//   ....[2]....
        /*0068*/ 	.word	0x000060c0


	//   ....[3]....
        /*006c*/ 	.word	0x000060e0


	//----- nvinfo : EIATTR_CTAIDZ_USED
	.align		4
.L_370:
        /*0070*/ 	.byte	0x01, 0x04
	.zero		2


	//----- nvinfo : EIATTR_MAX_THREADS
	.align		4
        /*0074*/ 	.byte	0x04, 0x05
        /*0076*/ 	.short	(.L_372 - .L_371)
.L_371:
        /*0078*/ 	.word	0x00000100
        /*007c*/ 	.word	0x00000001
        /*0080*/ 	.word	0x00000001


	//----- nvinfo : EIATTR_CRS_STACK_SIZE
	.align		4
.L_372:
        /*0084*/ 	.byte	0x04, 0x1e
        /*0086*/ 	.short	(.L_374 - .L_373)
.L_373:
        /*0088*/ 	.word	0x00000000
.L_374:


//--------------------- .nv.info._ZN7cutlass13device_kernelIN5flash19enable_sm80_to_sm89INS1_16FlashAttnBwdSm80INS1_25CollectiveMainloopBwdSm80ILi1ELi1EN4cute5tupleIJNS5_1CILi64EEES8_NS7_ILi192EEEEEENS_10bfloat16_tEfNS_4arch4Sm80ELb0ELb0ELb1ELb0ELb0ELb0ELb0ELb0ELi2ELi2ELi2ELi2ELb1EEENS1_24CollectiveEpilogueBwdGQAISA_fSD_Li256ELb0ELb0EEENS1_19SingleTileSchedulerILb0ELb0ELb0ELi64EEEEEEEEEvNT_6ParamsE --------------------------
	.section	.nv.info._ZN7cutlass13device_kernelIN5flash19enable_sm80_to_sm89INS1_16FlashAttnBwdSm80INS1_25CollectiveMainloopBwdSm80ILi1ELi1EN4cute5tupleIJNS5_1CILi64EEES8_NS7_ILi192EEEEEENS_10bfloat16_tEfNS_4arch4Sm80ELb0ELb0ELb1ELb0ELb0ELb0ELb0ELb0ELi2ELi2ELi2ELi2ELb1EEENS1_24CollectiveEpilogueBwdGQAISA_fSD_Li256ELb0ELb0EEENS1_19SingleTileSchedulerILb0ELb0ELb0ELi64EEEEEEEEEvNT_6ParamsE,"",@"SHT_CUDA_INFO"
	.sectionflags	@""
	.align	4


	//----- nvinfo : EIATTR_CUDA_API_VERSION
	.align		4
        /*0000*/ 	.byte	0x04, 0x37
        /*0002*/ 	.short	(.L_376 - .L_375)
.L_375:
        /*0004*/ 	.word	0x00000082


	//----- nvinfo : EIATTR_SW2861232_WAR
	.align		4
.L_376:
        /*0008*/ 	.byte	0x01, 0x35
	.zero		2


	//----- nvinfo : EIATTR_PARAM_CBANK
	.align		4
        /*000c*/ 	.byte	0x04, 0x0a
        /*000e*/ 	.short	(.L_378 - .L_377)
	.align		4
.L_377:
        /*0010*/ 	.word	index@(.nv.constant0._ZN7cutlass13device_kernelIN5flash19enable_sm80_to_sm89INS1_16FlashAttnBwdSm80INS1_25CollectiveMainloopBwdSm80ILi1ELi1EN4cute5tupleIJNS5_1CILi64EEES8_NS7_ILi192EEEEEENS_10bfloat16_tEfNS_4arch4Sm80ELb0ELb0ELb1ELb0ELb0ELb0ELb0ELb0ELi2ELi2ELi2ELi2ELb1EEENS1_24CollectiveEpilogueBwdGQAISA_fSD_Li256ELb0ELb0EEENS1_19SingleTileSchedulerILb0ELb0ELb0ELi64EEEEEEEEEvNT_6ParamsE)
        /*0014*/ 	.short	0x0160
        /*0016*/ 	.short	0x0278


	//----- nvinfo : EIATTR_CBANK_PARAM_SIZE
	.align		4
.L_378:
        /*0018*/ 	.byte	0x03, 0x19
        /*001a*/ 	.short	0x0278


	//----- nvinfo : EIATTR_KPARAM_INFO
	.align		4
        /*001c*/ 	.byte	0x04, 0x17
        /*001e*/ 	.short	(.L_380 - .L_379)
.L_379:
        /*0020*/ 	.word	0x00000000
        /*0024*/ 	.short	0x0000
        /*0026*/ 	.short	0x0000
        /*0028*/ 	.byte	0x00, 0xf0, 0xe1, 0x09


	//----- nvinfo : EIATTR_MAXREG_COUNT
	.align		4
.L_380:
        /*002c*/ 	.byte	0x03, 0x1b
        /*002e*/ 	.short	0x00ff


	//----- nvinfo : EIATTR_NUM_BARRIERS
	.align		4
        /*0030*/ 	.byte	0x02, 0x4c
        /*0032*/ 	.byte	0x02
	.zero		1


	//----- nvinfo : EIATTR_MERCURY_ISA_VERSION
	.align		4
        /*0034*/ 	.byte	0x03, 0x5f
        /*0036*/ 	.short	0x0000


	//----- nvinfo : EIATTR_EXIT_INSTR_OFFSETS
	.align		4
        /*0038*/ 	.byte	0x04, 0x1c
        /*003a*/ 	.short	(.L_382 - .L_381)


	//   ....[0]....
.L_381:
        /*003c*/ 	.word	0x00000030


	//   ....[1]....
        /*0040*/ 	.word	0x000058f0


	//----- nvinfo : EIATTR_CTAIDZ_USED
	.align		4
.L_382:
        /*0044*/ 	.byte	0x01, 0x04
	.zero		2


	//----- nvinfo : EIATTR_MAX_THREADS
	.align		4
        /*0048*/ 	.byte	0x04, 0x05
        /*004a*/ 	.short	(.L_384 - .L_383)
.L_383:
        /*004c*/ 	.word	0x00000100
        /*0050*/ 	.word	0x00000001
        /*0054*/ 	.word	0x00000001
.L_384:


//--------------------- .nv.info._ZN7cutlass13device_kernelIN5flash19enable_sm80_to_sm89INS1_16FlashAttnBwdSm80INS1_25CollectiveMainloopBwdSm80ILi1ELi1EN4cute5tupleIJNS5_1CILi64EEES8_NS7_ILi192EEEEEENS_10bfloat16_tEfNS_4arch4Sm80ELb0ELb0ELb1ELb0ELb1ELb0ELb0ELb0ELi2ELi2ELi2ELi2ELb1EEENS1_24CollectiveEpilogueBwdGQAISA_fSD_Li256ELb0ELb1EEENS1_19SingleTileSchedulerILb0ELb0ELb0ELi64EEEEEEEEEvNT_6ParamsE --------------------------
	.section	.nv.info._ZN7cutlass13device_kernelIN5flash19enable_sm80_to_sm89INS1_16FlashAttnBwdSm80INS1_25CollectiveMainloopBwdSm80ILi1ELi1EN4cute5tupleIJNS5_1CILi64EEES8_NS7_ILi192EEEEEENS_10bfloat16_tEfNS_4arch4Sm80ELb0ELb0ELb1ELb0ELb1ELb0ELb0ELb0ELi2ELi2ELi2ELi2ELb1EEENS1_24CollectiveEpilogueBwdGQAISA_fSD_Li256ELb0ELb1EEENS1_19SingleTileSchedulerILb0ELb0ELb0ELi64EEEEEEEEEvNT_6ParamsE,"",@"SHT_CUDA_INFO"
	.sectionflags	@""
	.align	4


	//----- nvinfo : EIATTR_CUDA_API_VERSION
	.align		4
        /*0000*/ 	.byte	0x04, 0x37
        /*0002*/ 	.short	(.L_386 - .L_385)
.L_385:
        /*0004*/ 	.word	0x00000082


	//----- nvinfo : EIATTR_SW2861232_WAR
	.align		4
.L_386:
        /*0008*/ 	.byte	0x01, 0x35
	.zero		2


	//----- nvinfo : EIATTR_PARAM_CBANK
	.align		4
        /*000c*/ 	.byte	0x04, 0x0a
        /*000e*/ 	.short	(.L_388 - .L_387)
	.align		4
.L_387:
        /*0010*/ 	.word	index@(.nv.constant0._ZN7cutlass13device_kernelIN5flash19enable_sm80_to_sm89INS1_16FlashAttnBwdSm80INS1_25CollectiveMainloopBwdSm80ILi1ELi1EN4cute5tupleIJNS5_1CILi64EEES8_NS7_ILi192EEEEEENS_10bfloat16_tEfNS_4arch4Sm80ELb0ELb0ELb1ELb0ELb1ELb0ELb0ELb0ELi2ELi2ELi2ELi2ELb1EEENS1_24CollectiveEpilogueBwdGQAISA_fSD_Li256ELb0ELb1EEENS1_19SingleTileSchedulerILb0ELb0ELb0ELi64EEEEEEEEEvNT_6ParamsE)
        /*0014*/ 	.short	0x0160
        /*0016*/ 	.short	0x0278


	//----- nvinfo : EIATTR_CBANK_PARAM_SIZE
	.align		4
.L_388:
        /*0018*/ 	.byte	0x03, 0x19
        /*001a*/ 	.short	0x0278


	//----- nvinfo : EIATTR_KPARAM_INFO
	.align		4
        /*001c*/ 	.byte	0x04, 0x17
        /*001e*/ 	.short	(.L_390 - .L_389)
.L_389:
        /*0020*/ 	.word	0x00000000
        /*0024*/ 	.short	0x0000
        /*0026*/ 	.short	0x0000
        /*0028*/ 	.byte	0x00, 0xf0, 0xe1, 0x09


	//----- nvinfo : EIATTR_MAXREG_COUNT
	.align		4
.L_390:
        /*002c*/ 	.byte	0x03, 0x1b
        /*002e*/ 	.short	0x00ff


	//----- nvinfo : EIATTR_NUM_BARRIERS
	.align		4
        /*0030*/ 	.byte	0x02, 0x4c
        /*0032*/ 	.byte	0x02
	.zero		1


	//----- nvinfo : EIATTR_MERCURY_ISA_VERSION
	.align		4
        /*0034*/ 	.byte	0x03, 0x5f
        /*0036*/ 	.short	0x0000


	//----- nvinfo : EIATTR_COOP_GROUP_MASK_REGIDS
	.align		4
        /*0038*/ 	.byte	0x04, 0x29
        /*003a*/ 	.short	(.L_392 - .L_391)


	//   ....[0]....
.L_391:
        /*003c*/ 	.word	0xffffffff


	//   ....[1]....
        /*0040*/ 	.word	0xffffffff


	//   ....[2]....
        /*0044*/ 	.word	0xffffffff


	//   ....[3]....
        /*0048*/ 	.word	0xffffffff


	//   ....[4]....
        /*004c*/ 	.word	0xffffffff


	//   ....[5]....
        /*0050*/ 	.word	0xffffffff


	//   ....[6]....
        /*0054*/ 	.word	0xffffffff


	//   ....[7]....
        /*0058*/ 	.word	0xffffffff


	//----- nvinfo : EIATTR_COOP_GROUP_INSTR_OFFSETS
	.align		4
.L_392:
        /*005c*/ 	.byte	0x04, 0x28
        /*005e*/ 	.short	(.L_394 - .L_393)


	//   ....[0]....
.L_393:
        /*0060*/ 	.word	0x00005280


	//   ....[1]....
        /*0064*/ 	.word	0x000052c0


	//   ....[2]....
        /*0068*/ 	.word	0x000056f0


	//   ....[3]....
        /*006c*/ 	.word	0x00005700


	//   ....[4]....
        /*0070*/ 	.word	0x000058c0


	//   ....[5]....
        /*0074*/ 	.word	0x000059b0


	//   ....[6]....
        /*0078*/ 	.word	0x00005ce0


	//   ....[7]....
        /*007c*/ 	.word	0x00005cf0


	//----- nvinfo : EIATTR_EXIT_INSTR_OFFSETS
	.align		4
.L_394:
        /*0080*/ 	.byte	0x04, 0x1c
        /*0082*/ 	.short	(.L_396 - .L_395)


	//   ....[0]....
.L_395:
        /*0084*/ 	.word	0x00000030


	//   ....[1]....
        /*0088*/ 	.word	0x00005d00


	//   ....[2]....
        /*008c*/ 	.word	0x00005da0


	//----- nvinfo : EIATTR_CTAIDZ_USED
	.align		4
.L_396:
        /*0090*/ 	.byte	0x01, 0x04
	.zero		2


	//----- nvinfo : EIATTR_MAX_THREADS
	.align		4
        /*0094*/ 	.byte	0x04, 0x05
        /*0096*/ 	.short	(.L_398 - .L_397)
.L_397:
        /*0098*/ 	.word	0x00000100
        /*009c*/ 	.word	0x00000001
        /*00a0*/ 	.word	0x00000001


	//----- nvinfo : EIATTR_CRS_STACK_SIZE
	.align		4
.L_398:
        /*00a4*/ 	.byte	0x04, 0x1e
        /*00a6*/ 	.short	(.L_400 - .L_399)
.L_399:
        /*00a8*/ 	.word	0x00000000
.L_400:


//--------------------- .nv.info._ZN7cutlass13device_kernelIN5flash19enable_sm80_to_sm89INS1_16FlashAttnBwdSm80INS1_25CollectiveMainloopBwdSm80ILi1ELi1EN4cute5tupleIJNS5_1CILi64EEES8_NS7_ILi192EEEEEENS_10bfloat16_tEfNS_4arch4Sm80ELb0ELb0ELb1ELb1ELb0ELb0ELb0ELb0ELi2ELi2ELi2ELi2ELb1EEENS1_21CollectiveEpilogueBwdISA_SB_SD_Li256ELb1ELb0ELi4EEENS1_19SingleTileSchedulerILb1ELb0ELb0ELi64EEEEEEEEEvNT_6ParamsE --------------------------
	.section	.nv.info._ZN7cutlass13device_kernelIN5flash19enable_sm80_to_sm89INS1_16FlashAttnBwdSm80INS1_25CollectiveMainloopBwdSm80ILi1ELi1EN4cute5tupleIJNS5_1CILi64EEES8_NS7_ILi192EEEEEENS_10bfloat16_tEfNS_4arch4Sm80ELb0ELb0ELb1ELb1ELb0ELb0ELb0ELb0ELi2ELi2ELi2ELi2ELb1EEENS1_21CollectiveEpilogueBwdISA_SB_SD_Li256ELb1ELb0ELi4EEENS1_19SingleTileSchedulerILb1ELb0ELb0ELi64EEEEEEEEEvNT_6ParamsE,"",@"SHT_CUDA_INFO"
	.sectionflags	@""
	.align	4


	//----- nvinfo : EIATTR_CUDA_API_VERSION
	.align		4
        /*0000*/ 	.byte	0x04, 0x37
        /*0002*/ 	.short	(.L_402 - .L_401)
.L_401:
        /*0004*/ 	.word	0x00000082


	//----- nvinfo : EIATTR_SW2861232_WAR
	.align		4
.L_402:
        /*0008*/ 	.byte	0x01, 0x35
	.zero		2


	//----- nvinfo : EIATTR_PARAM_CBANK
	.align		4
        /*000c*/ 	.byte	0x04, 0x0a
        /*000e*/ 	.short	(.L_404 - .L_403)
	.align		4
.L_403:
        /*0010*/ 	.word	index@(.nv.constant0._ZN7cutlass13device_kernelIN5flash19enable_sm80_to_sm89INS1_16FlashAttnBwdSm80INS1_25CollectiveMainloopBwdSm80ILi1ELi1EN4cute5tupleIJNS5_1CILi64EEES8_NS7_ILi192EEEEEENS_10bfloat16_tEfNS_4arch4Sm80ELb0ELb0ELb1ELb1ELb0ELb0ELb0ELb0ELi2ELi2ELi2ELi2ELb1EEENS1_21CollectiveEpilogueBwdISA_SB_SD_Li256ELb1ELb0ELi4EEENS1_19SingleTileSchedulerILb1ELb0ELb0ELi64EEEEEEEEEvNT_6ParamsE)
        /*0014*/ 	.short	0x0160
        /*0016*/ 	.short	0x0270


	//----- nvinfo : EIATTR_CBANK_PARAM_SIZE
	.align		4
.L_404:
        /*0018*/ 	.byte	0x03, 0x19
        /*001a*/ 	.short	0x0270


	//----- nvinfo : EIATTR_KPARAM_INFO
	.align		4
        /*001c*/ 	.byte	0x04, 0x17
        /*001e*/ 	.short	(.L_406 - .L_405)
.L_405:
        /*0020*/ 	.word	0x00000000
        /*0024*/ 	.short	0x0000
        /*0026*/ 	.short	0x0000
        /*0028*/ 	.byte	0x00, 0xf0, 0xc1, 0x09


	//----- nvinfo : EIATTR_MAXREG_COUNT
	.align		4
.L_406:
        /*002c*/ 	.byte	0x03, 0x1b
        /*002e*/ 	.short	0x00ff


	//----- nvinfo : EIATTR_NUM_BARRIERS
	.align		4
        /*0030*/ 	.byte	0x02, 0x4c
        /*0032*/ 	.byte	0x02
	.zero		1


	//----- nvinfo : EIATTR_MERCURY_ISA_VERSION
	.align		4
        /*0034*/ 	.byte	0x03, 0x5f
        /*0036*/ 	.short	0x0000


	//----- nvinfo : EIATTR_COOP_GROUP_MASK_REGIDS
	.align		4
        /*0038*/ 	.byte	0x04, 0x29
        /*003a*/ 	.short	(.L_408 - .L_407)


	//   ....[0]....
.L_407:
        /*003c*/ 	.word	0xffffffff


	//----- nvinfo : EIATTR_COOP_GROUP_INSTR_OFFSETS
	.align		4
.L_408:
        /*0040*/ 	.byte	0x04, 0x28
        /*0042*/ 	.short	(.L_410 - .L_409)


	//   ....[0]....
.L_409:
        /*0044*/ 	.word	0x00000090


	//----- nvinfo : EIATTR_EXIT_INSTR_OFFSETS
	.align		4
.L_410:
        /*0048*/ 	.byte	0x04, 0x1c
        /*004a*/ 	.short	(.L_412 - .L_411)


	//   ....[0]....
.L_411:
        /*004c*/ 	.word	0x00000300


	//   ....[1]....
        /*0050*/ 	.word	0x00006430


	//   ....[2]....
        /*0054*/ 	.word	0x00006530


	//   ....[3]....
        /*0058*/ 	.word	0x00006550


	//   ....[4]....
        /*005c*/ 	.word	0x00006c00


	//   ....[5]....
        /*0060*/ 	.word	0x00006cf0


	//   ....[6]....
        /*0064*/ 	.word	0x00006d10


	//----- nvinfo : EIATTR_CTAIDZ_USED
	.align		4
.L_412:
        /*0068*/ 	.byte	0x01, 0x04
	.zero		2


	//----- nvinfo : EIATTR_MAX_THREADS
	.align		4
        /*006c*/ 	.byte	0x04, 0x05
        /*006e*/ 	.short	(.L_414 - .L_413)
.L_413:
        /*0070*/ 	.word	0x00000100
        /*0074*/ 	.word	0x00000001
        /*0078*/ 	.word	0x00000001


	//----- nvinfo : EIATTR_CRS_STACK_SIZE
	.align		4
.L_414:
        /*007c*/ 	.byte	0x04, 0x1e
        /*007e*/ 	.short	(.L_416 - .L_415)
.L_415:
        /*0080*/ 	.word	0x00000000
.L_416:


//--------------------- .nv.info._ZN7cutlass13device_kernelIN5flash19enable_sm80_to_sm89INS1_16FlashAttnBwdSm80INS1_25CollectiveMainloopBwdSm80ILi1ELi1EN4cute5tupleIJNS5_1CILi64EEES8_NS7_ILi192EEEEEENS_10bfloat16_tEfNS_4arch4Sm80ELb0ELb0ELb1ELb1ELb1ELb0ELb0ELb0ELi2ELi2ELi2ELi2ELb1EEENS1_21CollectiveEpilogueBwdISA_SB_SD_Li256ELb1ELb0ELi4EEENS1_19SingleTileSchedulerILb1ELb0ELb0ELi64EEEEEEEEEvNT_6ParamsE --------------------------
	.section	.nv.info._ZN7cutlass13device_kernelIN5flash19enable_sm80_to_sm89INS1_16FlashAttnBwdSm80INS1_25CollectiveMainloopBwdSm80ILi1ELi1EN4cute5tupleIJNS5_1CILi64EEES8_NS7_ILi192EEEEEENS_10bfloat16_tEfNS_4arch4Sm80ELb0ELb0ELb1ELb1ELb1ELb0ELb0ELb0ELi2ELi2ELi2ELi2ELb1EEENS1_21CollectiveEpilogueBwdISA_SB_SD_Li256ELb1ELb0ELi4EEENS1_19SingleTileSchedulerILb1ELb0ELb0ELi64EEEEEEEEEvNT_6ParamsE,"",@"SHT_CUDA_INFO"
	.sectionflags	@""
	.align	4


	//----- nvinfo : EIATTR_CUDA_API_VERSION
	.align		4
        /*0000*/ 	.byte	0x04, 0x37
        /*0002*/ 	.short	(.L_418 - .L_417)
.L_417:
        /*0004*/ 	.word	0x00000082


	//----- nvinfo : EIATTR_SW2861232_WAR
	.align		4
.L_418:
        /*0008*/ 	.byte	0x01, 0x35
	.zero		2


	//----- nvinfo : EIATTR_PARAM_CBANK
	.align		4
        /*000c*/ 	.byte	0x04, 0x0a
        /*000e*/ 	.short	(.L_420 - .L_419)
	.align		4
.L_419:
        /*0010*/ 	.word	index@(.nv.constant0._ZN7cutlass13device_kernelIN5flash19enable_sm80_to_sm89INS1_16FlashAttnBwdSm80INS1_25CollectiveMainloopBwdSm80ILi1ELi1EN4cute5tupleIJNS5_1CILi64EEES8_NS7_ILi192EEEEEENS_10bfloat16_tEfNS_4arch4Sm80ELb0ELb0ELb1ELb1ELb1ELb0ELb0ELb0ELi2ELi2ELi2ELi2ELb1EEENS1_21CollectiveEpilogueBwdISA_SB_SD_Li256ELb1ELb0ELi4EEENS1_19SingleTileSchedulerILb1ELb0ELb0ELi64EEEEEEEEEvNT_6ParamsE)
        /*0014*/ 	.short	0x0160
        /*0016*/ 	.short	0x0270


	//----- nvinfo : EIATTR_CBANK_PARAM_SIZE
	.align		4
.L_420:
        /*0018*/ 	.byte	0x03, 0x19
        /*001a*/ 	.short	0x0270


	//----- nvinfo : EIATTR_KPARAM_INFO
	.align		4
        /*001c*/ 	.byte	0x04, 0x17
        /*001e*/ 	.short	(.L_422 - .L_421)
.L_421:
        /*0020*/ 	.word	0x00000000
        /*0024*/ 	.short	0x0000
        /*0026*/ 	.short	0x0000
        /*0028*/ 	.byte	0x00, 0xf0, 0xc1, 0x09


	//----- nvinfo : EIATTR_MAXREG_COUNT
	.align		4
.L_422:
        /*002c*/ 	.byte	0x03, 0x1b
        /*002e*/ 	.short	0x00ff


	//----- nvinfo : EIATTR_NUM_BARRIERS
	.align		4
        /*0030*/ 	.byte	0x02, 0x4c
        /*0032*/ 	.byte	0x02
	.zero		1


	//----- nvinfo : EIATTR_MERCURY_ISA_VERSION
	.align		4
        /*0034*/ 	.byte	0x03, 0x5f
        /*0036*/ 	.short	0x0000


	//----- nvinfo : EIATTR_COOP_GROUP_MASK_REGIDS
	.align		4
        /*0038*/ 	.byte	0x04, 0x29
        /*003a*/ 	.short	(.L_424 - .L_423)


	//   ....[0]....
.L_423:
        /*003c*/ 	.word	0xffffffff


	//----- nvinfo : EIATTR_COOP_GROUP_INSTR_OFFSETS
	.align		4
.L_424:
        /*0040*/ 	.byte	0x04, 0x28
        /*0042*/ 	.short	(.L_426 - .L_425)


	//   ....[0]....
.L_425:
        /*0044*/ 	.word	0x00000090


	//----- nvinfo : EIATTR_EXIT_INSTR_OFFSETS
	.align		4
.L_426:
        /*0048*/ 	.byte	0x04, 0x1c
        /*004a*/ 	.short	(.L_428 - .L_427)


	//   ....[0]....
.L_427:
        /*004c*/ 	.word	0x00000300


	//   ....[1]....
        /*0050*/ 	.word	0x00006430


	//   ....[2]....
        /*0054*/ 	.word	0x00006530


	//   ....[3]....
        /*0058*/ 	.word	0x00006550


	//   ....[4]....
        /*005c*/ 	.word	0x00006c00


	//   ....[5]....
        /*0060*/ 	.word	0x00006cf0


	//   ....[6]....
        /*0064*/ 	.word	0x00006d10


	//----- nvinfo : EIATTR_CTAIDZ_USED
	.align		4
.L_428:
        /*0068*/ 	.byte	0x01, 0x04
	.zero		2


	//----- nvinfo : EIATTR_MAX_THREADS
	.align		4
        /*006c*/ 	.byte	0x04, 0x05
        /*006e*/ 	.short	(.L_430 - .L_429)
.L_429:
        /*0070*/ 	.word	0x00000100
        /*0074*/ 	.word	0x00000001
        /*0078*/ 	.word	0x00000001


	//----- nvinfo : EIATTR_CRS_STACK_SIZE
	.align		4
.L_430:
        /*007c*/ 	.byte	0x04, 0x1e
        /*007e*/ 	.short	(.L_432 - .L_431)
.L_431:
        /*0080*/ 	.word	0x00000000
.L_432:


//--------------------- .nv.info._ZN7cutlass13device_kernelIN5flash19enable_sm80_to_sm89INS1_16FlashAttnBwdSm80INS1_25CollectiveMainloopBwdSm80ILi1ELi1EN4cute5tupleIJNS5_1CILi64EEES8_NS7_ILi192EEEEEENS_10bfloat16_tEfNS_4arch4Sm80ELb0ELb0ELb1ELb1ELb0ELb0ELb0ELb0ELi2ELi2ELi2ELi2ELb1EEENS1_24CollectiveEpilogueBwdGQAISA_fSD_Li256ELb1ELb0EEENS1_19SingleTileSchedulerILb1ELb0ELb0ELi64EEEEEEEEEvNT_6ParamsE --------------------------
	.section	.nv.info._ZN7cutlass13device_kernelIN5flash19enable_sm80_to_sm89INS1_16FlashAttnBwdSm80INS1_25CollectiveMainloopBwdSm80ILi1ELi1EN4cute5tupleIJNS5_1CILi64EEES8_NS7_ILi192EEEEEENS_10bfloat16_tEfNS_4arch4Sm80ELb0ELb0ELb1ELb1ELb0ELb0ELb0ELb0ELi2ELi2ELi2ELi2ELb1EEENS1_24CollectiveEpilogueBwdGQAISA_fSD_Li256ELb1ELb0EEENS1_19SingleTileSchedulerILb1ELb0ELb0ELi64EEEEEEEEEvNT_6ParamsE,"",@"SHT_CUDA_INFO"
	.sectionflags	@""
	.align	4


	//----- nvinfo : EIATTR_CUDA_API_VERSION
	.align		4
        /*0000*/ 	.byte	0x04, 0x37
        /*0002*/ 	.short	(.L_434 - .L_433)
.L_433:
        /*0004*/ 	.word	0x00000082


	//----- nvinfo : EIATTR_SW2861232_WAR
	.align		4
.L_434:
        /*0008*/ 	.byte	0x01, 0x35
	.zero		2


	//----- nvinfo : EIATTR_PARAM_CBANK
	.align		4
        /*000c*/ 	.byte	0x04, 0x0a
        /*000e*/ 	.short	(.L_436 - .L_435)
	.align		4
.L_435:
        /*0010*/ 	.word	index@(.nv.constant0._ZN7cutlass13device_kernelIN5flash19enable_sm80_to_sm89INS1_16FlashAttnBwdSm80INS1_25CollectiveMainloopBwdSm80ILi1ELi1EN4cute5tupleIJNS5_1CILi64EEES8_NS7_ILi192EEEEEENS_10bfloat16_tEfNS_4arch4Sm80ELb0ELb0ELb1ELb1ELb0ELb0ELb0ELb0ELi2ELi2ELi2ELi2ELb1EEENS1_24CollectiveEpilogueBwdGQAISA_fSD_Li256ELb1ELb0EEENS1_19SingleTileSchedulerILb1ELb0ELb0ELi64EEEEEEEEEvNT_6ParamsE)
        /*0014*/ 	.short	0x0160
        /*0016*/ 	.short	0x0278


	//----- nvinfo : EIATTR_CBANK_PARAM_SIZE
	.align		4
.L_436:
        /*0018*/ 	.byte	0x03, 0x19
        /*001a*/ 	.short	0x0278


	//----- nvinfo : EIATTR_KPARAM_INFO
	.align		4
        /*001c*/ 	.byte	0x04, 0x17
        /*001e*/ 	.short	(.L_438 - .L_437)
.L_437:
        /*0020*/ 	.word	0x00000000
        /*0024*/ 	.short	0x0000
        /*0026*/ 	.short	0x0000
        /*0028*/ 	.byte	0x00, 0xf0, 0xe1, 0x09


	//----- nvinfo : EIATTR_MAXREG_COUNT
	.align		4
.L_438:
        /*002c*/ 	.byte	0x03, 0x1b
        /*002e*/ 	.short	0x00ff


	//----- nvinfo : EIATTR_NUM_BARRIERS
	.align		4
        /*0030*/ 	.byte	0x02, 0x4c
        /*0032*/ 	.byte	0x02
	.zero		1


	//----- nvinfo : EIATTR_MERCURY_ISA_VERSION
	.align		4
        /*0034*/ 	.byte	0x03, 0x5f
        /*0036*/ 	.short	0x0000


	//----- nvinfo : EIATTR_COOP_GROUP_MASK_REGIDS
	.align		4
        /*0038*/ 	.byte	0x04, 0x29
        /*003a*/ 	.short	(.L_440 - .L_439)


	//   ....[0]....
.L_439:
        /*003c*/ 	.word	0xffffffff


	//----- nvinfo : EIATTR_COOP_GROUP_INSTR_OFFSETS
	.align		4
.L_440:
        /*0040*/ 	.byte	0x04, 0x28
        /*0042*/ 	.short	(.L_442 - .L_441)


	//   ....[0]....
.L_441:
        /*0044*/ 	.word	0x00000090


	//----- nvinfo : EIATTR_EXIT_INSTR_OFFSETS
	.align		4
.L_442:
        /*0048*/ 	.byte	0x04, 0x1c
        /*004a*/ 	.short	(.L_444 - .L_443)


	//   ....[0]....
.L_443:
        /*004c*/ 	.word	0x00000300


	//   ....[1]....
        /*0050*/ 	.word	0x00005410


	//   ....[2]....
        /*0054*/ 	.word	0x00005d30


	//----- nvinfo : EIATTR_CTAIDZ_USED
	.align		4
.L_444:
        /*0058*/ 	.byte	0x01, 0x04
	.zero		2


	//----- nvinfo : EIATTR_MAX_THREADS
	.align		4
        /*005c*/ 	.byte	0x04, 0x05
        /*005e*/ 	.short	(.L_446 - .L_445)
.L_445:
        /*0060*/ 	.word	0x00000100
        /*0064*/ 	.word	0x00000001
        /*0068*/ 	.word	0x00000001
.L_446:


//--------------------- .nv.info._ZN7cutlass13device_kernelIN5flash19enable_sm80_to_sm89INS1_16FlashAttnBwdSm80INS1_25CollectiveMainloopBwdSm80ILi1ELi1EN4cute5tupleIJNS5_1CILi64EEES8_NS7_ILi192EEEEEENS_10bfloat16_tEfNS_4arch4Sm80ELb0ELb0ELb1ELb1ELb1ELb0ELb0ELb0ELi2ELi2ELi2ELi2ELb1EEENS1_24CollectiveEpilogueBwdGQAISA_fSD_Li256ELb1ELb1EEENS1_19SingleTileSchedulerILb1ELb0ELb0ELi64EEEEEEEEEvNT_6ParamsE --------------------------
	.section	.nv.info._ZN7cutlass13device_kernelIN5flash19enable_sm80_to_sm89INS1_16FlashAttnBwdSm80INS1_25CollectiveMainloopBwdSm80ILi1ELi1EN4cute5tupleIJNS5_1CILi64EEES8_NS7_ILi192EEEEEENS_10bfloat16_tEfNS_4arch4Sm80ELb0ELb0ELb1ELb1ELb1ELb0ELb0ELb0ELi2ELi2ELi2ELi2ELb1EEENS1_24CollectiveEpilogueBwdGQAISA_fSD_Li256ELb1ELb1EEENS1_19SingleTileSchedulerILb1ELb0ELb0ELi64EEEEEEEEEvNT_6ParamsE,"",@"SHT_CUDA_INFO"
	.sectionflags	@""
	.align	4


	//----- nvinfo : EIATTR_CUDA_API_VERSION
	.align		4
        /*0000*/ 	.byte	0x04, 0x37
        /*0002*/ 	.short	(.L_448 - .L_447)
.L_447:
        /*0004*/ 	.word	0x00000082


	//----- nvinfo : EIATTR_SW2861232_WAR
	.align		4
.L_448:
        /*0008*/ 	.byte	0x01, 0x35
	.zero		2


	//----- nvinfo : EIATTR_PARAM_CBANK
	.align		4
        /*000c*/ 	.byte	0x04, 0x0a
        /*000e*/ 	.short	(.L_450 - .L_449)
	.align		4
.L_449:
        /*0010*/ 	.word	index@(.nv.constant0._ZN7cutlass13device_kernelIN5flash19enable_sm80_to_sm89INS1_16FlashAttnBwdSm80INS1_25CollectiveMainloopBwdSm80ILi1ELi1EN4cute5tupleIJNS5_1CILi64EEES8_NS7_ILi192EEEEEENS_10bfloat16_tEfNS_4arch4Sm80ELb0ELb0ELb1ELb1ELb1ELb0ELb0ELb0ELi2ELi2ELi2ELi2ELb1EEENS1_24CollectiveEpilogueBwdGQAISA_fSD_Li256ELb1ELb1EEENS1_19SingleTileSchedulerILb1ELb0ELb0ELi64EEEEEEEEEvNT_6ParamsE)
        /*0014*/ 	.short	0x0160
        /*0016*/ 	.short	0x0278


	//----- nvinfo : EIATTR_CBANK_PARAM_SIZE
	.align		4
.L_450:
        /*0018*/ 	.byte	0x03, 0x19
        /*001a*/ 	.short	0x0278


	//----- nvinfo : EIATTR_KPARAM_INFO
	.align		4
        /*001c*/ 	.byte	0x04, 0x17
        /*001e*/ 	.short	(.L_452 - .L_451)
.L_451:
        /*0020*/ 	.word	0x00000000
        /*0024*/ 	.short	0x0000
        /*0026*/ 	.short	0x0000
        /*0028*/ 	.byte	0x00, 0xf0, 0xe1, 0x09


	//----- nvinfo : EIATTR_MAXREG_COUNT
	.align		4
.L_452:
        /*002c*/ 	.byte	0x03, 0x1b
        /*002e*/ 	.short	0x00ff


	//----- nvinfo : EIATTR_NUM_BARRIERS
	.align		4
        /*0030*/ 	.byte	0x02, 0x4c
        /*0032*/ 	.byte	0x02
	.zero		1


	//----- nvinfo : EIATTR_MERCURY_ISA_VERSION
	.align		4
        /*0034*/ 	.byte	0x03, 0x5f
        /*0036*/ 	.short	0x0000


	//----- nvinfo : EIATTR_COOP_GROUP_MASK_REGIDS
	.align		4
        /*0038*/ 	.byte	0x04, 0x29
        /*003a*/ 	.short	(.L_454 - .L_453)


	//   ....[0]....
.L_453:
        /*003c*/ 	.word	0xffffffff


	//   ....[1]....
        /*0040*/ 	.word	0xffffffff


	//   ....[2]....
        /*0044*/ 	.word	0xffffffff


	//   ....[3]....
        /*0048*/ 	.word	0xffffffff


	//   ....[4]....
        /*004c*/ 	.word	0xffffffff


	//   ....[5]....
        /*0050*/ 	.word	0xffffffff


	//   ....[6]....
        /*0054*/ 	.word	0xffffffff


	//   ....[7]....
        /*0058*/ 	.word	0xffffffff


	//   ....[8]....
        /*005c*/ 	.word	0xffffffff


	//----- nvinfo : EIATTR_COOP_GROUP_INSTR_OFFSETS
	.align		4
.L_454:
        /*0060*/ 	.byte	0x04, 0x28
        /*0062*/ 	.short	(.L_456 - .L_455)


	//   ....[0]....
.L_455:
        /*0064*/ 	.word	0x00000090


	//   ....[1]....
        /*0068*/ 	.word	0x00005750


	//   ....[2]....
        /*006c*/ 	.word	0x00005790


	//   ....[3]....
        /*0070*/ 	.word	0x00005b80


	//   ....[4]....
        /*0074*/ 	.word	0x00005b90


	//   ....[5]....
        /*0078*/ 	.word	0x00005d20


	//   ....[6]....
        /*007c*/ 	.word	0x00005d70


	//   ....[7]....
        /*0080*/ 	.word	0x00006120


	//   ....[8]....
        /*0084*/ 	.word	0x00006130


	//----- nvinfo : EIATTR_EXIT_INSTR_OFFSETS
	.align		4
.L_456:
        /*0088*/ 	.byte	0x04, 0x1c
        /*008a*/ 	.short	(.L_458 - .L_457)


	//   ....[0]....
.L_457:
        /*008c*/ 	.word	0x00000300


	//   ....[1]....
        /*0090*/ 	.word	0x00005410


	//   ....[2]....
        /*0094*/ 	.word	0x00006140


	//   ....[3]....
        /*0098*/ 	.word	0x000061e0


	//----- nvinfo : EIATTR_CTAIDZ_USED
	.align		4
.L_458:
        /*009c*/ 	.byte	0x01, 0x04
	.zero		2


	//----- nvinfo : EIATTR_MAX_THREADS
	.align		4
        /*00a0*/ 	.byte	0x04, 0x05
        /*00a2*/ 	.short	(.L_460 - .L_459)
.L_459:
        /*00a4*/ 	.word	0x00000100
        /*00a8*/ 	.word	0x00000001
        /*00ac*/ 	.word	0x00000001


	//----- nvinfo : EIATTR_CRS_STACK_SIZE
	.align		4
.L_460:
        /*00b0*/ 	.byte	0x04, 0x1e
        /*00b2*/ 	.short	(.L_462 - .L_461)
.L_461:
        /*00b4*/ 	.word	0x00000000
.L_462:


//--------------------- .nv.info._ZN7cutlass13device_kernelIN5flash19enable_sm80_to_sm89INS1_16FlashAttnBwdSm80INS1_25CollectiveMainloopBwdSm80ILi1ELi1EN4cute5tupleIJNS5_1CILi64EEES8_NS7_ILi192EEEEEENS_10bfloat16_tEfNS_4arch4Sm80ELb0ELb1ELb1ELb0ELb0ELb0ELb0ELb0ELi2ELi2ELi2ELi2ELb1EEENS1_21CollectiveEpilogueBwdISA_SB_SD_Li256ELb0ELb0ELi4EEENS1_19SingleTileSchedulerILb0ELb0ELb0ELi64EEEEEEEEEvNT_6ParamsE --------------------------
	.section	.nv.info._ZN7cutlass13device_kernelIN5flash19enable_sm80_to_sm89INS1_16FlashAttnBwdSm80INS1_25CollectiveMainloopBwdSm80ILi1ELi1EN4cute5tupleIJNS5_1CILi64EEES8_NS7_ILi192EEEEEENS_10bfloat16_tEfNS_4arch4Sm80ELb0ELb1ELb1ELb0ELb0ELb0ELb0ELb0ELi2ELi2ELi2ELi2ELb1EEENS1_21CollectiveEpilogueBwdISA_SB_SD_Li256ELb0ELb0ELi4EEENS1_19SingleTileSchedulerILb0ELb0ELb0ELi64EEEEEEEEEvNT_6ParamsE,"",@"SHT_CUDA_INFO"
	.sectionflags	@""
	.align	4


	//----- nvinfo : EIATTR_CUDA_API_VERSION
	.align		4
        /*0000*/ 	.byte	0x04, 0x37
        /*0002*/ 	.short	(.L_464 - .L_463)
.L_463:
        /*0004*/ 	.word	0x00000082


	//----- nvinfo : EIATTR_SW2861232_WAR
	.align		4
.L_464:
        /*0008*/ 	.byte	0x01, 0x35
	.zero		2


	//----- nvinfo : EIATTR_PARAM_CBANK
	.align		4
        /*000c*/ 	.byte	0x04, 0x0a
        /*000e*/ 	.short	(.L_466 - .L_465)
	.align		4
.L_465:
        /*0010*/ 	.word	index@(.nv.constant0._ZN7cutlass13device_kernelIN5flash19enable_sm80_to_sm89INS1_16FlashAttnBwdSm80INS1_25CollectiveMainloopBwdSm80ILi1ELi1EN4cute5tupleIJNS5_1CILi64EEES8_NS7_ILi192EEEEEENS_10bfloat16_tEfNS_4arch4Sm80ELb0ELb1ELb1ELb0ELb0ELb0ELb0ELb0ELi2ELi2ELi2ELi2ELb1EEENS1_21CollectiveEpilogueBwdISA_SB_SD_Li256ELb0ELb0ELi4EEENS1_19SingleTileSchedulerILb0ELb0ELb0ELi64EEEEEEEEEvNT_6ParamsE)
        /*0014*/ 	.short	0x0160
        /*0016*/ 	.short	0x0270


	//----- nvinfo : EIATTR_CBANK_PARAM_SIZE
	.align		4
.L_466:
        /*0018*/ 	.byte	0x03, 0x19
        /*001a*/ 	.short	0x0270


	//----- nvinfo : EIATTR_KPARAM_INFO
	.align		4
        /*001c*/ 	.byte	0x04, 0x17
        /*001e*/ 	.short	(.L_468 - .L_467)
.L_467:
        /*0020*/ 	.word	0x00000000
        /*0024*/ 	.short	0x0000
        /*0026*/ 	.short	0x0000
        /*0028*/ 	.byte	0x00, 0xf0, 0xc1, 0x09


	//----- nvinfo : EIATTR_MAXREG_COUNT
	.align		4
.L_468:
        /*002c*/ 	.byte	0x03, 0x1b
        /*002e*/ 	.short	0x00ff


	//----- nvinfo : EIATTR_NUM_BARRIERS
	.align		4
        /*0030*/ 	.byte	0x02, 0x4c
        /*0032*/ 	.byte	0x02
	.zero		1


	//----- nvinfo : EIATTR_MERCURY_ISA_VERSION
	.align		4
        /*0034*/ 	.byte	0x03, 0x5f
        /*0036*/ 	.short	0x0000


	//----- nvinfo : EIATTR_EXIT_INSTR_OFFSETS
	.align		4
        /*0038*/ 	.byte	0x04, 0x1c
        /*003a*/ 	.short	(.L_470 - .L_469)


	//   ....[0]....
.L_469:
        /*003c*/ 	.word	0x00000030


	//   ....[1]....
        /*0040*/ 	.word	0x00006b90


	//   ....[2]....
        /*0044*/ 	.word	0x00006c90


	//   ....[3]....
        /*0048*/ 	.word	0x00006cb0


	//   ....[4]....
        /*004c*/ 	.word	0x00007230


	//   ....[5]....
        /*0050*/ 	.word	0x00007320


	//   ....[6]....
        /*0054*/ 	.word	0x00007340


	//----- nvinfo : EIATTR_CTAIDZ_USED
	.align		4
.L_470:
        /*0058*/ 	.byte	0x01, 0x04
	.zero		2


	//----- nvinfo : EIATTR_MAX_THREADS
	.align		4
        /*005c*/ 	.byte	0x04, 0x05
        /*005e*/ 	.short	(.L_472 - .L_471)
.L_471:
        /*0060*/ 	.word	0x00000100
        /*0064*/ 	.word	0x00000001
        /*0068*/ 	.word	0x00000001


	//----- nvinfo : EIATTR_CRS_STACK_SIZE
	.align		4
.L_472:
        /*006c*/ 	.byte	0x04, 0x1e
        /*006e*/ 	.short	(.L_474 - .L_473)
.L_473:
        /*0070*/ 	.word	0x00000000
.L_474:


//--------------------- .nv.info._ZN7cutlass13device_kernelIN5flash19enable_sm80_to_sm89INS1_16FlashAttnBwdSm80INS1_25CollectiveMainloopBwdSm80ILi1ELi1EN4cute5tupleIJNS5_1CILi64EEES8_NS7_ILi192EEEEEENS_10bfloat16_tEfNS_4arch4Sm80ELb0ELb1ELb1ELb0ELb1ELb0ELb0ELb0ELi2ELi2ELi2ELi2ELb1EEENS1_21CollectiveEpilogueBwdISA_SB_SD_Li256ELb0ELb0ELi4EEENS1_19SingleTileSchedulerILb0ELb0ELb0ELi64EEEEEEEEEvNT_6ParamsE --------------------------
	.section	.nv.info._ZN7cutlass13device_kernelIN5flash19enable_sm80_to_sm89INS1_16FlashAttnBwdSm80INS1_25CollectiveMainloopBwdSm80ILi1ELi1EN4cute5tupleIJNS5_1CILi64EEES8_NS7_ILi192EEEEEENS_10bfloat16_tEfNS_4arch4Sm80ELb0ELb1ELb1ELb0ELb1ELb0ELb0ELb0ELi2ELi2ELi2ELi2ELb1EEENS1_21CollectiveEpilogueBwdISA_SB_SD_Li256ELb0ELb0ELi4EEENS1_19SingleTileSchedulerILb0ELb0ELb0ELi64EEEEEEEEEvNT_6ParamsE,"",@"SHT_CUDA_INFO"
	.sectionflags	@""
	.align	4


	//----- nvinfo : EIATTR_CUDA_API_VERSION
	.align		4
        /*0000*/ 	.byte	0x04, 0x37
        /*0002*/ 	.short	(.L_476 - .L_475)
.L_475:
        /*0004*/ 	.word	0x00000082


	//----- nvinfo : EIATTR_SW2861232_WAR
	.align		4
.L_476:
        /*0008*/ 	.byte	0x01, 0x35
	.zero		2


	//----- nvinfo : EIATTR_PARAM_CBANK
	.align		4
        /*000c*/ 	.byte	0x04, 0x0a
        /*000e*/ 	.short	(.L_478 - .L_477)
	.align		4
.L_477:
        /*0010*/ 	.word	index@(.nv.constant0._ZN7cutlass13device_kernelIN5flash19enable_sm80_to_sm89INS1_16FlashAttnBwdSm80INS1_25CollectiveMainloopBwdSm80ILi1ELi1EN4cute5tupleIJNS5_1CILi64EEES8_NS7_ILi192EEEEEENS_10bfloat16_tEfNS_4arch4Sm80ELb0ELb1ELb1ELb0ELb1ELb0ELb0ELb0ELi2ELi2ELi2ELi2ELb1EEENS1_21CollectiveEpilogueBwdISA_SB_SD_Li256ELb0ELb0ELi4EEENS1_19SingleTileSchedulerILb0ELb0ELb0ELi64EEEEEEEEEvNT_6ParamsE)
        /*0014*/ 	.short	0x0160
        /*0016*/ 	.short	0x0270


	//----- nvinfo : EIATTR_CBANK_PARAM_SIZE
	.align		4
.L_478:
        /*0018*/ 	.byte	0x03, 0x19
        /*001a*/ 	.short	0x0270


	//----- nvinfo : EIATTR_KPARAM_INFO
	.align		4
        /*001c*/ 	.byte	0x04, 0x17
        /*001e*/ 	.short	(.L_480 - .L_479)
.L_479:
        /*0020*/ 	.word	0x00000000
        /*0024*/ 	.short	0x0000
        /*0026*/ 	.short	0x0000
        /*0028*/ 	.byte	0x00, 0xf0, 0xc1, 0x09


	//----- nvinfo : EIATTR_MAXREG_COUNT
	.align		4
.L_480:
        /*002c*/ 	.byte	0x03, 0x1b
        /*002e*/ 	.short	0x00ff


	//----- nvinfo : EIATTR_NUM_BARRIERS
	.align		4
        /*0030*/ 	.byte	0x02, 0x4c
        /*0032*/ 	.byte	0x02
	.zero		1


	//----- nvinfo : EIATTR_MERCURY_ISA_VERSION
	.align		4
        /*0034*/ 	.byte	0x03, 0x5f
        /*0036*/ 	.short	0x0000


	//----- nvinfo : EIATTR_EXIT_INSTR_OFFSETS
	.align		4
        /*0038*/ 	.byte	0x04, 0x1c
        /*003a*/ 	.short	(.L_482 - .L_481)


	//   ....[0]....
.L_481:
        /*003c*/ 	.word	0x00000030


	//   ....[1]....
        /*0040*/ 	.word	0x00006b90


	//   ....[2]....
        /*0044*/ 	.word	0x00006c90


	//   ....[3]....
        /*0048*/ 	.word	0x00006cb0


	//   ....[4]....
        /*004c*/ 	.word	0x00007230


	//   ....[5]....
        /*0050*/ 	.word	0x00007320


	//   ....[6]....
        /*0054*/ 	.word	0x00007340


	//----- nvinfo : EIATTR_CTAIDZ_USED
	.align		4
.L_482:
        /*0058*/ 	.byte	0x01, 0x04
	.zero		2


	//----- nvinfo : EIATTR_MAX_THREADS
	.align		4
        /*005c*/ 	.byte	0x04, 0x05
        /*005e*/ 	.short	(.L_484 - .L_483)
.L_483:
        /*0060*/ 	.word	0x00000100
        /*0064*/ 	.word	0x00000001
        /*0068*/ 	.word	0x00000001


	//----- nvinfo : EIATTR_CRS_STACK_SIZE
	.align		4
.L_484:
        /*006c*/ 	.byte	0x04, 0x1e
        /*006e*/ 	.short	(.L_486 - .L_485)
.L_485:
        /*0070*/ 	.word	0x00000000
.L_486:


//--------------------- .nv.info._ZN7cutlass13device_kernelIN5flash19enable_sm80_to_sm89INS1_16FlashAttnBwdSm80INS1_25CollectiveMainloopBwdSm80ILi1ELi1EN4cute5tupleIJNS5_1CILi64EEES8_NS7_ILi192EEEEEENS_10bfloat16_tEfNS_4arch4Sm80ELb0ELb1ELb1ELb0ELb0ELb0ELb0ELb0ELi2ELi2ELi2ELi2ELb1EEENS1_24CollectiveEpilogueBwdGQAISA_fSD_Li256ELb0ELb0EEENS1_19SingleTileSchedulerILb0ELb0ELb0ELi64EEEEEEEEEvNT_6ParamsE --------------------------
	.section	.nv.info._ZN7cutlass13device_kernelIN5flash19enable_sm80_to_sm89INS1_16FlashAttnBwdSm80INS1_25CollectiveMainloopBwdSm80ILi1ELi1EN4cute5tupleIJNS5_1CILi64EEES8_NS7_ILi192EEEEEENS_10bfloat16_tEfNS_4arch4Sm80ELb0ELb1ELb1ELb0ELb0ELb0ELb0ELb0ELi2ELi2ELi2ELi2ELb1EEENS1_24CollectiveEpilogueBwdGQAISA_fSD_Li256ELb0ELb0EEENS1_19SingleTileSchedulerILb0ELb0ELb0ELi64EEEEEEEEEvNT_6ParamsE,"",@"SHT_CUDA_INFO"
	.sectionflags	@""
	.align	4


	//----- nvinfo : EIATTR_CUDA_API_VERSION
	.align		4
        /*0000*/ 	.byte	0x04, 0x37
        /*0002*/ 	.short	(.L_488 - .L_487)
.L_487:
        /*0004*/ 	.word	0x00000082


	//----- nvinfo : EIATTR_SW2861232_WAR
	.align		4
.L_488:
        /*0008*/ 	.byte	0x01, 0x35
	.zero		2


	//----- nvinfo : EIATTR_PARAM_CBANK
	.align		4
        /*000c*/ 	.byte	0x04, 0x0a
        /*000e*/ 	.short	(.L_490 - .L_489)
	.align		4
.L_489:
        /*0010*/ 	.word	index@(.nv.constant0._ZN7cutlass13device_kernelIN5flash19enable_sm80_to_sm89INS1_16FlashAttnBwdSm80INS1_25CollectiveMainloopBwdSm80ILi1ELi1EN4cute5tupleIJNS5_1CILi64EEES8_NS7_ILi192EEEEEENS_10bfloat16_tEfNS_4arch4Sm80ELb0ELb1ELb1ELb0ELb0ELb0ELb0ELb0ELi2ELi2ELi2ELi2ELb1EEENS1_24CollectiveEpilogueBwdGQAISA_fSD_Li256ELb0ELb0EEENS1_19SingleTileSchedulerILb0ELb0ELb0ELi64EEEEEEEEEvNT_6ParamsE)
        /*0014*/ 	.short	0x0160
        /*0016*/ 	.short	0x0278


	//----- nvinfo : EIATTR_CBANK_PARAM_SIZE
	.align		4
.L_490:
        /*0018*/ 	.byte	0x03, 0x19
        /*001a*/ 	.short	0x0278


	//----- nvinfo : EIATTR_KPARAM_INFO
	.align		4
        /*001c*/ 	.byte	0x04, 0x17
        /*001e*/ 	.short	(.L_492 - .L_491)
.L_491:
        /*0020*/ 	.word	0x00000000
        /*0024*/ 	.short	0x0000
        /*0026*/ 	.short	0x0000
        /*0028*/ 	.byte	0x00, 0xf0, 0xe1, 0x09


	//----- nvinfo : EIATTR_MAXREG_COUNT
	.align		4
.L_492:
        /*002c*/ 	.byte	0x03, 0x1b
        /*002e*/ 	.short	0x00ff


	//----- nvinfo : EIATTR_NUM_BARRIERS
	.align		4
        /*0030*/ 	.byte	0x02, 0x4c
        /*0032*/ 	.byte	0x02
	.zero		1


	//----- nvinfo : EIATTR_MERCURY_ISA_VERSION
	.align		4
        /*0034*/ 	.byte	0x03, 0x5f
        /*0036*/ 	.short	0x0000


	//----- nvinfo : EIATTR_EXIT_INSTR_OFFSETS
	.align		4
        /*0038*/ 	.byte	0x04, 0x1c
        /*003a*/ 	.short	(.L_494 - .L_493)


	//   ....[0]....
.L_493:
        /*003c*/ 	.word	0x00000030


	//   ....[1]....
        /*0040*/ 	.word	0x00005c60


	//   ....[2]....
        /*0044*/ 	.word	0x00006480


	//----- nvinfo : EIATTR_CTAIDZ_USED
	.align		4
.L_494:
        /*0048*/ 	.byte	0x01, 0x04
	.zero		2


	//----- nvinfo : EIATTR_MAX_THREADS
	.align		4
        /*004c*/ 	.byte	0x04, 0x05
        /*004e*/ 	.short	(.L_496 - .L_495)
.L_495:
        /*0050*/ 	.word	0x00000100
        /*0054*/ 	.word	0x00000001
        /*0058*/ 	.word	0x00000001


	//----- nvinfo : EIATTR_CRS_STACK_SIZE
	.align		4
.L_496:
        /*005c*/ 	.byte	0x04, 0x1e
        /*005e*/ 	.short	(.L_498 - .L_497)
.L_497:
        /*0060*/ 	.word	0x00000000
.L_498:


//--------------------- .nv.info._ZN7cutlass13device_kernelIN5flash19enable_sm80_to_sm89INS1_16FlashAttnBwdSm80INS1_25CollectiveMainloopBwdSm80ILi1ELi1EN4cute5tupleIJNS5_1CILi64EEES8_NS7_ILi192EEEEEENS_10bfloat16_tEfNS_4arch4Sm80ELb0ELb1ELb1ELb0ELb1ELb0ELb0ELb0ELi2ELi2ELi2ELi2ELb1EEENS1_24CollectiveEpilogueBwdGQAISA_fSD_Li256ELb0ELb1EEENS1_19SingleTileSchedulerILb0ELb0ELb0ELi64EEEEEEEEEvNT_6ParamsE --------------------------
	.section	.nv.info._ZN7cutlass13device_kernelIN5flash19enable_sm80_to_sm89INS1_16FlashAttnBwdSm80INS1_25CollectiveMainloopBwdSm80ILi1ELi1EN4cute5tupleIJNS5_1CILi64EEES8_NS7_ILi192EEEEEENS_10bfloat16_tEfNS_4arch4Sm80ELb0ELb1ELb1ELb0ELb1ELb0ELb0ELb0ELi2ELi2ELi2ELi2ELb1EEENS1_24CollectiveEpilogueBwdGQAISA_fSD_Li256ELb0ELb1EEENS1_19SingleTileSchedulerILb0ELb0ELb0ELi64EEEEEEEEEvNT_6ParamsE,"",@"SHT_CUDA_INFO"
	.sectionflags	@""
	.align	4


	//----- nvinfo : EIATTR_CUDA_API_VERSION
	.align		4
        /*0000*/ 	.byte	0x04, 0x37
        /*0002*/ 	.short	(.L_500 - .L_499)
.L_499:
        /*0004*/ 	.word	0x00000082


	//----- nvinfo : EIATTR_SW2861232_WAR
	.align		4
.L_500:
        /*0008*/ 	.byte	0x01, 0x35
	.zero		2


	//----- nvinfo : EIATTR_PARAM_CBANK
	.align		4
        /*000c*/ 	.byte	0x04, 0x0a
        /*000e*/ 	.short	(.L_502 - .L_501)
	.align		4
.L_501:
        /*0010*/ 	.word	index@(.nv.constant0._ZN7cutlass13device_kernelIN5flash19enable_sm80_to_sm89INS1_16FlashAttnBwdSm80INS1_25CollectiveMainloopBwdSm80ILi1ELi1EN4cute5tupleIJNS5_1CILi64EEES8_NS7_ILi192EEEEEENS_10bfloat16_tEfNS_4arch4Sm80ELb0ELb1ELb1ELb0ELb1ELb0ELb0ELb0ELi2ELi2ELi2ELi2ELb1EEENS1_24CollectiveEpilogueBwdGQAISA_fSD_Li256ELb0ELb1EEENS1_19SingleTileSchedulerILb0ELb0ELb0ELi64EEEEEEEEEvNT_6ParamsE)
        /*0014*/ 	.short	0x0160
        /*0016*/ 	.short	0x0278


	//----- nvinfo : EIATTR_CBANK_PARAM_SIZE
	.align		4
.L_502:
        /*0018*/ 	.byte	0x03, 0x19
        /*001a*/ 	.short	0x0278


	//----- nvinfo : EIATTR_KPARAM_INFO
	.align		4
        /*001c*/ 	.byte	0x04, 0x17
        /*001e*/ 	.short	(.L_504 - .L_503)
.L_503:
        /*0020*/ 	.word	0x00000000
        /*0024*/ 	.short	0x0000
        /*0026*/ 	.short	0x0000
        /*0028*/ 	.byte	0x00, 0xf0, 0xe1, 0x09


	//----- nvinfo : EIATTR_MAXREG_COUNT
	.align		4
.L_504:
        /*002c*/ 	.byte	0x03, 0x1b
        /*002e*/ 	.short	0x00ff


	//----- nvinfo : EIATTR_NUM_BARRIERS
	.align		4
        /*0030*/ 	.byte	0x02, 0x4c
        /*0032*/ 	.byte	0x02
	.zero		1


	//----- nvinfo : EIATTR_MERCURY_ISA_VERSION
	.align		4
        /*0034*/ 	.byte	0x03, 0x5f
        /*0036*/ 	.short	0x0000


	//----- nvinfo : EIATTR_COOP_GROUP_MASK_REGIDS
	.align		4
        /*0038*/ 	.byte	0x04, 0x29
        /*003a*/ 	.short	(.L_506 - .L_505)


	//   ....[0]....
.L_505:
        /*003c*/ 	.word	0xffffffff


	//   ....[1]....
        /*0040*/ 	.word	0xffffffff


	//   ....[2]....
        /*0044*/ 	.word	0xffffffff


	//   ....[3]....
        /*0048*/ 	.word	0xffffffff


	//   ....[4]....
        /*004c*/ 	.word	0xffffffff


	//   ....[5]....
        /*0050*/ 	.word	0xffffffff


	//   ....[6]....
        /*0054*/ 	.word	0xffffffff


	//   ....[7]....
        /*0058*/ 	.word	0xffffffff


	//----- nvinfo : EIATTR_COOP_GROUP_INSTR_OFFSETS
	.align		4
.L_506:
        /*005c*/ 	.byte	0x04, 0x28
        /*005e*/ 	.short	(.L_508 - .L_507)


	//   ....[0]....
.L_507:
        /*0060*/ 	.word	0x00005ec0


	//   ....[1]....
        /*0064*/ 	.word	0x00005ef0


	//   ....[2]....
        /*0068*/ 	.word	0x000062e0


	//   ....[3]....
        /*006c*/ 	.word	0x000062f0


	//   ....[4]....
        /*0070*/ 	.word	0x00006480


	//   ....[5]....
        /*0074*/ 	.word	0x000064d0


	//   ....[6]....
        /*0078*/ 	.word	0x00006880


	//   ....[7]....
        /*007c*/ 	.word	0x00006890


	//----- nvinfo : EIATTR_EXIT_INSTR_OFFSETS
	.align		4
.L_508:
        /*0080*/ 	.byte	0x04, 0x1c
        /*0082*/ 	.short	(.L_510 - .L_509)


	//   ....[0]....
.L_509:
        /*0084*/ 	.word	0x00000030


	//   ....[1]....
        /*0088*/ 	.word	0x00005c60


	//   ....[2]....
        /*008c*/ 	.word	0x000068a0


	//   ....[3]....
        /*0090*/ 	.word	0x00006940


	//----- nvinfo : EIATTR_CTAIDZ_USED
	.align		4
.L_510:
        /*0094*/ 	.byte	0x01, 0x04
	.zero		2


	//----- nvinfo : EIATTR_MAX_THREADS
	.align		4
        /*0098*/ 	.byte	0x04, 0x05
        /*009a*/ 	.short	(.L_512 - .L_511)
.L_511:
        /*009c*/ 	.word	0x00000100
        /*00a0*/ 	.word	0x00000001
        /*00a4*/ 	.word	0x00000001


	//----- nvinfo : EIATTR_CRS_STACK_SIZE
	.align		4
.L_512:
        /*00a8*/ 	.byte	0x04, 0x1e
        /*00aa*/ 	.short	(.L_514 - .L_513)
.L_513:
        /*00ac*/ 	.word	0x00000000
.L_514:


//--------------------- .nv.info._ZN7cutlass13device_kernelIN5flash19enable_sm80_to_sm89INS1_16FlashAttnBwdSm80INS1_25CollectiveMainloopBwdSm80ILi1ELi1EN4cute5tupleIJNS5_1CILi64EEES8_NS7_ILi192EEEEEENS_10bfloat16_tEfNS_4arch4Sm80ELb0ELb1ELb1ELb1ELb0ELb0ELb0ELb0ELi2ELi2ELi2ELi2ELb1EEENS1_21CollectiveEpilogueBwdISA_SB_SD_Li256ELb1ELb0ELi4EEENS1_19SingleTileSchedulerILb1ELb0ELb0ELi64EEEEEEEEEvNT_6ParamsE --------------------------
	.section	.nv.info._ZN7cutlass13device_kernelIN5flash19enable_sm80_to_sm89INS1_16FlashAttnBwdSm80INS1_25CollectiveMainloopBwdSm80ILi1ELi1EN4cute5tupleIJNS5_1CILi64EEES8_NS7_ILi192EEEEEENS_10bfloat16_tEfNS_4arch4Sm80ELb0ELb1ELb1ELb1ELb0ELb0ELb0ELb0ELi2ELi2ELi2ELi2ELb1EEENS1_21CollectiveEpilogueBwdISA_SB_SD_Li256ELb1ELb0ELi4EEENS1_19SingleTileSchedulerILb1ELb0ELb0ELi64EEEEEEEEEvNT_6ParamsE,"",@"SHT_CUDA_INFO"
	.sectionflags	@""
	.align	4


	//----- nvinfo : EIATTR_CUDA_API_VERSION
	.align		4
        /*0000*/ 	.byte	0x04, 0x37
        /*0002*/ 	.short	(.L_516 - .L_515)
.L_515:
        /*0004*/ 	.word	0x00000082


	//----- nvinfo : EIATTR_SW2861232_WAR
	.align		4
.L_516:
        /*0008*/ 	.byte	0x01, 0x35
	.zero		2


	//----- nvinfo : EIATTR_PARAM_CBANK
	.align		4
        /*000c*/ 	.byte	0x04, 0x0a
        /*000e*/ 	.short	(.L_518 - .L_517)
	.align		4
.L_517:
        /*0010*/ 	.word	index@(.nv.constant0._ZN7cutlass13device_kernelIN5flash19enable_sm80_to_sm89INS1_16FlashAttnBwdSm80INS1_25CollectiveMainloopBwdSm80ILi1ELi1EN4cute5tupleIJNS5_1CILi64EEES8_NS7_ILi192EEEEEENS_10bfloat16_tEfNS_4arch4Sm80ELb0ELb1ELb1ELb1ELb0ELb0ELb0ELb0ELi2ELi2ELi2ELi2ELb1EEENS1_21CollectiveEpilogueBwdISA_SB_SD_Li256ELb1ELb0ELi4EEENS1_19SingleTileSchedulerILb1ELb0ELb0ELi64EEEEEEEEEvNT_6ParamsE)
        /*0014*/ 	.short	0x0160
        /*0016*/ 	.short	0x0270


	//----- nvinfo : EIATTR_CBANK_PARAM_SIZE
	.align		4
.L_518:
        /*0018*/ 	.byte	0x03, 0x19
        /*001a*/ 	.short	0x0270


	//----- nvinfo : EIATTR_KPARAM_INFO
	.align		4
        /*001c*/ 	.byte	0x04, 0x17
        /*001e*/ 	.short	(.L_520 - .L_519)
.L_519:
        /*0020*/ 	.word	0x00000000
        /*0024*/ 	.short	0x0000
        /*0026*/ 	.short	0x0000
        /*0028*/ 	.byte	0x00, 0xf0, 0xc1, 0x09


	//----- nvinfo : EIATTR_MAXREG_COUNT
	.align		4
.L_520:
        /*002c*/ 	.byte	0x03, 0x1b
        /*002e*/ 	.short	0x00ff


	//----- nvinfo : EIATTR_NUM_BARRIERS
	.align		4
        /*0030*/ 	.byte	0x02, 0x4c
        /*0032*/ 	.byte	0x02
	.zero		1


	//----- nvinfo : EIATTR_ANNOTATIONS
	.align		4
        /*0034*/ 	.byte	0x04, 0x55
        /*0036*/ 	.short	(.L_522 - .L_521)


	//   ....[0]....
.L_521:
        /*0038*/ 	.word	0x00000001
        /*003c*/ 	.byte	0x30, 0x1f, 0x00, 0x00, 0x01, 0x00, 0x00, 0x00, 0x40, 0x1f, 0x00, 0x00, 0x01, 0x00, 0x00, 0x00
        /*004c*/ 	.byte	0x30, 0x24, 0x00, 0x00, 0x01, 0x00, 0x00, 0x00, 0x00, 0x25, 0x00, 0x00, 0x01, 0x00, 0x00, 0x00
        /*005c*/ 	.byte	0xc0, 0x4b, 0x00, 0x00, 0x01, 0x00, 0x00, 0x00, 0xf0, 0x4b, 0x00, 0x00, 0x01, 0x00, 0x00, 0x00
        /*006c*/ 	.byte	0x40, 0x53, 0x00, 0x00, 0x01, 0x00, 0x00, 0x00, 0xf0, 0x58, 0x00, 0x00


	//----- nvinfo : EIATTR_MERCURY_ISA_VERSION
	.align		4
.L_522:
        /*0078*/ 	.byte	0x03, 0x5f
        /*007a*/ 	.short	0x0000


	//----- nvinfo : EIATTR_COOP_GROUP_MASK_REGIDS
	.align		4
        /*007c*/ 	.byte	0x04, 0x29
        /*007e*/ 	.short	(.L_524 - .L_523)


	//   ....[0]....
.L_523:
        /*0080*/ 	.word	0xffffffff


	//----- nvinfo : EIATTR_COOP_GROUP_INSTR_OFFSETS
	.align		4
.L_524:
        /*0084*/ 	.byte	0x04, 0x28
        /*0086*/ 	.short	(.L_526 - .L_525)


	//   ....[0]....
.L_525:
        /*0088*/ 	.word	0x000000a0


	//----- nvinfo : EIATTR_EXIT_INSTR_OFFSETS
	.align		4
.L_526:
        /*008c*/ 	.byte	0x04, 0x1c
        /*008e*/ 	.short	(.L_528 - .L_527)


	//   ....[0]....
.L_527:
        /*0090*/ 	.word	0x00000310


	//   ....[1]....
        /*0094*/ 	.word	0x00007080


	//   ....[2]....
        /*0098*/ 	.word	0x00007190


	//   ....[3]....
        /*009c*/ 	.word	0x000071b0


	//   ....[4]....
        /*00a0*/ 	.word	0x00007880


	//   ....[5]....
        /*00a4*/ 	.word	0x00007970


	//   ....[6]....
        /*00a8*/ 	.word	0x00007990


	//----- nvinfo : EIATTR_CTAIDZ_USED
	.align		4
.L_528:
        /*00ac*/ 	.byte	0x01, 0x04
	.zero		2


	//----- nvinfo : EIATTR_MAX_THREADS
	.align		4
        /*00b0*/ 	.byte	0x04, 0x05
        /*00b2*/ 	.short	(.L_530 - .L_529)
.L_529:
        /*00b4*/ 	.word	0x00000100
        /*00b8*/ 	.word	0x00000001
        /*00bc*/ 	.word	0x00000001


	//----- nvinfo : EIATTR_CRS_STACK_SIZE
	.align		4
.L_530:
        /*00c0*/ 	.byte	0x04, 0x1e
        /*00c2*/ 	.short	(.L_532 - .L_531)
.L_531:
        /*00c4*/ 	.word	0x00000000
.L_532:


//--------------------- .nv.info._ZN7cutlass13device_kernelIN5flash19enable_sm80_to_sm89INS1_16FlashAttnBwdSm80INS1_25CollectiveMainloopBwdSm80ILi1ELi1EN4cute5tupleIJNS5_1CILi64EEES8_NS7_ILi192EEEEEENS_10bfloat16_tEfNS_4arch4Sm80ELb0ELb1ELb1ELb1ELb1ELb0ELb0ELb0ELi2ELi2ELi2ELi2ELb1EEENS1_21CollectiveEpilogueBwdISA_SB_SD_Li256ELb1ELb0ELi4EEENS1_19SingleTileSchedulerILb1ELb0ELb0ELi64EEEEEEEEEvNT_6ParamsE --------------------------
	.section	.nv.info._ZN7cutlass13device_kernelIN5flash19enable_sm80_to_sm89INS1_16FlashAttnBwdSm80INS1_25CollectiveMainloopBwdSm80ILi1ELi1EN4cute5tupleIJNS5_1CILi64EEES8_NS7_ILi192EEEEEENS_10bfloat16_tEfNS_4arch4Sm80ELb0ELb1ELb1ELb1ELb1ELb0ELb0ELb0ELi2ELi2ELi2ELi2ELb1EEENS1_21CollectiveEpilogueBwdISA_SB_SD_Li256ELb1ELb0ELi4EEENS1_19SingleTileSchedulerILb1ELb0ELb0ELi64EEEEEEEEEvNT_6ParamsE,"",@"SHT_CUDA_INFO"
	.sectionflags	@""
	.align	4


	//----- nvinfo : EIATTR_CUDA_API_VERSION
	.align		4
        /*0000*/ 	.byte	0x04, 0x37
        /*0002*/ 	.short	(.L_534 - .L_533)
.L_533:
        /*0004*/ 	.word	0x00000082


	//----- nvinfo : EIATTR_SW2861232_WAR
	.align		4
.L_534:
        /*0008*/ 	.byte	0x01, 0x35
	.zero		2


	//----- nvinfo : EIATTR_PARAM_CBANK
	.align		4
        /*000c*/ 	.byte	0x04, 0x0a
        /*000e*/ 	.short	(.L_536 - .L_535)
	.align		4
.L_535:
        /*0010*/ 	.word	index@(.nv.constant0._ZN7cutlass13device_kernelIN5flash19enable_sm80_to_sm89INS1_16FlashAttnBwdSm80INS1_25CollectiveMainloopBwdSm80ILi1ELi1EN4cute5tupleIJNS5_1CILi64EEES8_NS7_ILi192EEEEEENS_10bfloat16_tEfNS_4arch4Sm80ELb0ELb1ELb1ELb1ELb1ELb0ELb0ELb0ELi2ELi2ELi2ELi2ELb1EEENS1_21CollectiveEpilogueBwdISA_SB_SD_Li256ELb1ELb0ELi4EEENS1_19SingleTileSchedulerILb1ELb0ELb0ELi64EEEEEEEEEvNT_6ParamsE)
        /*0014*/ 	.short	0x0160
        /*0016*/ 	.short	0x0270


	//----- nvinfo : EIATTR_CBANK_PARAM_SIZE
	.align		4
.L_536:
        /*0018*/ 	.byte	0x03, 0x19
        /*001a*/ 	.short	0x0270


	//----- nvinfo : EIATTR_KPARAM_INFO
	.align		4
        /*001c*/ 	.byte	0x04, 0x17
        /*001e*/ 	.short	(.L_538 - .L_537)
.L_537:
        /*0020*/ 	.word	0x00000000
        /*0024*/ 	.short	0x0000
        /*0026*/ 	.short	0x0000
        /*0028*/ 	.byte	0x00, 0xf0, 0xc1, 0x09


	//----- nvinfo : EIATTR_MAXREG_COUNT
	.align		4
.L_538:
        /*002c*/ 	.byte	0x03, 0x1b
        /*002e*/ 	.short	0x00ff


	//----- nvinfo : EIATTR_NUM_BARRIERS
	.align		4
        /*0030*/ 	.byte	0x02, 0x4c
        /*0032*/ 	.byte	0x02
	.zero		1


	//----- nvinfo : EIATTR_ANNOTATIONS
	.align		4
        /*0034*/ 	.byte	0x04, 0x55
        /*0036*/ 	.short	(.L_540 - .L_539)


	//   ....[0]....
.L_539:
        /*0038*/ 	.word	0x00000001
        /*003c*/ 	.byte	0x30, 0x1f, 0x00, 0x00, 0x01, 0x00, 0x00, 0x00, 0x40, 0x1f, 0x00, 0x00, 0x01, 0x00, 0x00, 0x00
        /*004c*/ 	.byte	0x30, 0x24, 0x00, 0x00, 0x01, 0x00, 0x00, 0x00, 0x00, 0x25, 0x00, 0x00, 0x01, 0x00, 0x00, 0x00
        /*005c*/ 	.byte	0xc0, 0x4b, 0x00, 0x00, 0x01, 0x00, 0x00, 0x00, 0xf0, 0x4b, 0x00, 0x00, 0x01, 0x00, 0x00, 0x00
        /*006c*/ 	.byte	0x40, 0x53, 0x00, 0x00, 0x01, 0x00, 0x00, 0x00, 0xf0, 0x58, 0x00, 0x00


	//----- nvinfo : EIATTR_MERCURY_ISA_VERSION
	.align		4
.L_540:
        /*0078*/ 	.byte	0x03, 0x5f
        /*007a*/ 	.short	0x0000


	//----- nvinfo : EIATTR_COOP_GROUP_MASK_REGIDS
	.align		4
        /*007c*/ 	.byte	0x04, 0x29
        /*007e*/ 	.short	(.L_542 - .L_541)


	//   ....[0]....
.L_541:
        /*0080*/ 	.word	0xffffffff


	//----- nvinfo : EIATTR_COOP_GROUP_INSTR_OFFSETS
	.align		4
.L_542:
        /*0084*/ 	.byte	0x04, 0x28
        /*0086*/ 	.short	(.L_544 - .L_543)


	//   ....[0]....
.L_543:
        /*0088*/ 	.word	0x000000a0


	//----- nvinfo : EIATTR_EXIT_INSTR_OFFSETS
	.align		4
.L_544:
        /*008c*/ 	.byte	0x04, 0x1c
        /*008e*/ 	.short	(.L_546 - .L_545)


	//   ....[0]....
.L_545:
        /*0090*/ 	.word	0x00000310


	//   ....[1]....
        /*0094*/ 	.word	0x00007080


	//   ....[2]....
        /*0098*/ 	.word	0x00007190


	//   ....[3]....
        /*009c*/ 	.word	0x000071b0


	//   ....[4]....
        /*00a0*/ 	.word	0x00007880


	//   ....[5]....
        /*00a4*/ 	.word	0x00007970


	//   ....[6]....
        /*00a8*/ 	.word	0x00007990


	//----- nvinfo : EIATTR_CTAIDZ_USED
	.align		4
.L_546:
        /*00ac*/ 	.byte	0x01, 0x04
	.zero		2


	//----- nvinfo : EIATTR_MAX_THREADS
	.align		4
        /*00b0*/ 	.byte	0x04, 0x05
        /*00b2*/ 	.short	(.L_548 - .L_547)
.L_547:
        /*00b4*/ 	.word	0x00000100
        /*00b8*/ 	.word	0x00000001
        /*00bc*/ 	.word	0x00000001


	//----- nvinfo : EIATTR_CRS_STACK_SIZE
	.align		4
.L_548:
        /*00c0*/ 	.byte	0x04, 0x1e
        /*00c2*/ 	.short	(.L_550 - .L_549)
.L_549:
        /*00c4*/ 	.word	0x00000000
.L_550:


//--------------------- .nv.info._ZN7cutlass13device_kernelIN5flash19enable_sm80_to_sm89INS1_16FlashAttnBwdSm80INS1_25CollectiveMainloopBwdSm80ILi1ELi1EN4cute5tupleIJNS5_1CILi64EEES8_NS7_ILi192EEEEEENS_10bfloat16_tEfNS_4arch4Sm80ELb0ELb1ELb1ELb1ELb0ELb0ELb0ELb0ELi2ELi2ELi2ELi2ELb1EEENS1_24CollectiveEpilogueBwdGQAISA_fSD_Li256ELb1ELb0EEENS1_19SingleTileSchedulerILb1ELb0ELb0ELi64EEEEEEEEEvNT_6ParamsE --------------------------
	.section	.nv.info._ZN7cutlass13device_kernelIN5flash19enable_sm80_to_sm89INS1_16FlashAttnBwdSm80INS1_25CollectiveMainloopBwdSm80ILi1ELi1EN4cute5tupleIJNS5_1CILi64EEES8_NS7_ILi192EEEEEENS_10bfloat16_tEfNS_4arch4Sm80ELb0ELb1ELb1ELb1ELb0ELb0ELb0ELb0ELi2ELi2ELi2ELi2ELb1EEENS1_24CollectiveEpilogueBwdGQAISA_fSD_Li256ELb1ELb0EEENS1_19SingleTileSchedulerILb1ELb0ELb0ELi64EEEEEEEEEvNT_6ParamsE,"",@"SHT_CUDA_INFO"
	.sectionflags	@""
	.align	4


	//----- nvinfo : EIATTR_CUDA_API_VERSION
	.align		4
        /*0000*/ 	.byte	0x04, 0x37
        /*0002*/ 	.short	(.L_552 - .L_551)
.L_551:
        /*0004*/ 	.word	0x00000082


	//----- nvinfo : EIATTR_SW2861232_WAR
	.align		4
.L_552:
        /*0008*/ 	.byte	0x01, 0x35
	.zero		2


	//----- nvinfo : EIATTR_PARAM_CBANK
	.align		4
        /*000c*/ 	.byte	0x04, 0x0a
        /*000e*/ 	.short	(.L_554 - .L_553)
	.align		4
.L_553:
        /*0010*/ 	.word	index@(.nv.constant0._ZN7cutlass13device_kernelIN5flash19enable_sm80_to_sm89INS1_16FlashAttnBwdSm80INS1_25CollectiveMainloopBwdSm80ILi1ELi1EN4cute5tupleIJNS5_1CILi64EEES8_NS7_ILi192EEEEEENS_10bfloat16_tEfNS_4arch4Sm80ELb0ELb1ELb1ELb1ELb0ELb0ELb0ELb0ELi2ELi2ELi2ELi2ELb1EEENS1_24CollectiveEpilogueBwdGQAISA_fSD_Li256ELb1ELb0EEENS1_19SingleTileSchedulerILb1ELb0ELb0ELi64EEEEEEEEEvNT_6ParamsE)
        /*0014*/ 	.short	0x0160
        /*0016*/ 	.short	0x0278


	//----- nvinfo : EIATTR_CBANK_PARAM_SIZE
	.align		4
.L_554:
        /*0018*/ 	.byte	0x03, 0x19
        /*001a*/ 	.short	0x0278


	//----- nvinfo : EIATTR_KPARAM_INFO
	.align		4
        /*001c*/ 	.byte	0x04, 0x17
        /*001e*/ 	.short	(.L_556 - .L_555)
.L_555:
        /*0020*/ 	.word	0x00000000
        /*0024*/ 	.short	0x0000
        /*0026*/ 	.short	0x0000
        /*0028*/ 	.byte	0x00, 0xf0, 0xe1, 0x09


	//----- nvinfo : EIATTR_MAXREG_COUNT
	.align		4
.L_556:
        /*002c*/ 	.byte	0x03, 0x1b
        /*002e*/ 	.short	0x00ff


	//----- nvinfo : EIATTR_NUM_BARRIERS
	.align		4
        /*0030*/ 	.byte	0x02, 0x4c
        /*0032*/ 	.byte	0x02
	.zero		1


	//----- nvinfo : EIATTR_ANNOTATIONS
	.align		4
        /*0034*/ 	.byte	0x04, 0x55
        /*0036*/ 	.short	(.L_558 - .L_557)


	//   ....[0]....
.L_557:
        /*0038*/ 	.word	0x00000001
        /*003c*/ 	.byte	0x70, 0x1b, 0x00, 0x00, 0x01, 0x00, 0x00, 0x00, 0x50, 0x20, 0x00, 0x00, 0x01, 0x00, 0x00, 0x00
        /*004c*/ 	.byte	0x70, 0x25, 0x00, 0x00, 0x01, 0x00, 0x00, 0x00, 0xb0, 0x25, 0x00, 0x00, 0x01, 0x00, 0x00, 0x00
        /*005c*/ 	.byte	0x00, 0x4c, 0x00, 0x00, 0x01, 0x00, 0x00, 0x00, 0x30, 0x4c, 0x00, 0x00, 0x01, 0x00, 0x00, 0x00
        /*006c*/ 	.byte	0x80, 0x53, 0x00, 0x00, 0x01, 0x00, 0x00, 0x00, 0x30, 0x59, 0x00, 0x00


	//----- nvinfo : EIATTR_MERCURY_ISA_VERSION
	.align		4
.L_558:
        /*0078*/ 	.byte	0x03, 0x5f
        /*007a*/ 	.short	0x0000


	//----- nvinfo : EIATTR_COOP_GROUP_MASK_REGIDS
	.align		4
        /*007c*/ 	.byte	0x04, 0x29
        /*007e*/ 	.short	(.L_560 - .L_559)


	//   ....[0]....
.L_559:
        /*0080*/ 	.word	0xffffffff


	//----- nvinfo : EIATTR_COOP_GROUP_INSTR_OFFSETS
	.align		4
.L_560:
        /*0084*/ 	.byte	0x04, 0x28
        /*0086*/ 	.short	(.L_562 - .L_561)


	//   ....[0]....
.L_561:
        /*0088*/ 	.word	0x000000a0


	//----- nvinfo : EIATTR_EXIT_INSTR_OFFSETS
	.align		4
.L_562:
        /*008c*/ 	.byte	0x04, 0x1c
        /*008e*/ 	.short	(.L_564 - .L_563)


	//   ....[0]....
.L_563:
        /*0090*/ 	.word	0x00000310


	//   ....[1]....
        /*0094*/ 	.word	0x000060c0


	//   ....[2]....
        /*0098*/ 	.word	0x000069c0


	//----- nvinfo : EIATTR_CTAIDZ_USED
	.align		4
.L_564:
        /*009c*/ 	.byte	0x01, 0x04
	.zero		2


	//----- nvinfo : EIATTR_MAX_THREADS
	.align		4
        /*00a0*/ 	.byte	0x04, 0x05
        /*00a2*/ 	.short	(.L_566 - .L_565)
.L_565:
        /*00a4*/ 	.word	0x00000100
        /*00a8*/ 	.word	0x00000001
        /*00ac*/ 	.word	0x00000001


	//----- nvinfo : EIATTR_CRS_STACK_SIZE
	.align		4
.L_566:
        /*00b0*/ 	.byte	0x04, 0x1e
        /*00b2*/ 	.short	(.L_568 - .L_567)
.L_567:
        /*00b4*/ 	.word	0x00000000
.L_568:


//--------------------- .nv.info._ZN7cutlass13device_kernelIN5flash19enable_sm80_to_sm89INS1_16FlashAttnBwdSm80INS1_25CollectiveMainloopBwdSm80ILi1ELi1EN4cute5tupleIJNS5_1CILi64EEES8_NS7_ILi192EEEEEENS_10bfloat16_tEfNS_4arch4Sm80ELb0ELb1ELb1ELb1ELb1ELb0ELb0ELb0ELi2ELi2ELi2ELi2ELb1EEENS1_24CollectiveEpilogueBwdGQAISA_fSD_Li256ELb1ELb1EEENS1_19SingleTileSchedulerILb1ELb0ELb0ELi64EEEEEEEEEvNT_6ParamsE --------------------------
	.section	.nv.info._ZN7cutlass13device_kernelIN5flash19enable_sm80_to_sm89INS1_16FlashAttnBwdSm80INS1_25CollectiveMainloopBwdSm80ILi1ELi1EN4cute5tupleIJNS5_1CILi64EEES8_NS7_ILi192EEEEEENS_10bfloat16_tEfNS_4arch4Sm80ELb0ELb1ELb1ELb1ELb1ELb0ELb0ELb0ELi2ELi2ELi2ELi2ELb1EEENS1_24CollectiveEpilogueBwdGQAISA_fSD_Li256ELb1ELb1EEENS1_19SingleTileSchedulerILb1ELb0ELb0ELi64EEEEEEEEEvNT_6ParamsE,"",@"SHT_CUDA_INFO"
	.sectionflags	@""
	.align	4


	//----- nvinfo : EIATTR_CUDA_API_VERSION
	.align		4
        /*0000*/ 	.byte	0x04, 0x37
        /*0002*/ 	.short	(.L_570 - .L_569)
.L_569:
        /*0004*/ 	.word	0x00000082


	//----- nvinfo : EIATTR_SW2861232_WAR
	.align		4
.L_570:
        /*0008*/ 	.byte	0x01, 0x35
	.zero		2


	//----- nvinfo : EIATTR_PARAM_CBANK
	.align		4
        /*000c*/ 	.byte	0x04, 0x0a
        /*000e*/ 	.short	(.L_572 - .L_571)
	.align		4
.L_571:
        /*0010*/ 	.word	index@(.nv.constant0._ZN7cutlass13device_kernelIN5flash19enable_sm80_to_sm89INS1_16FlashAttnBwdSm80INS1_25CollectiveMainloopBwdSm80ILi1ELi1EN4cute5tupleIJNS5_1CILi64EEES8_NS7_ILi192EEEEEENS_10bfloat16_tEfNS_4arch4Sm80ELb0ELb1ELb1ELb1ELb1ELb0ELb0ELb0ELi2ELi2ELi2ELi2ELb1EEENS1_24CollectiveEpilogueBwdGQAISA_fSD_Li256ELb1ELb1EEENS1_19SingleTileSchedulerILb1ELb0ELb0ELi64EEEEEEEEEvNT_6ParamsE)
        /*0014*/ 	.short	0x0160
        /*0016*/ 	.short	0x0278


	//----- nvinfo : EIATTR_CBANK_PARAM_SIZE
	.align		4
.L_572:
        /*0018*/ 	.byte	0x03, 0x19
        /*001a*/ 	.short	0x0278


	//----- nvinfo : EIATTR_KPARAM_INFO
	.align		4
        /*001c*/ 	.byte	0x04, 0x17
        /*001e*/ 	.short	(.L_574 - .L_573)
.L_573:
        /*0020*/ 	.word	0x00000000
        /*0024*/ 	.short	0x0000
        /*0026*/ 	.short	0x0000
        /*0028*/ 	.byte	0x00, 0xf0, 0xe1, 0x09


	//----- nvinfo : EIATTR_MAXREG_COUNT
	.align		4
.L_574:
        /*002c*/ 	.byte	0x03, 0x1b
        /*002e*/ 	.short	0x00ff


	//----- nvinfo : EIATTR_NUM_BARRIERS
	.align		4
        /*0030*/ 	.byte	0x02, 0x4c
        /*0032*/ 	.byte	0x02
	.zero		1


	//----- nvinfo : EIATTR_ANNOTATIONS
	.align		4
        /*0034*/ 	.byte	0x04, 0x55
        /*0036*/ 	.short	(.L_576 - .L_575)


	//   ....[0]....
.L_575:
        /*0038*/ 	.word	0x00000001
        /*003c*/ 	.byte	0x70, 0x1b, 0x00, 0x00, 0x01, 0x00, 0x00, 0x00, 0x50, 0x20, 0x00, 0x00, 0x01, 0x00, 0x00, 0x00
        /*004c*/ 	.byte	0x70, 0x25, 0x00, 0x00, 0x01, 0x00, 0x00, 0x00, 0xb0, 0x25, 0x00, 0x00, 0x01, 0x00, 0x00, 0x00
        /*005c*/ 	.byte	0x00, 0x4c, 0x00, 0x00, 0x01, 0x00, 0x00, 0x00, 0x30, 0x4c, 0x00, 0x00, 0x01, 0x00, 0x00, 0x00
        /*006c*/ 	.byte	0x80, 0x53, 0x00, 0x00, 0x01, 0x00, 0x00, 0x00, 0x30, 0x59, 0x00, 0x00


	//----- nvinfo : EIATTR_MERCURY_ISA_VERSION
	.align		4
.L_576:
        /*0078*/ 	.byte	0x03, 0x5f
        /*007a*/ 	.short	0x0000


	//----- nvinfo : EIATTR_COOP_GROUP_MASK_REGIDS
	.align		4
        /*007c*/ 	.byte	0x04, 0x29
        /*007e*/ 	.short	(.L_578 - .L_577)


	//   ....[0]....
.L_577:
        /*0080*/ 	.word	0xffffffff


	//   ....[1]....
        /*0084*/ 	.word	0xffffffff


	//   ....[2]....
        /*0088*/ 	.word	0xffffffff


	//   ....[3]....
        /*008c*/ 	.word	0xffffffff


	//   ....[4]....
        /*0090*/ 	.word	0xffffffff


	//   ....[5]....
        /*0094*/ 	.word	0xffffffff


	//   ....[6]....
        /*0098*/ 	.word	0xffffffff


	//   ....[7]....
        /*009c*/ 	.word	0xffffffff


	//   ....[8]....
        /*00a0*/ 	.word	0xffffffff


	//----- nvinfo : EIATTR_COOP_GROUP_INSTR_OFFSETS
	.align		4
.L_578:
        /*00a4*/ 	.byte	0x04, 0x28
        /*00a6*/ 	.short	(.L_580 - .L_579)


	//   ....[0]....
.L_579:
        /*00a8*/ 	.word	0x000000a0


	//   ....[1]....
        /*00ac*/ 	.word	0x00006400


	//   ....[2]....
        /*00b0*/ 	.word	0x00006440


	//   ....[3]....
        /*00b4*/ 	.word	0x00006830


	//   ....[4]....
        /*00b8*/ 	.word	0x00006840


	//   ....[5]....
        /*00bc*/ 	.word	0x000069d0


	//   ....[6]....
        /*00c0*/ 	.word	0x00006a20


	//   ....[7]....
        /*00c4*/ 	.word	0x00006dd0


	//   ....[8]....
        /*00c8*/ 	.word	0x00006de0


	//----- nvinfo : EIATTR_EXIT_INSTR_OFFSETS
	.align		4
.L_580:
        /*00cc*/ 	.byte	0x04, 0x1c
        /*00ce*/ 	.short	(.L_582 - .L_581)


	//   ....[0]....
.L_581:
        /*00d0*/ 	.word	0x00000310


	//   ....[1]....
        /*00d4*/ 	.word	0x000060c0


	//   ....[2]....
        /*00d8*/ 	.word	0x00006df0


	//   ....[3]....
        /*00dc*/ 	.word	0x00006e90


	//----- nvinfo : EIATTR_CTAIDZ_USED
	.align		4
.L_582:
        /*00e0*/ 	.byte	0x01, 0x04
	.zero		2


	//----- nvinfo : EIATTR_MAX_THREADS
	.align		4
        /*00e4*/ 	.byte	0x04, 0x05
        /*00e6*/ 	.short	(.L_584 - .L_583)
.L_583:
        /*00e8*/ 	.word	0x00000100
        /*00ec*/ 	.word	0x00000001
        /*00f0*/ 	.word	0x00000001


	//----- nvinfo : EIATTR_CRS_STACK_SIZE
	.align		4
.L_584:
        /*00f4*/ 	.byte	0x04, 0x1e
        /*00f6*/ 	.short	(.L_586 - .L_585)
.L_585:
        /*00f8*/ 	.word	0x00000000
.L_586:


//--------------------- .nv.info._ZN7cutlass13device_kernelIN5flash19enable_sm80_to_sm89INS1_16FlashAttnBwdSm80INS1_25CollectiveMainloopBwdSm80ILi1ELi1EN4cute5tupleIJNS5_1CILi64EEES8_NS7_ILi192EEEEEENS_10bfloat16_tEfNS_4arch4Sm80ELb1ELb0ELb1ELb0ELb0ELb0ELb0ELb0ELi2ELi2ELi2ELi2ELb1EEENS1_21CollectiveEpilogueBwdISA_SB_SD_Li256ELb0ELb0ELi4EEENS1_25SingleTileBwdLPTSchedulerILb0ELi64ELb0EEEEEEEEEvNT_6ParamsE --------------------------
	.section	.nv.info._ZN7cutlass13device_kernelIN5flash19enable_sm80_to_sm89INS1_16FlashAttnBwdSm80INS1_25CollectiveMainloopBwdSm80ILi1ELi1EN4cute5tupleIJNS5_1CILi64EEES8_NS7_ILi192EEEEEENS_10bfloat16_tEfNS_4arch4Sm80ELb1ELb0ELb1ELb0ELb0ELb0ELb0ELb0ELi2ELi2ELi2ELi2ELb1EEENS1_21CollectiveEpilogueBwdISA_SB_SD_Li256ELb0ELb0ELi4EEENS1_25SingleTileBwdLPTSchedulerILb0ELi64ELb0EEEEEEEEEvNT_6ParamsE,"",@"SHT_CUDA_INFO"
	.sectionflags	@""
	.align	4


	//----- nvinfo : EIATTR_CUDA_API_VERSION
	.align		4
        /*0000*/ 	.byte	0x04, 0x37
        /*0002*/ 	.short	(.L_588 - .L_587)
.L_587:
        /*0004*/ 	.word	0x00000082


	//----- nvinfo : EIATTR_SW2861232_WAR
	.align		4
.L_588:
        /*0008*/ 	.byte	0x01, 0x35
	.zero		2


	//----- nvinfo : EIATTR_PARAM_CBANK
	.align		4
        /*000c*/ 	.byte	0x04, 0x0a
        /*000e*/ 	.short	(.L_590 - .L_589)
	.align		4
.L_589:
        /*0010*/ 	.word	index@(.nv.constant0._ZN7cutlass13device_kernelIN5flash19enable_sm80_to_sm89INS1_16FlashAttnBwdSm80INS1_25CollectiveMainloopBwdSm80ILi1ELi1EN4cute5tupleIJNS5_1CILi64EEES8_NS7_ILi192EEEEEENS_10bfloat16_tEfNS_4arch4Sm80ELb1ELb0ELb1ELb0ELb0ELb0ELb0ELb0ELi2ELi2ELi2ELi2ELb1EEENS1_21CollectiveEpilogueBwdISA_SB_SD_Li256ELb0ELb0ELi4EEENS1_25SingleTileBwdLPTSchedulerILb0ELi64ELb0EEEEEEEEEvNT_6ParamsE)
        /*0014*/ 	.short	0x0160
        /*0016*/ 	.short	0x0288


	//----- nvinfo : EIATTR_CBANK_PARAM_SIZE
	.align		4
.L_590:
        /*0018*/ 	.byte	0x03, 0x19
        /*001a*/ 	.short	0x0288


	//----- nvinfo : EIATTR_KPARAM_INFO
	.align		4
        /*001c*/ 	.byte	0x04, 0x17
        /*001e*/ 	.short	(.L_592 - .L_591)
.L_591:
        /*0020*/ 	.word	0x00000000
        /*0024*/ 	.short	0x0000
        /*0026*/ 	.short	0x0000
        /*0028*/ 	.byte	0x00, 0xf0, 0x21, 0x0a


	//----- nvinfo : EIATTR_MAXREG_COUNT
	.align		4
.L_592:
        /*002c*/ 	.byte	0x03, 0x1b
        /*002e*/ 	.short	0x00ff


	//----- nvinfo : EIATTR_NUM_BARRIERS
	.align		4
        /*0030*/ 	.byte	0x02, 0x4c
        /*0032*/ 	.byte	0x02
	.zero		1


	//----- nvinfo : EIATTR_ANNOTATIONS
	.align		4
        /*0034*/ 	.byte	0x04, 0x55
        /*0036*/ 	.short	(.L_594 - .L_593)


	//   ....[0]....
.L_593:
        /*0038*/ 	.word	0x00000001
        /*003c*/ 	.byte	0xf0, 0x1d, 0x00, 0x00, 0x01, 0x00, 0x00, 0x00, 0x80, 0x4f, 0x00, 0x00


	//----- nvinfo : EIATTR_MERCURY_ISA_VERSION
	.align		4
.L_594:
        /*0048*/ 	.byte	0x03, 0x5f
        /*004a*/ 	.short	0x0000


	//----- nvinfo : EIATTR_COOP_GROUP_MASK_REGIDS
	.align		4
        /*004c*/ 	.byte	0x04, 0x29
        /*004e*/ 	.short	(.L_596 - .L_595)


	//   ....[0]....
.L_595:
        /*0050*/ 	.word	0xffffffff


	//----- nvinfo : EIATTR_COOP_GROUP_INSTR_OFFSETS
	.align		4
.L_596:
        /*0054*/ 	.byte	0x04, 0x28
        /*0056*/ 	.short	(.L_598 - .L_597)


	//   ....[0]....
.L_597:
        /*0058*/ 	.word	0x00000050


	//----- nvinfo : EIATTR_EXIT_INSTR_OFFSETS
	.align		4
.L_598:
        /*005c*/ 	.byte	0x04, 0x1c
        /*005e*/ 	.short	(.L_600 - .L_599)


	//   ....[0]....
.L_599:
        /*0060*/ 	.word	0x00000540


	//   ....[1]....
        /*0064*/ 	.word	0x00006760


	//   ....[2]....
        /*0068*/ 	.word	0x00006860


	//   ....[3]....
        /*006c*/ 	.word	0x00006880


	//   ....[4]....
        /*0070*/ 	.word	0x00006e60


	//   ....[5]....
        /*0074*/ 	.word	0x00006f50


	//   ....[6]....
        /*0078*/ 	.word	0x00006f70


	//----- nvinfo : EIATTR_MAX_THREADS
	.align		4
.L_600:
        /*007c*/ 	.byte	0x04, 0x05
        /*007e*/ 	.short	(.L_602 - .L_601)
.L_601:
        /*0080*/ 	.word	0x00000100
        /*0084*/ 	.word	0x00000001
        /*0088*/ 	.word	0x00000001


	//----- nvinfo : EIATTR_CRS_STACK_SIZE
	.align		4
.L_602:
        /*008c*/ 	.byte	0x04, 0x1e
        /*008e*/ 	.short	(.L_604 - .L_603)
.L_603:
        /*0090*/ 	.word	0x00000000
.L_604:


//--------------------- .nv.info._ZN7cutlass13device_kernelIN5flash19enable_sm80_to_sm89INS1_16FlashAttnBwdSm80INS1_25CollectiveMainloopBwdSm80ILi1ELi1EN4cute5tupleIJNS5_1CILi64EEES8_NS7_ILi192EEEEEENS_10bfloat16_tEfNS_4arch4Sm80ELb1ELb0ELb1ELb0ELb1ELb0ELb0ELb0ELi2ELi2ELi2ELi2ELb1EEENS1_21CollectiveEpilogueBwdISA_SB_SD_Li256ELb0ELb0ELi4EEENS1_25SingleTileBwdLPTSchedulerILb0ELi64ELb1EEEEEEEEEvNT_6ParamsE --------------------------
	.section	.nv.info._ZN7cutlass13device_kernelIN5flash19enable_sm80_to_sm89INS1_16FlashAttnBwdSm80INS1_25CollectiveMainloopBwdSm80ILi1ELi1EN4cute5tupleIJNS5_1CILi64EEES8_NS7_ILi192EEEEEENS_10bfloat16_tEfNS_4arch4Sm80ELb1ELb0ELb1ELb0ELb1ELb0ELb0ELb0ELi2ELi2ELi2ELi2ELb1EEENS1_21CollectiveEpilogueBwdISA_SB_SD_Li256ELb0ELb0ELi4EEENS1_25SingleTileBwdLPTSchedulerILb0ELi64ELb1EEEEEEEEEvNT_6ParamsE,"",@"SHT_CUDA_INFO"
	.sectionflags	@""
	.align	4


	//----- nvinfo : EIATTR_CUDA_API_VERSION
	.align		4
        /*0000*/ 	.byte	0x04, 0x37
        /*0002*/ 	.short	(.L_606 - .L_605)
.L_605:
        /*0004*/ 	.word	0x00000082


	//----- nvinfo : EIATTR_SW2861232_WAR
	.align		4
.L_606:
        /*0008*/ 	.byte	0x01, 0x35
	.zero		2


	//----- nvinfo : EIATTR_PARAM_CBANK
	.align		4
        /*000c*/ 	.byte	0x04, 0x0a
        /*000e*/ 	.short	(.L_608 - .L_607)
	.align		4
.L_607:
        /*0010*/ 	.word	index@(.nv.constant0._ZN7cutlass13device_kernelIN5flash19enable_sm80_to_sm89INS1_16FlashAttnBwdSm80INS1_25CollectiveMainloopBwdSm80ILi1ELi1EN4cute5tupleIJNS5_1CILi64EEES8_NS7_ILi192EEEEEENS_10bfloat16_tEfNS_4arch4Sm80ELb1ELb0ELb1ELb0ELb1ELb0ELb0ELb0ELi2ELi2ELi2ELi2ELb1EEENS1_21CollectiveEpilogueBwdISA_SB_SD_Li256ELb0ELb0ELi4EEENS1_25SingleTileBwdLPTSchedulerILb0ELi64ELb1EEEEEEEEEvNT_6ParamsE)
        /*0014*/ 	.short	0x0160
        /*0016*/ 	.short	0x0288


	//----- nvinfo : EIATTR_CBANK_PARAM_SIZE
	.align		4
.L_608:
        /*0018*/ 	.byte	0x03, 0x19
        /*001a*/ 	.short	0x0288


	//----- nvinfo : EIATTR_KPARAM_INFO
	.align		4
        /*001c*/ 	.byte	0x04, 0x17
        /*001e*/ 	.short	(.L_610 - .L_609)
.L_609:
        /*0020*/ 	.word	0x00000000
        /*0024*/ 	.short	0x0000
        /*0026*/ 	.short	0x0000
        /*0028*/ 	.byte	0x00, 0xf0, 0x21, 0x0a


	//----- nvinfo : EIATTR_MAXREG_COUNT
	.align		4
.L_610:
        /*002c*/ 	.byte	0x03, 0x1b
        /*002e*/ 	.short	0x00ff


	//----- nvinfo : EIATTR_NUM_BARRIERS
	.align		4
        /*0030*/ 	.byte	0x02, 0x4c
        /*0032*/ 	.byte	0x02
	.zero		1


	//----- nvinfo : EIATTR_ANNOTATIONS
	.align		4
        /*0034*/ 	.byte	0x04, 0x55
        /*0036*/ 	.short	(.L_612 - .L_611)


	//   ....[0]....
.L_611:
        /*0038*/ 	.word	0x00000001
        /*003c*/ 	.byte	0x50, 0x1e, 0x00, 0x00, 0x01, 0x00, 0x00, 0x00, 0xe0, 0x4f, 0x00, 0x00


	//----- nvinfo : EIATTR_MERCURY_ISA_VERSION
	.align		4
.L_612:
        /*0048*/ 	.byte	0x03, 0x5f
        /*004a*/ 	.short	0x0000


	//----- nvinfo : EIATTR_COOP_GROUP_MASK_REGIDS
	.align		4
        /*004c*/ 	.byte	0x04, 0x29
        /*004e*/ 	.short	(.L_614 - .L_613)


	//   ....[0]....
.L_613:
        /*0050*/ 	.word	0xffffffff


	//----- nvinfo : EIATTR_COOP_GROUP_INSTR_OFFSETS
	.align		4
.L_614:
        /*0054*/ 	.byte	0x04, 0x28
        /*0056*/ 	.short	(.L_616 - .L_615)


	//   ....[0]....
.L_615:
        /*0058*/ 	.word	0x00000050


	//----- nvinfo : EIATTR_EXIT_INSTR_OFFSETS
	.align		4
.L_616:
        /*005c*/ 	.byte	0x04, 0x1c
        /*005e*/ 	.short	(.L_618 - .L_617)


	//   ....[0]....
.L_617:
        /*0060*/ 	.word	0x000005a0


	//   ....[1]....
        /*0064*/ 	.word	0x000067c0


	//   ....[2]....
        /*0068*/ 	.word	0x000068c0


	//   ....[3]....
        /*006c*/ 	.word	0x000068e0


	//   ....[4]....
        /*0070*/ 	.word	0x00006ec0


	//   ....[5]....
        /*0074*/ 	.word	0x00006fb0


	//   ....[6]....
        /*0078*/ 	.word	0x00006fd0


	//----- nvinfo : EIATTR_MAX_THREADS
	.align		4
.L_618:
        /*007c*/ 	.byte	0x04, 0x05
        /*007e*/ 	.short	(.L_620 - .L_619)
.L_619:
        /*0080*/ 	.word	0x00000100
        /*0084*/ 	.word	0x00000001
        /*0088*/ 	.word	0x00000001


	//----- nvinfo : EIATTR_CRS_STACK_SIZE
	.align		4
.L_620:
        /*008c*/ 	.byte	0x04, 0x1e
        /*008e*/ 	.short	(.L_622 - .L_621)
.L_621:
        /*0090*/ 	.word	0x00000000
.L_622:


//--------------------- .nv.info._ZN7cutlass13device_kernelIN5flash19enable_sm80_to_sm89INS1_16FlashAttnBwdSm80INS1_25CollectiveMainloopBwdSm80ILi1ELi1EN4cute5tupleIJNS5_1CILi64EEES8_NS7_ILi192EEEEEENS_10bfloat16_tEfNS_4arch4Sm80ELb1ELb0ELb1ELb0ELb0ELb0ELb0ELb0ELi2ELi2ELi2ELi2ELb1EEENS1_24CollectiveEpilogueBwdGQAISA_fSD_Li256ELb0ELb0EEENS1_25SingleTileBwdLPTSchedulerILb0ELi64ELb0EEEEEEEEEvNT_6ParamsE --------------------------
	.section	.nv.info._ZN7cutlass13device_kernelIN5flash19enable_sm80_to_sm89INS1_16FlashAttnBwdSm80INS1_25CollectiveMainloopBwdSm80ILi1ELi1EN4cute5tupleIJNS5_1CILi64EEES8_NS7_ILi192EEEEEENS_10bfloat16_tEfNS_4arch4Sm80ELb1ELb0ELb1ELb0ELb0ELb0ELb0ELb0ELi2ELi2ELi2ELi2ELb1EEENS1_24CollectiveEpilogueBwdGQAISA_fSD_Li256ELb0ELb0EEENS1_25SingleTileBwdLPTSchedulerILb0ELi64ELb0EEEEEEEEEvNT_6ParamsE,"",@"SHT_CUDA_INFO"
	.sectionflags	@""
	.align	4


	//----- nvinfo : EIATTR_CUDA_API_VERSION
	.align		4
        /*0000*/ 	.byte	0x04, 0x37
        /*0002*/ 	.short	(.L_624 - .L_623)
.L_623:
        /*0004*/ 	.word	0x00000082


	//----- nvinfo : EIATTR_SW2861232_WAR
	.align		4
.L_624:
        /*0008*/ 	.byte	0x01, 0x35
	.zero		2


	//----- nvinfo : EIATTR_PARAM_CBANK
	.align		4
        /*000c*/ 	.byte	0x04, 0x0a
        /*000e*/ 	.short	(.L_626 - .L_625)
	.align		4
.L_625:
        /*0010*/ 	.word	index@(.nv.constant0._ZN7cutlass13device_kernelIN5flash19enable_sm80_to_sm89INS1_16FlashAttnBwdSm80INS1_25CollectiveMainloopBwdSm80ILi1ELi1EN4cute5tupleIJNS5_1CILi64EEES8_NS7_ILi192EEEEEENS_10bfloat16_tEfNS_4arch4Sm80ELb1ELb0ELb1ELb0ELb0ELb0ELb0ELb0ELi2ELi2ELi2ELi2ELb1EEENS1_24CollectiveEpilogueBwdGQAISA_fSD_Li256ELb0ELb0EEENS1_25SingleTileBwdLPTSchedulerILb0ELi64ELb0EEEEEEEEEvNT_6ParamsE)
        /*0014*/ 	.short	0x0160
        /*0016*/ 	.short	0x0290


	//----- nvinfo : EIATTR_CBANK_PARAM_SIZE
	.align		4
.L_626:
        /*0018*/ 	.byte	0x03, 0x19
        /*001a*/ 	.short	0x0290


	//----- nvinfo : EIATTR_KPARAM_INFO
	.align		4
        /*001c*/ 	.byte	0x04, 0x17
        /*001e*/ 	.short	(.L_628 - .L_627)
.L_627:
        /*0020*/ 	.word	0x00000000
        /*0024*/ 	.short	0x0000
        /*0026*/ 	.short	0x0000
        /*0028*/ 	.byte	0x00, 0xf0, 0x41, 0x0a


	//----- nvinfo : EIATTR_MAXREG_COUNT
	.align		4
.L_628:
        /*002c*/ 	.byte	0x03, 0x1b
        /*002e*/ 	.short	0x00ff


	//----- nvinfo : EIATTR_NUM_BARRIERS
	.align		4
        /*0030*/ 	.byte	0x02, 0x4c
        /*0032*/ 	.byte	0x02
	.zero		1


	//----- nvinfo : EIATTR_ANNOTATIONS
	.align		4
        /*0034*/ 	.byte	0x04, 0x55
        /*0036*/ 	.short	(.L_630 - .L_629)


	//   ....[0]....
.L_629:
        /*0038*/ 	.word	0x00000001
        /*003c*/ 	.byte	0x40, 0x1d, 0x00, 0x00, 0x01, 0x00, 0x00, 0x00, 0xd0, 0x4e, 0x00, 0x00


	//----- nvinfo : EIATTR_MERCURY_ISA_VERSION
	.align		4
.L_630:
        /*0048*/ 	.byte	0x03, 0x5f
        /*004a*/ 	.short	0x0000


	//----- nvinfo : EIATTR_COOP_GROUP_MASK_REGIDS
	.align		4
        /*004c*/ 	.byte	0x04, 0x29
        /*004e*/ 	.short	(.L_632 - .L_631)


	//   ....[0]....
.L_631:
        /*0050*/ 	.word	0xffffffff


	//----- nvinfo : EIATTR_COOP_GROUP_INSTR_OFFSETS
	.align		4
.L_632:
        /*0054*/ 	.byte	0x04, 0x28
        /*0056*/ 	.short	(.L_634 - .L_633)


	//   ....[0]....
.L_633:
        /*0058*/ 	.word	0x00000050


	//----- nvinfo : EIATTR_EXIT_INSTR_OFFSETS
	.align		4
.L_634:
        /*005c*/ 	.byte	0x04, 0x1c
        /*005e*/ 	.short	(.L_636 - .L_635)


	//   ....[0]....
.L_635:
        /*0060*/ 	.word	0x00000540


	//   ....[1]....
        /*0064*/ 	.word	0x00005780


	//   ....[2]....
        /*0068*/ 	.word	0x00006010


	//----- nvinfo : EIATTR_MAX_THREADS
	.align		4
.L_636:
        /*006c*/ 	.byte	0x04, 0x05
        /*006e*/ 	.short	(.L_638 - .L_637)
.L_637:
        /*0070*/ 	.word	0x00000100
        /*0074*/ 	.word	0x00000001
        /*0078*/ 	.word	0x00000001
.L_638:


//--------------------- .nv.info._ZN7cutlass13device_kernelIN5flash19enable_sm80_to_sm89INS1_16FlashAttnBwdSm80INS1_25CollectiveMainloopBwdSm80ILi1ELi1EN4cute5tupleIJNS5_1CILi64EEES8_NS7_ILi192EEEEEENS_10bfloat16_tEfNS_4arch4Sm80ELb1ELb0ELb1ELb0ELb1ELb0ELb0ELb0ELi2ELi2ELi2ELi2ELb1EEENS1_24CollectiveEpilogueBwdGQAISA_fSD_Li256ELb0ELb1EEENS1_25SingleTileBwdLPTSchedulerILb0ELi64ELb1EEEEEEEEEvNT_6ParamsE --------------------------
	.section	.nv.info._ZN7cutlass13device_kernelIN5flash19enable_sm80_to_sm89INS1_16FlashAttnBwdSm80INS1_25CollectiveMainloopBwdSm80ILi1ELi1EN4cute5tupleIJNS5_1CILi64EEES8_NS7_ILi192EEEEEENS_10bfloat16_tEfNS_4arch4Sm80ELb1ELb0ELb1ELb0ELb1ELb0ELb0ELb0ELi2ELi2ELi2ELi2ELb1EEENS1_24CollectiveEpilogueBwdGQAISA_fSD_Li256ELb0ELb1EEENS1_25SingleTileBwdLPTSchedulerILb0ELi64ELb1EEEEEEEEEvNT_6ParamsE,"",@"SHT_CUDA_INFO"
	.sectionflags	@""
	.align	4


	//----- nvinfo : EIATTR_CUDA_API_VERSION
	.align		4
        /*0000*/ 	.byte	0x04, 0x37
        /*0002*/ 	.short	(.L_640 - .L_639)
.L_639:
        /*0004*/ 	.word	0x00000082


	//----- nvinfo : EIATTR_SW2861232_WAR
	.align		4
.L_640:
        /*0008*/ 	.byte	0x01, 0x35
	.zero		2


	//----- nvinfo : EIATTR_PARAM_CBANK
	.align		4
        /*000c*/ 	.byte	0x04, 0x0a
        /*000e*/ 	.short	(.L_642 - .L_641)
	.align		4
.L_641:
        /*0010*/ 	.word	index@(.nv.constant0._ZN7cutlass13device_kernelIN5flash19enable_sm80_to_sm89INS1_16FlashAttnBwdSm80INS1_25CollectiveMainloopBwdSm80ILi1ELi1EN4cute5tupleIJNS5_1CILi64EEES8_NS7_ILi192EEEEEENS_10bfloat16_tEfNS_4arch4Sm80ELb1ELb0ELb1ELb0ELb1ELb0ELb0ELb0ELi2ELi2ELi2ELi2ELb1EEENS1_24CollectiveEpilogueBwdGQAISA_fSD_Li256ELb0ELb1EEENS1_25SingleTileBwdLPTSchedulerILb0ELi64ELb1EEEEEEEEEvNT_6ParamsE)
        /*0014*/ 	.short	0x0160
        /*0016*/ 	.short	0x0290


	//----- nvinfo : EIATTR_CBANK_PARAM_SIZE
	.align		4
.L_642:
        /*0018*/ 	.byte	0x03, 0x19
        /*001a*/ 	.short	0x0290


	//----- nvinfo : EIATTR_KPARAM_INFO
	.align		4
        /*001c*/ 	.byte	0x04, 0x17
        /*001e*/ 	.short	(.L_644 - .L_643)
.L_643:
        /*0020*/ 	.word	0x00000000
        /*0024*/ 	.short	0x0000
        /*0026*/ 	.short	0x0000
        /*0028*/ 	.byte	0x00, 0xf0, 0x41, 0x0a


	//----- nvinfo : EIATTR_MAXREG_COUNT
	.align		4
.L_644:
        /*002c*/ 	.byte	0x03, 0x1b
        /*002e*/ 	.short	0x00ff


	//----- nvinfo : EIATTR_NUM_BARRIERS
	.align		4
        /*0030*/ 	.byte	0x02, 0x4c
        /*0032*/ 	.byte	0x02
	.zero		1


	//----- nvinfo : EIATTR_ANNOTATIONS
	.align		4
        /*0034*/ 	.byte	0x04, 0x55
        /*0036*/ 	.short	(.L_646 - .L_645)


	//   ....[0]....
.L_645:
        /*0038*/ 	.word	0x00000001
        /*003c*/ 	.byte	0xa0, 0x1d, 0x00, 0x00, 0x01, 0x00, 0x00, 0x00, 0x30, 0x4f, 0x00, 0x00


	//----- nvinfo : EIATTR_MERCURY_ISA_VERSION
	.align		4
.L_646:
        /*0048*/ 	.byte	0x03, 0x5f
        /*004a*/ 	.short	0x0000


	//----- nvinfo : EIATTR_COOP_GROUP_MASK_REGIDS
	.align		4
        /*004c*/ 	.byte	0x04, 0x29
        /*004e*/ 	.short	(.L_648 - .L_647)


	//   ....[0]....
.L_647:
        /*0050*/ 	.word	0xffffffff


	//   ....[1]....
        /*0054*/ 	.word	0xffffffff


	//   ....[2]....
        /*0058*/ 	.word	0xffffffff


	//   ....[3]....
        /*005c*/ 	.word	0xffffffff


	//   ....[4]....
        /*0060*/ 	.word	0xffffffff


	//   ....[5]....
        /*0064*/ 	.word	0xffffffff


	//   ....[6]....
        /*0068*/ 	.word	0xffffffff


	//   ....[7]....
        /*006c*/ 	.word	0xffffffff


	//   ....[8]....
        /*0070*/ 	.word	0xffffffff


	//----- nvinfo : EIATTR_COOP_GROUP_INSTR_OFFSETS
	.align		4
.L_648:
        /*0074*/ 	.byte	0x04, 0x28
        /*0076*/ 	.short	(.L_650 - .L_649)


	//   ....[0]....
.L_649:
        /*0078*/ 	.word	0x00000050


	//   ....[1]....
        /*007c*/ 	.word	0x00005a60


	//   ....[2]....
        /*0080*/ 	.word	0x00005a90


	//   ....[3]....
        /*0084*/ 	.word	0x00005ec0


	//   ....[4]....
        /*0088*/ 	.word	0x00005ed0


	//   ....[5]....
        /*008c*/ 	.word	0x00006090


	//   ....[6]....
        /*0090*/ 	.word	0x000061a0


	//   ....[7]....
        /*0094*/ 	.word	0x000064d0


	//   ....[8]....
        /*0098*/ 	.word	0x000064e0


	//----- nvinfo : EIATTR_EXIT_INSTR_OFFSETS
	.align		4
.L_650:
        /*009c*/ 	.byte	0x04, 0x1c
        /*009e*/ 	.short	(.L_652 - .L_651)


	//   ....[0]....
.L_651:
        /*00a0*/ 	.word	0x000005a0


	//   ....[1]....
        /*00a4*/ 	.word	0x000057e0


	//   ....[2]....
        /*00a8*/ 	.word	0x000064f0


	//   ....[3]....
        /*00ac*/ 	.word	0x00006590


	//----- nvinfo : EIATTR_MAX_THREADS
	.align		4
.L_652:
        /*00b0*/ 	.byte	0x04, 0x05
        /*00b2*/ 	.short	(.L_654 - .L_653)
.L_653:
        /*00b4*/ 	.word	0x00000100
        /*00b8*/ 	.word	0x00000001
        /*00bc*/ 	.word	0x00000001


	//----- nvinfo : EIATTR_CRS_STACK_SIZE
	.align		4
.L_654:
        /*00c0*/ 	.byte	0x04, 0x1e
        /*00c2*/ 	.short	(.L_656 - .L_655)
.L_655:
        /*00c4*/ 	.word	0x00000000
.L_656:


//--------------------- .nv.info._ZN7cutlass13device_kernelIN5flash19enable_sm80_to_sm89INS1_16FlashAttnBwdSm80INS1_25CollectiveMainloopBwdSm80ILi1ELi1EN4cute5tupleIJNS5_1CILi64EEES8_NS7_ILi192EEEEEENS_10bfloat16_tEfNS_4arch4Sm80ELb1ELb0ELb1ELb1ELb0ELb0ELb0ELb0ELi2ELi2ELi2ELi2ELb1EEENS1_21CollectiveEpilogueBwdISA_SB_SD_Li256ELb1ELb0ELi4EEENS1_25SingleTileBwdLPTSchedulerILb1ELi64ELb0EEEEEEEEEvNT_6ParamsE --------------------------
	.section	.nv.info._ZN7cutlass13device_kernelIN5flash19enable_sm80_to_sm89INS1_16FlashAttnBwdSm80INS1_25CollectiveMainloopBwdSm80ILi1ELi1EN4cute5tupleIJNS5_1CILi64EEES8_NS7_ILi192EEEEEENS_10bfloat16_tEfNS_4arch4Sm80ELb1ELb0ELb1ELb1ELb0ELb0ELb0ELb0ELi2ELi2ELi2ELi2ELb1EEENS1_21CollectiveEpilogueBwdISA_SB_SD_Li256ELb1ELb0ELi4EEENS1_25SingleTileBwdLPTSchedulerILb1ELi64ELb0EEEEEEEEEvNT_6ParamsE,"",@"SHT_CUDA_INFO"
	.sectionflags	@""
	.align	4


	//----- nvinfo : EIATTR_CUDA_API_VERSION
	.align		4
        /*0000*/ 	.byte	0x04, 0x37
        /*0002*/ 	.short	(.L_658 - .L_657)
.L_657:
        /*0004*/ 	.word	0x00000082


	//----- nvinfo : EIATTR_SW2861232_WAR
	.align		4
.L_658:
        /*0008*/ 	.byte	0x01, 0x35
	.zero		2


	//----- nvinfo : EIATTR_PARAM_CBANK
	.align		4
        /*000c*/ 	.byte	0x04, 0x0a
        /*000e*/ 	.short	(.L_660 - .L_659)
	.align		4
.L_659:
        /*0010*/ 	.word	index@(.nv.constant0._ZN7cutlass13device_kernelIN5flash19enable_sm80_to_sm89INS1_16FlashAttnBwdSm80INS1_25CollectiveMainloopBwdSm80ILi1ELi1EN4cute5tupleIJNS5_1CILi64EEES8_NS7_ILi192EEEEEENS_10bfloat16_tEfNS_4arch4Sm80ELb1ELb0ELb1ELb1ELb0ELb0ELb0ELb0ELi2ELi2ELi2ELi2ELb1EEENS1_21CollectiveEpilogueBwdISA_SB_SD_Li256ELb1ELb0ELi4EEENS1_25SingleTileBwdLPTSchedulerILb1ELi64ELb0EEEEEEEEEvNT_6ParamsE)
        /*0014*/ 	.short	0x0160
        /*0016*/ 	.short	0x0288


	//----- nvinfo : EIATTR_CBANK_PARAM_SIZE
	.align		4
.L_660:
        /*0018*/ 	.byte	0x03, 0x19
        /*001a*/ 	.short	0x0288


	//----- nvinfo : EIATTR_KPARAM_INFO
	.align		4
        /*001c*/ 	.byte	0x04, 0x17
        /*001e*/ 	.short	(.L_662 - .L_661)
.L_661:
        /*0020*/ 	.word	0x00000000
        /*0024*/ 	.short	0x0000
        /*0026*/ 	.short	0x0000
        /*0028*/ 	.byte	0x00, 0xf0, 0x21, 0x0a


	//----- nvinfo : EIATTR_MAXREG_COUNT
	.align		4
.L_662:
        /*002c*/ 	.byte	0x03, 0x1b
        /*002e*/ 	.short	0x00ff


	//----- nvinfo : EIATTR_NUM_BARRIERS
	.align		4
        /*0030*/ 	.byte	0x02, 0x4c
        /*0032*/ 	.byte	0x02
	.zero		1


	//----- nvinfo : EIATTR_MERCURY_ISA_VERSION
	.align		4
        /*0034*/ 	.byte	0x03, 0x5f
        /*0036*/ 	.short	0x0000


	//----- nvinfo : EIATTR_COOP_GROUP_MASK_REGIDS
	.align		4
        /*0038*/ 	.byte	0x04, 0x29
        /*003a*/ 	.short	(.L_664 - .L_663)


	//   ....[0]....
.L_663:
        /*003c*/ 	.word	0xffffffff


	//----- nvinfo : EIATTR_COOP_GROUP_INSTR_OFFSETS
	.align		4
.L_664:
        /*0040*/ 	.byte	0x04, 0x28
        /*0042*/ 	.short	(.L_666 - .L_665)


	//   ....[0]....
.L_665:
        /*0044*/ 	.word	0x00000050


	//----- nvinfo : EIATTR_EXIT_INSTR_OFFSETS
	.align		4
.L_666:
        /*0048*/ 	.byte	0x04, 0x1c
        /*004a*/ 	.short	(.L_668 - .L_667)


	//   ....[0]....
.L_667:
        /*004c*/ 	.word	0x000009c0


	//   ....[1]....
        /*0050*/ 	.word	0x00007250


	//   ....[2]....
        /*0054*/ 	.word	0x00007350


	//   ....[3]....
        /*0058*/ 	.word	0x00007370


	//   ....[4]....
        /*005c*/ 	.word	0x00007b60


	//   ....[5]....
        /*0060*/ 	.word	0x00007c50


	//   ....[6]....
        /*0064*/ 	.word	0x00007c70


	//----- nvinfo : EIATTR_MAX_THREADS
	.align		4
.L_668:
        /*0068*/ 	.byte	0x04, 0x05
        /*006a*/ 	.short	(.L_670 - .L_669)
.L_669:
        /*006c*/ 	.word	0x00000100
        /*0070*/ 	.word	0x00000001
        /*0074*/ 	.word	0x00000001


	//----- nvinfo : EIATTR_CRS_STACK_SIZE
	.align		4
.L_670:
        /*0078*/ 	.byte	0x04, 0x1e
        /*007a*/ 	.short	(.L_672 - .L_671)
.L_671:
        /*007c*/ 	.word	0x00000000
.L_672:


//--------------------- .nv.info._ZN7cutlass13device_kernelIN5flash19enable_sm80_to_sm89INS1_16FlashAttnBwdSm80INS1_25CollectiveMainloopBwdSm80ILi1ELi1EN4cute5tupleIJNS5_1CILi64EEES8_NS7_ILi192EEEEEENS_10bfloat16_tEfNS_4arch4Sm80ELb1ELb0ELb1ELb1ELb1ELb0ELb0ELb0ELi2ELi2ELi2ELi2ELb1EEENS1_21CollectiveEpilogueBwdISA_SB_SD_Li256ELb1ELb0ELi4EEENS1_25SingleTileBwdLPTSchedulerILb1ELi64ELb1EEEEEEEEEvNT_6ParamsE --------------------------
	.section	.nv.info._ZN7cutlass13device_kernelIN5flash19enable_sm80_to_sm89INS1_16FlashAttnBwdSm80INS1_25CollectiveMainloopBwdSm80ILi1ELi1EN4cute5tupleIJNS5_1CILi64EEES8_NS7_ILi192EEEEEENS_10bfloat16_tEfNS_4arch4Sm80ELb1ELb0ELb1ELb1ELb1ELb0ELb0ELb0ELi2ELi2ELi2ELi2ELb1EEENS1_21CollectiveEpilogueBwdISA_SB_SD_Li256ELb1ELb0ELi4EEENS1_25SingleTileBwdLPTSchedulerILb1ELi64ELb1EEEEEEEEEvNT_6ParamsE,"",@"SHT_CUDA_INFO"
	.sectionflags	@""
	.align	4


	//----- nvinfo : EIATTR_CUDA_API_VERSION
	.align		4
        /*0000*/ 	.byte	0x04, 0x37
        /*0002*/ 	.short	(.L_674 - .L_673)
.L_673:
        /*0004*/ 	.word	0x00000082


	//----- nvinfo : EIATTR_SW2861232_WAR
	.align		4
.L_674:
        /*0008*/ 	.byte	0x01, 0x35
	.zero		2


	//----- nvinfo : EIATTR_PARAM_CBANK
	.align		4
        /*000c*/ 	.byte	0x04, 0x0a
        /*000e*/ 	.short	(.L_676 - .L_675)
	.align		4
.L_675:
        /*0010*/ 	.word	index@(.nv.constant0._ZN7cutlass13device_kernelIN5flash19enable_sm80_to_sm89INS1_16FlashAttnBwdSm80INS1_25CollectiveMainloopBwdSm80ILi1ELi1EN4cute5tupleIJNS5_1CILi64EEES8_NS7_ILi192EEEEEENS_10bfloat16_tEfNS_4arch4Sm80ELb1ELb0ELb1ELb1ELb1ELb0ELb0ELb0ELi2ELi2ELi2ELi2ELb1EEENS1_21CollectiveEpilogueBwdISA_SB_SD_Li256ELb1ELb0ELi4EEENS1_25SingleTileBwdLPTSchedulerILb1ELi64ELb1EEEEEEEEEvNT_6ParamsE)
        /*0014*/ 	.short	0x0160
        /*0016*/ 	.short	0x0288


	//----- nvinfo : EIATTR_CBANK_PARAM_SIZE
	.align		4
.L_676:
        /*0018*/ 	.byte	0x03, 0x19
        /*001a*/ 	.short	0x0288


	//----- nvinfo : EIATTR_KPARAM_INFO
	.align		4
        /*001c*/ 	.byte	0x04, 0x17
        /*001e*/ 	.short	(.L_678 - .L_677)
.L_677:
        /*0020*/ 	.word	0x00000000
        /*0024*/ 	.short	0x0000
        /*0026*/ 	.short	0x0000
        /*0028*/ 	.byte	0x00, 0xf0, 0x21, 0x0a


	//----- nvinfo : EIATTR_MAXREG_COUNT
	.align		4
.L_678:
        /*002c*/ 	.byte	0x03, 0x1b
        /*002e*/ 	.short	0x00ff


	//----- nvinfo : EIATTR_NUM_BARRIERS
	.align		4
        /*0030*/ 	.byte	0x02, 0x4c
        /*0032*/ 	.byte	0x02
	.zero		1


	//----- nvinfo : EIATTR_ANNOTATIONS
	.align		4
        /*0034*/ 	.byte	0x04, 0x55
        /*0036*/ 	.short	(.L_680 - .L_679)


	//   ....[0]....
.L_679:
        /*0038*/ 	.word	0x00000001
        /*003c*/ 	.byte	0xb0, 0x2e, 0x00, 0x00, 0x01, 0x00, 0x00, 0x00, 0x90, 0x57, 0x00, 0x00


	//----- nvinfo : EIATTR_MERCURY_ISA_VERSION
	.align		4
.L_680:
        /*0048*/ 	.byte	0x03, 0x5f
        /*004a*/ 	.short	0x0000


	//----- nvinfo : EIATTR_COOP_GROUP_MASK_REGIDS
	.align		4
        /*004c*/ 	.byte	0x04, 0x29
        /*004e*/ 	.short	(.L_682 - .L_681)


	//   ....[0]....
.L_681:
        /*0050*/ 	.word	0xffffffff


	//----- nvinfo : EIATTR_COOP_GROUP_INSTR_OFFSETS
	.align		4
.L_682:
        /*0054*/ 	.byte	0x04, 0x28
        /*0056*/ 	.short	(.L_684 - .L_683)


	//   ....[0]....
.L_683:
        /*0058*/ 	.word	0x00000060


	//----- nvinfo : EIATTR_EXIT_INSTR_OFFSETS
	.align		4
.L_684:
        /*005c*/ 	.byte	0x04, 0x1c
        /*005e*/ 	.short	(.L_686 - .L_685)


	//   ....[0]....
.L_685:
        /*0060*/ 	.word	0x000009f0


	//   ....[1]....
        /*0064*/ 	.word	0x00007130


	//   ....[2]....
        /*0068*/ 	.word	0x00007230


	//   ....[3]....
        /*006c*/ 	.word	0x00007250


	//   ....[4]....
        /*0070*/ 	.word	0x00007a00


	//   ....[5]....
        /*0074*/ 	.word	0x00007af0


	//   ....[6]....
        /*0078*/ 	.word	0x00007b10


	//----- nvinfo : EIATTR_MAX_THREADS
	.align		4
.L_686:
        /*007c*/ 	.byte	0x04, 0x05
        /*007e*/ 	.short	(.L_688 - .L_687)
.L_687:
        /*0080*/ 	.word	0x00000100
        /*0084*/ 	.word	0x00000001
        /*0088*/ 	.word	0x00000001


	//----- nvinfo : EIATTR_CRS_STACK_SIZE
	.align		4
.L_688:
        /*008c*/ 	.byte	0x04, 0x1e
        /*008e*/ 	.short	(.L_690 - .L_689)
.L_689:
        /*0090*/ 	.word	0x00000000
.L_690:


//--------------------- .nv.info._ZN7cutlass13device_kernelIN5flash19enable_sm80_to_sm89INS1_16FlashAttnBwdSm80INS1_25CollectiveMainloopBwdSm80ILi1ELi1EN4cute5tupleIJNS5_1CILi64EEES8_NS7_ILi192EEEEEENS_10bfloat16_tEfNS_4arch4Sm80ELb1ELb0ELb1ELb1ELb0ELb0ELb0ELb0ELi2ELi2ELi2ELi2ELb1EEENS1_24CollectiveEpilogueBwdGQAISA_fSD_Li256ELb1ELb0EEENS1_25SingleTileBwdLPTSchedulerILb1ELi64ELb0EEEEEEEEEvNT_6ParamsE --------------------------
	.section	.nv.info._ZN7cutlass13device_kernelIN5flash19enable_sm80_to_sm89INS1_16FlashAttnBwdSm80INS1_25CollectiveMainloopBwdSm80ILi1ELi1EN4cute5tupleIJNS5_1CILi64EEES8_NS7_ILi192EEEEEENS_10bfloat16_tEfNS_4arch4Sm80ELb1ELb0ELb1ELb1ELb0ELb0ELb0ELb0ELi2ELi2ELi2ELi2ELb1EEENS1_24CollectiveEpilogueBwdGQAISA_fSD_Li256ELb1ELb0EEENS1_25SingleTileBwdLPTSchedulerILb1ELi64ELb0EEEEEEEEEvNT_6ParamsE,"",@"SHT_CUDA_INFO"
	.sectionflags	@""
	.align	4


	//----- nvinfo : EIATTR_CUDA_API_VERSION
	.align		4
        /*0000*/ 	.byte	0x04, 0x37
        /*0002*/ 	.short	(.L_692 - .L_691)
.L_691:
        /*0004*/ 	.word	0x00000082


	//----- nvinfo : EIATTR_SW2861232_WAR
	.align		4
.L_692:
        /*0008*/ 	.byte	0x01, 0x35
	.zero		2


	//----- nvinfo : EIATTR_PARAM_CBANK
	.align		4
        /*000c*/ 	.byte	0x04, 0x0a
        /*000e*/ 	.short	(.L_694 - .L_693)
	.align		4
.L_693:
        /*0010*/ 	.word	index@(.nv.constant0._ZN7cutlass13device_kernelIN5flash19enable_sm80_to_sm89INS1_16FlashAttnBwdSm80INS1_25CollectiveMainloopBwdSm80ILi1ELi1EN4cute5tupleIJNS5_1CILi64EEES8_NS7_ILi192EEEEEENS_10bfloat16_tEfNS_4arch4Sm80ELb1ELb0ELb1ELb1ELb0ELb0ELb0ELb0ELi2ELi2ELi2ELi2ELb1EEENS1_24CollectiveEpilogueBwdGQAISA_fSD_Li256ELb1ELb0EEENS1_25SingleTileBwdLPTSchedulerILb1ELi64ELb0EEEEEEEEEvNT_6ParamsE)
        /*0014*/ 	.short	0x0160
        /*0016*/ 	.short	0x0290


	//----- nvinfo : EIATTR_CBANK_PARAM_SIZE
	.align		4
.L_694:
        /*0018*/ 	.byte	0x03, 0x19
        /*001a*/ 	.short	0x0290


	//----- nvinfo : EIATTR_KPARAM_INFO
	.align		4
        /*001c*/ 	.byte	0x04, 0x17
        /*001e*/ 	.short	(.L_696 - .L_695)
.L_695:
        /*0020*/ 	.word	0x00000000
        /*0024*/ 	.short	0x0000
        /*0026*/ 	.short	0x0000
        /*0028*/ 	.byte	0x00, 0xf0, 0x41, 0x0a


	//----- nvinfo : EIATTR_MAXREG_COUNT
	.align		4
.L_696:
        /*002c*/ 	.byte	0x03, 0x1b
        /*002e*/ 	.short	0x00ff


	//----- nvinfo : EIATTR_NUM_BARRIERS
	.align		4
        /*0030*/ 	.byte	0x02, 0x4c
        /*0032*/ 	.byte	0x02
	.zero		1


	//----- nvinfo : EIATTR_ANNOTATIONS
	.align		4
        /*0034*/ 	.byte	0x04, 0x55
        /*0036*/ 	.short	(.L_698 - .L_697)


	//   ....[0]....
.L_697:
        /*0038*/ 	.word	0x00000001
        /*003c*/ 	.byte	0x20, 0x05, 0x00, 0x00, 0x01, 0x00, 0x00, 0x00, 0xd0, 0x09, 0x00, 0x00, 0x01, 0x00, 0x00, 0x00
        /*004c*/ 	.byte	0xe0, 0x09, 0x00, 0x00, 0x01, 0x00, 0x00, 0x00, 0x50, 0x5f, 0x00, 0x00


	//----- nvinfo : EIATTR_MERCURY_ISA_VERSION
	.align		4
.L_698:
        /*0058*/ 	.byte	0x03, 0x5f
        /*005a*/ 	.short	0x0000


	//----- nvinfo : EIATTR_COOP_GROUP_MASK_REGIDS
	.align		4
        /*005c*/ 	.byte	0x04, 0x29
        /*005e*/ 	.short	(.L_700 - .L_699)


	//   ....[0]....
.L_699:
        /*0060*/ 	.word	0xffffffff


	//----- nvinfo : EIATTR_COOP_GROUP_INSTR_OFFSETS
	.align		4
.L_700:
        /*0064*/ 	.byte	0x04, 0x28
        /*0066*/ 	.short	(.L_702 - .L_701)


	//   ....[0]....
.L_701:
        /*0068*/ 	.word	0x00000060


	//----- nvinfo : EIATTR_EXIT_INSTR_OFFSETS
	.align		4
.L_702:
        /*006c*/ 	.byte	0x04, 0x1c
        /*006e*/ 	.short	(.L_704 - .L_703)


	//   ....[0]....
.L_703:
        /*0070*/ 	.word	0x00000a00


	//   ....[1]....
        /*0074*/ 	.word	0x00005f40


	//   ....[2]....
        /*0078*/ 	.word	0x000068b0


	//----- nvinfo : EIATTR_MAX_THREADS
	.align		4
.L_704:
        /*007c*/ 	.byte	0x04, 0x05
        /*007e*/ 	.short	(.L_706 - .L_705)
.L_705:
        /*0080*/ 	.word	0x00000100
        /*0084*/ 	.word	0x00000001
        /*0088*/ 	.word	0x00000001
.L_706:


//--------------------- .nv.info._ZN7cutlass13device_kernelIN5flash19enable_sm80_to_sm89INS1_16FlashAttnBwdSm80INS1_25CollectiveMainloopBwdSm80ILi1ELi1EN4cute5tupleIJNS5_1CILi64EEES8_NS7_ILi192EEEEEENS_10bfloat16_tEfNS_4arch4Sm80ELb1ELb0ELb1ELb1ELb1ELb0ELb0ELb0ELi2ELi2ELi2ELi2ELb1EEENS1_24CollectiveEpilogueBwdGQAISA_fSD_Li256ELb1ELb1EEENS1_25SingleTileBwdLPTSchedulerILb1ELi64ELb1EEEEEEEEEvNT_6ParamsE --------------------------
	.section	.nv.info._ZN7cutlass13device_kernelIN5flash19enable_sm80_to_sm89INS1_16FlashAttnBwdSm80INS1_25CollectiveMainloopBwdSm80ILi1ELi1EN4cute5tupleIJNS5_1CILi64EEES8_NS7_ILi192EEEEEENS_10bfloat16_tEfNS_4arch4Sm80ELb1ELb0ELb1ELb1ELb1ELb0ELb0ELb0ELi2ELi2ELi2ELi2ELb1EEENS1_24CollectiveEpilogueBwdGQAISA_fSD_Li256ELb1ELb1EEENS1_25SingleTileBwdLPTSchedulerILb1ELi64ELb1EEEEEEEEEvNT_6ParamsE,"",@"SHT_CUDA_INFO"
	.sectionflags	@""
	.align	4


	//----- nvinfo : EIATTR_CUDA_API_VERSION
	.align		4
        /*0000*/ 	.byte	0x04, 0x37
        /*0002*/ 	.short	(.L_708 - .L_707)
.L_707:
        /*0004*/ 	.word	0x00000082


	//----- nvinfo : EIATTR_SW2861232_WAR
	.align		4
.L_708:
        /*0008*/ 	.byte	0x01, 0x35
	.zero		2


	//----- nvinfo : EIATTR_PARAM_CBANK
	.align		4
        /*000c*/ 	.byte	0x04, 0x0a
        /*000e*/ 	.short	(.L_710 - .L_709)
	.align		4
.L_709:
        /*0010*/ 	.word	index@(.nv.constant0._ZN7cutlass13device_kernelIN5flash19enable_sm80_to_sm89INS1_16FlashAttnBwdSm80INS1_25CollectiveMainloopBwdSm80ILi1ELi1EN4cute5tupleIJNS5_1CILi64EEES8_NS7_ILi192EEEEEENS_10bfloat16_tEfNS_4arch4Sm80ELb1ELb0ELb1ELb1ELb1ELb0ELb0ELb0ELi2ELi2ELi2ELi2ELb1EEENS1_24CollectiveEpilogueBwdGQAISA_fSD_Li256ELb1ELb1EEENS1_25SingleTileBwdLPTSchedulerILb1ELi64ELb1EEEEEEEEEvNT_6ParamsE)
        /*0014*/ 	.short	0x0160
        /*0016*/ 	.short	0x0290


	//----- nvinfo : EIATTR_CBANK_PARAM_SIZE
	.align		4
.L_710:
        /*0018*/ 	.byte	0x03, 0x19
        /*001a*/ 	.short	0x0290


	//----- nvinfo : EIATTR_KPARAM_INFO
	.align		4
        /*001c*/ 	.byte	0x04, 0x17
        /*001e*/ 	.short	(.L_712 - .L_711)
.L_711:
        /*0020*/ 	.word	0x00000000
        /*0024*/ 	.short	0x0000
        /*0026*/ 	.short	0x0000
        /*0028*/ 	.byte	0x00, 0xf0, 0x41, 0x0a


	//----- nvinfo : EIATTR_MAXREG_COUNT
	.align		4
.L_712:
        /*002c*/ 	.byte	0x03, 0x1b
        /*002e*/ 	.short	0x00ff


	//----- nvinfo : EIATTR_NUM_BARRIERS
	.align		4
        /*0030*/ 	.byte	0x02, 0x4c
        /*0032*/ 	.byte	0x02
	.zero		1


	//----- nvinfo : EIATTR_MERCURY_ISA_VERSION
	.align		4
        /*0034*/ 	.byte	0x03, 0x5f
        /*0036*/ 	.short	0x0000


	//----- nvinfo : EIATTR_COOP_GROUP_MASK_REGIDS
	.align		4
        /*0038*/ 	.byte	0x04, 0x29
        /*003a*/ 	.short	(.L_714 - .L_713)


	//   ....[0]....
.L_713:
        /*003c*/ 	.word	0xffffffff


	//   ....[1]....
        /*0040*/ 	.word	0xffffffff


	//   ....[2]....
        /*0044*/ 	.word	0xffffffff


	//   ....[3]....
        /*0048*/ 	.word	0xffffffff


	//   ....[4]....
        /*004c*/ 	.word	0xffffffff


	//   ....[5]....
        /*0050*/ 	.word	0xffffffff


	//   ....[6]....
        /*0054*/ 	.word	0xffffffff


	//   ....[7]....
        /*0058*/ 	.word	0xffffffff


	//   ....[8]....
        /*005c*/ 	.word	0xffffffff


	//----- nvinfo : EIATTR_COOP_GROUP_INSTR_OFFSETS
	.align		4
.L_714:
        /*0060*/ 	.byte	0x04, 0x28
        /*0062*/ 	.short	(.L_716 - .L_715)


	//   ....[0]....
.L_715:
        /*0064*/ 	.word	0x00000050


	//   ....[1]....
        /*0068*/ 	.word	0x00006510


	//   ....[2]....
        /*006c*/ 	.word	0x00006550


	//   ....[3]....
        /*0070*/ 	.word	0x000069b0


	//   ....[4]....
        /*0074*/ 	.word	0x000069c0


	//   ....[5]....
        /*0078*/ 	.word	0x00006b80


	//   ....[6]....
        /*007c*/ 	.word	0x00006c80


	//   ....[7]....
        /*0080*/ 	.word	0x00006fb0


	//   ....[8]....
        /*0084*/ 	.word	0x00006fc0


	//----- nvinfo : EIATTR_EXIT_INSTR_OFFSETS
	.align		4
.L_716:
        /*0088*/ 	.byte	0x04, 0x1c
        /*008a*/ 	.short	(.L_718 - .L_717)


	//   ....[0]....
.L_717:
        /*008c*/ 	.word	0x000009c0


	//   ....[1]....
        /*0090*/ 	.word	0x00006120


	//   ....[2]....
        /*0094*/ 	.word	0x00006fd0


	//   ....[3]....
        /*0098*/ 	.word	0x00007070


	//----- nvinfo : EIATTR_MAX_THREADS
	.align		4
.L_718:
        /*009c*/ 	.byte	0x04, 0x05
        /*009e*/ 	.short	(.L_720 - .L_719)
.L_719:
        /*00a0*/ 	.word	0x00000100
        /*00a4*/ 	.word	0x00000001
        /*00a8*/ 	.word	0x00000001


	//----- nvinfo : EIATTR_CRS_STACK_SIZE
	.align		4
.L_720:
        /*00ac*/ 	.byte	0x04, 0x1e
        /*00ae*/ 	.short	(.L_722 - .L_721)
.L_721:
        /*00b0*/ 	.word	0x00000000
.L_722:


//--------------------- .nv.info._ZN7cutlass13device_kernelIN5flash19enable_sm80_to_sm89INS1_16FlashAttnBwdSm80INS1_25CollectiveMainloopBwdSm80ILi2ELi1EN4cute5tupleIJNS5_1CILi64EEENS7_ILi80EEENS7_ILi192EEEEEENS_10bfloat16_tEfNS_4arch4Sm80ELb0ELb0ELb1ELb0ELb0ELb0ELb1ELb0ELi2ELi4ELi2ELi2ELb0EEENS1_21CollectiveEpilogueBwdISB_SC_SE_Li256ELb0ELb1ELi4EEENS1_19SingleTileSchedulerILb0ELb0ELb0ELi80EEEEEEEEEvNT_6ParamsE --------------------------
	.section	.nv.info._ZN7cutlass13device_kernelIN5flash19enable_sm80_to_sm89INS1_16FlashAttnBwdSm80INS1_25CollectiveMainloopBwdSm80ILi2ELi1EN4cute5tupleIJNS5_1CILi64EEENS7_ILi80EEENS7_ILi192EEEEEENS_10bfloat16_tEfNS_4arch4Sm80ELb0ELb0ELb1ELb0ELb0ELb0ELb1ELb0ELi2ELi4ELi2ELi2ELb0EEENS1_21CollectiveEpilogueBwdISB_SC_SE_Li256ELb0ELb1ELi4EEENS1_19SingleTileSchedulerILb0ELb0ELb0ELi80EEEEEEEEEvNT_6ParamsE,"",@"SHT_CUDA_INFO"
	.sectionflags	@""
	.align	4


	//----- nvinfo : EIATTR_CUDA_API_VERSION
	.align		4
        /*0000*/ 	.byte	0x04, 0x37
        /*0002*/ 	.short	(.L_724 - .L_723)
.L_723:
        /*0004*/ 	.word	0x00000082


	//----- nvinfo : EIATTR_SW2861232_WAR
	.align		4
.L_724:
        /*0008*/ 	.byte	0x01, 0x35
	.zero		2


	//----- nvinfo : EIATTR_PARAM_CBANK
	.align		4
        /*000c*/ 	.byte	0x04, 0x0a
        /*000e*/ 	.short	(.L_726 - .L_725)
	.align		4
.L_725:
        /*0010*/ 	.word	index@(.nv.constant0._ZN7cutlass13device_kernelIN5flash19enable_sm80_to_sm89INS1_16FlashAttnBwdSm80INS1_25CollectiveMainloopBwdSm80ILi2ELi1EN4cute5tupleIJNS5_1CILi64EEENS7_ILi80EEENS7_ILi192EEEEEENS_10bfloat16_tEfNS_4arch4Sm80ELb0ELb0ELb1ELb0ELb0ELb0ELb1ELb0ELi2ELi4ELi2ELi2ELb0EEENS1_21CollectiveEpilogueBwdISB_SC_SE_Li256ELb0ELb1ELi4EEENS1_19SingleTileSchedulerILb0ELb0ELb0ELi80EEEEEEEEEvNT_6ParamsE)
        /*0014*/ 	.short	0x0160
        /*0016*/ 	.short	0x0270


	//----- nvinfo : EIATTR_CBANK_PARAM_SIZE
	.align		4
.L_726:
        /*0018*/ 	.byte	0x03, 0x19
        /*001a*/ 	.short	0x0270


	//----- nvinfo : EIATTR_KPARAM_INFO
	.align		4
        /*001c*/ 	.byte	0x04, 0x17
        /*001e*/ 	.short	(.L_728 - .L_727)
.L_727:
        /*0020*/ 	.word	0x00000000
        /*0024*/ 	.short	0x0000
        /*0026*/ 	.short	0x0000
        /*0028*/ 	.byte	0x00, 0xf0, 0xc1, 0x09


	//----- nvinfo : EIATTR_MAXREG_COUNT
	.align		4
.L_728:
        /*002c*/ 	.byte	0x03, 0x1b
        /*002e*/ 	.short	0x00ff


	//----- nvinfo : EIATTR_NUM_BARRIERS
	.align		4
        /*0030*/ 	.byte	0x02, 0x4c
        /*0032*/ 	.byte	0x02
	.zero		1


	//----- nvinfo : EIATTR_ANNOTATIONS
	.align		4
        /*0034*/ 	.byte	0x04, 0x55
        /*0036*/ 	.short	(.L_730 - .L_729)


	//   ....[0]....
.L_729:
        /*0038*/ 	.word	0x00000001
        /*003c*/ 	.byte	0xa0, 0x09, 0x00, 0x00, 0x01, 0x00, 0x00, 0x00, 0x90, 0x1c, 0x00, 0x00, 0x01, 0x00, 0x00, 0x00
        /*004c*/ 	.byte	0xf0, 0x1c, 0x00, 0x00, 0x01, 0x00, 0x00, 0x00, 0x40, 0x30, 0x00, 0x00, 0x01, 0x00, 0x00, 0x00
        /*005c*/ 	.byte	0x50, 0x54, 0x00, 0x00, 0x01, 0x00, 0x00, 0x00, 0xc0, 0x57, 0x00, 0x00


	//----- nvinfo : EIATTR_MERCURY_ISA_VERSION
	.align		4
.L_730:
        /*0068*/ 	.byte	0x03, 0x5f
        /*006a*/ 	.short	0x0000


	//----- nvinfo : EIATTR_EXIT_INSTR_OFFSETS
	.align		4
        /*006c*/ 	.byte	0x04, 0x1c
        /*006e*/ 	.short	(.L_732 - .L_731)


	//   ....[0]....
.L_731:
        /*0070*/ 	.word	0x00000040


	//   ....[1]....
        /*0074*/ 	.word	0x000098c0


	//   ....[2]....
        /*0078*/ 	.word	0x000099c0


	//   ....[3]....
        /*007c*/ 	.word	0x000099e0


	//----- nvinfo : EIATTR_CTAIDZ_USED
	.align		4
.L_732:
        /*0080*/ 	.byte	0x01, 0x04
	.zero		2


	//----- nvinfo : EIATTR_MAX_THREADS
	.align		4
        /*0084*/ 	.byte	0x04, 0x05
        /*0086*/ 	.short	(.L_734 - .L_733)
.L_733:
        /*0088*/ 	.word	0x00000100
        /*008c*/ 	.word	0x00000001
        /*0090*/ 	.word	0x00000001


	//----- nvinfo : EIATTR_CRS_STACK_SIZE
	.align		4
.L_734:
        /*0094*/ 	.byte	0x04, 0x1e
        /*0096*/ 	.short	(.L_736 - .L_735)
.L_735:
        /*0098*/ 	.word	0x00000000
.L_736:


//--------------------- .nv.info._ZN7cutlass13device_kernelIN5flash19enable_sm80_to_sm89INS1_16FlashAttnBwdSm80INS1_25CollectiveMainloopBwdSm80ILi2ELi1EN4cute5tupleIJNS5_1CILi64EEENS7_ILi80EEENS7_ILi192EEEEEENS_10bfloat16_tEfNS_4arch4Sm80ELb0ELb0ELb1ELb0ELb1ELb0ELb1ELb0ELi2ELi4ELi2ELi2ELb0EEENS1_21CollectiveEpilogueBwdISB_SC_SE_Li256ELb0ELb1ELi4EEENS1_19SingleTileSchedulerILb0ELb0ELb0ELi80EEEEEEEEEvNT_6ParamsE --------------------------
	.section	.nv.info._ZN7cutlass13device_kernelIN5flash19enable_sm80_to_sm89INS1_16FlashAttnBwdSm80INS1_25CollectiveMainloopBwdSm80ILi2ELi1EN4cute5tupleIJNS5_1CILi64EEENS7_ILi80EEENS7_ILi192EEEEEENS_10bfloat16_tEfNS_4arch4Sm80ELb0ELb0ELb1ELb0ELb1ELb0ELb1ELb0ELi2ELi4ELi2ELi2ELb0EEENS1_21CollectiveEpilogueBwdISB_SC_SE_Li256ELb0ELb1ELi4EEENS1_19SingleTileSchedulerILb0ELb0ELb0ELi80EEEEEEEEEvNT_6ParamsE,"",@"SHT_CUDA_INFO"
	.sectionflags	@""
	.align	4


	//----- nvinfo : EIATTR_CUDA_API_VERSION
	.align		4
        /*0000*/ 	.byte	0x04, 0x37
        /*0002*/ 	.short	(.L_738 - .L_737)
.L_737:
        /*0004*/ 	.word	0x00000082


	//----- nvinfo : EIATTR_SW2861232_WAR
	.align		4
.L_738:
        /*0008*/ 	.byte	0x01, 0x35
	.zero		2


	//----- nvinfo : EIATTR_PARAM_CBANK
	.align		4
        /*000c*/ 	.byte	0x04, 0x0a
        /*000e*/ 	.short	(.L_740 - .L_739)
	.align		4
.L_739:
        /*0010*/ 	.word	index@(.nv.constant0._ZN7cutlass13device_kernelIN5flash19enable_sm80_to_sm89INS1_16FlashAttnBwdSm80INS1_25CollectiveMainloopBwdSm80ILi2ELi1EN4cute5tupleIJNS5_1CILi64EEENS7_ILi80EEENS7_ILi192EEEEEENS_10bfloat16_tEfNS_4arch4Sm80ELb0ELb0ELb1ELb0ELb1ELb0ELb1ELb0ELi2ELi4ELi2ELi2ELb0EEENS1_21CollectiveEpilogueBwdISB_SC_SE_Li256ELb0ELb1ELi4EEENS1_19SingleTileSchedulerILb0ELb0ELb0ELi80EEEEEEEEEvNT_6ParamsE)
        /*0014*/ 	.short	0x0160
        /*0016*/ 	.short	0x0270


	//----- nvinfo : EIATTR_CBANK_PARAM_SIZE
	.align		4
.L_740:
        /*0018*/ 	.byte	0x03, 0x19
        /*001a*/ 	.short	0x0270


	//----- nvinfo : EIATTR_KPARAM_INFO
	.align		4
        /*001c*/ 	.byte	0x04, 0x17
        /*001e*/ 	.short	(.L_742 - .L_741)
.L_741:
        /*0020*/ 	.word	0x00000000
        /*0024*/ 	.short	0x0000
        /*0026*/ 	.short	0x0000
        /*0028*/ 	.byte	0x00, 0xf0, 0xc1, 0x09


	//----- nvinfo : EIATTR_MAXREG_COUNT
	.align		4
.L_742:
        /*002c*/ 	.byte	0x03, 0x1b
        /*002e*/ 	.short	0x00ff


	//----- nvinfo : EIATTR_NUM_BARRIERS
	.align		4
        /*0030*/ 	.byte	0x02, 0x4c
        /*0032*/ 	.byte	0x02
	.zero		1


	//----- nvinfo : EIATTR_ANNOTATIONS
	.align		4
        /*0034*/ 	.byte	0x04, 0x55
        /*0036*/ 	.short	(.L_744 - .L_743)


	//   ....[0]....
.L_743:
        /*0038*/ 	.word	0x00000001
        /*003c*/ 	.byte	0xa0, 0x09, 0x00, 0x00, 0x01, 0x00, 0x00, 0x00, 0x90, 0x1c, 0x00, 0x00, 0x01, 0x00, 0x00, 0x00
        /*004c*/ 	.byte	0xf0, 0x1c, 0x00, 0x00, 0x01, 0x00, 0x00, 0x00, 0x40, 0x30, 0x00, 0x00, 0x01, 0x00, 0x00, 0x00
        /*005c*/ 	.byte	0x50, 0x54, 0x00, 0x00, 0x01, 0x00, 0x00, 0x00, 0xc0, 0x57, 0x00, 0x00


	//----- nvinfo : EIATTR_MERCURY_ISA_VERSION
	.align		4
.L_744:
        /*0068*/ 	.byte	0x03, 0x5f
        /*006a*/ 	.short	0x0000


	//----- nvinfo : EIATTR_EXIT_INSTR_OFFSETS
	.align		4
        /*006c*/ 	.byte	0x04, 0x1c
        /*006e*/ 	.short	(.L_746 - .L_745)


	//   ....[0]....
.L_745:
        /*0070*/ 	.word	0x00000040


	//   ....[1]....
        /*0074*/ 	.word	0x000098c0


	//   ....[2]....
        /*0078*/ 	.word	0x000099c0


	//   ....[3]....
        /*007c*/ 	.word	0x000099e0


	//----- nvinfo : EIATTR_CTAIDZ_USED
	.align		4
.L_746:
        /*0080*/ 	.byte	0x01, 0x04
	.zero		2


	//----- nvinfo : EIATTR_MAX_THREADS
	.align		4
        /*0084*/ 	.byte	0x04, 0x05
        /*0086*/ 	.short	(.L_748 - .L_747)
.L_747:
        /*0088*/ 	.word	0x00000100
        /*008c*/ 	.word	0x00000001
        /*0090*/ 	.word	0x00000001


	//----- nvinfo : EIATTR_CRS_STACK_SIZE
	.align		4
.L_748:
        /*0094*/ 	.byte	0x04, 0x1e
        /*0096*/ 	.short	(.L_750 - .L_749)
.L_749:
        /*0098*/ 	.word	0x00000000
.L_750:


//--------------------- .nv.info._ZN7cutlass13device_kernelIN5flash19enable_sm80_to_sm89INS1_16FlashAttnBwdSm80INS1_25CollectiveMainloopBwdSm80ILi2ELi1EN4cute5tupleIJNS5_1CILi64EEENS7_ILi80EEENS7_ILi192EEEEEENS_10bfloat16_tEfNS_4arch4Sm80ELb0ELb0ELb1ELb0ELb0ELb0ELb1ELb0ELi2ELi4ELi2ELi2ELb0EEENS1_24CollectiveEpilogueBwdGQAISB_fSE_Li256ELb0ELb0EEENS1_19SingleTileSchedulerILb0ELb0ELb0ELi80EEEEEEEEEvNT_6ParamsE --------------------------
	.section	.nv.info._ZN7cutlass13device_kernelIN5flash19enable_sm80_to_sm89INS1_16FlashAttnBwdSm80INS1_25CollectiveMainloopBwdSm80ILi2ELi1EN4cute5tupleIJNS5_1CILi64EEENS7_ILi80EEENS7_ILi192EEEEEENS_10bfloat16_tEfNS_4arch4Sm80ELb0ELb0ELb1ELb0ELb0ELb0ELb1ELb0ELi2ELi4ELi2ELi2ELb0EEENS1_24CollectiveEpilogueBwdGQAISB_fSE_Li256ELb0ELb0EEENS1_19SingleTileSchedulerILb0ELb0ELb0ELi80EEEEEEEEEvNT_6ParamsE,"",@"SHT_CUDA_INFO"
	.sectionflags	@""
	.align	4


	//----- nvinfo : EIATTR_CUDA_API_VERSION
	.align		4
        /*0000*/ 	.byte	0x04, 0x37
        /*0002*/ 	.short	(.L_752 - .L_751)
.L_751:
        /*0004*/ 	.word	0x00000082


	//----- nvinfo : EIATTR_SW2861232_WAR
	.align		4
.L_752:
        /*0008*/ 	.byte	0x01, 0x35
	.zero		2


	//----- nvinfo : EIATTR_PARAM_CBANK
	.align		4
        /*000c*/ 	.byte	0x04, 0x0a
        /*000e*/ 	.short	(.L_754 - .L_753)
	.align		4
.L_753:
        /*0010*/ 	.word	index@(.nv.constant0._ZN7cutlass13device_kernelIN5flash19enable_sm80_to_sm89INS1_16FlashAttnBwdSm80INS1_25CollectiveMainloopBwdSm80ILi2ELi1EN4cute5tupleIJNS5_1CILi64EEENS7_ILi80EEENS7_ILi192EEEEEENS_10bfloat16_tEfNS_4arch4Sm80ELb0ELb0ELb1ELb0ELb0ELb0ELb1ELb0ELi2ELi4ELi2ELi2ELb0EEENS1_24CollectiveEpilogueBwdGQAISB_fSE_Li256ELb0ELb0EEENS1_19SingleTileSchedulerILb0ELb0ELb0ELi80EEEEEEEEEvNT_6ParamsE)
        /*0014*/ 	.short	0x0160
        /*0016*/ 	.short	0x0278


	//----- nvinfo : EIATTR_CBANK_PARAM_SIZE
	.align		4
.L_754:
        /*0018*/ 	.byte	0x03, 0x19
        /*001a*/ 	.short	0x0278


	//----- nvinfo : EIATTR_KPARAM_INFO
	.align		4
        /*001c*/ 	.byte	0x04, 0x17
        /*001e*/ 	.short	(.L_756 - .L_755)
.L_755:
        /*0020*/ 	.word	0x00000000
        /*0024*/ 	.short	0x0000
        /*0026*/ 	.short	0x0000
        /*0028*/ 	.byte	0x00, 0xf0, 0xe1, 0x09


	//----- nvinfo : EIATTR_MAXREG_COUNT
	.align		4
.L_756:
        /*002c*/ 	.byte	0x03, 0x1b
        /*002e*/ 	.short	0x00ff


	//----- nvinfo : EIATTR_NUM_BARRIERS
	.align		4
        /*0030*/ 	.byte	0x02, 0x4c
        /*0032*/ 	.byte	0x02
	.zero		1


	//----- nvinfo : EIATTR_ANNOTATIONS
	.align		4
        /*0034*/ 	.byte	0x04, 0x55
        /*0036*/ 	.short	(.L_758 - .L_757)


	//   ....[0]....
.L_757:
        /*0038*/ 	.word	0x00000001
        /*003c*/ 	.byte	0x80, 0x08, 0x00, 0x00, 0x01, 0x00, 0x00, 0x00, 0x00, 0x11, 0x00, 0x00, 0x01, 0x00, 0x00, 0x00
        /*004c*/ 	.byte	0x90, 0x1d, 0x00, 0x00, 0x01, 0x00, 0x00, 0x00, 0x00, 0x1e, 0x00, 0x00, 0x01, 0x00, 0x00, 0x00
        /*005c*/ 	.byte	0x20, 0x30, 0x00, 0x00, 0x01, 0x00, 0x00, 0x00, 0x80, 0x30, 0x00, 0x00, 0x01, 0x00, 0x00, 0x00
        /*006c*/ 	.byte	0x50, 0x4f, 0x00, 0x00, 0x01, 0x00, 0x00, 0x00, 0x30, 0x54, 0x00, 0x00


	//----- nvinfo : EIATTR_MERCURY_ISA_VERSION
	.align		4
.L_758:
        /*0078*/ 	.byte	0x03, 0x5f
        /*007a*/ 	.short	0x0000


	//----- nvinfo : EIATTR_EXIT_INSTR_OFFSETS
	.align		4
        /*007c*/ 	.byte	0x04, 0x1c
        /*007e*/ 	.short	(.L_760 - .L_759)


	//   ....[0]....
.L_759:
        /*0080*/ 	.word	0x00000040


	//   ....[1]....
        /*0084*/ 	.word	0x000070c0


	//----- nvinfo : EIATTR_CTAIDZ_USED
	.align		4
.L_760:
        /*0088*/ 	.byte	0x01, 0x04
	.zero		2


	//----- nvinfo : EIATTR_MAX_THREADS
	.align		4
        /*008c*/ 	.byte	0x04, 0x05
        /*008e*/ 	.short	(.L_762 - .L_761)
.L_761:
        /*0090*/ 	.word	0x00000100
        /*0094*/ 	.word	0x00000001
        /*0098*/ 	.word	0x00000001
.L_762:


//--------------------- .nv.info._ZN7cutlass13device_kernelIN5flash19enable_sm80_to_sm89INS1_16FlashAttnBwdSm80INS1_25CollectiveMainloopBwdSm80ILi2ELi1EN4cute5tupleIJNS5_1CILi64EEENS7_ILi80EEENS7_ILi192EEEEEENS_10bfloat16_tEfNS_4arch4Sm80ELb0ELb0ELb1ELb0ELb1ELb0ELb1ELb0ELi2ELi4ELi2ELi2ELb0EEENS1_24CollectiveEpilogueBwdGQAISB_fSE_Li256ELb0ELb1EEENS1_19SingleTileSchedulerILb0ELb0ELb0ELi80EEEEEEEEEvNT_6ParamsE --------------------------
	.section	.nv.info._ZN7cutlass13device_kernelIN5flash19enable_sm80_to_sm89INS1_16FlashAttnBwdSm80INS1_25CollectiveMainloopBwdSm80ILi2ELi1EN4cute5tupleIJNS5_1CILi64EEENS7_ILi80EEENS7_ILi192EEEEEENS_10bfloat16_tEfNS_4arch4Sm80ELb0ELb0ELb1ELb0ELb1ELb0ELb1ELb0ELi2ELi4ELi2ELi2ELb0EEENS1_24CollectiveEpilogueBwdGQAISB_fSE_Li256ELb0ELb1EEENS1_19SingleTileSchedulerILb0ELb0ELb0ELi80EEEEEEEEEvNT_6ParamsE,"",@"SHT_CUDA_INFO"
	.sectionflags	@""
	.align	4


	//----- nvinfo : EIATTR_CUDA_API_VERSION
	.align		4
        /*0000*/ 	.byte	0x04, 0x37
        /*0002*/ 	.short	(.L_764 - .L_763)
.L_763:
        /*0004*/ 	.word	0x00000082


	//----- nvinfo : EIATTR_SW2861232_WAR
	.align		4
.L_764:
        /*0008*/ 	.byte	0x01, 0x35
	.zero		2


	//----- nvinfo : EIATTR_PARAM_CBANK
	.align		4
        /*000c*/ 	.byte	0x04, 0x0a
        /*000e*/ 	.short	(.L_766 - .L_765)
	.align		4
.L_765:
        /*0010*/ 	.word	index@(.nv.constant0._ZN7cutlass13device_kernelIN5flash19enable_sm80_to_sm89INS1_16FlashAttnBwdSm80INS1_25CollectiveMainloopBwdSm80ILi2ELi1EN4cute5tupleIJNS5_1CILi64EEENS7_ILi80EEENS7_ILi192EEEEEENS_10bfloat16_tEfNS_4arch4Sm80ELb0ELb0ELb1ELb0ELb1ELb0ELb1ELb0ELi2ELi4ELi2ELi2ELb0EEENS1_24CollectiveEpilogueBwdGQAISB_fSE_Li256ELb0ELb1EEENS1_19SingleTileSchedulerILb0ELb0ELb0ELi80EEEEEEEEEvNT_6ParamsE)
        /*0014*/ 	.short	0x0160
        /*0016*/ 	.short	0x0278


	//----- nvinfo : EIATTR_CBANK_PARAM_SIZE
	.align		4
.L_766:
        /*0018*/ 	.byte	0x03, 0x19
        /*001a*/ 	.short	0x0278


	//----- nvinfo : EIATTR_KPARAM_INFO
	.align		4
        /*001c*/ 	.byte	0x04, 0x17
        /*001e*/ 	.short	(.L_768 - .L_767)
.L_767:
        /*0020*/ 	.word	0x00000000
        /*0024*/ 	.short	0x0000
        /*0026*/ 	.short	0x0000
        /*0028*/ 	.byte	0x00, 0xf0, 0xe1, 0x09


	//----- nvinfo : EIATTR_MAXREG_COUNT
	.align		4
.L_768:
        /*002c*/ 	.byte	0x03, 0x1b
        /*002e*/ 	.short	0x00ff


	//----- nvinfo : EIATTR_NUM_BARRIERS
	.align		4
        /*0030*/ 	.byte	0x02, 0x4c
        /*0032*/ 	.byte	0x02
	.zero		1


	//----- nvinfo : EIATTR_ANNOTATIONS
	.align		4
        /*0034*/ 	.byte	0x04, 0x55
        /*0036*/ 	.short	(.L_770 - .L_769)


	//   ....[0]....
.L_769:
        /*0038*/ 	.word	0x00000001
        /*003c*/ 	.byte	0x80, 0x08, 0x00, 0x00, 0x01, 0x00, 0x00, 0x00, 0xd0, 0x0d, 0x00, 0x00, 0x01, 0x00, 0x00, 0x00
        /*004c*/ 	.byte	0xd0, 0x0f, 0x00, 0x00, 0x01, 0x00, 0x00, 0x00, 0x20, 0x1d, 0x00, 0x00, 0x01, 0x00, 0x00, 0x00
        /*005c*/ 	.byte	0xf0, 0x2f, 0x00, 0x00, 0x01, 0x00, 0x00, 0x00, 0x50, 0x30, 0x00, 0x00, 0x01, 0x00, 0x00, 0x00
        /*006c*/ 	.byte	0x10, 0x4f, 0x00, 0x00, 0x01, 0x00, 0x00, 0x00, 0xd0, 0x53, 0x00, 0x00


	//----- nvinfo : EIATTR_MERCURY_ISA_VERSION
	.align		4
.L_770:
        /*0078*/ 	.byte	0x03, 0x5f
        /*007a*/ 	.short	0x0000


	//----- nvinfo : EIATTR_COOP_GROUP_MASK_REGIDS
	.align		4
        /*007c*/ 	.byte	0x04, 0x29
        /*007e*/ 	.short	(.L_772 - .L_771)


	//   ....[0]....
.L_771:
        /*0080*/ 	.word	0xffffffff


	//   ....[1]....
        /*0084*/ 	.word	0xffffffff


	//   ....[2]....
        /*0088*/ 	.word	0xffffffff


	//   ....[3]....
        /*008c*/ 	.word	0xffffffff


	//   ....[4]....
        /*0090*/ 	.word	0xffffffff


	//   ....[5]....
        /*0094*/ 	.word	0xffffffff


	//   ....[6]....
        /*0098*/ 	.word	0xffffffff


	//   ....[7]....
        /*009c*/ 	.word	0xffffffff


	//----- nvinfo : EIATTR_COOP_GROUP_INSTR_OFFSETS
	.align		4
.L_772:
        /*00a0*/ 	.byte	0x04, 0x28
        /*00a2*/ 	.short	(.L_774 - .L_773)


	//   ....[0]....
.L_773:
        /*00a4*/ 	.word	0x00006920


	//   ....[1]....
        /*00a8*/ 	.word	0x00006960


	//   ....[2]....
        /*00ac*/ 	.word	0x00006e50


	//   ....[3]....
        /*00b0*/ 	.word	0x00006e60


	//   ....[4]....
        /*00b4*/ 	.word	0x00007020


	//   ....[5]....
        /*00b8*/ 	.word	0x00007110


	//   ....[6]....
        /*00bc*/ 	.word	0x00007500


	//   ....[7]....
        /*00c0*/ 	.word	0x00007510


	//----- nvinfo : EIATTR_EXIT_INSTR_OFFSETS
	.align		4
.L_774:
        /*00c4*/ 	.byte	0x04, 0x1c
        /*00c6*/ 	.short	(.L_776 - .L_775)


	//   ....[0]....
.L_775:
        /*00c8*/ 	.word	0x00000040


	//   ....[1]....
        /*00cc*/ 	.word	0x00007520


	//   ....[2]....
        /*00d0*/ 	.word	0x000075c0


	//----- nvinfo : EIATTR_CTAIDZ_USED
	.align		4
.L_776:
        /*00d4*/ 	.byte	0x01, 0x04
	.zero		2


	//----- nvinfo : EIATTR_MAX_THREADS
	.align		4
        /*00d8*/ 	.byte	0x04, 0x05
        /*00da*/ 	.short	(.L_778 - .L_777)
.L_777:
        /*00dc*/ 	.word	0x00000100
        /*00e0*/ 	.word	0x00000001
        /*00e4*/ 	.word	0x00000001


	//----- nvinfo : EIATTR_CRS_STACK_SIZE
	.align		4
.L_778:
        /*00e8*/ 	.byte	0x04, 0x1e
        /*00ea*/ 	.short	(.L_780 - .L_779)
.L_779:
        /*00ec*/ 	.word	0x00000000
.L_780:


//--------------------- .nv.info._ZN7cutlass13device_kernelIN5flash19enable_sm80_to_sm89INS1_16FlashAttnBwdSm80INS1_25CollectiveMainloopBwdSm80ILi2ELi1EN4cute5tupleIJNS5_1CILi64EEENS7_ILi80EEENS7_ILi192EEEEEENS_10bfloat16_tEfNS_4arch4Sm80ELb0ELb0ELb1ELb1ELb0ELb0ELb1ELb0ELi2ELi4ELi2ELi2ELb0EEENS1_21CollectiveEpilogueBwdISB_SC_SE_Li256ELb1ELb1ELi4EEENS1_19SingleTileSchedulerILb1ELb0ELb0ELi80EEEEEEEEEvNT_6ParamsE --------------------------
	.section	.nv.info._ZN7cutlass13device_kernelIN5flash19enable_sm80_to_sm89INS1_16FlashAttnBwdSm80INS1_25CollectiveMainloopBwdSm80ILi2ELi1EN4cute5tupleIJNS5_1CILi64EEENS7_ILi80EEENS7_ILi192EEEEEENS_10bfloat16_tEfNS_4arch4Sm80ELb0ELb0ELb1ELb1ELb0ELb0ELb1ELb0ELi2ELi4ELi2ELi2ELb0EEENS1_21CollectiveEpilogueBwdISB_SC_SE_Li256ELb1ELb1ELi4EEENS1_19SingleTileSchedulerILb1ELb0ELb0ELi80EEEEEEEEEvNT_6ParamsE,"",@"SHT_CUDA_INFO"
	.sectionflags	@""
	.align	4


	//----- nvinfo : EIATTR_CUDA_API_VERSION
	.align		4
        /*0000*/ 	.byte	0x04, 0x37
        /*0002*/ 	.short	(.L_782 - .L_781)
.L_781:
        /*0004*/ 	.word	0x00000082


	//----- nvinfo : EIATTR_SW2861232_WAR
	.align		4
.L_782:
        /*0008*/ 	.byte	0x01, 0x35
	.zero		2


	//----- nvinfo : EIATTR_PARAM_CBANK
	.align		4
        /*000c*/ 	.byte	0x04, 0x0a
        /*000e*/ 	.short	(.L_784 - .L_783)
	.align		4
.L_783:
        /*0010*/ 	.word	index@(.nv.constant0._ZN7cutlass13device_kernelIN5flash19enable_sm80_to_sm89INS1_16FlashAttnBwdSm80INS1_25CollectiveMainloopBwdSm80ILi2ELi1EN4cute5tupleIJNS5_1CILi64EEENS7_ILi80EEENS7_ILi192EEEEEENS_10bfloat16_tEfNS_4arch4Sm80ELb0ELb0ELb1ELb1ELb0ELb0ELb1ELb0ELi2ELi4ELi2ELi2ELb0EEENS1_21CollectiveEpilogueBwdISB_SC_SE_Li256ELb1ELb1ELi4EEENS1_19SingleTileSchedulerILb1ELb0ELb0ELi80EEEEEEEEEvNT_6ParamsE)
        /*0014*/ 	.short	0x0160
        /*0016*/ 	.short	0x0270


	//----- nvinfo : EIATTR_CBANK_PARAM_SIZE
	.align		4
.L_784:
        /*0018*/ 	.byte	0x03, 0x19
        /*001a*/ 	.short	0x0270


	//----- nvinfo : EIATTR_KPARAM_INFO
	.align		4
        /*001c*/ 	.byte	0x04, 0x17
        /*001e*/ 	.short	(.L_786 - .L_785)
.L_785:
        /*0020*/ 	.word	0x00000000
        /*0024*/ 	.short	0x0000
        /*0026*/ 	.short	0x0000
        /*0028*/ 	.byte	0x00, 0xf0, 0xc1, 0x09


	//----- nvinfo : EIATTR_MAXREG_COUNT
	.align		4
.L_786:
        /*002c*/ 	.byte	0x03, 0x1b
        /*002e*/ 	.short	0x00ff


	//----- nvinfo : EIATTR_NUM_BARRIERS
	.align		4
        /*0030*/ 	.byte	0x02, 0x4c
        /*0032*/ 	.byte	0x02
	.zero		1


	//----- nvinfo : EIATTR_MERCURY_ISA_VERSION
	.align		4
        /*0034*/ 	.byte	0x03, 0x5f
        /*0036*/ 	.short	0x0000


	//----- nvinfo : EIATTR_COOP_GROUP_MASK_REGIDS
	.align		4
        /*0038*/ 	.byte	0x04, 0x29
        /*003a*/ 	.short	(.L_788 - .L_787)


	//   ....[0]....
.L_787:
        /*003c*/ 	.word	0xffffffff


	//----- nvinfo : EIATTR_COOP_GROUP_INSTR_OFFSETS
	.align		4
.L_788:
        /*0040*/ 	.byte	0x04, 0x28
        /*0042*/ 	.short	(.L_790 - .L_789)


	//   ....[0]....
.L_789:
        /*0044*/ 	.word	0x00000090


	//----- nvinfo : EIATTR_EXIT_INSTR_OFFSETS
	.align		4
.L_790:
        /*0048*/ 	.byte	0x04, 0x1c
        /*004a*/ 	.short	(.L_792 - .L_791)


	//   ....[0]....
.L_791:
        /*004c*/ 	.word	0x00000300


	//   ....[1]....
        /*0050*/ 	.word	0x00009b80


	//   ....[2]....
        /*0054*/ 	.word	0x00009c80


	//   ....[3]....
        /*0058*/ 	.word	0x00009ca0


	//   ....[4]....
        /*005c*/ 	.word	0x0000a5f0


	//   ....[5]....
        /*0060*/ 	.word	0x0000a6e0


	//   ....[6]....
        /*0064*/ 	.word	0x0000a700


	//----- nvinfo : EIATTR_CTAIDZ_USED
	.align		4
.L_792:
        /*0068*/ 	.byte	0x01, 0x04
	.zero		2


	//----- nvinfo : EIATTR_MAX_THREADS
	.align		4
        /*006c*/ 	.byte	0x04, 0x05
        /*006e*/ 	.short	(.L_794 - .L_793)
.L_793:
        /*0070*/ 	.word	0x00000100
        /*0074*/ 	.word	0x00000001
        /*0078*/ 	.word	0x00000001


	//----- nvinfo : EIATTR_CRS_STACK_SIZE
	.align		4
.L_794:
        /*007c*/ 	.byte	0x04, 0x1e
        /*007e*/ 	.short	(.L_796 - .L_795)
.L_795:
        /*0080*/ 	.word	0x00000000
.L_796:


//--------------------- .nv.info._ZN7cutlass13device_kernelIN5flash19enable_sm80_to_sm89INS1_16FlashAttnBwdSm80INS1_25CollectiveMainloopBwdSm80ILi2ELi1EN4cute5tupleIJNS5_1CILi64EEENS7_ILi80EEENS7_ILi192EEEEEENS_10bfloat16_tEfNS_4arch4Sm80ELb0ELb0ELb1ELb1ELb1ELb0ELb1ELb0ELi2ELi4ELi2ELi2ELb0EEENS1_21CollectiveEpilogueBwdISB_SC_SE_Li256ELb1ELb1ELi4EEENS1_19SingleTileSchedulerILb1ELb0ELb0ELi80EEEEEEEEEvNT_6ParamsE --------------------------
	.section	.nv.info._ZN7cutlass13device_kernelIN5flash19enable_sm80_to_sm89INS1_16FlashAttnBwdSm80INS1_25CollectiveMainloopBwdSm80ILi2ELi1EN4cute5tupleIJNS5_1CILi64EEENS7_ILi80EEENS7_ILi192EEEEEENS_10bfloat16_tEfNS_4arch4Sm80ELb0ELb0ELb1ELb1ELb1ELb0ELb1ELb0ELi2ELi4ELi2ELi2ELb0EEENS1_21CollectiveEpilogueBwdISB_SC_SE_Li256ELb1ELb1ELi4EEENS1_19SingleTileSchedulerILb1ELb0ELb0ELi80EEEEEEEEEvNT_6ParamsE,"",@"SHT_CUDA_INFO"
	.sectionflags	@""
	.align	4


	//----- nvinfo : EIATTR_CUDA_API_VERSION
	.align		4
        /*0000*/ 	.byte	0x04, 0x37
        /*0002*/ 	.short	(.L_798 - .L_797)
.L_797:
        /*0004*/ 	.word	0x00000082


	//----- nvinfo : EIATTR_SW2861232_WAR
	.align		4
.L_798:
        /*0008*/ 	.byte	0x01, 0x35
	.zero		2


	//----- nvinfo : EIATTR_PARAM_CBANK
	.align		4
        /*000c*/ 	.byte	0x04, 0x0a
        /*000e*/ 	.short	(.L_800 - .L_799)
	.align		4
.L_799:
        /*0010*/ 	.word	index@(.nv.constant0._ZN7cutlass13device_kernelIN5flash19enable_sm80_to_sm89INS1_16FlashAttnBwdSm80INS1_25CollectiveMainloopBwdSm80ILi2ELi1EN4cute5tupleIJNS5_1CILi64EEENS7_ILi80EEENS7_ILi192EEEEEENS_10bfloat16_tEfNS_4arch4Sm80ELb0ELb0ELb1ELb1ELb1ELb0ELb1ELb0ELi2ELi4ELi2ELi2ELb0EEENS1_21CollectiveEpilogueBwdISB_SC_SE_Li256ELb1ELb1ELi4EEENS1_19SingleTileSchedulerILb1ELb0ELb0ELi80EEEEEEEEEvNT_6ParamsE)
        /*0014*/ 	.short	0x0160
        /*0016*/ 	.short	0x0270


	//----- nvinfo : EIATTR_CBANK_PARAM_SIZE
	.align		4
.L_800:
        /*0018*/ 	.byte	0x03, 0x19
        /*001a*/ 	.short	0x0270


	//----- nvinfo : EIATTR_KPARAM_INFO
	.align		4
        /*001c*/ 	.byte	0x04, 0x17
        /*001e*/ 	.short	(.L_802 - .L_801)
.L_801:
        /*0020*/ 	.word	0x00000000
        /*0024*/ 	.short	0x0000
        /*0026*/ 	.short	0x0000
        /*0028*/ 	.byte	0x00, 0xf0, 0xc1, 0x09


	//----- nvinfo : EIATTR_MAXREG_COUNT
	.align		4
.L_802:
        /*002c*/ 	.byte	0x03, 0x1b
        /*002e*/ 	.short	0x00ff


	//----- nvinfo : EIATTR_NUM_BARRIERS
	.align		4
        /*0030*/ 	.byte	0x02, 0x4c
        /*0032*/ 	.byte	0x02
	.zero		1


	//----- nvinfo : EIATTR_MERCURY_ISA_VERSION
	.align		4
        /*0034*/ 	.byte	0x03, 0x5f
        /*0036*/ 	.short	0x0000


	//----- nvinfo : EIATTR_COOP_GROUP_MASK_REGIDS
	.align		4
        /*0038*/ 	.byte	0x04, 0x29
        /*003a*/ 	.short	(.L_804 - .L_803)


	//   ....[0]....
.L_803:
        /*003c*/ 	.word	0xffffffff


	//----- nvinfo : EIATTR_COOP_GROUP_INSTR_OFFSETS
	.align		4
.L_804:
        /*0040*/ 	.byte	0x04, 0x28
        /*0042*/ 	.short	(.L_806 - .L_805)


	//   ....[0]....
.L_805:
        /*0044*/ 	.word	0x00000090


	//----- nvinfo : EIATTR_EXIT_INSTR_OFFSETS
	.align		4
.L_806:
        /*0048*/ 	.byte	0x04, 0x1c
        /*004a*/ 	.short	(.L_808 - .L_807)


	//   ....[0]....
.L_807:
        /*004c*/ 	.word	0x00000300


	//   ....[1]....
        /*0050*/ 	.word	0x00009b80


	//   ....[2]....
        /*0054*/ 	.word	0x00009c80


	//   ....[3]....
        /*0058*/ 	.word	0x00009ca0


	//   ....[4]....
        /*005c*/ 	.word	0x0000a5f0


	//   ....[5]....
        /*0060*/ 	.word	0x0000a6e0


	//   ....[6]....
        /*0064*/ 	.word	0x0000a700


	//----- nvinfo : EIATTR_CTAIDZ_USED
	.align		4
.L_808:
        /*0068*/ 	.byte	0x01, 0x04
	.zero		2


	//----- nvinfo : EIATTR_MAX_THREADS
	.align		4
        /*006c*/ 	.byte	0x04, 0x05
        /*006e*/ 	.short	(.L_810 - .L_809)
.L_809:
        /*0070*/ 	.word	0x00000100
        /*0074*/ 	.word	0x00000001
        /*0078*/ 	.word	0x00000001


	//----- nvinfo : EIATTR_CRS_STACK_SIZE
	.align		4
.L_810:
        /*007c*/ 	.byte	0x04, 0x1e
        /*007e*/ 	.short	(.L_812 - .L_811)
.L_811:
        /*0080*/ 	.word	0x00000000
.L_812:


//--------------------- .nv.info._ZN7cutlass13device_kernelIN5flash19enable_sm80_to_sm89INS1_16FlashAttnBwdSm80INS1_25CollectiveMainloopBwdSm80ILi2ELi1EN4cute5tupleIJNS5_1CILi64EEENS7_ILi80EEENS7_ILi192EEEEEENS_10bfloat16_tEfNS_4arch4Sm80ELb0ELb0ELb1ELb1ELb0ELb0ELb1ELb0ELi2ELi4ELi2ELi2ELb0EEENS1_24CollectiveEpilogueBwdGQAISB_fSE_Li256ELb1ELb0EEENS1_19SingleTileSchedulerILb1ELb0ELb0ELi80EEEEEEEEEvNT_6ParamsE --------------------------
	.section	.nv.info._ZN7cutlass13device_kernelIN5flash19enable_sm80_to_sm89INS1_16FlashAttnBwdSm80INS1_25CollectiveMainloopBwdSm80ILi2ELi1EN4cute5tupleIJNS5_1CILi64EEENS7_ILi80EEENS7_ILi192EEEEEENS_10bfloat16_tEfNS_4arch4Sm80ELb0ELb0ELb1ELb1ELb0ELb0ELb1ELb0ELi2ELi4ELi2ELi2ELb0EEENS1_24CollectiveEpilogueBwdGQAISB_fSE_Li256ELb1ELb0EEENS1_19SingleTileSchedulerILb1ELb0ELb0ELi80EEEEEEEEEvNT_6ParamsE,"",@"SHT_CUDA_INFO"
	.sectionflags	@""
	.align	4


	//----- nvinfo : EIATTR_CUDA_API_VERSION
	.align		4
        /*0000*/ 	.byte	0x04, 0x37
        /*0002*/ 	.short	(.L_814 - .L_813)
.L_813:
        /*0004*/ 	.word	0x00000082


	//----- nvinfo : EIATTR_SW2861232_WAR
	.align		4
.L_814:
        /*0008*/ 	.byte	0x01, 0x35
	.zero		2


	//----- nvinfo : EIATTR_PARAM_CBANK
	.align		4
        /*000c*/ 	.byte	0x04, 0x0a
        /*000e*/ 	.short	(.L_816 - .L_815)
	.align		4
.L_815:
        /*0010*/ 	.word	index@(.nv.constant0._ZN7cutlass13device_kernelIN5flash19enable_sm80_to_sm89INS1_16FlashAttnBwdSm80INS1_25CollectiveMainloopBwdSm80ILi2ELi1EN4cute5tupleIJNS5_1CILi64EEENS7_ILi80EEENS7_ILi192EEEEEENS_10bfloat16_tEfNS_4arch4Sm80ELb0ELb0ELb1ELb1ELb0ELb0ELb1ELb0ELi2ELi4ELi2ELi2ELb0EEENS1_24CollectiveEpilogueBwdGQAISB_fSE_Li256ELb1ELb0EEENS1_19SingleTileSchedulerILb1ELb0ELb0ELi80EEEEEEEEEvNT_6ParamsE)
        /*0014*/ 	.short	0x0160
        /*0016*/ 	.short	0x0278


	//----- nvinfo : EIATTR_CBANK_PARAM_SIZE
	.align		4
.L_816:
        /*0018*/ 	.byte	0x03, 0x19
        /*001a*/ 	.short	0x0278


	//----- nvinfo : EIATTR_KPARAM_INFO
	.align		4
        /*001c*/ 	.byte	0x04, 0x17
        /*001e*/ 	.short	(.L_818 - .L_817)
.L_817:
        /*0020*/ 	.word	0x00000000
        /*0024*/ 	.short	0x0000
        /*0026*/ 	.short	0x0000
        /*0028*/ 	.byte	0x00, 0xf0, 0xe1, 0x09


	//----- nvinfo : EIATTR_MAXREG_COUNT
	.align		4
.L_818:
        /*002c*/ 	.byte	0x03, 0x1b
        /*002e*/ 	.short	0x00ff


	//----- nvinfo : EIATTR_NUM_BARRIERS
	.align		4
        /*0030*/ 	.byte	0x02, 0x4c
        /*0032*/ 	.byte	0x02
	.zero		1


	//----- nvinfo : EIATTR_MERCURY_ISA_VERSION
	.align		4
        /*0034*/ 	.byte	0x03, 0x5f
        /*0036*/ 	.short	0x0000


	//----- nvinfo : EIATTR_COOP_GROUP_MASK_REGIDS
	.align		4
        /*0038*/ 	.byte	0x04, 0x29
        /*003a*/ 	.short	(.L_820 - .L_819)


	//   ....[0]....
.L_819:
        /*003c*/ 	.word	0xffffffff


	//----- nvinfo : EIATTR_COOP_GROUP_INSTR_OFFSETS
	.align		4
.L_820:
        /*0040*/ 	.byte	0x04, 0x28
        /*0042*/ 	.short	(.L_822 - .L_821)


	//   ....[0]....
.L_821:
        /*0044*/ 	.word	0x00000090


	//----- nvinfo : EIATTR_EXIT_INSTR_OFFSETS
	.align		4
.L_822:
        /*0048*/ 	.byte	0x04, 0x1c
        /*004a*/ 	.short	(.L_824 - .L_823)


	//   ....[0]....
.L_823:
        /*004c*/ 	.word	0x00000300


	//   ....[1]....
        /*0050*/ 	.word	0x000067e0


	//   ....[2]....
        /*0054*/ 	.word	0x00007290


	//----- nvinfo : EIATTR_CTAIDZ_USED
	.align		4
.L_824:
        /*0058*/ 	.byte	0x01, 0x04
	.zero		2


	//----- nvinfo : EIATTR_MAX_THREADS
	.align		4
        /*005c*/ 	.byte	0x04, 0x05
        /*005e*/ 	.short	(.L_826 - .L_825)
.L_825:
        /*0060*/ 	.word	0x00000100
        /*0064*/ 	.word	0x00000001
        /*0068*/ 	.word	0x00000001
.L_826:


//--------------------- .nv.info._ZN7cutlass13device_kernelIN5flash19enable_sm80_to_sm89INS1_16FlashAttnBwdSm80INS1_25CollectiveMainloopBwdSm80ILi2ELi1EN4cute5tupleIJNS5_1CILi64EEENS7_ILi80EEENS7_ILi192EEEEEENS_10bfloat16_tEfNS_4arch4Sm80ELb0ELb0ELb1ELb1ELb1ELb0ELb1ELb0ELi2ELi4ELi2ELi2ELb0EEENS1_24CollectiveEpilogueBwdGQAISB_fSE_Li256ELb1ELb1EEENS1_19SingleTileSchedulerILb1ELb0ELb0ELi80EEEEEEEEEvNT_6ParamsE --------------------------
	.section	.nv.info._ZN7cutlass13device_kernelIN5flash19enable_sm80_to_sm89INS1_16FlashAttnBwdSm80INS1_25CollectiveMainloopBwdSm80ILi2ELi1EN4cute5tupleIJNS5_1CILi64EEENS7_ILi80EEENS7_ILi192EEEEEENS_10bfloat16_tEfNS_4arch4Sm80ELb0ELb0ELb1ELb1ELb1ELb0ELb1ELb0ELi2ELi4ELi2ELi2ELb0EEENS1_24CollectiveEpilogueBwdGQAISB_fSE_Li256ELb1ELb1EEENS1_19SingleTileSchedulerILb1ELb0ELb0ELi80EEEEEEEEEvNT_6ParamsE,"",@"SHT_CUDA_INFO"
	.sectionflags	@""
	.align	4


	//----- nvinfo : EIATTR_CUDA_API_VERSION
	.align		4
        /*0000*/ 	.byte	0x04, 0x37
        /*0002*/ 	.short	(.L_828 - .L_827)
.L_827:
        /*0004*/ 	.word	0x00000082


	//----- nvinfo : EIATTR_SW2861232_WAR
	.align		4
.L_828:
        /*0008*/ 	.byte	0x01, 0x35
	.zero		2


	//----- nvinfo : EIATTR_PARAM_CBANK
	.align		4
        /*000c*/ 	.byte	0x04, 0x0a
        /*000e*/ 	.short	(.L_830 - .L_829)
	.align		4
.L_829:
        /*0010*/ 	.word	index@(.nv.constant0._ZN7cutlass13device_kernelIN5flash19enable_sm80_to_sm89INS1_16FlashAttnBwdSm80INS1_25CollectiveMainloopBwdSm80ILi2ELi1EN4cute5tupleIJNS5_1CILi64EEENS7_ILi80EEENS7_ILi192EEEEEENS_10bfloat16_tEfNS_4arch4Sm80ELb0ELb0ELb1ELb1ELb1ELb0ELb1ELb0ELi2ELi4ELi2ELi2ELb0EEENS1_24CollectiveEpilogueBwdGQAISB_fSE_Li256ELb1ELb1EEENS1_19SingleTileSchedulerILb1ELb0ELb0ELi80EEEEEEEEEvNT_6ParamsE)
        /*0014*/ 	.short	0x0160
        /*0016*/ 	.short	0x0278


	//----- nvinfo : EIATTR_CBANK_PARAM_SIZE
	.align		4
.L_830:
        /*0018*/ 	.byte	0x03, 0x19
        /*001a*/ 	.short	0x0278


	//----- nvinfo : EIATTR_KPARAM_INFO
	.align		4
        /*001c*/ 	.byte	0x04, 0x17
        /*001e*/ 	.short	(.L_832 - .L_831)
.L_831:
        /*0020*/ 	.word	0x00000000
        /*0024*/ 	.short	0x0000
        /*0026*/ 	.short	0x0000
        /*0028*/ 	.byte	0x00, 0xf0, 0xe1, 0x09


	//----- nvinfo : EIATTR_MAXREG_COUNT
	.align		4
.L_832:
        /*002c*/ 	.byte	0x03, 0x1b
        /*002e*/ 	.short	0x00ff


	//----- nvinfo : EIATTR_NUM_BARRIERS
	.align		4
        /*0030*/ 	.byte	0x02, 0x4c
        /*0032*/ 	.byte	0x02
	.zero		1


	//----- nvinfo : EIATTR_MERCURY_ISA_VERSION
	.align		4
        /*0034*/ 	.byte	0x03, 0x5f
        /*0036*/ 	.short	0x0000


	//----- nvinfo : EIATTR_COOP_GROUP_MASK_REGIDS
	.align		4
        /*0038*/ 	.byte	0x04, 0x29
        /*003a*/ 	.short	(.L_834 - .L_833)


	//   ....[0]....
.L_833:
        /*003c*/ 	.word	0xffffffff


	//   ....[1]....
        /*0040*/ 	.word	0xffffffff


	//   ....[2]....
        /*0044*/ 	.word	0xffffffff


	//   ....[3]....
        /*0048*/ 	.word	0xffffffff


	//   ....[4]....
        /*004c*/ 	.word	0xffffffff


	//   ....[5]....
        /*0050*/ 	.word	0xffffffff


	//   ....[6]....
        /*0054*/ 	.word	0xffffffff


	//   ....[7]....
        /*0058*/ 	.word	0xffffffff


	//   ....[8]....
        /*005c*/ 	.word	0xffffffff


	//----- nvinfo : EIATTR_COOP_GROUP_INSTR_OFFSETS
	.align		4
.L_834:
        /*0060*/ 	.byte	0x04, 0x28
        /*0062*/ 	.short	(.L_836 - .L_835)


	//   ....[0]....
.L_835:
        /*0064*/ 	.word	0x00000090


	//   ....[1]....
        /*0068*/ 	.word	0x00006b50


	//   ....[2]....
        /*006c*/ 	.word	0x00006b90


	//   ....[3]....
        /*0070*/ 	.word	0x00007040


	//   ....[4]....
        /*0074*/ 	.word	0x00007050


	//   ....[5]....
        /*0078*/ 	.word	0x000071e0


	//   ....[6]....
        /*007c*/ 	.word	0x00007230


	//   ....[7]....
        /*0080*/ 	.word	0x000076a0


	//   ....[8]....
        /*0084*/ 	.word	0x000076b0


	//----- nvinfo : EIATTR_EXIT_INSTR_OFFSETS
	.align		4
.L_836:
        /*0088*/ 	.byte	0x04, 0x1c
        /*008a*/ 	.short	(.L_838 - .L_837)


	//   ....[0]....
.L_837:
        /*008c*/ 	.word	0x00000300


	//   ....[1]....
        /*0090*/ 	.word	0x00006800


	//   ....[2]....
        /*0094*/ 	.word	0x000076c0


	//   ....[3]....
        /*0098*/ 	.word	0x00007760


	//----- nvinfo : EIATTR_CTAIDZ_USED
	.align		4
.L_838:
        /*009c*/ 	.byte	0x01, 0x04
	.zero		2


	//----- nvinfo : EIATTR_MAX_THREADS
	.align		4
        /*00a0*/ 	.byte	0x04, 0x05
        /*00a2*/ 	.short	(.L_840 - .L_839)
.L_839:
        /*00a4*/ 	.word	0x00000100
        /*00a8*/ 	.word	0x00000001
        /*00ac*/ 	.word	0x00000001


	//----- nvinfo : EIATTR_CRS_STACK_SIZE
	.align		4
.L_840:
        /*00b0*/ 	.byte	0x04, 0x1e
        /*00b2*/ 	.short	(.L_842 - .L_841)
.L_841:
        /*00b4*/ 	.word	0x00000000
.L_842:


//--------------------- .nv.info._ZN7cutlass13device_kernelIN5flash19enable_sm80_to_sm89INS1_16FlashAttnBwdSm80INS1_25CollectiveMainloopBwdSm80ILi2ELi1EN4cute5tupleIJNS5_1CILi64EEENS7_ILi80EEENS7_ILi192EEEEEENS_10bfloat16_tEfNS_4arch4Sm80ELb0ELb1ELb1ELb0ELb0ELb0ELb1ELb0ELi2ELi4ELi2ELi2ELb0EEENS1_21CollectiveEpilogueBwdISB_SC_SE_Li256ELb0ELb1ELi4EEENS1_19SingleTileSchedulerILb0ELb0ELb0ELi80EEEEEEEEEvNT_6ParamsE --------------------------
	.section	.nv.info._ZN7cutlass13device_kernelIN5flash19enable_sm80_to_sm89INS1_16FlashAttnBwdSm80INS1_25CollectiveMainloopBwdSm80ILi2ELi1EN4cute5tupleIJNS5_1CILi64EEENS7_ILi80EEENS7_ILi192EEEEEENS_10bfloat16_tEfNS_4arch4Sm80ELb0ELb1ELb1ELb0ELb0ELb0ELb1ELb0ELi2ELi4ELi2ELi2ELb0EEENS1_21CollectiveEpilogueBwdISB_SC_SE_Li256ELb0ELb1ELi4EEENS1_19SingleTileSchedulerILb0ELb0ELb0ELi80EEEEEEEEEvNT_6ParamsE,"",@"SHT_CUDA_INFO"
	.sectionflags	@""
	.align	4


	//----- nvinfo : EIATTR_CUDA_API_VERSION
	.align		4
        /*0000*/ 	.byte	0x04, 0x37
        /*0002*/ 	.short	(.L_844 - .L_843)
.L_843:
        /*0004*/ 	.word	0x00000082


	//----- nvinfo : EIATTR_SW2861232_WAR
	.align		4
.L_844:
        /*0008*/ 	.byte	0x01, 0x35
	.zero		2


	//----- nvinfo : EIATTR_PARAM_CBANK
	.align		4
        /*000c*/ 	.byte	0x04, 0x0a
        /*000e*/ 	.short	(.L_846 - .L_845)
	.align		4
.L_845:
        /*0010*/ 	.word	index@(.nv.constant0._ZN7cutlass13device_kernelIN5flash19enable_sm80_to_sm89INS1_16FlashAttnBwdSm80INS1_25CollectiveMainloopBwdSm80ILi2ELi1EN4cute5tupleIJNS5_1CILi64EEENS7_ILi80EEENS7_ILi192EEEEEENS_10bfloat16_tEfNS_4arch4Sm80ELb0ELb1ELb1ELb0ELb0ELb0ELb1ELb0ELi2ELi4ELi2ELi2ELb0EEENS1_21CollectiveEpilogueBwdISB_SC_SE_Li256ELb0ELb1ELi4EEENS1_19SingleTileSchedulerILb0ELb0ELb0ELi80EEEEEEEEEvNT_6ParamsE)
        /*0014*/ 	.short	0x0160
        /*0016*/ 	.short	0x0270


	//----- nvinfo : EIATTR_CBANK_PARAM_SIZE
	.align		4
.L_846:
        /*0018*/ 	.byte	0x03, 0x19
        /*001a*/ 	.short	0x0270


	//----- nvinfo : EIATTR_KPARAM_INFO
	.align		4
        /*001c*/ 	.byte	0x04, 0x17
        /*001e*/ 	.short	(.L_848 - .L_847)
.L_847:
        /*0020*/ 	.word	0x00000000
        /*0024*/ 	.short	0x0000
        /*0026*/ 	.short	0x0000
        /*0028*/ 	.byte	0x00, 0xf0, 0xc1, 0x09


	//----- nvinfo : EIATTR_MAXREG_COUNT
	.align		4
.L_848:
        /*002c*/ 	.byte	0x03, 0x1b
        /*002e*/ 	.short	0x00ff


	//----- nvinfo : EIATTR_NUM_BARRIERS
	.align		4
        /*0030*/ 	.byte	0x02, 0x4c
        /*0032*/ 	.byte	0x02
	.zero		1


	//----- nvinfo : EIATTR_MERCURY_ISA_VERSION
	.align		4
        /*0034*/ 	.byte	0x03, 0x5f
        /*0036*/ 	.short	0x0000


	//----- nvinfo : EIATTR_EXIT_INSTR_OFFSETS
	.align		4
        /*0038*/ 	.byte	0x04, 0x1c
        /*003a*/ 	.short	(.L_850 - .L_849)


	//   ....[0]....
.L_849:
        /*003c*/ 	.word	0x00000030


	//   ....[1]....
        /*0040*/ 	.word	0x0000a400


	//   ....[2]....
        /*0044*/ 	.word	0x0000a500


	//   ....[3]....
        /*0048*/ 	.word	0x0000a520


	//   ....[4]....
        /*004c*/ 	.word	0x0000ad20


	//   ....[5]....
        /*0050*/ 	.word	0x0000ae20


	//   ....[6]....
        /*0054*/ 	.word	0x0000ae40


	//----- nvinfo : EIATTR_CTAIDZ_USED
	.align		4
.L_850:
        /*0058*/ 	.byte	0x01, 0x04
	.zero		2


	//----- nvinfo : EIATTR_MAX_THREADS
	.align		4
        /*005c*/ 	.byte	0x04, 0x05
        /*005e*/ 	.short	(.L_852 - .L_851)
.L_851:
        /*0060*/ 	.word	0x00000100
        /*0064*/ 	.word	0x00000001
        /*0068*/ 	.word	0x00000001


	//----- nvinfo : EIATTR_CRS_STACK_SIZE
	.align		4
.L_852:
        /*006c*/ 	.byte	0x04, 0x1e
        /*006e*/ 	.short	(.L_854 - .L_853)
.L_853:
        /*0070*/ 	.word	0x00000000
.L_854:


//--------------------- .nv.info._ZN7cutlass13device_kernelIN5flash19enable_sm80_to_sm89INS1_16FlashAttnBwdSm80INS1_25CollectiveMainloopBwdSm80ILi2ELi1EN4cute5tupleIJNS5_1CILi64EEENS7_ILi80EEENS7_ILi192EEEEEENS_10bfloat16_tEfNS_4arch4Sm80ELb0ELb1ELb1ELb0ELb1ELb0ELb1ELb0ELi2ELi4ELi2ELi2ELb0EEENS1_21CollectiveEpilogueBwdISB_SC_SE_Li256ELb0ELb1ELi4EEENS1_19SingleTileSchedulerILb0ELb0ELb0ELi80EEEEEEEEEvNT_6ParamsE --------------------------
	.section	.nv.info._ZN7cutlass13device_kernelIN5flash19enable_sm80_to_sm89INS1_16FlashAttnBwdSm80INS1_25CollectiveMainloopBwdSm80ILi2ELi1EN4cute5tupleIJNS5_1CILi64EEENS7_ILi80EEENS7_ILi192EEEEEENS_10bfloat16_tEfNS_4arch4Sm80ELb0ELb1ELb1ELb0ELb1ELb0ELb1ELb0ELi2ELi4ELi2ELi2ELb0EEENS1_21CollectiveEpilogueBwdISB_SC_SE_Li256ELb0ELb1ELi4EEENS1_19SingleTileSchedulerILb0ELb0ELb0ELi80EEEEEEEEEvNT_6ParamsE,"",@"SHT_CUDA_INFO"
	.sectionflags	@""
	.align	4


	//----- nvinfo : EIATTR_CUDA_API_VERSION
	.align		4
        /*0000*/ 	.byte	0x04, 0x37
        /*0002*/ 	.short	(.L_856 - .L_855)
.L_855:
        /*0004*/ 	.word	0x00000082


	//----- nvinfo : EIATTR_SW2861232_WAR
	.align		4
.L_856:
        /*0008*/ 	.byte	0x01, 0x35
	.zero		2


	//----- nvinfo : EIATTR_PARAM_CBANK
	.align		4
        /*000c*/ 	.byte	0x04, 0x0a
        /*000e*/ 	.short	(.L_858 - .L_857)
	.align		4
.L_857:
        /*0010*/ 	.word	index@(.nv.constant0._ZN7cutlass13device_kernelIN5flash19enable_sm80_to_sm89INS1_16FlashAttnBwdSm80INS1_25CollectiveMainloopBwdSm80ILi2ELi1EN4cute5tupleIJNS5_1CILi64EEENS7_ILi80EEENS7_ILi192EEEEEENS_10bfloat16_tEfNS_4arch4Sm80ELb0ELb1ELb1ELb0ELb1ELb0ELb1ELb0ELi2ELi4ELi2ELi2ELb0EEENS1_21CollectiveEpilogueBwdISB_SC_SE_Li256ELb0ELb1ELi4EEENS1_19SingleTileSchedulerILb0ELb0ELb0ELi80EEEEEEEEEvNT_6ParamsE)
        /*0014*/ 	.short	0x0160
        /*0016*/ 	.short	0x0270


	//----- nvinfo : EIATTR_CBANK_PARAM_SIZE
	.align		4
.L_858:
        /*0018*/ 	.byte	0x03, 0x19
        /*001a*/ 	.short	0x0270


	//----- nvinfo : EIATTR_KPARAM_INFO
	.align		4
        /*001c*/ 	.byte	0x04, 0x17
        /*001e*/ 	.short	(.L_860 - .L_859)
.L_859:
        /*0020*/ 	.word	0x00000000
        /*0024*/ 	.short	0x0000
        /*0026*/ 	.short	0x0000
        /*0028*/ 	.byte	0x00, 0xf0, 0xc1, 0x09


	//----- nvinfo : EIATTR_MAXREG_COUNT
	.align		4
.L_860:
        /*002c*/ 	.byte	0x03, 0x1b
        /*002e*/ 	.short	0x00ff


	//----- nvinfo : EIATTR_NUM_BARRIERS
	.align		4
        /*0030*/ 	.byte	0x02, 0x4c
        /*0032*/ 	.byte	0x02
	.zero		1


	//----- nvinfo : EIATTR_MERCURY_ISA_VERSION
	.align		4
        /*0034*/ 	.byte	0x03, 0x5f
        /*0036*/ 	.short	0x0000


	//----- nvinfo : EIATTR_EXIT_INSTR_OFFSETS
	.align		4
        /*0038*/ 	.byte	0x04, 0x1c
        /*003a*/ 	.short	(.L_862 - .L_861)


	//   ....[0]....
.L_861:
        /*003c*/ 	.word	0x00000030


	//   ....[1]....
        /*0040*/ 	.word	0x0000a400


	//   ....[2]....
        /*0044*/ 	.word	0x0000a500


	//   ....[3]....
        /*0048*/ 	.word	0x0000a520


	//   ....[4]....
        /*004c*/ 	.word	0x0000ad20


	//   ....[5]....
        /*0050*/ 	.word	0x0000ae20


	//   ....[6]....
        /*0054*/ 	.word	0x0000ae40


	//----- nvinfo : EIATTR_CTAIDZ_USED
	.align		4
.L_862:
        /*0058*/ 	.byte	0x01, 0x04
	.zero		2


	//----- nvinfo : EIATTR_MAX_THREADS
	.align		4
        /*005c*/ 	.byte	0x04, 0x05
        /*005e*/ 	.short	(.L_864 - .L_863)
.L_863:
        /*0060*/ 	.word	0x00000100
        /*0064*/ 	.word	0x00000001
        /*0068*/ 	.word	0x00000001


	//----- nvinfo : EIATTR_CRS_STACK_SIZE
	.align		4
.L_864:
        /*006c*/ 	.byte	0x04, 0x1e
        /*006e*/ 	.short	(.L_866 - .L_865)
.L_865:
        /*0070*/ 	.word	0x00000000
.L_866:


//--------------------- .nv.info._ZN7cutlass13device_kernelIN5flash19enable_sm80_to_sm89INS1_16FlashAttnBwdSm80INS1_25CollectiveMainloopBwdSm80ILi2ELi1EN4cute5tupleIJNS5_1CILi64EEENS7_ILi80EEENS7_ILi192EEEEEENS_10bfloat16_tEfNS_4arch4Sm80ELb0ELb1ELb1ELb0ELb0ELb0ELb1ELb0ELi2ELi4ELi2ELi2ELb0EEENS1_24CollectiveEpilogueBwdGQAISB_fSE_Li256ELb0ELb0EEENS1_19SingleTileSchedulerILb0ELb0ELb0ELi80EEEEEEEEEvNT_6ParamsE --------------------------
	.section	.nv.info._ZN7cutlass13device_kernelIN5flash19enable_sm80_to_sm89INS1_16FlashAttnBwdSm80INS1_25CollectiveMainloopBwdSm80ILi2ELi1EN4cute5tupleIJNS5_1CILi64EEENS7_ILi80EEENS7_ILi192EEEEEENS_10bfloat16_tEfNS_4arch4Sm80ELb0ELb1ELb1ELb0ELb0ELb0ELb1ELb0ELi2ELi4ELi2ELi2ELb0EEENS1_24CollectiveEpilogueBwdGQAISB_fSE_Li256ELb0ELb0EEENS1_19SingleTileSchedulerILb0ELb0ELb0ELi80EEEEEEEEEvNT_6ParamsE,"",@"SHT_CUDA_INFO"
	.sectionflags	@""
	.align	4


	//----- nvinfo : EIATTR_CUDA_API_VERSION
	.align		4
        /*0000*/ 	.byte	0x04, 0x37
        /*0002*/ 	.short	(.L_868 - .L_867)
.L_867:
        /*0004*/ 	.word	0x00000082


	//----- nvinfo : EIATTR_SW2861232_WAR
	.align		4
.L_868:
        /*0008*/ 	.byte	0x01, 0x35
	.zero		2


	//----- nvinfo : EIATTR_PARAM_CBANK
	.align		4
        /*000c*/ 	.byte	0x04, 0x0a
        /*000e*/ 	.short	(.L_870 - .L_869)
	.align		4
.L_869:
        /*0010*/ 	.word	index@(.nv.constant0._ZN7cutlass13device_kernelIN5flash19enable_sm80_to_sm89INS1_16FlashAttnBwdSm80INS1_25CollectiveMainloopBwdSm80ILi2ELi1EN4cute5tupleIJNS5_1CILi64EEENS7_ILi80EEENS7_ILi192EEEEEENS_10bfloat16_tEfNS_4arch4Sm80ELb0ELb1ELb1ELb0ELb0ELb0ELb1ELb0ELi2ELi4ELi2ELi2ELb0EEENS1_24CollectiveEpilogueBwdGQAISB_fSE_Li256ELb0ELb0EEENS1_19SingleTileSchedulerILb0ELb0ELb0ELi80EEEEEEEEEvNT_6ParamsE)
        /*0014*/ 	.short	0x0160
        /*0016*/ 	.short	0x0278


	//----- nvinfo : EIATTR_CBANK_PARAM_SIZE
	.align		4
.L_870:
        /*0018*/ 	.byte	0x03, 0x19
        /*001a*/ 	.short	0x0278


	//----- nvinfo : EIATTR_KPARAM_INFO
	.align		4
        /*001c*/ 	.byte	0x04, 0x17
        /*001e*/ 	.short	(.L_872 - .L_871)
.L_871:
        /*0020*/ 	.word	0x00000000
        /*0024*/ 	.short	0x0000
        /*0026*/ 	.short	0x0000
        /*0028*/ 	.byte	0x00, 0xf0, 0xe1, 0x09


	//----- nvinfo : EIATTR_MAXREG_COUNT
	.align		4
.L_872:
        /*002c*/ 	.byte	0x03, 0x1b
        /*002e*/ 	.short	0x00ff


	//----- nvinfo : EIATTR_NUM_BARRIERS
	.align		4
        /*0030*/ 	.byte	0x02, 0x4c
        /*0032*/ 	.byte	0x02
	.zero		1


	//----- nvinfo : EIATTR_MERCURY_ISA_VERSION
	.align		4
        /*0034*/ 	.byte	0x03, 0x5f
        /*0036*/ 	.short	0x0000


	//----- nvinfo : EIATTR_EXIT_INSTR_OFFSETS
	.align		4
        /*0038*/ 	.byte	0x04, 0x1c
        /*003a*/ 	.short	(.L_874 - .L_873)


	//   ....[0]....
.L_873:
        /*003c*/ 	.word	0x00000030


	//   ....[1]....
        /*0040*/ 	.word	0x00006f10


	//   ....[2]....
        /*0044*/ 	.word	0x000078c0


	//----- nvinfo : EIATTR_CTAIDZ_USED
	.align		4
.L_874:
        /*0048*/ 	.byte	0x01, 0x04
	.zero		2


	//----- nvinfo : EIATTR_MAX_THREADS
	.align		4
        /*004c*/ 	.byte	0x04, 0x05
        /*004e*/ 	.short	(.L_876 - .L_875)
.L_875:
        /*0050*/ 	.word	0x00000100
        /*0054*/ 	.word	0x00000001
        /*0058*/ 	.word	0x00000001


	//----- nvinfo : EIATTR_CRS_STACK_SIZE
	.align		4
.L_876:
        /*005c*/ 	.byte	0x04, 0x1e
        /*005e*/ 	.short	(.L_878 - .L_877)
.L_877:
        /*0060*/ 	.word	0x00000000
.L_878:


//--------------------- .nv.info._ZN7cutlass13device_kernelIN5flash19enable_sm80_to_sm89INS1_16FlashAttnBwdSm80INS1_25CollectiveMainloopBwdSm80ILi2ELi1EN4cute5tupleIJNS5_1CILi64EEENS7_ILi80EEENS7_ILi192EEEEEENS_10bfloat16_tEfNS_4arch4Sm80ELb0ELb1ELb1ELb0ELb1ELb0ELb1ELb0ELi2ELi4ELi2ELi2ELb0EEENS1_24CollectiveEpilogueBwdGQAISB_fSE_Li256ELb0ELb1EEENS1_19SingleTileSchedulerILb0ELb0ELb0ELi80EEEEEEEEEvNT_6ParamsE --------------------------
	.section	.nv.info._ZN7cutlass13device_kernelIN5flash19enable_sm80_to_sm89INS1_16FlashAttnBwdSm80INS1_25CollectiveMainloopBwdSm80ILi2ELi1EN4cute5tupleIJNS5_1CILi64EEENS7_ILi80EEENS7_ILi192EEEEEENS_10bfloat16_tEfNS_4arch4Sm80ELb0ELb1ELb1ELb0ELb1ELb0ELb1ELb0ELi2ELi4ELi2ELi2ELb0EEENS1_24CollectiveEpilogueBwdGQAISB_fSE_Li256ELb0ELb1EEENS1_19SingleTileSchedulerILb0ELb0ELb0ELi80EEEEEEEEEvNT_6ParamsE,"",@"SHT_CUDA_INFO"
	.sectionflags	@""
	.align	4


	//----- nvinfo : EIATTR_CUDA_API_VERSION
	.align		4
        /*0000*/ 	.byte	0x04, 0x37
        /*0002*/ 	.short	(.L_880 - .L_879)
.L_879:
        /*0004*/ 	.word	0x00000082


	//----- nvinfo : EIATTR_SW2861232_WAR
	.align		4
.L_880:
        /*0008*/ 	.byte	0x01, 0x35
	.zero		2


	//----- nvinfo : EIATTR_PARAM_CBANK
	.align		4
        /*000c*/ 	.byte	0x04, 0x0a
        /*000e*/ 	.short	(.L_882 - .L_881)
	.align		4
.L_881:
        /*0010*/ 	.word	index@(.nv.constant0._ZN7cutlass13device_kernelIN5flash19enable_sm80_to_sm89INS1_16FlashAttnBwdSm80INS1_25CollectiveMainloopBwdSm80ILi2ELi1EN4cute5tupleIJNS5_1CILi64EEENS7_ILi80EEENS7_ILi192EEEEEENS_10bfloat16_tEfNS_4arch4Sm80ELb0ELb1ELb1ELb0ELb1ELb0ELb1ELb0ELi2ELi4ELi2ELi2ELb0EEENS1_24CollectiveEpilogueBwdGQAISB_fSE_Li256ELb0ELb1EEENS1_19SingleTileSchedulerILb0ELb0ELb0ELi80EEEEEEEEEvNT_6ParamsE)
        /*0014*/ 	.short	0x0160
        /*0016*/ 	.short	0x0278


	//----- nvinfo : EIATTR_CBANK_PARAM_SIZE
	.align		4
.L_882:
        /*0018*/ 	.byte	0x03, 0x19
        /*001a*/ 	.short	0x0278


	//----- nvinfo : EIATTR_KPARAM_INFO
	.align		4
        /*001c*/ 	.byte	0x04, 0x17
        /*001e*/ 	.short	(.L_884 - .L_883)
.L_883:
        /*0020*/ 	.word	0x00000000
        /*0024*/ 	.short	0x0000
        /*0026*/ 	.short	0x0000
        /*0028*/ 	.byte	0x00, 0xf0, 0xe1, 0x09


	//----- nvinfo : EIATTR_MAXREG_COUNT
	.align		4
.L_884:
        /*002c*/ 	.byte	0x03, 0x1b
        /*002e*/ 	.short	0x00ff


	//----- nvinfo : EIATTR_NUM_BARRIERS
	.align		4
        /*0030*/ 	.byte	0x02, 0x4c
        /*0032*/ 	.byte	0x02
	.zero		1


	//----- nvinfo : EIATTR_MERCURY_ISA_VERSION
	.align		4
        /*0034*/ 	.byte	0x03, 0x5f
        /*0036*/ 	.short	0x0000


	//----- nvinfo : EIATTR_COOP_GROUP_MASK_REGIDS
	.align		4
        /*0038*/ 	.byte	0x04, 0x29
        /*003a*/ 	.short	(.L_886 - .L_885)


	//   ....[0]....
.L_885:
        /*003c*/ 	.word	0xffffffff


	//   ....[1]....
        /*0040*/ 	.word	0xffffffff


	//   ....[2]....
        /*0044*/ 	.word	0xffffffff


	//   ....[3]....
        /*0048*/ 	.word	0xffffffff


	//   ....[4]....
        /*004c*/ 	.word	0xffffffff


	//   ....[5]....
        /*0050*/ 	.word	0xffffffff


	//   ....[6]....
        /*0054*/ 	.word	0xffffffff


	//   ....[7]....
        /*0058*/ 	.word	0xffffffff


	//----- nvinfo : EIATTR_COOP_GROUP_INSTR_OFFSETS
	.align		4
.L_886:
        /*005c*/ 	.byte	0x04, 0x28
        /*005e*/ 	.short	(.L_888 - .L_887)


	//   ....[0]....
.L_887:
        /*0060*/ 	.word	0x00007170


	//   ....[1]....
        /*0064*/ 	.word	0x000071a0


	//   ....[2]....
        /*0068*/ 	.word	0x00007650


	//   ....[3]....
        /*006c*/ 	.word	0x00007660


	//   ....[4]....
        /*0070*/ 	.word	0x000077f0


	//   ....[5]....
        /*0074*/ 	.word	0x00007840


	//   ....[6]....
        /*0078*/ 	.word	0x00007cb0


	//   ....[7]....
        /*007c*/ 	.word	0x00007cc0


	//----- nvinfo : EIATTR_EXIT_INSTR_OFFSETS
	.align		4
.L_888:
        /*0080*/ 	.byte	0x04, 0x1c
        /*0082*/ 	.short	(.L_890 - .L_889)


	//   ....[0]....
.L_889:
        /*0084*/ 	.word	0x00000030


	//   ....[1]....
        /*0088*/ 	.word	0x00006f00


	//   ....[2]....
        /*008c*/ 	.word	0x00007cd0


	//   ....[3]....
        /*0090*/ 	.word	0x00007d70


	//----- nvinfo : EIATTR_CTAIDZ_USED
	.align		4
.L_890:
        /*0094*/ 	.byte	0x01, 0x04
	.zero		2


	//----- nvinfo : EIATTR_MAX_THREADS
	.align		4
        /*0098*/ 	.byte	0x04, 0x05
        /*009a*/ 	.short	(.L_892 - .L_891)
.L_891:
        /*009c*/ 	.word	0x00000100
        /*00a0*/ 	.word	0x00000001
        /*00a4*/ 	.word	0x00000001


	//----- nvinfo : EIATTR_CRS_STACK_SIZE
	.align		4
.L_892:
        /*00a8*/ 	.byte	0x04, 0x1e
        /*00aa*/ 	.short	(.L_894 - .L_893)
.L_893:
        /*00ac*/ 	.word	0x00000000
.L_894:


//--------------------- .nv.info._ZN7cutlass13device_kernelIN5flash19enable_sm80_to_sm89INS1_16FlashAttnBwdSm80INS1_25CollectiveMainloopBwdSm80ILi2ELi1EN4cute5tupleIJNS5_1CILi64EEENS7_ILi80EEENS7_ILi192EEEEEENS_10bfloat16_tEfNS_4arch4Sm80ELb0ELb1ELb1ELb1ELb0ELb0ELb1ELb0ELi2ELi4ELi2ELi2ELb0EEENS1_21CollectiveEpilogueBwdISB_SC_SE_Li256ELb1ELb1ELi4EEENS1_19SingleTileSchedulerILb1ELb0ELb0ELi80EEEEEEEEEvNT_6ParamsE --------------------------
	.section	.nv.info._ZN7cutlass13device_kernelIN5flash19enable_sm80_to_sm89INS1_16FlashAttnBwdSm80INS1_25CollectiveMainloopBwdSm80ILi2ELi1EN4cute5tupleIJNS5_1CILi64EEENS7_ILi80EEENS7_ILi192EEEEEENS_10bfloat16_tEfNS_4arch4Sm80ELb0ELb1ELb1ELb1ELb0ELb0ELb1ELb0ELi2ELi4ELi2ELi2ELb0EEENS1_21CollectiveEpilogueBwdISB_SC_SE_Li256ELb1ELb1ELi4EEENS1_19SingleTileSchedulerILb1ELb0ELb0ELi80EEEEEEEEEvNT_6ParamsE,"",@"SHT_CUDA_INFO"
	.sectionflags	@""
	.align	4


	//----- nvinfo : EIATTR_CUDA_API_VERSION
	.align		4
        /*0000*/ 	.byte	0x04, 0x37
        /*0002*/ 	.short	(.L_896 - .L_895)
.L_895:
        /*0004*/ 	.word	0x00000082


	//----- nvinfo : EIATTR_SW2861232_WAR
	.align		4
.L_896:
        /*0008*/ 	.byte	0x01, 0x35
	.zero		2


	//----- nvinfo : EIATTR_PARAM_CBANK
	.align		4
        /*000c*/ 	.byte	0x04, 0x0a
        /*000e*/ 	.short	(.L_898 - .L_897)
	.align		4
.L_897:
        /*0010*/ 	.word	index@(.nv.constant0._ZN7cutlass13device_kernelIN5flash19enable_sm80_to_sm89INS1_16FlashAttnBwdSm80INS1_25CollectiveMainloopBwdSm80ILi2ELi1EN4cute5tupleIJNS5_1CILi64EEENS7_ILi80EEENS7_ILi192EEEEEENS_10bfloat16_tEfNS_4arch4Sm80ELb0ELb1ELb1ELb1ELb0ELb0ELb1ELb0ELi2ELi4ELi2ELi2ELb0EEENS1_21CollectiveEpilogueBwdISB_SC_SE_Li256ELb1ELb1ELi4EEENS1_19SingleTileSchedulerILb1ELb0ELb0ELi80EEEEEEEEEvNT_6ParamsE)
        /*0014*/ 	.short	0x0160
        /*0016*/ 	.short	0x0270


	//----- nvinfo : EIATTR_CBANK_PARAM_SIZE
	.align		4
.L_898:
        /*0018*/ 	.byte	0x03, 0x19
        /*001a*/ 	.short	0x0270


	//----- nvinfo : EIATTR_KPARAM_INFO
	.align		4
        /*001c*/ 	.byte	0x04, 0x17
        /*001e*/ 	.short	(.L_900 - .L_899)
.L_899:
        /*0020*/ 	.word	0x00000000
        /*0024*/ 	.short	0x0000
        /*0026*/ 	.short	0x0000
        /*0028*/ 	.byte	0x00, 0xf0, 0xc1, 0x09


	//----- nvinfo : EIATTR_MAXREG_COUNT
	.align		4
.L_900:
        /*002c*/ 	.byte	0x03, 0x1b
        /*002e*/ 	.short	0x00ff


	//----- nvinfo : EIATTR_NUM_BARRIERS
	.align		4
        /*0030*/ 	.byte	0x02, 0x4c
        /*0032*/ 	.byte	0x02
	.zero		1


	//----- nvinfo : EIATTR_MERCURY_ISA_VERSION
	.align		4
        /*0034*/ 	.byte	0x03, 0x5f
        /*0036*/ 	.short	0x0000


	//----- nvinfo : EIATTR_COOP_GROUP_MASK_REGIDS
	.align		4
        /*0038*/ 	.byte	0x04, 0x29
        /*003a*/ 	.short	(.L_902 - .L_901)


	//   ....[0]....
.L_901:
        /*003c*/ 	.word	0xffffffff


	//----- nvinfo : EIATTR_COOP_GROUP_INSTR_OFFSETS
	.align		4
.L_902:
        /*0040*/ 	.byte	0x04, 0x28
        /*0042*/ 	.short	(.L_904 - .L_903)


	//   ....[0]....
.L_903:
        /*0044*/ 	.word	0x000000a0


	//----- nvinfo : EIATTR_EXIT_INSTR_OFFSETS
	.align		4
.L_904:
        /*0048*/ 	.byte	0x04, 0x1c
        /*004a*/ 	.short	(.L_906 - .L_905)


	//   ....[0]....
.L_905:
        /*004c*/ 	.word	0x00000410


	//   ....[1]....
        /*0050*/ 	.word	0x0000acd0


	//   ....[2]....
        /*0054*/ 	.word	0x0000add0


	//   ....[3]....
        /*0058*/ 	.word	0x0000adf0


	//   ....[4]....
        /*005c*/ 	.word	0x0000b820


	//   ....[5]....
        /*0060*/ 	.word	0x0000b920


	//   ....[6]....
        /*0064*/ 	.word	0x0000b940


	//----- nvinfo : EIATTR_CTAIDZ_USED
	.align		4
.L_906:
        /*0068*/ 	.byte	0x01, 0x04
	.zero		2


	//----- nvinfo : EIATTR_MAX_THREADS
	.align		4
        /*006c*/ 	.byte	0x04, 0x05
        /*006e*/ 	.short	(.L_908 - .L_907)
.L_907:
        /*0070*/ 	.word	0x00000100
        /*0074*/ 	.word	0x00000001
        /*0078*/ 	.word	0x00000001


	//----- nvinfo : EIATTR_CRS_STACK_SIZE
	.align		4
.L_908:
        /*007c*/ 	.byte	0x04, 0x1e
        /*007e*/ 	.short	(.L_910 - .L_909)
.L_909:
        /*0080*/ 	.word	0x00000000
.L_910:


//--------------------- .nv.info._ZN7cutlass13device_kernelIN5flash19enable_sm80_to_sm89INS1_16FlashAttnBwdSm80INS1_25CollectiveMainloopBwdSm80ILi2ELi1EN4cute5tupleIJNS5_1CILi64EEENS7_ILi80EEENS7_ILi192EEEEEENS_10bfloat16_tEfNS_4arch4Sm80ELb0ELb1ELb1ELb1ELb1ELb0ELb1ELb0ELi2ELi4ELi2ELi2ELb0EEENS1_21CollectiveEpilogueBwdISB_SC_SE_Li256ELb1ELb1ELi4EEENS1_19SingleTileSchedulerILb1ELb0ELb0ELi80EEEEEEEEEvNT_6ParamsE --------------------------
	.section	.nv.info._ZN7cutlass13device_kernelIN5flash19enable_sm80_to_sm89INS1_16FlashAttnBwdSm80INS1_25CollectiveMainloopBwdSm80ILi2ELi1EN4cute5tupleIJNS5_1CILi64EEENS7_ILi80EEENS7_ILi192EEEEEENS_10bfloat16_tEfNS_4arch4Sm80ELb0ELb1ELb1ELb1ELb1ELb0ELb1ELb0ELi2ELi4ELi2ELi2ELb0EEENS1_21CollectiveEpilogueBwdISB_SC_SE_Li256ELb1ELb1ELi4EEENS1_19SingleTileSchedulerILb1ELb0ELb0ELi80EEEEEEEEEvNT_6ParamsE,"",@"SHT_CUDA_INFO"
	.sectionflags	@""
	.align	4


	//----- nvinfo : EIATTR_CUDA_API_VERSION
	.align		4
        /*0000*/ 	.byte	0x04, 0x37
        /*0002*/ 	.short	(.L_912 - .L_911)
.L_911:
        /*0004*/ 	.word	0x00000082


	//----- nvinfo : EIATTR_SW2861232_WAR
	.align		4
.L_912:
        /*0008*/ 	.byte	0x01, 0x35
	.zero		2


	//----- nvinfo : EIATTR_PARAM_CBANK
	.align		4
        /*000c*/ 	.byte	0x04, 0x0a
        /*000e*/ 	.short	(.L_914 - .L_913)
	.align		4
.L_913:
        /*0010*/ 	.word	index@(.nv.constant0._ZN7cutlass13device_kernelIN5flash19enable_sm80_to_sm89INS1_16FlashAttnBwdSm80INS1_25CollectiveMainloopBwdSm80ILi2ELi1EN4cute5tupleIJNS5_1CILi64EEENS7_ILi80EEENS7_ILi192EEEEEENS_10bfloat16_tEfNS_4arch4Sm80ELb0ELb1ELb1ELb1ELb1ELb0ELb1ELb0ELi2ELi4ELi2ELi2ELb0EEENS1_21CollectiveEpilogueBwdISB_SC_SE_Li256ELb1ELb1ELi4EEENS1_19SingleTileSchedulerILb1ELb0ELb0ELi80EEEEEEEEEvNT_6ParamsE)
        /*0014*/ 	.short	0x0160
        /*0016*/ 	.short	0x0270


	//----- nvinfo : EIATTR_CBANK_PARAM_SIZE
	.align		4
.L_914:
        /*0018*/ 	.byte	0x03, 0x19
        /*001a*/ 	.short	0x0270


	//----- nvinfo : EIATTR_KPARAM_INFO
	.align		4
        /*001c*/ 	.byte	0x04, 0x17
        /*001e*/ 	.short	(.L_916 - .L_915)
.L_915:
        /*0020*/ 	.word	0x00000000
        /*0024*/ 	.short	0x0000
        /*0026*/ 	.short	0x0000
        /*0028*/ 	.byte	0x00, 0xf0, 0xc1, 0x09


	//----- nvinfo : EIATTR_MAXREG_COUNT
	.align		4
.L_916:
        /*002c*/ 	.byte	0x03, 0x1b
        /*002e*/ 	.short	0x00ff


	//----- nvinfo : EIATTR_NUM_BARRIERS
	.align		4
        /*0030*/ 	.byte	0x02, 0x4c
        /*0032*/ 	.byte	0x02
	.zero		1


	//----- nvinfo : EIATTR_MERCURY_ISA_VERSION
	.align		4
        /*0034*/ 	.byte	0x03, 0x5f
        /*0036*/ 	.short	0x0000


	//----- nvinfo : EIATTR_COOP_GROUP_MASK_REGIDS
	.align		4
        /*0038*/ 	.byte	0x04, 0x29
        /*003a*/ 	.short	(.L_918 - .L_917)


	//   ....[0]....
.L_917:
        /*003c*/ 	.word	0xffffffff


	//----- nvinfo : EIATTR_COOP_GROUP_INSTR_OFFSETS
	.align		4
.L_918:
        /*0040*/ 	.byte	0x04, 0x28
        /*0042*/ 	.short	(.L_920 - .L_919)


	//   ....[0]....
.L_919:
        /*0044*/ 	.word	0x000000a0


	//----- nvinfo : EIATTR_EXIT_INSTR_OFFSETS
	.align		4
.L_920:
        /*0048*/ 	.byte	0x04, 0x1c
        /*004a*/ 	.short	(.L_922 - .L_921)


	//   ....[0]....
.L_921:
        /*004c*/ 	.word	0x00000410


	//   ....[1]....
        /*0050*/ 	.word	0x0000acd0


	//   ....[2]....
        /*0054*/ 	.word	0x0000add0


	//   ....[3]....
        /*0058*/ 	.word	0x0000adf0


	//   ....[4]....
        /*005c*/ 	.word	0x0000b820


	//   ....[5]....
        /*0060*/ 	.word	0x0000b920


	//   ....[6]....
        /*0064*/ 	.word	0x0000b940


	//----- nvinfo : EIATTR_CTAIDZ_USED
	.align		4
.L_922:
        /*0068*/ 	.byte	0x01, 0x04
	.zero		2


	//----- nvinfo : EIATTR_MAX_THREADS
	.align		4
        /*006c*/ 	.byte	0x04, 0x05
        /*006e*/ 	.short	(.L_924 - .L_923)
.L_923:
        /*0070*/ 	.word	0x00000100
        /*0074*/ 	.word	0x00000001
        /*0078*/ 	.word	0x00000001


	//----- nvinfo : EIATTR_CRS_STACK_SIZE
	.align		4
.L_924:
        /*007c*/ 	.byte	0x04, 0x1e
        /*007e*/ 	.short	(.L_926 - .L_925)
.L_925:
        /*0080*/ 	.word	0x00000000
.L_926:


//--------------------- .nv.info._ZN7cutlass13device_kernelIN5flash19enable_sm80_to_sm89INS1_16FlashAttnBwdSm80INS1_25CollectiveMainloopBwdSm80ILi2ELi1EN4cute5tupleIJNS5_1CILi64EEENS7_ILi80EEENS7_ILi192EEEEEENS_10bfloat16_tEfNS_4arch4Sm80ELb0ELb1ELb1ELb1ELb0ELb0ELb1ELb0ELi2ELi4ELi2ELi2ELb0EEENS1_24CollectiveEpilogueBwdGQAISB_fSE_Li256ELb1ELb0EEENS1_19SingleTileSchedulerILb1ELb0ELb0ELi80EEEEEEEEEvNT_6ParamsE --------------------------
	.section	.nv.info._ZN7cutlass13device_kernelIN5flash19enable_sm80_to_sm89INS1_16FlashAttnBwdSm80INS1_25CollectiveMainloopBwdSm80ILi2ELi1EN4cute5tupleIJNS5_1CILi64EEENS7_ILi80EEENS7_ILi192EEEEEENS_10bfloat16_tEfNS_4arch4Sm80ELb0ELb1ELb1ELb1ELb0ELb0ELb1ELb0ELi2ELi4ELi2ELi2ELb0EEENS1_24CollectiveEpilogueBwdGQAISB_fSE_Li256ELb1ELb0EEENS1_19SingleTileSchedulerILb1ELb0ELb0ELi80EEEEEEEEEvNT_6ParamsE,"",@"SHT_CUDA_INFO"
	.sectionflags	@""
	.align	4


	//----- nvinfo : EIATTR_CUDA_API_VERSION
	.align		4
        /*0000*/ 	.byte	0x04, 0x37
        /*0002*/ 	.short	(.L_928 - .L_927)
.L_927:
        /*0004*/ 	.word	0x00000082


	//----- nvinfo : EIATTR_SW2861232_WAR
	.align		4
.L_928:
        /*0008*/ 	.byte	0x01, 0x35
	.zero		2


	//----- nvinfo : EIATTR_PARAM_CBANK
	.align		4
        /*000c*/ 	.byte	0x04, 0x0a
        /*000e*/ 	.short	(.L_930 - .L_929)
	.align		4
.L_929:
        /*0010*/ 	.word	index@(.nv.constant0._ZN7cutlass13device_kernelIN5flash19enable_sm80_to_sm89INS1_16FlashAttnBwdSm80INS1_25CollectiveMainloopBwdSm80ILi2ELi1EN4cute5tupleIJNS5_1CILi64EEENS7_ILi80EEENS7_ILi192EEEEEENS_10bfloat16_tEfNS_4arch4Sm80ELb0ELb1ELb1ELb1ELb0ELb0ELb1ELb0ELi2ELi4ELi2ELi2ELb0EEENS1_24CollectiveEpilogueBwdGQAISB_fSE_Li256ELb1ELb0EEENS1_19SingleTileSchedulerILb1ELb0ELb0ELi80EEEEEEEEEvNT_6ParamsE)
        /*0014*/ 	.short	0x0160
        /*0016*/ 	.short	0x0278


	//----- nvinfo : EIATTR_CBANK_PARAM_SIZE
	.align		4
.L_930:
        /*0018*/ 	.byte	0x03, 0x19
        /*001a*/ 	.short	0x0278


	//----- nvinfo : EIATTR_KPARAM_INFO
	.align		4
        /*001c*/ 	.byte	0x04, 0x17
        /*001e*/ 	.short	(.L_932 - .L_931)
.L_931:
        /*0020*/ 	.word	0x00000000
        /*0024*/ 	.short	0x0000
        /*0026*/ 	.short	0x0000
        /*0028*/ 	.byte	0x00, 0xf0, 0xe1, 0x09


	//----- nvinfo : EIATTR_MAXREG_COUNT
	.align		4
.L_932:
        /*002c*/ 	.byte	0x03, 0x1b
        /*002e*/ 	.short	0x00ff


	//----- nvinfo : EIATTR_NUM_BARRIERS
	.align		4
        /*0030*/ 	.byte	0x02, 0x4c
        /*0032*/ 	.byte	0x02
	.zero		1


	//----- nvinfo : EIATTR_MERCURY_ISA_VERSION
	.align		4
        /*0034*/ 	.byte	0x03, 0x5f
        /*0036*/ 	.short	0x0000


	//----- nvinfo : EIATTR_COOP_GROUP_MASK_REGIDS
	.align		4
        /*0038*/ 	.byte	0x04, 0x29
        /*003a*/ 	.short	(.L_934 - .L_933)


	//   ....[0]....
.L_933:
        /*003c*/ 	.word	0xffffffff


	//----- nvinfo : EIATTR_COOP_GROUP_INSTR_OFFSETS
	.align		4
.L_934:
        /*0040*/ 	.byte	0x04, 0x28
        /*0042*/ 	.short	(.L_936 - .L_935)


	//   ....[0]....
.L_935:
        /*0044*/ 	.word	0x000000a0


	//----- nvinfo : EIATTR_EXIT_INSTR_OFFSETS
	.align		4
.L_936:
        /*0048*/ 	.byte	0x04, 0x1c
        /*004a*/ 	.short	(.L_938 - .L_937)


	//   ....[0]....
.L_937:
        /*004c*/ 	.word	0x00000410


	//   ....[1]....
        /*0050*/ 	.word	0x000075d0


	//   ....[2]....
        /*0054*/ 	.word	0x00008140


	//----- nvinfo : EIATTR_CTAIDZ_USED
	.align		4
.L_938:
        /*0058*/ 	.byte	0x01, 0x04
	.zero		2


	//----- nvinfo : EIATTR_MAX_THREADS
	.align		4
        /*005c*/ 	.byte	0x04, 0x05
        /*005e*/ 	.short	(.L_940 - .L_939)
.L_939:
        /*0060*/ 	.word	0x00000100
        /*0064*/ 	.word	0x00000001
        /*0068*/ 	.word	0x00000001


	//----- nvinfo : EIATTR_CRS_STACK_SIZE
	.align		4
.L_940:
        /*006c*/ 	.byte	0x04, 0x1e
        /*006e*/ 	.short	(.L_942 - .L_941)
.L_941:
        /*0070*/ 	.word	0x00000000
.L_942:


//--------------------- .nv.info._ZN7cutlass13device_kernelIN5flash19enable_sm80_to_sm89INS1_16FlashAttnBwdSm80INS1_25CollectiveMainloopBwdSm80ILi2ELi1EN4cute5tupleIJNS5_1CILi64EEENS7_ILi80EEENS7_ILi192EEEEEENS_10bfloat16_tEfNS_4arch4Sm80ELb0ELb1ELb1ELb1ELb1ELb0ELb1ELb0ELi2ELi4ELi2ELi2ELb0EEENS1_24CollectiveEpilogueBwdGQAISB_fSE_Li256ELb1ELb1EEENS1_19SingleTileSchedulerILb1ELb0ELb0ELi80EEEEEEEEEvNT_6ParamsE --------------------------
	.section	.nv.info._ZN7cutlass13device_kernelIN5flash19enable_sm80_to_sm89INS1_16FlashAttnBwdSm80INS1_25CollectiveMainloopBwdSm80ILi2ELi1EN4cute5tupleIJNS5_1CILi64EEENS7_ILi80EEENS7_ILi192EEEEEENS_10bfloat16_tEfNS_4arch4Sm80ELb0ELb1ELb1ELb1ELb1ELb0ELb1ELb0ELi2ELi4ELi2ELi2ELb0EEENS1_24CollectiveEpilogueBwdGQAISB_fSE_Li256ELb1ELb1EEENS1_19SingleTileSchedulerILb1ELb0ELb0ELi80EEEEEEEEEvNT_6ParamsE,"",@"SHT_CUDA_INFO"
	.sectionflags	@""
	.align	4


	//----- nvinfo : EIATTR_CUDA_API_VERSION
	.align		4
        /*0000*/ 	.byte	0x04, 0x37
        /*0002*/ 	.short	(.L_944 - .L_943)
.L_943:
        /*0004*/ 	.word	0x00000082


	//----- nvinfo : EIATTR_SW2861232_WAR
	.align		4
.L_944:
        /*0008*/ 	.byte	0x01, 0x35
	.zero		2


	//----- nvinfo : EIATTR_PARAM_CBANK
	.align		4
        /*000c*/ 	.byte	0x04, 0x0a
        /*000e*/ 	.short	(.L_946 - .L_945)
	.align		4
.L_945:
        /*0010*/ 	.word	index@(.nv.constant0._ZN7cutlass13device_kernelIN5flash19enable_sm80_to_sm89INS1_16FlashAttnBwdSm80INS1_25CollectiveMainloopBwdSm80ILi2ELi1EN4cute5tupleIJNS5_1CILi64EEENS7_ILi80EEENS7_ILi192EEEEEENS_10bfloat16_tEfNS_4arch4Sm80ELb0ELb1ELb1ELb1ELb1ELb0ELb1ELb0ELi2ELi4ELi2ELi2ELb0EEENS1_24CollectiveEpilogueBwdGQAISB_fSE_Li256ELb1ELb1EEENS1_19SingleTileSchedulerILb1ELb0ELb0ELi80EEEEEEEEEvNT_6ParamsE)
        /*0014*/ 	.short	0x0160
        /*0016*/ 	.short	0x0278


	//----- nvinfo : EIATTR_CBANK_PARAM_SIZE
	.align		4
.L_946:
        /*0018*/ 	.byte	0x03, 0x19
        /*001a*/ 	.short	0x0278


	//----- nvinfo : EIATTR_KPARAM_INFO
	.align		4
        /*001c*/ 	.byte	0x04, 0x17
        /*001e*/ 	.short	(.L_948 - .L_947)
.L_947:
        /*0020*/ 	.word	0x00000000
        /*0024*/ 	.short	0x0000
        /*0026*/ 	.short	0x0000
        /*0028*/ 	.byte	0x00, 0xf0, 0xe1, 0x09


	//----- nvinfo : EIATTR_MAXREG_COUNT
	.align		4
.L_948:
        /*002c*/ 	.byte	0x03, 0x1b
        /*002e*/ 	.short	0x00ff


	//----- nvinfo : EIATTR_NUM_BARRIERS
	.align		4
        /*0030*/ 	.byte	0x02, 0x4c
        /*0032*/ 	.byte	0x02
	.zero		1


	//----- nvinfo : EIATTR_MERCURY_ISA_VERSION
	.align		4
        /*0034*/ 	.byte	0x03, 0x5f
        /*0036*/ 	.short	0x0000


	//----- nvinfo : EIATTR_COOP_GROUP_MASK_REGIDS
	.align		4
        /*0038*/ 	.byte	0x04, 0x29
        /*003a*/ 	.short	(.L_950 - .L_949)


	//   ....[0]....
.L_949:
        /*003c*/ 	.word	0xffffffff


	//   ....[1]....
        /*0040*/ 	.word	0xffffffff


	//   ....[2]....
        /*0044*/ 	.word	0xffffffff


	//   ....[3]....
        /*0048*/ 	.word	0xffffffff


	//   ....[4]....
        /*004c*/ 	.word	0xffffffff


	//   ....[5]....
        /*0050*/ 	.word	0xffffffff


	//   ....[6]....
        /*0054*/ 	.word	0xffffffff


	//   ....[7]....
        /*0058*/ 	.word	0xffffffff


	//   ....[8]....
        /*005c*/ 	.word	0xffffffff


	//----- nvinfo : EIATTR_COOP_GROUP_INSTR_OFFSETS
	.align		4
.L_950:
        /*0060*/ 	.byte	0x04, 0x28
        /*0062*/ 	.short	(.L_952 - .L_951)


	//   ....[0]....
.L_951:
        /*0064*/ 	.word	0x000000a0


	//   ....[1]....
        /*0068*/ 	.word	0x000079f0


	//   ....[2]....
        /*006c*/ 	.word	0x00007a30


	//   ....[3]....
        /*0070*/ 	.word	0x00007f40


	//   ....[4]....
        /*0074*/ 	.word	0x00007f50


	//   ....[5]....
        /*0078*/ 	.word	0x00008110


	//   ....[6]....
        /*007c*/ 	.word	0x00008210


	//   ....[7]....
        /*0080*/ 	.word	0x00008600


	//   ....[8]....
        /*0084*/ 	.word	0x00008610


	//----- nvinfo : EIATTR_EXIT_INSTR_OFFSETS
	.align		4
.L_952:
        /*0088*/ 	.byte	0x04, 0x1c
        /*008a*/ 	.short	(.L_954 - .L_953)


	//   ....[0]....
.L_953:
        /*008c*/ 	.word	0x00000410


	//   ....[1]....
        /*0090*/ 	.word	0x000075f0


	//   ....[2]....
        /*0094*/ 	.word	0x00008620


	//   ....[3]....
        /*0098*/ 	.word	0x000086c0


	//----- nvinfo : EIATTR_CTAIDZ_USED
	.align		4
.L_954:
        /*009c*/ 	.byte	0x01, 0x04
	.zero		2


	//----- nvinfo : EIATTR_MAX_THREADS
	.align		4
        /*00a0*/ 	.byte	0x04, 0x05
        /*00a2*/ 	.short	(.L_956 - .L_955)
.L_955:
        /*00a4*/ 	.word	0x00000100
        /*00a8*/ 	.word	0x00000001
        /*00ac*/ 	.word	0x00000001


	//----- nvinfo : EIATTR_CRS_STACK_SIZE
	.align		4
.L_956:
        /*00b0*/ 	.byte	0x04, 0x1e
        /*00b2*/ 	.short	(.L_958 - .L_957)
.L_957:
        /*00b4*/ 	.word	0x00000000
.L_958:


//--------------------- .nv.info._ZN7cutlass13device_kernelIN5flash19enable_sm80_to_sm89INS1_16FlashAttnBwdSm80INS1_25CollectiveMainloopBwdSm80ILi2ELi1EN4cute5tupleIJNS5_1CILi64EEENS7_ILi80EEENS7_ILi192EEEEEENS_10bfloat16_tEfNS_4arch4Sm80ELb1ELb0ELb1ELb0ELb0ELb0ELb1ELb0ELi2ELi4ELi2ELi2ELb0EEENS1_21CollectiveEpilogueBwdISB_SC_SE_Li256ELb0ELb1ELi4EEENS1_25SingleTileBwdLPTSchedulerILb0ELi80ELb0EEEEEEEEEvNT_6ParamsE --------------------------
	.section	.nv.info._ZN7cutlass13device_kernelIN5flash19enable_sm80_to_sm89INS1_16FlashAttnBwdSm80INS1_25CollectiveMainloopBwdSm80ILi2ELi1EN4cute5tupleIJNS5_1CILi64EEENS7_ILi80EEENS7_ILi192EEEEEENS_10bfloat16_tEfNS_4arch4Sm80ELb1ELb0ELb1ELb0ELb0ELb0ELb1ELb0ELi2ELi4ELi2ELi2ELb0EEENS1_21CollectiveEpilogueBwdISB_SC_SE_Li256ELb0ELb1ELi4EEENS1_25SingleTileBwdLPTSchedulerILb0ELi80ELb0EEEEEEEEEvNT_6ParamsE,"",@"SHT_CUDA_INFO"
	.sectionflags	@""
	.align	4


	//----- nvinfo : EIATTR_CUDA_API_VERSION
	.align		4
        /*0000*/ 	.byte	0x04, 0x37
        /*0002*/ 	.short	(.L_960 - .L_959)
.L_959:
        /*0004*/ 	.word	0x00000082


	//----- nvinfo : EIATTR_SW2861232_WAR
	.align		4
.L_960:
        /*0008*/ 	.byte	0x01, 0x35
	.zero		2


	//----- nvinfo : EIATTR_PARAM_CBANK
	.align		4
        /*000c*/ 	.byte	0x04, 0x0a
        /*000e*/ 	.short	(.L_962 - .L_961)
	.align		4
.L_961:
        /*0010*/ 	.word	index@(.nv.constant0._ZN7cutlass13device_kernelIN5flash19enable_sm80_to_sm89INS1_16FlashAttnBwdSm80INS1_25CollectiveMainloopBwdSm80ILi2ELi1EN4cute5tupleIJNS5_1CILi64EEENS7_ILi80EEENS7_ILi192EEEEEENS_10bfloat16_tEfNS_4arch4Sm80ELb1ELb0ELb1ELb0ELb0ELb0ELb1ELb0ELi2ELi4ELi2ELi2ELb0EEENS1_21CollectiveEpilogueBwdISB_SC_SE_Li256ELb0ELb1ELi4EEENS1_25SingleTileBwdLPTSchedulerILb0ELi80ELb0EEEEEEEEEvNT_6ParamsE)
        /*0014*/ 	.short	0x0160
        /*0016*/ 	.short	0x0288


	//----- nvinfo : EIATTR_CBANK_PARAM_SIZE
	.align		4
.L_962:
        /*0018*/ 	.byte	0x03, 0x19
        /*001a*/ 	.short	0x0288


	//----- nvinfo : EIATTR_KPARAM_INFO
	.align		4
        /*001c*/ 	.byte	0x04, 0x17
        /*001e*/ 	.short	(.L_964 - .L_963)
.L_963:
        /*0020*/ 	.word	0x00000000
        /*0024*/ 	.short	0x0000
        /*0026*/ 	.short	0x0000
        /*0028*/ 	.byte	0x00, 0xf0, 0x21, 0x0a


	//----- nvinfo : EIATTR_MAXREG_COUNT
	.align		4
.L_964:
        /*002c*/ 	.byte	0x03, 0x1b
        /*002e*/ 	.short	0x00ff


	//----- nvinfo : EIATTR_NUM_BARRIERS
	.align		4
        /*0030*/ 	.byte	0x02, 0x4c
        /*0032*/ 	.byte	0x02
	.zero		1


	//----- nvinfo : EIATTR_MERCURY_ISA_VERSION
	.align		4
        /*0034*/ 	.byte	0x03, 0x5f
        /*0036*/ 	.short	0x0000


	//----- nvinfo : EIATTR_COOP_GROUP_MASK_REGIDS
	.align		4
        /*0038*/ 	.byte	0x04, 0x29
        /*003a*/ 	.short	(.L_966 - .L_965)


	//   ....[0]....
.L_965:
        /*003c*/ 	.word	0xffffffff


	//----- nvinfo : EIATTR_COOP_GROUP_INSTR_OFFSETS
	.align		4
.L_966:
        /*0040*/ 	.byte	0x04, 0x28
        /*0042*/ 	.short	(.L_968 - .L_967)


	//   ....[0]....
.L_967:
        /*0044*/ 	.word	0x00000040


	//----- nvinfo : EIATTR_EXIT_INSTR_OFFSETS
	.align		4
.L_968:
        /*0048*/ 	.byte	0x04, 0x1c
        /*004a*/ 	.short	(.L_970 - .L_969)


	//   ....[0]....
.L_969:
        /*004c*/ 	.word	0x00000470


	//   ....[1]....
        /*0050*/ 	.word	0x00009cd0


	//   ....[2]....
        /*0054*/ 	.word	0x00009dd0


	//   ....[3]....
        /*0058*/ 	.word	0x00009df0


	//   ....[4]....
        /*005c*/ 	.word	0x0000a5c0


	//   ....[5]....
        /*0060*/ 	.word	0x0000a6c0


	//   ....[6]....
        /*0064*/ 	.word	0x0000a6e0


	//----- nvinfo : EIATTR_MAX_THREADS
	.align		4
.L_970:
        /*0068*/ 	.byte	0x04, 0x05
        /*006a*/ 	.short	(.L_972 - .L_971)
.L_971:
        /*006c*/ 	.word	0x00000100
        /*0070*/ 	.word	0x00000001
        /*0074*/ 	.word	0x00000001


	//----- nvinfo : EIATTR_CRS_STACK_SIZE
	.align		4
.L_972:
        /*0078*/ 	.byte	0x04, 0x1e
        /*007a*/ 	.short	(.L_974 - .L_973)
.L_973:
        /*007c*/ 	.word	0x00000000
.L_974:


//--------------------- .nv.info._ZN7cutlass13device_kernelIN5flash19enable_sm80_to_sm89INS1_16FlashAttnBwdSm80INS1_25CollectiveMainloopBwdSm80ILi2ELi1EN4cute5tupleIJNS5_1CILi64EEENS7_ILi80EEENS7_ILi192EEEEEENS_10bfloat16_tEfNS_4arch4Sm80ELb1ELb0ELb1ELb0ELb1ELb0ELb1ELb0ELi2ELi4ELi2ELi2ELb0EEENS1_21CollectiveEpilogueBwdISB_SC_SE_Li256ELb0ELb1ELi4EEENS1_25SingleTileBwdLPTSchedulerILb0ELi80ELb1EEEEEEEEEvNT_6ParamsE --------------------------
	.section	.nv.info._ZN7cutlass13device_kernelIN5flash19enable_sm80_to_sm89INS1_16FlashAttnBwdSm80INS1_25CollectiveMainloopBwdSm80ILi2ELi1EN4cute5tupleIJNS5_1CILi64EEENS7_ILi80EEENS7_ILi192EEEEEENS_10bfloat16_tEfNS_4arch4Sm80ELb1ELb0ELb1ELb0ELb1ELb0ELb1ELb0ELi2ELi4ELi2ELi2ELb0EEENS1_21CollectiveEpilogueBwdISB_SC_SE_Li256ELb0ELb1ELi4EEENS1_25SingleTileBwdLPTSchedulerILb0ELi80ELb1EEEEEEEEEvNT_6ParamsE,"",@"SHT_CUDA_INFO"
	.sectionflags	@""
	.align	4


	//----- nvinfo : EIATTR_CUDA_API_VERSION
	.align		4
        /*0000*/ 	.byte	0x04, 0x37
        /*0002*/ 	.short	(.L_976 - .L_975)
.L_975:
        /*0004*/ 	.word	0x00000082


	//----- nvinfo : EIATTR_SW2861232_WAR
	.align		4
.L_976:
        /*0008*/ 	.byte	0x01, 0x35
	.zero		2


	//----- nvinfo : EIATTR_PARAM_CBANK
	.align		4
        /*000c*/ 	.byte	0x04, 0x0a
        /*000e*/ 	.short	(.L_978 - .L_977)
	.align		4
.L_977:
        /*0010*/ 	.word	index@(.nv.constant0._ZN7cutlass13device_kernelIN5flash19enable_sm80_to_sm89INS1_16FlashAttnBwdSm80INS1_25CollectiveMainloopBwdSm80ILi2ELi1EN4cute5tupleIJNS5_1CILi64EEENS7_ILi80EEENS7_ILi192EEEEEENS_10bfloat16_tEfNS_4arch4Sm80ELb1ELb0ELb1ELb0ELb1ELb0ELb1ELb0ELi2ELi4ELi2ELi2ELb0EEENS1_21CollectiveEpilogueBwdISB_SC_SE_Li256ELb0ELb1ELi4EEENS1_25SingleTileBwdLPTSchedulerILb0ELi80ELb1EEEEEEEEEvNT_6ParamsE)
        /*0014*/ 	.short	0x0160
        /*0016*/ 	.short	0x0288


	//----- nvinfo : EIATTR_CBANK_PARAM_SIZE
	.align		4
.L_978:
        /*0018*/ 	.byte	0x03, 0x19
        /*001a*/ 	.short	0x0288


	//----- nvinfo : EIATTR_KPARAM_INFO
	.align		4
        /*001c*/ 	.byte	0x04, 0x17
        /*001e*/ 	.short	(.L_980 - .L_979)
.L_979:
        /*0020*/ 	.word	0x00000000
        /*0024*/ 	.short	0x0000
        /*0026*/ 	.short	0x0000
        /*0028*/ 	.byte	0x00, 0xf0, 0x21, 0x0a


	//----- nvinfo : EIATTR_MAXREG_COUNT
	.align		4
.L_980:
        /*002c*/ 	.byte	0x03, 0x1b
        /*002e*/ 	.short	0x00ff


	//----- nvinfo : EIATTR_NUM_BARRIERS
	.align		4
        /*0030*/ 	.byte	0x02, 0x4c
        /*0032*/ 	.byte	0x02
	.zero		1


	//----- nvinfo : EIATTR_ANNOTATIONS
	.align		4
        /*0034*/ 	.byte	0x04, 0x55
        /*0036*/ 	.short	(.L_982 - .L_981)


	//   ....[0]....
.L_981:
        /*0038*/ 	.word	0x00000001
        /*003c*/ 	.byte	0x70, 0x1b, 0x00, 0x00, 0x01, 0x00, 0x00, 0x00, 0xa0, 0x1b, 0x00, 0x00, 0x01, 0x00, 0x00, 0x00
        /*004c*/ 	.byte	0xe0, 0x1e, 0x00, 0x00, 0x01, 0x00, 0x00, 0x00, 0x10, 0x20, 0x00, 0x00, 0x01, 0x00, 0x00, 0x00
        /*005c*/ 	.byte	0x80, 0x34, 0x00, 0x00, 0x01, 0x00, 0x00, 0x00, 0xb0, 0x34, 0x00, 0x00, 0x01, 0x00, 0x00, 0x00
        /*006c*/ 	.byte	0x00, 0x53, 0x00, 0x00, 0x01, 0x00, 0x00, 0x00, 0x30, 0x53, 0x00, 0x00


	//----- nvinfo : EIATTR_MERCURY_ISA_VERSION
	.align		4
.L_982:
        /*0078*/ 	.byte	0x03, 0x5f
        /*007a*/ 	.short	0x0000


	//----- nvinfo : EIATTR_COOP_GROUP_MASK_REGIDS
	.align		4
        /*007c*/ 	.byte	0x04, 0x29
        /*007e*/ 	.short	(.L_984 - .L_983)


	//   ....[0]....
.L_983:
        /*0080*/ 	.word	0xffffffff


	//----- nvinfo : EIATTR_COOP_GROUP_INSTR_OFFSETS
	.align		4
.L_984:
        /*0084*/ 	.byte	0x04, 0x28
        /*0086*/ 	.short	(.L_986 - .L_985)


	//   ....[0]....
.L_985:
        /*0088*/ 	.word	0x00000050


	//----- nvinfo : EIATTR_EXIT_INSTR_OFFSETS
	.align		4
.L_986:
        /*008c*/ 	.byte	0x04, 0x1c
        /*008e*/ 	.short	(.L_988 - .L_987)


	//   ....[0]....
.L_987:
        /*0090*/ 	.word	0x000004c0


	//   ....[1]....
        /*0094*/ 	.word	0x00009e70


	//   ....[2]....
        /*0098*/ 	.word	0x00009f70


	//   ....[3]....
        /*009c*/ 	.word	0x00009f90


	//   ....[4]....
        /*00a0*/ 	.word	0x0000a760


	//   ....[5]....
        /*00a4*/ 	.word	0x0000a860


	//   ....[6]....
        /*00a8*/ 	.word	0x0000a880


	//----- nvinfo : EIATTR_MAX_THREADS
	.align		4
.L_988:
        /*00ac*/ 	.byte	0x04, 0x05
        /*00ae*/ 	.short	(.L_990 - .L_989)
.L_989:
        /*00b0*/ 	.word	0x00000100
        /*00b4*/ 	.word	0x00000001
        /*00b8*/ 	.word	0x00000001


	//----- nvinfo : EIATTR_CRS_STACK_SIZE
	.align		4
.L_990:
        /*00bc*/ 	.byte	0x04, 0x1e
        /*00be*/ 	.short	(.L_992 - .L_991)
.L_991:
        /*00c0*/ 	.word	0x00000000
.L_992:


//--------------------- .nv.info._ZN7cutlass13device_kernelIN5flash19enable_sm80_to_sm89INS1_16FlashAttnBwdSm80INS1_25CollectiveMainloopBwdSm80ILi2ELi1EN4cute5tupleIJNS5_1CILi64EEENS7_ILi80EEENS7_ILi192EEEEEENS_10bfloat16_tEfNS_4arch4Sm80ELb1ELb0ELb1ELb0ELb0ELb0ELb1ELb0ELi2ELi4ELi2ELi2ELb0EEENS1_24CollectiveEpilogueBwdGQAISB_fSE_Li256ELb0ELb0EEENS1_25SingleTileBwdLPTSchedulerILb0ELi80ELb0EEEEEEEEEvNT_6ParamsE --------------------------
	.section	.nv.info._ZN7cutlass13device_kernelIN5flash19enable_sm80_to_sm89INS1_16FlashAttnBwdSm80INS1_25CollectiveMainloopBwdSm80ILi2ELi1EN4cute5tupleIJNS5_1CILi64EEENS7_ILi80EEENS7_ILi192EEEEEENS_10bfloat16_tEfNS_4arch4Sm80ELb1ELb0ELb1ELb0ELb0ELb0ELb1ELb0ELi2ELi4ELi2ELi2ELb0EEENS1_24CollectiveEpilogueBwdGQAISB_fSE_Li256ELb0ELb0EEENS1_25SingleTileBwdLPTSchedulerILb0ELi80ELb0EEEEEEEEEvNT_6ParamsE,"",@"SHT_CUDA_INFO"
	.sectionflags	@""
	.align	4


	//----- nvinfo : EIATTR_CUDA_API_VERSION
	.align		4
        /*0000*/ 	.byte	0x04, 0x37
        /*0002*/ 	.short	(.L_994 - .L_993)
.L_993:
        /*0004*/ 	.word	0x00000082


	//----- nvinfo : EIATTR_SW2861232_WAR
	.align		4
.L_994:
        /*0008*/ 	.byte	0x01, 0x35
	.zero		2


	//----- nvinfo : EIATTR_PARAM_CBANK
	.align		4
        /*000c*/ 	.byte	0x04, 0x0a
        /*000e*/ 	.short	(.L_996 - .L_995)
	.align		4
.L_995:
        /*0010*/ 	.word	index@(.nv.constant0._ZN7cutlass13device_kernelIN5flash19enable_sm80_to_sm89INS1_16FlashAttnBwdSm80INS1_25CollectiveMainloopBwdSm80ILi2ELi1EN4cute5tupleIJNS5_1CILi64EEENS7_ILi80EEENS7_ILi192EEEEEENS_10bfloat16_tEfNS_4arch4Sm80ELb1ELb0ELb1ELb0ELb0ELb0ELb1ELb0ELi2ELi4ELi2ELi2ELb0EEENS1_24CollectiveEpilogueBwdGQAISB_fSE_Li256ELb0ELb0EEENS1_25SingleTileBwdLPTSchedulerILb0ELi80ELb0EEEEEEEEEvNT_6ParamsE)
        /*0014*/ 	.short	0x0160
        /*0016*/ 	.short	0x0290


	//----- nvinfo : EIATTR_CBANK_PARAM_SIZE
	.align		4
.L_996:
        /*0018*/ 	.byte	0x03, 0x19
        /*001a*/ 	.short	0x0290


	//----- nvinfo : EIATTR_KPARAM_INFO
	.align		4
        /*001c*/ 	.byte	0x04, 0x17
        /*001e*/ 	.short	(.L_998 - .L_997)
.L_997:
        /*0020*/ 	.word	0x00000000
        /*0024*/ 	.short	0x0000
        /*0026*/ 	.short	0x0000
        /*0028*/ 	.byte	0x00, 0xf0, 0x41, 0x0a


	//----- nvinfo : EIATTR_MAXREG_COUNT
	.align		4
.L_998:
        /*002c*/ 	.byte	0x03, 0x1b
        /*002e*/ 	.short	0x00ff


	//----- nvinfo : EIATTR_NUM_BARRIERS
	.align		4
        /*0030*/ 	.byte	0x02, 0x4c
        /*0032*/ 	.byte	0x02
	.zero		1


	//----- nvinfo : EIATTR_MERCURY_ISA_VERSION
	.align		4
        /*0034*/ 	.byte	0x03, 0x5f
        /*0036*/ 	.short	0x0000


	//----- nvinfo : EIATTR_COOP_GROUP_MASK_REGIDS
	.align		4
        /*0038*/ 	.byte	0x04, 0x29
        /*003a*/ 	.short	(.L_1000 - .L_999)


	//   ....[0]....
.L_999:
        /*003c*/ 	.word	0xffffffff


	//----- nvinfo : EIATTR_COOP_GROUP_INSTR_OFFSETS
	.align		4
.L_1000:
        /*0040*/ 	.byte	0x04, 0x28
        /*0042*/ 	.short	(.L_1002 - .L_1001)


	//   ....[0]....
.L_1001:
        /*0044*/ 	.word	0x00000040


	//----- nvinfo : EIATTR_EXIT_INSTR_OFFSETS
	.align		4
.L_1002:
        /*0048*/ 	.byte	0x04, 0x1c
        /*004a*/ 	.short	(.L_1004 - .L_1003)


	//   ....[0]....
.L_1003:
        /*004c*/ 	.word	0x00000530


	//   ....[1]....
        /*0050*/ 	.word	0x00006b60


	//   ....[2]....
        /*0054*/ 	.word	0x00007580


	//----- nvinfo : EIATTR_MAX_THREADS
	.align		4
.L_1004:
        /*0058*/ 	.byte	0x04, 0x05
        /*005a*/ 	.short	(.L_1006 - .L_1005)
.L_1005:
        /*005c*/ 	.word	0x00000100
        /*0060*/ 	.word	0x00000001
        /*0064*/ 	.word	0x00000001
.L_1006:


//--------------------- .nv.info._ZN7cutlass13device_kernelIN5flash19enable_sm80_to_sm89INS1_16FlashAttnBwdSm80INS1_25CollectiveMainloopBwdSm80ILi2ELi1EN4cute5tupleIJNS5_1CILi64EEENS7_ILi80EEENS7_ILi192EEEEEENS_10bfloat16_tEfNS_4arch4Sm80ELb1ELb0ELb1ELb0ELb1ELb0ELb1ELb0ELi2ELi4ELi2ELi2ELb0EEENS1_24CollectiveEpilogueBwdGQAISB_fSE_Li256ELb0ELb1EEENS1_25SingleTileBwdLPTSchedulerILb0ELi80ELb1EEEEEEEEEvNT_6ParamsE --------------------------
	.section	.nv.info._ZN7cutlass13device_kernelIN5flash19enable_sm80_to_sm89INS1_16FlashAttnBwdSm80INS1_25CollectiveMainloopBwdSm80ILi2ELi1EN4cute5tupleIJNS5_1CILi64EEENS7_ILi80EEENS7_ILi192EEEEEENS_10bfloat16_tEfNS_4arch4Sm80ELb1ELb0ELb1ELb0ELb1ELb0ELb1ELb0ELi2ELi4ELi2ELi2ELb0EEENS1_24CollectiveEpilogueBwdGQAISB_fSE_Li256ELb0ELb1EEENS1_25SingleTileBwdLPTSchedulerILb0ELi80ELb1EEEEEEEEEvNT_6ParamsE,"",@"SHT_CUDA_INFO"
	.sectionflags	@""
	.align	4


	//----- nvinfo : EIATTR_CUDA_API_VERSION
	.align		4
        /*0000*/ 	.byte	0x04, 0x37
        /*0002*/ 	.short	(.L_1008 - .L_1007)
.L_1007:
        /*0004*/ 	.word	0x00000082


	//----- nvinfo : EIATTR_SW2861232_WAR
	.align		4
.L_1008:
        /*0008*/ 	.byte	0x01, 0x35
	.zero		2


	//----- nvinfo : EIATTR_PARAM_CBANK
	.align		4
        /*000c*/ 	.byte	0x04, 0x0a
        /*000e*/ 	.short	(.L_1010 - .L_1009)
	.align		4
.L_1009:
        /*0010*/ 	.word	index@(.nv.constant0._ZN7cutlass13device_kernelIN5flash19enable_sm80_to_sm89INS1_16FlashAttnBwdSm80INS1_25CollectiveMainloopBwdSm80ILi2ELi1EN4cute5tupleIJNS5_1CILi64EEENS7_ILi80EEENS7_ILi192EEEEEENS_10bfloat16_tEfNS_4arch4Sm80ELb1ELb0ELb1ELb0ELb1ELb0ELb1ELb0ELi2ELi4ELi2ELi2ELb0EEENS1_24CollectiveEpilogueBwdGQAISB_fSE_Li256ELb0ELb1EEENS1_25SingleTileBwdLPTSchedulerILb0ELi80ELb1EEEEEEEEEvNT_6ParamsE)
        /*0014*/ 	.short	0x0160
        /*0016*/ 	.short	0x0290


	//----- nvinfo : EIATTR_CBANK_PARAM_SIZE
	.align		4
.L_1010:
        /*0018*/ 	.byte	0x03, 0x19
        /*001a*/ 	.short	0x0290


	//----- nvinfo : EIATTR_KPARAM_INFO
	.align		4
        /*001c*/ 	.byte	0x04, 0x17
        /*001e*/ 	.short	(.L_1012 - .L_1011)
.L_1011:
        /*0020*/ 	.word	0x00000000
        /*0024*/ 	.short	0x0000
        /*0026*/ 	.short	0x0000
        /*0028*/ 	.byte	0x00, 0xf0, 0x41, 0x0a


	//----- nvinfo : EIATTR_MAXREG_COUNT
	.align		4
.L_1012:
        /*002c*/ 	.byte	0x03, 0x1b
        /*002e*/ 	.short	0x00ff


	//----- nvinfo : EIATTR_NUM_BARRIERS
	.align		4
        /*0030*/ 	.byte	0x02, 0x4c
        /*0032*/ 	.byte	0x02
	.zero		1


	//----- nvinfo : EIATTR_MERCURY_ISA_VERSION
	.align		4
        /*0034*/ 	.byte	0x03, 0x5f
        /*0036*/ 	.short	0x0000


	//----- nvinfo : EIATTR_COOP_GROUP_MASK_REGIDS
	.align		4
        /*0038*/ 	.byte	0x04, 0x29
        /*003a*/ 	.short	(.L_1014 - .L_1013)


	//   ....[0]....
.L_1013:
        /*003c*/ 	.word	0xffffffff


	//   ....[1]....
        /*0040*/ 	.word	0xffffffff


	//   ....[2]....
        /*0044*/ 	.word	0xffffffff


	//   ....[3]....
        /*0048*/ 	.word	0xffffffff


	//   ....[4]....
        /*004c*/ 	.word	0xffffffff


	//   ....[5]....
        /*0050*/ 	.word	0xffffffff


	//   ....[6]....
        /*0054*/ 	.word	0xffffffff


	//   ....[7]....
        /*0058*/ 	.word	0xffffffff


	//   ....[8]....
        /*005c*/ 	.word	0xffffffff


	//----- nvinfo : EIATTR_COOP_GROUP_INSTR_OFFSETS
	.align		4
.L_1014:
        /*0060*/ 	.byte	0x04, 0x28
        /*0062*/ 	.short	(.L_1016 - .L_1015)


	//   ....[0]....
.L_1015:
        /*0064*/ 	.word	0x00000040


	//   ....[1]....
        /*0068*/ 	.word	0x00006e50


	//   ....[2]....
        /*006c*/ 	.word	0x00006e80


	//   ....[3]....
        /*0070*/ 	.word	0x00007370


	//   ....[4]....
        /*0074*/ 	.word	0x00007380


	//   ....[5]....
        /*0078*/ 	.word	0x00007540


	//   ....[6]....
        /*007c*/ 	.word	0x00007650


	//   ....[7]....
        /*0080*/ 	.word	0x00007a40


	//   ....[8]....
        /*0084*/ 	.word	0x00007a50


	//----- nvinfo : EIATTR_EXIT_INSTR_OFFSETS
	.align		4
.L_1016:
        /*0088*/ 	.byte	0x04, 0x1c
        /*008a*/ 	.short	(.L_1018 - .L_1017)


	//   ....[0]....
.L_1017:
        /*008c*/ 	.word	0x00000590


	//   ....[1]....
        /*0090*/ 	.word	0x00006bc0


	//   ....[2]....
        /*0094*/ 	.word	0x00007a60


	//   ....[3]....
        /*0098*/ 	.word	0x00007b00


	//----- nvinfo : EIATTR_MAX_THREADS
	.align		4
.L_1018:
        /*009c*/ 	.byte	0x04, 0x05
        /*009e*/ 	.short	(.L_1020 - .L_1019)
.L_1019:
        /*00a0*/ 	.word	0x00000100
        /*00a4*/ 	.word	0x00000001
        /*00a8*/ 	.word	0x00000001


	//----- nvinfo : EIATTR_CRS_STACK_SIZE
	.align		4
.L_1020:
        /*00ac*/ 	.byte	0x04, 0x1e
        /*00ae*/ 	.short	(.L_1022 - .L_1021)
.L_1021:
        /*00b0*/ 	.word	0x00000000
.L_1022:


//--------------------- .nv.info._ZN7cutlass13device_kernelIN5flash22FlashAttnBwdPreprocessIN4cute5tupleIJNS3_1CILi64EEENS5_ILi192EEEEEENS_10bfloat16_tEfNS_4arch4Sm80ELb1ELb0EEEEEvNT_6ParamsE --------------------------
	.section	.nv.info._ZN7cutlass13device_kernelIN5flash22FlashAttnBwdPreprocessIN4cute5tupleIJNS3_1CILi64EEENS5_ILi192EEEEEENS_10bfloat16_tEfNS_4arch4Sm80ELb1ELb0EEEEEvNT_6ParamsE,"",@"SHT_CUDA_INFO"
	.sectionflags	@""
	.align	4


	//----- nvinfo : EIATTR_CUDA_API_VERSION
	.align		4
        /*0000*/ 	.byte	0x04, 0x37
        /*0002*/ 	.short	(.L_1024 - .L_1023)
.L_1023:
        /*0004*/ 	.word	0x00000082


	//----- nvinfo : EIATTR_SW2861232_WAR
	.align		4
.L_1024:
        /*0008*/ 	.byte	0x01, 0x35
	.zero		2


	//----- nvinfo : EIATTR_PARAM_CBANK
	.align		4
        /*000c*/ 	.byte	0x04, 0x0a
        /*000e*/ 	.short	(.L_1026 - .L_1025)
	.align		4
.L_1025:
        /*0010*/ 	.word	index@(.nv.constant0._ZN7cutlass13device_kernelIN5flash22FlashAttnBwdPreprocessIN4cute5tupleIJNS3_1CILi64EEENS5_ILi192EEEEEENS_10bfloat16_tEfNS_4arch4Sm80ELb1ELb0EEEEEvNT_6ParamsE)
        /*0014*/ 	.short	0x0160
        /*0016*/ 	.short	0x00f0


	//----- nvinfo : EIATTR_CBANK_PARAM_SIZE
	.align		4
.L_1026:
        /*0018*/ 	.byte	0x03, 0x19
        /*001a*/ 	.short	0x00f0


	//----- nvinfo : EIATTR_KPARAM_INFO
	.align		4
        /*001c*/ 	.byte	0x04, 0x17
        /*001e*/ 	.short	(.L_1028 - .L_1027)
.L_1027:
        /*0020*/ 	.word	0x00000000
        /*0024*/ 	.short	0x0000
        /*0026*/ 	.short	0x0000
        /*0028*/ 	.byte	0x00, 0xf0, 0xc1, 0x03


	//----- nvinfo : EIATTR_MAXREG_COUNT
	.align		4
.L_1028:
        /*002c*/ 	.byte	0x03, 0x1b
        /*002e*/ 	.short	0x0080


	//----- nvinfo : EIATTR_MERCURY_ISA_VERSION
	.align		4
        /*0030*/ 	.byte	0x03, 0x5f
        /*0032*/ 	.short	0x0000


	//----- nvinfo : EIATTR_COOP_GROUP_MASK_REGIDS
	.align		4
        /*0034*/ 	.byte	0x04, 0x29
        /*0036*/ 	.short	(.L_1030 - .L_1029)


	//   ....[0]....
.L_1029:
        /*0038*/ 	.word	0xffffffff


	//   ....[1]....
        /*003c*/ 	.word	0xffffffff


	//   ....[2]....
        /*0040*/ 	.word	0xffffffff


	//   ....[3]....
        /*0044*/ 	.word	0xffffffff


	//   ....[4]....
        /*0048*/ 	.word	0xffffffff


	//   ....[5]....
        /*004c*/ 	.word	0xffffffff


	//----- nvinfo : EIATTR_COOP_GROUP_INSTR_OFFSETS
	.align		4
.L_1030:
        /*0050*/ 	.byte	0x04, 0x28
        /*0052*/ 	.short	(.L_1032 - .L_1031)


	//   ....[0]....
.L_1031:
        /*0054*/ 	.word	0x00001430


	//   ....[1]....
        /*0058*/ 	.word	0x00001440


	//   ....[2]....
        /*005c*/ 	.word	0x00001480


	//   ....[3]....
        /*0060*/ 	.word	0x000014a0


	//   ....[4]....
        /*0064*/ 	.word	0x000014d0


	//   ....[5]....
        /*0068*/ 	.word	0x00001500


	//----- nvinfo : EIATTR_EXIT_INSTR_OFFSETS
	.align		4
.L_1032:
        /*006c*/ 	.byte	0x04, 0x1c
        /*006e*/ 	.short	(.L_1034 - .L_1033)


	//   ....[0]....
.L_1033:
        /*0070*/ 	.word	0x000019d0


	//   ....[1]....
        /*0074*/ 	.word	0x00001a30


	//----- nvinfo : EIATTR_CTAIDZ_USED
	.align		4
.L_1034:
        /*0078*/ 	.byte	0x01, 0x04
	.zero		2


	//----- nvinfo : EIATTR_MAX_THREADS
	.align		4
        /*007c*/ 	.byte	0x04, 0x05
        /*007e*/ 	.short	(.L_1036 - .L_1035)
.L_1035:
        /*0080*/ 	.word	0x00000100
        /*0084*/ 	.word	0x00000001
        /*0088*/ 	.word	0x00000001


	//----- nvinfo : EIATTR_CRS_STACK_SIZE
	.align		4
.L_1036:
        /*008c*/ 	.byte	0x04, 0x1e
        /*008e*/ 	.short	(.L_1038 - .L_1037)
.L_1037:
        /*0090*/ 	.word	0x00000000
.L_1038:


//--------------------- .nv.info._ZN7cutlass13device_kernelIN5flash19enable_sm80_to_sm89INS1_16FlashAttnBwdSm80INS1_25CollectiveMainloopBwdSm80ILi2ELi1EN4cute5tupleIJNS5_1CILi64EEENS7_ILi80EEENS7_ILi192EEEEEENS_10bfloat16_tEfNS_4arch4Sm80ELb1ELb0ELb1ELb1ELb0ELb0ELb1ELb0ELi2ELi4ELi2ELi2ELb0EEENS1_21CollectiveEpilogueBwdISB_SC_SE_Li256ELb1ELb1ELi4EEENS1_25SingleTileBwdLPTSchedulerILb1ELi80ELb0EEEEEEEEEvNT_6ParamsE --------------------------
	.section	.nv.info._ZN7cutlass13device_kernelIN5flash19enable_sm80_to_sm89INS1_16FlashAttnBwdSm80INS1_25CollectiveMainloopBwdSm80ILi2ELi1EN4cute5tupleIJNS5_1CILi64EEENS7_ILi80EEENS7_ILi192EEEEEENS_10bfloat16_tEfNS_4arch4Sm80ELb1ELb0ELb1ELb1ELb0ELb0ELb1ELb0ELi2ELi4ELi2ELi2ELb0EEENS1_21CollectiveEpilogueBwdISB_SC_SE_Li256ELb1ELb1ELi4EEENS1_25SingleTileBwdLPTSchedulerILb1ELi80ELb0EEEEEEEEEvNT_6ParamsE,"",@"SHT_CUDA_INFO"
	.sectionflags	@""
	.align	4


	//----- nvinfo : EIATTR_CUDA_API_VERSION
	.align		4
        /*0000*/ 	.byte	0x04, 0x37
        /*0002*/ 	.short	(.L_1040 - .L_1039)
.L_1039:
        /*0004*/ 	.word	0x00000082


	//----- nvinfo : EIATTR_SW2861232_WAR
	.align		4
.L_1040:
        /*0008*/ 	.byte	0x01, 0x35
	.zero		2


	//----- nvinfo : EIATTR_PARAM_CBANK
	.align		4
        /*000c*/ 	.byte	0x04, 0x0a
        /*000e*/ 	.short	(.L_1042 - .L_1041)
	.align		4
.L_1041:
        /*0010*/ 	.word	index@(.nv.constant0._ZN7cutlass13device_kernelIN5flash19enable_sm80_to_sm89INS1_16FlashAttnBwdSm80INS1_25CollectiveMainloopBwdSm80ILi2ELi1EN4cute5tupleIJNS5_1CILi64EEENS7_ILi80EEENS7_ILi192EEEEEENS_10bfloat16_tEfNS_4arch4Sm80ELb1ELb0ELb1ELb1ELb0ELb0ELb1ELb0ELi2ELi4ELi2ELi2ELb0EEENS1_21CollectiveEpilogueBwdISB_SC_SE_Li256ELb1ELb1ELi4EEENS1_25SingleTileBwdLPTSchedulerILb1ELi80ELb0EEEEEEEEEvNT_6ParamsE)
        /*0014*/ 	.short	0x0160
        /*0016*/ 	.short	0x0288


	//----- nvinfo : EIATTR_CBANK_PARAM_SIZE
	.align		4
.L_1042:
        /*0018*/ 	.byte	0x03, 0x19
        /*001a*/ 	.short	0x0288


	//----- nvinfo : EIATTR_KPARAM_INFO
	.align		4
        /*001c*/ 	.byte	0x04, 0x17
        /*001e*/ 	.short	(.L_1044 - .L_1043)
.L_1043:
        /*0020*/ 	.word	0x00000000
        /*0024*/ 	.short	0x0000
        /*0026*/ 	.short	0x0000
        /*0028*/ 	.byte	0x00, 0xf0, 0x21, 0x0a


	//----- nvinfo : EIATTR_MAXREG_COUNT
	.align		4
.L_1044:
        /*002c*/ 	.byte	0x03, 0x1b
        /*002e*/ 	.short	0x00ff


	//----- nvinfo : EIATTR_NUM_BARRIERS
	.align		4
        /*0030*/ 	.byte	0x02, 0x4c
        /*0032*/ 	.byte	0x02
	.zero		1


	//----- nvinfo : EIATTR_MERCURY_ISA_VERSION
	.align		4
        /*0034*/ 	.byte	0x03, 0x5f
        /*0036*/ 	.short	0x0000


	//----- nvinfo : EIATTR_COOP_GROUP_MASK_REGIDS
	.align		4
        /*0038*/ 	.byte	0x04, 0x29
        /*003a*/ 	.short	(.L_1046 - .L_1045)


	//   ....[0]....
.L_1045:
        /*003c*/ 	.word	0xffffffff


	//----- nvinfo : EIATTR_COOP_GROUP_INSTR_OFFSETS
	.align		4
.L_1046:
        /*0040*/ 	.byte	0x04, 0x28
        /*0042*/ 	.short	(.L_1048 - .L_1047)


	//   ....[0]....
.L_1047:
        /*0044*/ 	.word	0x00000050


	//----- nvinfo : EIATTR_EXIT_INSTR_OFFSETS
	.align		4
.L_1048:
        /*0048*/ 	.byte	0x04, 0x1c
        /*004a*/ 	.short	(.L_1050 - .L_1049)


	//   ....[0]....
.L_1049:
        /*004c*/ 	.word	0x00000760


	//   ....[1]....
        /*0050*/ 	.word	0x0000a390


	//   ....[2]....
        /*0054*/ 	.word	0x0000a490


	//   ....[3]....
        /*0058*/ 	.word	0x0000a4b0


	//   ....[4]....
        /*005c*/ 	.word	0x0000adc0


	//   ....[5]....
        /*0060*/ 	.word	0x0000aec0


	//   ....[6]....
        /*0064*/ 	.word	0x0000aee0


	//----- nvinfo : EIATTR_MAX_THREADS
	.align		4
.L_1050:
        /*0068*/ 	.byte	0x04, 0x05
        /*006a*/ 	.short	(.L_1052 - .L_1051)
.L_1051:
        /*006c*/ 	.word	0x00000100
        /*0070*/ 	.word	0x00000001
        /*0074*/ 	.word	0x00000001


	//----- nvinfo : EIATTR_CRS_STACK_SIZE
	.align		4
.L_1052:
        /*0078*/ 	.byte	0x04, 0x1e
        /*007a*/ 	.short	(.L_1054 - .L_1053)
.L_1053:
        /*007c*/ 	.word	0x00000000
.L_1054:


//--------------------- .nv.info._ZN7cutlass13device_kernelIN5flash19enable_sm80_to_sm89INS1_16FlashAttnBwdSm80INS1_25CollectiveMainloopBwdSm80ILi2ELi1EN4cute5tupleIJNS5_1CILi64EEENS7_ILi80EEENS7_ILi192EEEEEENS_10bfloat16_tEfNS_4arch4Sm80ELb1ELb0ELb1ELb1ELb1ELb0ELb1ELb0ELi2ELi4ELi2ELi2ELb0EEENS1_21CollectiveEpilogueBwdISB_SC_SE_Li256ELb1ELb1ELi4EEENS1_25SingleTileBwdLPTSchedulerILb1ELi80ELb1EEEEEEEEEvNT_6ParamsE --------------------------
	.section	.nv.info._ZN7cutlass13device_kernelIN5flash19enable_sm80_to_sm89INS1_16FlashAttnBwdSm80INS1_25CollectiveMainloopBwdSm80ILi2ELi1EN4cute5tupleIJNS5_1CILi64EEENS7_ILi80EEENS7_ILi192EEEEEENS_10bfloat16_tEfNS_4arch4Sm80ELb1ELb0ELb1ELb1ELb1ELb0ELb1ELb0ELi2ELi4ELi2ELi2ELb0EEENS1_21CollectiveEpilogueBwdISB_SC_SE_Li256ELb1ELb1ELi4EEENS1_25SingleTileBwdLPTSchedulerILb1ELi80ELb1EEEEEEEEEvNT_6ParamsE,"",@"SHT_CUDA_INFO"
	.sectionflags	@""
	.align	4


	//----- nvinfo : EIATTR_CUDA_API_VERSION
	.align		4
        /*0000*/ 	.byte	0x04, 0x37
        /*0002*/ 	.short	(.L_1056 - .L_1055)
.L_1055:
        /*0004*/ 	.word	0x00000082


	//----- nvinfo : EIATTR_SW2861232_WAR
	.align		4
.L_1056:
        /*0008*/ 	.byte	0x01, 0x35
	.zero		2


	//----- nvinfo : EIATTR_PARAM_CBANK
	.align		4
        /*000c*/ 	.byte	0x04, 0x0a
        /*000e*/ 	.short	(.L_1058 - .L_1057)
	.align		4
.L_1057:
        /*0010*/ 	.word	index@(.nv.constant0._ZN7cutlass13device_kernelIN5flash19enable_sm80_to_sm89INS1_16FlashAttnBwdSm80INS1_25CollectiveMainloopBwdSm80ILi2ELi1EN4cute5tupleIJNS5_1CILi64EEENS7_ILi80EEENS7_ILi192EEEEEENS_10bfloat16_tEfNS_4arch4Sm80ELb1ELb0ELb1ELb1ELb1ELb0ELb1ELb0ELi2ELi4ELi2ELi2ELb0EEENS1_21CollectiveEpilogueBwdISB_SC_SE_Li256ELb1ELb1ELi4EEENS1_25SingleTileBwdLPTSchedulerILb1ELi80ELb1EEEEEEEEEvNT_6ParamsE)
        /*0014*/ 	.short	0x0160
        /*0016*/ 	.short	0x0288


	//----- nvinfo : EIATTR_CBANK_PARAM_SIZE
	.align		4
.L_1058:
        /*0018*/ 	.byte	0x03, 0x19
        /*001a*/ 	.short	0x0288


	//----- nvinfo : EIATTR_KPARAM_INFO
	.align		4
        /*001c*/ 	.byte	0x04, 0x17
        /*001e*/ 	.short	(.L_1060 - .L_1059)
.L_1059:
        /*0020*/ 	.word	0x00000000
        /*0024*/ 	.short	0x0000
        /*0026*/ 	.short	0x0000
        /*0028*/ 	.byte	0x00, 0xf0, 0x21, 0x0a


	//----- nvinfo : EIATTR_MAXREG_COUNT
	.align		4
.L_1060:
        /*002c*/ 	.byte	0x03, 0x1b
        /*002e*/ 	.short	0x00ff


	//----- nvinfo : EIATTR_NUM_BARRIERS
	.align		4
        /*0030*/ 	.byte	0x02, 0x4c
        /*0032*/ 	.byte	0x02
	.zero		1


	//----- nvinfo : EIATTR_ANNOTATIONS
	.align		4
        /*0034*/ 	.byte	0x04, 0x55
        /*0036*/ 	.short	(.L_1062 - .L_1061)


	//   ....[0]....
.L_1061:
        /*0038*/ 	.word	0x00000001
        /*003c*/ 	.byte	0xa0, 0x02, 0x00, 0x00, 0x01, 0x00, 0x00, 0x00, 0x20, 0x04, 0x00, 0x00, 0x01, 0x00, 0x00, 0x00
        /*004c*/ 	.byte	0x30, 0x04, 0x00, 0x00, 0x01, 0x00, 0x00, 0x00, 0x60, 0x06, 0x00, 0x00, 0x01, 0x00, 0x00, 0x00
        /*005c*/ 	.byte	0xe0, 0x07, 0x00, 0x00, 0x01, 0x00, 0x00, 0x00, 0xf0, 0x07, 0x00, 0x00, 0x01, 0x00, 0x00, 0x00
        /*006c*/ 	.byte	0x00, 0x08, 0x00, 0x00, 0x01, 0x00, 0x00, 0x00, 0x90, 0x0a, 0x00, 0x00, 0x01, 0x00, 0x00, 0x00
        /*007c*/ 	.byte	0x40, 0x0f, 0x00, 0x00, 0x01, 0x00, 0x00, 0x00, 0x20, 0x6f, 0x00, 0x00, 0x01, 0x00, 0x00, 0x00
        /*008c*/ 	.byte	0x80, 0x99, 0x00, 0x00, 0x01, 0x00, 0x00, 0x00, 0xb0, 0x99, 0x00, 0x00, 0x01, 0x00, 0x00, 0x00
        /*009c*/ 	.byte	0xd0, 0xa6, 0x00, 0x00, 0x01, 0x00, 0x00, 0x00, 0x00, 0xa8, 0x00, 0x00, 0x01, 0x00, 0x00, 0x00
        /*00ac*/ 	.byte	0x10, 0xa8, 0x00, 0x00


	//----- nvinfo : EIATTR_MERCURY_ISA_VERSION
	.align		4
.L_1062:
        /*00b0*/ 	.byte	0x03, 0x5f
        /*00b2*/ 	.short	0x0000


	//----- nvinfo : EIATTR_COOP_GROUP_MASK_REGIDS
	.align		4
        /*00b4*/ 	.byte	0x04, 0x29
        /*00b6*/ 	.short	(.L_1064 - .L_1063)


	//   ....[0]....
.L_1063:
        /*00b8*/ 	.word	0xffffffff


	//----- nvinfo : EIATTR_COOP_GROUP_INSTR_OFFSETS
	.align		4
.L_1064:
        /*00bc*/ 	.byte	0x04, 0x28
        /*00be*/ 	.short	(.L_1066 - .L_1065)


	//   ....[0]....
.L_1065:
        /*00c0*/ 	.word	0x00000060


	//----- nvinfo : EIATTR_EXIT_INSTR_OFFSETS
	.align		4
.L_1066:
        /*00c4*/ 	.byte	0x04, 0x1c
        /*00c6*/ 	.short	(.L_1068 - .L_1067)


	//   ....[0]....
.L_1067:
        /*00c8*/ 	.word	0x00000820


	//   ....[1]....
        /*00cc*/ 	.word	0x0000a5a0


	//   ....[2]....
        /*00d0*/ 	.word	0x0000a6a0


	//   ....[3]....
        /*00d4*/ 	.word	0x0000a6c0


	//   ....[4]....
        /*00d8*/ 	.word	0x0000b030


	//   ....[5]....
        /*00dc*/ 	.word	0x0000b130


	//   ....[6]....
        /*00e0*/ 	.word	0x0000b150


	//----- nvinfo : EIATTR_MAX_THREADS
	.align		4
.L_1068:
        /*00e4*/ 	.byte	0x04, 0x05
        /*00e6*/ 	.short	(.L_1070 - .L_1069)
.L_1069:
        /*00e8*/ 	.word	0x00000100
        /*00ec*/ 	.word	0x00000001
        /*00f0*/ 	.word	0x00000001


	//----- nvinfo : EIATTR_CRS_STACK_SIZE
	.align		4
.L_1070:
        /*00f4*/ 	.byte	0x04, 0x1e
        /*00f6*/ 	.short	(.L_1072 - .L_1071)
.L_1071:
        /*00f8*/ 	.word	0x00000000
.L_1072:


//--------------------- .nv.info._ZN7cutlass13device_kernelIN5flash19enable_sm80_to_sm89INS1_16FlashAttnBwdSm80INS1_25CollectiveMainloopBwdSm80ILi2ELi1EN4cute5tupleIJNS5_1CILi64EEENS7_ILi80EEENS7_ILi192EEEEEENS_10bfloat16_tEfNS_4arch4Sm80ELb1ELb0ELb1ELb1ELb0ELb0ELb1ELb0ELi2ELi4ELi2ELi2ELb0EEENS1_24CollectiveEpilogueBwdGQAISB_fSE_Li256ELb1ELb0EEENS1_25SingleTileBwdLPTSchedulerILb1ELi80ELb0EEEEEEEEEvNT_6ParamsE --------------------------
	.section	.nv.info._ZN7cutlass13device_kernelIN5flash19enable_sm80_to_sm89INS1_16FlashAttnBwdSm80INS1_25CollectiveMainloopBwdSm80ILi2ELi1EN4cute5tupleIJNS5_1CILi64EEENS7_ILi80EEENS7_ILi192EEEEEENS_10bfloat16_tEfNS_4arch4Sm80ELb1ELb0ELb1ELb1ELb0ELb0ELb1ELb0ELi2ELi4ELi2ELi2ELb0EEENS1_24CollectiveEpilogueBwdGQAISB_fSE_Li256ELb1ELb0EEENS1_25SingleTileBwdLPTSchedulerILb1ELi80ELb0EEEEEEEEEvNT_6ParamsE,"",@"SHT_CUDA_INFO"
	.sectionflags	@""
	.align	4


	//----- nvinfo : EIATTR_CUDA_API_VERSION
	.align		4
        /*0000*/ 	.byte	0x04, 0x37
        /*0002*/ 	.short	(.L_1074 - .L_1073)
.L_1073:
        /*0004*/ 	.word	0x00000082


	//----- nvinfo : EIATTR_SW2861232_WAR
	.align		4
.L_1074:
        /*0008*/ 	.byte	0x01, 0x35
	.zero		2


	//----- nvinfo : EIATTR_PARAM_CBANK
	.align		4
        /*000c*/ 	.byte	0x04, 0x0a
        /*000e*/ 	.short	(.L_1076 - .L_1075)
	.align		4
.L_1075:
        /*0010*/ 	.word	index@(.nv.constant0._ZN7cutlass13device_kernelIN5flash19enable_sm80_to_sm89INS1_16FlashAttnBwdSm80INS1_25CollectiveMainloopBwdSm80ILi2ELi1EN4cute5tupleIJNS5_1CILi64EEENS7_ILi80EEENS7_ILi192EEEEEENS_10bfloat16_tEfNS_4arch4Sm80ELb1ELb0ELb1ELb1ELb0ELb0ELb1ELb0ELi2ELi4ELi2ELi2ELb0EEENS1_24CollectiveEpilogueBwdGQAISB_fSE_Li256ELb1ELb0EEENS1_25SingleTileBwdLPTSchedulerILb1ELi80ELb0EEEEEEEEEvNT_6ParamsE)
        /*0014*/ 	.short	0x0160
        /*0016*/ 	.short	0x0290


	//----- nvinfo : EIATTR_CBANK_PARAM_SIZE
	.align		4
.L_1076:
        /*0018*/ 	.byte	0x03, 0x19
        /*001a*/ 	.short	0x0290


	//----- nvinfo : EIATTR_KPARAM_INFO
	.align		4
        /*001c*/ 	.byte	0x04, 0x17
        /*001e*/ 	.short	(.L_1078 - .L_1077)
.L_1077:
        /*0020*/ 	.word	0x00000000
        /*0024*/ 	.short	0x0000
        /*0026*/ 	.short	0x0000
        /*0028*/ 	.byte	0x00, 0xf0, 0x41, 0x0a


	//----- nvinfo : EIATTR_MAXREG_COUNT
	.align		4
.L_1078:
        /*002c*/ 	.byte	0x03, 0x1b
        /*002e*/ 	.short	0x00ff


	//----- nvinfo : EIATTR_NUM_BARRIERS
	.align		4
        /*0030*/ 	.byte	0x02, 0x4c
        /*0032*/ 	.byte	0x02
	.zero		1


	//----- nvinfo : EIATTR_MERCURY_ISA_VERSION
	.align		4
        /*0034*/ 	.byte	0x03, 0x5f
        /*0036*/ 	.short	0x0000


	//----- nvinfo : EIATTR_COOP_GROUP_MASK_REGIDS
	.align		4
        /*0038*/ 	.byte	0x04, 0x29
        /*003a*/ 	.short	(.L_1080 - .L_1079)


	//   ....[0]....
.L_1079:
        /*003c*/ 	.word	0xffffffff


	//----- nvinfo : EIATTR_COOP_GROUP_INSTR_OFFSETS
	.align		4
.L_1080:
        /*0040*/ 	.byte	0x04, 0x28
        /*0042*/ 	.short	(.L_1082 - .L_1081)


	//   ....[0]....
.L_1081:
        /*0044*/ 	.word	0x00000050


	//----- nvinfo : EIATTR_EXIT_INSTR_OFFSETS
	.align		4
.L_1082:
        /*0048*/ 	.byte	0x04, 0x1c
        /*004a*/ 	.short	(.L_1084 - .L_1083)


	//   ....[0]....
.L_1083:
        /*004c*/ 	.word	0x000009c0


	//   ....[1]....
        /*0050*/ 	.word	0x000071b0


	//   ....[2]....
        /*0054*/ 	.word	0x00007c90


	//----- nvinfo : EIATTR_MAX_THREADS
	.align		4
.L_1084:
        /*0058*/ 	.byte	0x04, 0x05
        /*005a*/ 	.short	(.L_1086 - .L_1085)
.L_1085:
        /*005c*/ 	.word	0x00000100
        /*0060*/ 	.word	0x00000001
        /*0064*/ 	.word	0x00000001
.L_1086:


//--------------------- .nv.info._ZN7cutlass13device_kernelIN5flash32FlashAttnBwdPostprocessConvertdQIN4cute5tupleIJNS3_1CILi80EEENS5_ILi192EEEEEENS_10bfloat16_tEfNS_4arch4Sm80ELi256ENS3_8TiledMMAINS3_8MMA_AtomIJNS3_30SM80_16x8x16_F32BF16BF16F32_TNEEEENS3_6LayoutINS4_IJNS5_ILi4EEENS5_ILi2EEENS5_ILi1EEEEEENS4_IJSJ_SH_NS5_ILi0EEEEEEEENS4_IJNS5_ILi64EEENS5_ILi16EEESP_EEEEELb1EEEEEvNT_6ParamsE --------------------------
	.section	.nv.info._ZN7cutlass13device_kernelIN5flash32FlashAttnBwdPostprocessConvertdQIN4cute5tupleIJNS3_1CILi80EEENS5_ILi192EEEEEENS_10bfloat16_tEfNS_4arch4Sm80ELi256ENS3_8TiledMMAINS3_8MMA_AtomIJNS3_30SM80_16x8x16_F32BF16BF16F32_TNEEEENS3_6LayoutINS4_IJNS5_ILi4EEENS5_ILi2EEENS5_ILi1EEEEEENS4_IJSJ_SH_NS5_ILi0EEEEEEEENS4_IJNS5_ILi64EEENS5_ILi16EEESP_EEEEELb1EEEEEvNT_6ParamsE,"",@"SHT_CUDA_INFO"
	.sectionflags	@""
	.align	4


	//----- nvinfo : EIATTR_CUDA_API_VERSION
	.align		4
        /*0000*/ 	.byte	0x04, 0x37
        /*0002*/ 	.short	(.L_1088 - .L_1087)
.L_1087:
        /*0004*/ 	.word	0x00000082


	//----- nvinfo : EIATTR_SW2861232_WAR
	.align		4
.L_1088:
        /*0008*/ 	.byte	0x01, 0x35
	.zero		2


	//----- nvinfo : EIATTR_PARAM_CBANK
	.align		4
        /*000c*/ 	.byte	0x04, 0x0a
        /*000e*/ 	.short	(.L_1090 - .L_1089)
	.align		4
.L_1089:
        /*0010*/ 	.word	index@(.nv.constant0._ZN7cutlass13device_kernelIN5flash32FlashAttnBwdPostprocessConvertdQIN4cute5tupleIJNS3_1CILi80EEENS5_ILi192EEEEEENS_10bfloat16_tEfNS_4arch4Sm80ELi256ENS3_8TiledMMAINS3_8MMA_AtomIJNS3_30SM80_16x8x16_F32BF16BF16F32_TNEEEENS3_6LayoutINS4_IJNS5_ILi4EEENS5_ILi2EEENS5_ILi1EEEEEENS4_IJSJ_SH_NS5_ILi0EEEEEEEENS4_IJNS5_ILi64EEENS5_ILi16EEESP_EEEEELb1EEEEEvNT_6ParamsE)
        /*0014*/ 	.short	0x0160
        /*0016*/ 	.short	0x0070


	//----- nvinfo : EIATTR_CBANK_PARAM_SIZE
	.align		4
.L_1090:
        /*0018*/ 	.byte	0x03, 0x19
        /*001a*/ 	.short	0x0070


	//----- nvinfo : EIATTR_KPARAM_INFO
	.align		4
        /*001c*/ 	.byte	0x04, 0x17
        /*001e*/ 	.short	(.L_1092 - .L_1091)
.L_1091:
        /*0020*/ 	.word	0x00000000
        /*0024*/ 	.short	0x0000
        /*0026*/ 	.short	0x0000
        /*0028*/ 	.byte	0x00, 0xf0, 0xc1, 0x01


	//----- nvinfo : EIATTR_MAXREG_COUNT
	.align		4
.L_1092:
        /*002c*/ 	.byte	0x03, 0x1b
        /*002e*/ 	.short	0x0080


	//----- nvinfo : EIATTR_NUM_BARRIERS
	.align		4
        /*0030*/ 	.byte	0x02, 0x4c
        /*0032*/ 	.byte	0x01
	.zero		1


	//----- nvinfo : EIATTR_MERCURY_ISA_VERSION
	.align		4
        /*0034*/ 	.byte	0x03, 0x5f
        /*0036*/ 	.short	0x0000


	//----- nvinfo : EIATTR_EXIT_INSTR_OFFSETS
	.align		4
        /*0038*/ 	.byte	0x04, 0x1c
        /*003a*/ 	.short	(.L_1094 - .L_1093)


	//   ....[0]....
.L_1093:
        /*003c*/ 	.word	0x000001a0


	//   ....[1]....
        /*0040*/ 	.word	0x00001db0


	//   ....[2]....
        /*0044*/ 	.word	0x00001fc0


	//   ....[3]....
        /*0048*/ 	.word	0x00001fe0


	//----- nvinfo : EIATTR_CTAIDZ_USED
	.align		4
.L_1094:
        /*004c*/ 	.byte	0x01, 0x04
	.zero		2


	//----- nvinfo : EIATTR_MAX_THREADS
	.align		4
        /*0050*/ 	.byte	0x04, 0x05
        /*0052*/ 	.short	(.L_1096 - .L_1095)
.L_1095:
        /*0054*/ 	.word	0x00000100
        /*0058*/ 	.word	0x00000001
        /*005c*/ 	.word	0x00000001


	//----- nvinfo : EIATTR_CRS_STACK_SIZE
	.align		4
.L_1096:
        /*0060*/ 	.byte	0x04, 0x1e
        /*0062*/ 	.short	(.L_1098 - .L_1097)
.L_1097:
        /*0064*/ 	.word	0x00000000
.L_1098:


//--------------------- .nv.info._ZN7cutlass13device_kernelIN5flash32FlashAttnBwdPostprocessConvertdQIN4cute5tupleIJNS3_1CILi64EEENS5_ILi192EEEEEENS_10bfloat16_tEfNS_4arch4Sm80ELi256ENS3_8TiledMMAINS3_8MMA_AtomIJNS3_30SM80_16x8x16_F32BF16BF16F32_TNEEEENS3_6LayoutINS4_IJNS5_ILi2EEENS5_ILi4EEENS5_ILi1EEEEEENS4_IJSJ_SH_NS5_ILi0EEEEEEEENS4_IJNS5_ILi32EEES6_NS5_ILi16EEEEEEEELb0EEEEEvNT_6ParamsE --------------------------
	.section	.nv.info._ZN7cutlass13device_kernelIN5flash32FlashAttnBwdPostprocessConvertdQIN4cute5tupleIJNS3_1CILi64EEENS5_ILi192EEEEEENS_10bfloat16_tEfNS_4arch4Sm80ELi256ENS3_8TiledMMAINS3_8MMA_AtomIJNS3_30SM80_16x8x16_F32BF16BF16F32_TNEEEENS3_6LayoutINS4_IJNS5_ILi2EEENS5_ILi4EEENS5_ILi1EEEEEENS4_IJSJ_SH_NS5_ILi0EEEEEEEENS4_IJNS5_ILi32EEES6_NS5_ILi16EEEEEEEELb0EEEEEvNT_6ParamsE,"",@"SHT_CUDA_INFO"
	.sectionflags	@""
	.align	4


	//----- nvinfo : EIATTR_CUDA_API_VERSION
	.align		4
        /*0000*/ 	.byte	0x04, 0x37
        /*0002*/ 	.short	(.L_1100 - .L_1099)
.L_1099:
        /*0004*/ 	.word	0x00000082


	//----- nvinfo : EIATTR_SW2861232_WAR
	.align		4
.L_1100:
        /*0008*/ 	.byte	0x01, 0x35
	.zero		2


	//----- nvinfo : EIATTR_PARAM_CBANK
	.align		4
        /*000c*/ 	.byte	0x04, 0x0a
        /*000e*/ 	.short	(.L_1102 - .L_1101)
	.align		4
.L_1101:
        /*0010*/ 	.word	index@(.nv.constant0._ZN7cutlass13device_kernelIN5flash32FlashAttnBwdPostprocessConvertdQIN4cute5tupleIJNS3_1CILi64EEENS5_ILi192EEEEEENS_10bfloat16_tEfNS_4arch4Sm80ELi256ENS3_8TiledMMAINS3_8MMA_AtomIJNS3_30SM80_16x8x16_F32BF16BF16F32_TNEEEENS3_6LayoutINS4_IJNS5_ILi2EEENS5_ILi4EEENS5_ILi1EEEEEENS4_IJSJ_SH_NS5_ILi0EEEEEEEENS4_IJNS5_ILi32EEES6_NS5_ILi16EEEEEEEELb0EEEEEvNT_6ParamsE)
        /*0014*/ 	.short	0x0160
        /*0016*/ 	.short	0x0070


	//----- nvinfo : EIATTR_CBANK_PARAM_SIZE
	.align		4
.L_1102:
        /*0018*/ 	.byte	0x03, 0x19
        /*001a*/ 	.short	0x0070


	//----- nvinfo : EIATTR_KPARAM_INFO
	.align		4
        /*001c*/ 	.byte	0x04, 0x17
        /*001e*/ 	.short	(.L_1104 - .L_1103)
.L_1103:
        /*0020*/ 	.word	0x00000000
        /*0024*/ 	.short	0x0000
        /*0026*/ 	.short	0x0000
        /*0028*/ 	.byte	0x00, 0xf0, 0xc1, 0x01


	//----- nvinfo : EIATTR_MAXREG_COUNT
	.align		4
.L_1104:
        /*002c*/ 	.byte	0x03, 0x1b
        /*002e*/ 	.short	0x0080


	//----- nvinfo : EIATTR_NUM_BARRIERS
	.align		4
        /*0030*/ 	.byte	0x02, 0x4c
        /*0032*/ 	.byte	0x01
	.zero		1


	//----- nvinfo : EIATTR_MERCURY_ISA_VERSION
	.align		4
        /*0034*/ 	.byte	0x03, 0x5f
        /*0036*/ 	.short	0x0000


	//----- nvinfo : EIATTR_EXIT_INSTR_OFFSETS
	.align		4
        /*0038*/ 	.byte	0x04, 0x1c
        /*003a*/ 	.short	(.L_1106 - .L_1105)


	//   ....[0]....
.L_1105:
        /*003c*/ 	.word	0x00000180


	//   ....[1]....
        /*0040*/ 	.word	0x000013f0


	//   ....[2]....
        /*0044*/ 	.word	0x000015b0


	//   ....[3]....
        /*0048*/ 	.word	0x000015d0


	//----- nvinfo : EIATTR_CTAIDZ_USED
	.align		4
.L_1106:
        /*004c*/ 	.byte	0x01, 0x04
	.zero		2


	//----- nvinfo : EIATTR_MAX_THREADS
	.align		4
        /*0050*/ 	.byte	0x04, 0x05
        /*0052*/ 	.short	(.L_1108 - .L_1107)
.L_1107:
        /*0054*/ 	.word	0x00000100
        /*0058*/ 	.word	0x00000001
        /*005c*/ 	.word	0x00000001


	//----- nvinfo : EIATTR_CRS_STACK_SIZE
	.align		4
.L_1108:
        /*0060*/ 	.byte	0x04, 0x1e
        /*0062*/ 	.short	(.L_1110 - .L_1109)
.L_1109:
        /*0064*/ 	.word	0x00000000
.L_1110:


//--------------------- .nv.info._ZN7cutlass13device_kernelIN5flash19enable_sm80_to_sm89INS1_16FlashAttnBwdSm80INS1_25CollectiveMainloopBwdSm80ILi2ELi1EN4cute5tupleIJNS5_1CILi64EEENS7_ILi80EEENS7_ILi192EEEEEENS_10bfloat16_tEfNS_4arch4Sm80ELb1ELb0ELb1ELb1ELb1ELb0ELb1ELb0ELi2ELi4ELi2ELi2ELb0EEENS1_24CollectiveEpilogueBwdGQAISB_fSE_Li256ELb1ELb1EEENS1_25SingleTileBwdLPTSchedulerILb1ELi80ELb1EEEEEEEEEvNT_6ParamsE --------------------------
	.section	.nv.info._ZN7cutlass13device_kernelIN5flash19enable_sm80_to_sm89INS1_16FlashAttnBwdSm80INS1_25CollectiveMainloopBwdSm80ILi2ELi1EN4cute5tupleIJNS5_1CILi64EEENS7_ILi80EEENS7_ILi192EEEEEENS_10bfloat16_tEfNS_4arch4Sm80ELb1ELb0ELb1ELb1ELb1ELb0ELb1ELb0ELi2ELi4ELi2ELi2ELb0EEENS1_24CollectiveEpilogueBwdGQAISB_fSE_Li256ELb1ELb1EEENS1_25SingleTileBwdLPTSchedulerILb1ELi80ELb1EEEEEEEEEvNT_6ParamsE,"",@"SHT_CUDA_INFO"
	.sectionflags	@""
	.align	4


	//----- nvinfo : EIATTR_CUDA_API_VERSION
	.align		4
        /*0000*/ 	.byte	0x04, 0x37
        /*0002*/ 	.short	(.L_1112 - .L_1111)
.L_1111:
        /*0004*/ 	.word	0x00000082


	//----- nvinfo : EIATTR_SW2861232_WAR
	.align		4
.L_1112:
        /*0008*/ 	.byte	0x01, 0x35
	.zero		2


	//----- nvinfo : EIATTR_PARAM_CBANK
	.align		4
        /*000c*/ 	.byte	0x04, 0x0a
        /*000e*/ 	.short	(.L_1114 - .L_1113)
	.align		4
.L_1113:
        /*0010*/ 	.word	index@(.nv.constant0._ZN7cutlass13device_kernelIN5flash19enable_sm80_to_sm89INS1_16FlashAttnBwdSm80INS1_25CollectiveMainloopBwdSm80ILi2ELi1EN4cute5tupleIJNS5_1CILi64EEENS7_ILi80EEENS7_ILi192EEEEEENS_10bfloat16_tEfNS_4arch4Sm80ELb1ELb0ELb1ELb1ELb1ELb0ELb1ELb0ELi2ELi4ELi2ELi2ELb0EEENS1_24CollectiveEpilogueBwdGQAISB_fSE_Li256ELb1ELb1EEENS1_25SingleTileBwdLPTSchedulerILb1ELi80ELb1EEEEEEEEEvNT_6ParamsE)
        /*0014*/ 	.short	0x0160
        /*0016*/ 	.short	0x0290


	//----- nvinfo : EIATTR_CBANK_PARAM_SIZE
	.align		4
.L_1114:
        /*0018*/ 	.byte	0x03, 0x19
        /*001a*/ 	.short	0x0290


	//----- nvinfo : EIATTR_KPARAM_INFO
	.align		4
        /*001c*/ 	.byte	0x04, 0x17
        /*001e*/ 	.short	(.L_1116 - .L_1115)
.L_1115:
        /*0020*/ 	.word	0x00000000
        /*0024*/ 	.short	0x0000
        /*0026*/ 	.short	0x0000
        /*0028*/ 	.byte	0x00, 0xf0, 0x41, 0x0a


	//----- nvinfo : EIATTR_MAXREG_COUNT
	.align		4
.L_1116:
        /*002c*/ 	.byte	0x03, 0x1b
        /*002e*/ 	.short	0x00ff


	//----- nvinfo : EIATTR_NUM_BARRIERS
	.align		4
        /*0030*/ 	.byte	0x02, 0x4c
        /*0032*/ 	.byte	0x02
	.zero		1


	//----- nvinfo : EIATTR_ANNOTATIONS
	.align		4
        /*0034*/ 	.byte	0x04, 0x55
        /*0036*/ 	.short	(.L_1118 - .L_1117)


	//   ....[0]....
.L_1117:
        /*0038*/ 	.word	0x00000001
        /*003c*/ 	.byte	0xa0, 0x02, 0x00, 0x00, 0x01, 0x00, 0x00, 0x00, 0x20, 0x04, 0x00, 0x00, 0x01, 0x00, 0x00, 0x00
        /*004c*/ 	.byte	0x30, 0x04, 0x00, 0x00, 0x01, 0x00, 0x00, 0x00, 0x60, 0x06, 0x00, 0x00, 0x01, 0x00, 0x00, 0x00
        /*005c*/ 	.byte	0xe0, 0x07, 0x00, 0x00, 0x01, 0x00, 0x00, 0x00, 0xf0, 0x07, 0x00, 0x00, 0x01, 0x00, 0x00, 0x00
        /*006c*/ 	.byte	0x00, 0x08, 0x00, 0x00, 0x01, 0x00, 0x00, 0x00, 0xd0, 0x0a, 0x00, 0x00, 0x01, 0x00, 0x00, 0x00
        /*007c*/ 	.byte	0x80, 0x0f, 0x00, 0x00, 0x01, 0x00, 0x00, 0x00, 0x60, 0x6f, 0x00, 0x00, 0x01, 0x00, 0x00, 0x00
        /*008c*/ 	.byte	0x70, 0x6f, 0x00, 0x00, 0x01, 0x00, 0x00, 0x00, 0x80, 0x6f, 0x00, 0x00, 0x01, 0x00, 0x00, 0x00
        /*009c*/ 	.byte	0xa0, 0x72, 0x00, 0x00


	//----- nvinfo : EIATTR_MERCURY_ISA_VERSION
	.align		4
.L_1118:
        /*00a0*/ 	.byte	0x03, 0x5f
        /*00a2*/ 	.short	0x0000


	//----- nvinfo : EIATTR_COOP_GROUP_MASK_REGIDS
	.align		4
        /*00a4*/ 	.byte	0x04, 0x29
        /*00a6*/ 	.short	(.L_1120 - .L_1119)


	//   ....[0]....
.L_1119:
        /*00a8*/ 	.word	0xffffffff


	//   ....[1]....
        /*00ac*/ 	.word	0xffffffff


	//   ....[2]....
        /*00b0*/ 	.word	0xffffffff


	//   ....[3]....
        /*00b4*/ 	.word	0xffffffff


	//   ....[4]....
        /*00b8*/ 	.word	0xffffffff


	//   ....[5]....
        /*00bc*/ 	.word	0xffffffff


	//   ....[6]....
        /*00c0*/ 	.word	0xffffffff


	//   ....[7]....
        /*00c4*/ 	.word	0xffffffff


	//   ....[8]....
        /*00c8*/ 	.word	0xffffffff


	//----- nvinfo : EIATTR_COOP_GROUP_INSTR_OFFSETS
	.align		4
.L_1120:
        /*00cc*/ 	.byte	0x04, 0x28
        /*00ce*/ 	.short	(.L_1122 - .L_1121)


	//   ....[0]....
.L_1121:
        /*00d0*/ 	.word	0x00000060


	//   ....[1]....
        /*00d4*/ 	.word	0x00007290


	//   ....[2]....
        /*00d8*/ 	.word	0x000072d0


	//   ....[3]....
        /*00dc*/ 	.word	0x000077a0


	//   ....[4]....
        /*00e0*/ 	.word	0x000077b0


	//   ....[5]....
        /*00e4*/ 	.word	0x00007940


	//   ....[6]....
        /*00e8*/ 	.word	0x00007990


	//   ....[7]....
        /*00ec*/ 	.word	0x00007e00


	//   ....[8]....
        /*00f0*/ 	.word	0x00007e10


	//----- nvinfo : EIATTR_EXIT_INSTR_OFFSETS
	.align		4
.L_1122:
        /*00f4*/ 	.byte	0x04, 0x1c
        /*00f6*/ 	.short	(.L_1124 - .L_1123)


	//   ....[0]....
.L_1123:
        /*00f8*/ 	.word	0x00000820


	//   ....[1]....
        /*00fc*/ 	.word	0x00006f50


	//   ....[2]....
        /*0100*/ 	.word	0x00007e20


	//   ....[3]....
        /*0104*/ 	.word	0x00007ec0


	//----- nvinfo : EIATTR_MAX_THREADS
	.align		4
.L_1124:
        /*0108*/ 	.byte	0x04, 0x05
        /*010a*/ 	.short	(.L_1126 - .L_1125)
.L_1125:
        /*010c*/ 	.word	0x00000100
        /*0110*/ 	.word	0x00000001
        /*0114*/ 	.word	0x00000001


	//----- nvinfo : EIATTR_CRS_STACK_SIZE
	.align		4
.L_1126:
        /*0118*/ 	.byte	0x04, 0x1e
        /*011a*/ 	.short	(.L_1128 - .L_1127)
.L_1127:
        /*011c*/ 	.word	0x00000000
.L_1128:


//--------------------- .nv.info._ZN7cutlass13device_kernelIN5flash22FlashAttnBwdPreprocessIN4cute5tupleIJNS3_1CILi64EEENS5_ILi192EEEEEENS_10bfloat16_tEfNS_4arch4Sm80ELb1ELb1EEEEEvNT_6ParamsE --------------------------
	.section	.nv.info._ZN7cutlass13device_kernelIN5flash22FlashAttnBwdPreprocessIN4cute5tupleIJNS3_1CILi64EEENS5_ILi192EEEEEENS_10bfloat16_tEfNS_4arch4Sm80ELb1ELb1EEEEEvNT_6ParamsE,"",@"SHT_CUDA_INFO"
	.sectionflags	@""
	.align	4


	//----- nvinfo : EIATTR_CUDA_API_VERSION
	.align		4
        /*0000*/ 	.byte	0x04, 0x37
        /*0002*/ 	.short	(.L_1130 - .L_1129)
.L_1129:
        /*0004*/ 	.word	0x00000082


	//----- nvinfo : EIATTR_SW2861232_WAR
	.align		4
.L_1130:
        /*0008*/ 	.byte	0x01, 0x35
	.zero		2


	//----- nvinfo : EIATTR_PARAM_CBANK
	.align		4
        /*000c*/ 	.byte	0x04, 0x0a
        /*000e*/ 	.short	(.L_1132 - .L_1131)
	.align		4
.L_1131:
        /*0010*/ 	.word	index@(.nv.constant0._ZN7cutlass13device_kernelIN5flash22FlashAttnBwdPreprocessIN4cute5tupleIJNS3_1CILi64EEENS5_ILi192EEEEEENS_10bfloat16_tEfNS_4arch4Sm80ELb1ELb1EEEEEvNT_6ParamsE)
        /*0014*/ 	.short	0x0160
        /*0016*/ 	.short	0x00f0


	//----- nvinfo : EIATTR_CBANK_PARAM_SIZE
	.align		4
.L_1132:
        /*0018*/ 	.byte	0x03, 0x19
        /*001a*/ 	.short	0x00f0


	//----- nvinfo : EIATTR_KPARAM_INFO
	.align		4
        /*001c*/ 	.byte	0x04, 0x17
        /*001e*/ 	.short	(.L_1134 - .L_1133)
.L_1133:
        /*0020*/ 	.word	0x00000000
        /*0024*/ 	.short	0x0000
        /*0026*/ 	.short	0x0000
        /*0028*/ 	.byte	0x00, 0xf0, 0xc1, 0x03


	//----- nvinfo : EIATTR_MAXREG_COUNT
	.align		4
.L_1134:
        /*002c*/ 	.byte	0x03, 0x1b
        /*002e*/ 	.short	0x0080


	//----- nvinfo : EIATTR_MERCURY_ISA_VERSION
	.align		4
        /*0030*/ 	.byte	0x03, 0x5f
        /*0032*/ 	.short	0x0000


	//----- nvinfo : EIATTR_COOP_GROUP_MASK_REGIDS
	.align		4
        /*0034*/ 	.byte	0x04, 0x29
        /*0036*/ 	.short	(.L_1136 - .L_1135)


	//   ....[0]....
.L_1135:
        /*0038*/ 	.word	0xffffffff


	//   ....[1]....
        /*003c*/ 	.word	0xffffffff


	//   ....[2]....
        /*0040*/ 	.word	0xffffffff


	//   ....[3]....
        /*0044*/ 	.word	0xffffffff


	//   ....[4]....
        /*0048*/ 	.word	0xffffffff


	//   ....[5]....
        /*004c*/ 	.word	0xffffffff


	//----- nvinfo : EIATTR_COOP_GROUP_INSTR_OFFSETS
	.align		4
.L_1136:
        /*0050*/ 	.byte	0x04, 0x28
        /*0052*/ 	.short	(.L_1138 - .L_1137)


	//   ....[0]....
.L_1137:
        /*0054*/ 	.word	0x000017f0


	//   ....[1]....
        /*0058*/ 	.word	0x00001800


	//   ....[2]....
        /*005c*/ 	.word	0x00001840


	//   ....[3]....
        /*0060*/ 	.word	0x00001850


	//   ....[4]....
        /*0064*/ 	.word	0x000018b0


	//   ....[5]....
        /*0068*/ 	.word	0x000018e0


	//----- nvinfo : EIATTR_EXIT_INSTR_OFFSETS
	.align		4
.L_1138:
        /*006c*/ 	.byte	0x04, 0x1c
        /*006e*/ 	.short	(.L_1140 - .L_1139)


	//   ....[0]....
.L_1139:
        /*0070*/ 	.word	0x00000190


	//   ....[1]....
        /*0074*/ 	.word	0x00001e40


	//   ....[2]....
        /*0078*/ 	.word	0x00001e90


	//----- nvinfo : EIATTR_CTAIDZ_USED
	.align		4
.L_1140:
        /*007c*/ 	.byte	0x01, 0x04
	.zero		2


	//----- nvinfo : EIATTR_MAX_THREADS
	.align		4
        /*0080*/ 	.byte	0x04, 0x05
        /*0082*/ 	.short	(.L_1142 - .L_1141)
.L_1141:
        /*0084*/ 	.word	0x00000100
        /*0088*/ 	.word	0x00000001
        /*008c*/ 	.word	0x00000001


	//----- nvinfo : EIATTR_CRS_STACK_SIZE
	.align		4
.L_1142:
        /*0090*/ 	.byte	0x04, 0x1e
        /*0092*/ 	.short	(.L_1144 - .L_1143)
.L_1143:
        /*0094*/ 	.word	0x00000000
.L_1144:


//--------------------- .nv.callgraph             --------------------------
	.section	.nv.callgraph,"",@"SHT_CUDA_CALLGRAPH"
	.align	4
	.sectionentsize	8
	.align		4
        /*0000*/ 	.word	0x00000000
	.align		4
        /*0004*/ 	.word	0xffffffff
	.align		4
        /*0008*/ 	.word	0x00000000
	.align		4
        /*000c*/ 	.word	0xfffffffe
	.align		4
        /*0010*/ 	.word	0x00000000
	.align		4
        /*0014*/ 	.word	0xfffffffd
	.align		4
        /*0018*/ 	.word	0x00000000
	.align		4
        /*001c*/ 	.word	0xfffffffc


//--------------------- .nv.rel.action            --------------------------
	.section	.nv.rel.action,"",@"SHT_CUDA_RELOCINFO"
	.align	8
	.sectionentsize	8
        /*0000*/ 	.byte	0x73, 0x00, 0x00, 0x00, 0x00, 0x00, 0x00, 0x00, 0x00, 0x00, 0x00, 0x11, 0x25, 0x00, 0x05, 0x36


//--------------------- .nv.constant4             --------------------------
	.section	.nv.constant4,"a",@progbits
	.align	8
	.align		8
.nv.constant4:
        /*0000*/ 	.dword	_ZN74_INTERNAL_83fe1b93_38_flash_bwd_hdim192_bf16_softcap_sm80_cu_1f2e7571_28954cuda3std3__45__cpo5beginE
	.align		8
        /*0008*/ 	.dword	_ZN74_INTERNAL_83fe1b93_38_flash_bwd_hdim192_bf16_softcap_sm80_cu_1f2e7571_28954cuda3std3__45__cpo3endE
	.align		8
        /*0010*/ 	.dword	_ZN74_INTERNAL_83fe1b93_38_flash_bwd_hdim192_bf16_softcap_sm80_cu_1f2e7571_28954cuda3std3__45__cpo6cbeginE
	.align		8
        /*0018*/ 	.dword	_ZN74_INTERNAL_83fe1b93_38_flash_bwd_hdim192_bf16_softcap_sm80_cu_1f2e7571_28954cuda3std3__45__cpo4cendE
	.align		8
        /*0020*/ 	.dword	_ZN74_INTERNAL_83fe1b93_38_flash_bwd_hdim192_bf16_softcap_sm80_cu_1f2e7571_28954cuda3std3__476_GLOBAL__N__83fe1b93_38_flash_bwd_hdim192_bf16_softcap_sm80_cu_1f2e7571_28956ignoreE
	.align		8
        /*0028*/ 	.dword	_ZN74_INTERNAL_83fe1b93_38_flash_bwd_hdim192_bf16_softcap_sm80_cu_1f2e7571_28954cuda3std3__419piecewise_constructE
	.align		8
        /*0030*/ 	.dword	_ZN74_INTERNAL_83fe1b93_38_flash_bwd_hdim192_bf16_softcap_sm80_cu_1f2e7571_28954cuda3std3__48in_placeE
	.align		8
        /*0038*/ 	.dword	_ZN74_INTERNAL_83fe1b93_38_flash_bwd_hdim192_bf16_softcap_sm80_cu_1f2e7571_28954cuda3std6ranges3__45__cpo4swapE
	.align		8
        /*0040*/ 	.dword	_ZN74_INTERNAL_83fe1b93_38_flash_bwd_hdim192_bf16_softcap_sm80_cu_1f2e7571_28954cuda3std6ranges3__45__cpo9iter_moveE
	.align		8
        /*0048*/ 	.dword	_ZN74_INTERNAL_83fe1b93_38_flash_bwd_hdim192_bf16_softcap_sm80_cu_1f2e7571_28954cute7productE
	.align		8
        /*0050*/ 	.dword	_ZN74_INTERNAL_83fe1b93_38_flash_bwd_hdim192_bf16_softcap_sm80_cu_1f2e7571_28954cute1_E


//--------------------- .nv.constant0._ZN7cutlass13device_kernelIN5flash19enable_sm80_to_sm89INS1_16FlashAttnBwdSm80INS1_25CollectiveMainloopBwdSm80ILi1ELi1EN4cute5tupleIJNS5_1CILi64EEES8_NS7_ILi192EEEEEENS_10bfloat16_tEfNS_4arch4Sm80ELb0ELb0ELb1ELb0ELb0ELb0ELb0ELb0ELi2ELi2ELi2ELi2ELb1EEENS1_21CollectiveEpilogueBwdISA_SB_SD_Li256ELb0ELb0ELi4EEENS1_19SingleTileSchedulerILb0ELb0ELb0ELi64EEEEEEEEEvNT_6ParamsE --------------------------
	.section	.nv.constant0._ZN7cutlass13device_kernelIN5flash19enable_sm80_to_sm89INS1_16FlashAttnBwdSm80INS1_25CollectiveMainloopBwdSm80ILi1ELi1EN4cute5tupleIJNS5_1CILi64EEES8_NS7_ILi192EEEEEENS_10bfloat16_tEfNS_4arch4Sm80ELb0ELb0ELb1ELb0ELb0ELb0ELb0ELb0ELi2ELi2ELi2ELi2ELb1EEENS1_21CollectiveEpilogueBwdISA_SB_SD_Li256ELb0ELb0ELi4EEENS1_19SingleTileSchedulerILb0ELb0ELb0ELi64EEEEEEEEEvNT_6ParamsE,"a",@progbits
	.sectionflags	@""
	.align	4
.nv.constant0._ZN7cutlass13device_kernelIN5flash19enable_sm80_to_sm89INS1_16FlashAttnBwdSm80INS1_25CollectiveMainloopBwdSm80ILi1ELi1EN4cute5tupleIJNS5_1CILi64EEES8_NS7_ILi192EEEEEENS_10bfloat16_tEfNS_4arch4Sm80ELb0ELb0ELb1ELb0ELb0ELb0ELb0ELb0ELi2ELi2ELi2ELi2ELb1EEENS1_21CollectiveEpilogueBwdISA_SB_SD_Li256ELb0ELb0ELi4EEENS1_19SingleTileSchedulerILb0ELb0ELb0ELi64EEEEEEEEEvNT_6ParamsE:
	.zero		976


//--------------------- .nv.constant0._ZN7cutlass13device_kernelIN5flash19enable_sm80_to_sm89INS1_16FlashAttnBwdSm80INS1_25CollectiveMainloopBwdSm80ILi1ELi1EN4cute5tupleIJNS5_1CILi64EEES8_NS7_ILi192EEEEEENS_10bfloat16_tEfNS_4arch4Sm80ELb0ELb0ELb1ELb0ELb1ELb0ELb0ELb0ELi2ELi2ELi2ELi2ELb1EEENS1_21CollectiveEpilogueBwdISA_SB_SD_Li256ELb0ELb0ELi4EEENS1_19SingleTileSchedulerILb0ELb0ELb0ELi64EEEEEEEEEvNT_6ParamsE --------------------------
	.section	.nv.constant0._ZN7cutlass13device_kernelIN5flash19enable_sm80_to_sm89INS1_16FlashAttnBwdSm80INS1_25CollectiveMainloopBwdSm80ILi1ELi1EN4cute5tupleIJNS5_1CILi64EEES8_NS7_ILi192EEEEEENS_10bfloat16_tEfNS_4arch4Sm80ELb0ELb0ELb1ELb0ELb1ELb0ELb0ELb0ELi2ELi2ELi2ELi2ELb1EEENS1_21CollectiveEpilogueBwdISA_SB_SD_Li256ELb0ELb0ELi4EEENS1_19SingleTileSchedulerILb0ELb0ELb0ELi64EEEEEEEEEvNT_6ParamsE,"a",@progbits
	.sectionflags	@""
	.align	4
.nv.constant0._ZN7cutlass13device_kernelIN5flash19enable_sm80_to_sm89INS1_16FlashAttnBwdSm80INS1_25CollectiveMainloopBwdSm80ILi1ELi1EN4cute5tupleIJNS5_1CILi64EEES8_NS7_ILi192EEEEEENS_10bfloat16_tEfNS_4arch4Sm80ELb0ELb0ELb1ELb0ELb1ELb0ELb0ELb0ELi2ELi2ELi2ELi2ELb1EEENS1_21CollectiveEpilogueBwdISA_SB_SD_Li256ELb0ELb0ELi4EEENS1_19SingleTileSchedulerILb0ELb0ELb0ELi64EEEEEEEEEvNT_6ParamsE:
	.zero		976


//--------------------- .nv.constant0._ZN7cutlass13device_kernelIN5flash19enable_sm80_to_sm89INS1_16FlashAttnBwdSm80INS1_25CollectiveMainloopBwdSm80ILi1ELi1EN4cute5tupleIJNS5_1CILi64EEES8_NS7_ILi192EEEEEENS_10bfloat16_tEfNS_4arch4Sm80ELb0ELb0ELb1ELb0ELb0ELb0ELb0ELb0ELi2ELi2ELi2ELi2ELb1EEENS1_24CollectiveEpilogueBwdGQAISA_fSD_Li256ELb0ELb0EEENS1_19SingleTileSchedulerILb0ELb0ELb0ELi64EEEEEEEEEvNT_6ParamsE --------------------------
	.section	.nv.constant0._ZN7cutlass13device_kernelIN5flash19enable_sm80_to_sm89INS1_16FlashAttnBwdSm80INS1_25CollectiveMainloopBwdSm80ILi1ELi1EN4cute5tupleIJNS5_1CILi64EEES8_NS7_ILi192EEEEEENS_10bfloat16_tEfNS_4arch4Sm80ELb0ELb0ELb1ELb0ELb0ELb0ELb0ELb0ELi2ELi2ELi2ELi2ELb1EEENS1_24CollectiveEpilogueBwdGQAISA_fSD_Li256ELb0ELb0EEENS1_19SingleTileSchedulerILb0ELb0ELb0ELi64EEEEEEEEEvNT_6ParamsE,"a",@progbits
	.sectionflags	@""
	.align	4
.nv.constant0._ZN7cutlass13device_kernelIN5flash19enable_sm80_to_sm89INS1_16FlashAttnBwdSm80INS1_25CollectiveMainloopBwdSm80ILi1ELi1EN4cute5tupleIJNS5_1CILi64EEES8_NS7_ILi192EEEEEENS_10bfloat16_tEfNS_4arch4Sm80ELb0ELb0ELb1ELb0ELb0ELb0ELb0ELb0ELi2ELi2ELi2ELi2ELb1EEENS1_24CollectiveEpilogueBwdGQAISA_fSD_Li256ELb0ELb0EEENS1_19SingleTileSchedulerILb0ELb0ELb0ELi64EEEEEEEEEvNT_6ParamsE:
	.zero		984


//--------------------- .nv.constant0._ZN7cutlass13device_kernelIN5flash19enable_sm80_to_sm89INS1_16FlashAttnBwdSm80INS1_25CollectiveMainloopBwdSm80ILi1ELi1EN4cute5tupleIJNS5_1CILi64EEES8_NS7_ILi192EEEEEENS_10bfloat16_tEfNS_4arch4Sm80ELb0ELb0ELb1ELb0ELb1ELb0ELb0ELb0ELi2ELi2ELi2ELi2ELb1EEENS1_24CollectiveEpilogueBwdGQAISA_fSD_Li256ELb0ELb1EEENS1_19SingleTileSchedulerILb0ELb0ELb0ELi64EEEEEEEEEvNT_6ParamsE --------------------------
	.section	.nv.constant0._ZN7cutlass13device_kernelIN5flash19enable_sm80_to_sm89INS1_16FlashAttnBwdSm80INS1_25CollectiveMainloopBwdSm80ILi1ELi1EN4cute5tupleIJNS5_1CILi64EEES8_NS7_ILi192EEEEEENS_10bfloat16_tEfNS_4arch4Sm80ELb0ELb0ELb1ELb0ELb1ELb0ELb0ELb0ELi2ELi2ELi2ELi2ELb1EEENS1_24CollectiveEpilogueBwdGQAISA_fSD_Li256ELb0ELb1EEENS1_19SingleTileSchedulerILb0ELb0ELb0ELi64EEEEEEEEEvNT_6ParamsE,"a",@progbits
	.sectionflags	@""
	.align	4
.nv.constant0._ZN7cutlass13device_kernelIN5flash19enable_sm80_to_sm89INS1_16FlashAttnBwdSm80INS1_25CollectiveMainloopBwdSm80ILi1ELi1EN4cute5tupleIJNS5_1CILi64EEES8_NS7_ILi192EEEEEENS_10bfloat16_tEfNS_4arch4Sm80ELb0ELb0ELb1ELb0ELb1ELb0ELb0ELb0ELi2ELi2ELi2ELi2ELb1EEENS1_24CollectiveEpilogueBwdGQAISA_fSD_Li256ELb0ELb1EEENS1_19SingleTileSchedulerILb0ELb0ELb0ELi64EEEEEEEEEvNT_6ParamsE:
	.zero		984


//--------------------- .nv.constant0._ZN7cutlass13device_kernelIN5flash19enable_sm80_to_sm89INS1_16FlashAttnBwdSm80INS1_25CollectiveMainloopBwdSm80ILi1ELi1EN4cute5tupleIJNS5_1CILi64EEES8_NS7_ILi192EEEEEENS_10bfloat16_tEfNS_4arch4Sm80ELb0ELb0ELb1ELb1ELb0ELb0ELb0ELb0ELi2ELi2ELi2ELi2ELb1EEENS1_21CollectiveEpilogueBwdISA_SB_SD_Li256ELb1ELb0ELi4EEENS1_19SingleTileSchedulerILb1ELb0ELb0ELi64EEEEEEEEEvNT_6ParamsE --------------------------
	.section	.nv.constant0._ZN7cutlass13device_kernelIN5flash19enable_sm80_to_sm89INS1_16FlashAttnBwdSm80INS1_25CollectiveMainloopBwdSm80ILi1ELi1EN4cute5tupleIJNS5_1CILi64EEES8_NS7_ILi192EEEEEENS_10bfloat16_tEfNS_4arch4Sm80ELb0ELb0ELb1ELb1ELb0ELb0ELb0ELb0ELi2ELi2ELi2ELi2ELb1EEENS1_21CollectiveEpilogueBwdISA_SB_SD_Li256ELb1ELb0ELi4EEENS1_19SingleTileSchedulerILb1ELb0ELb0ELi64EEEEEEEEEvNT_6ParamsE,"a",@progbits
	.sectionflags	@""
	.align	4
.nv.constant0._ZN7cutlass13device_kernelIN5flash19enable_sm80_to_sm89INS1_16FlashAttnBwdSm80INS1_25CollectiveMainloopBwdSm80ILi1ELi1EN4cute5tupleIJNS5_1CILi64EEES8_NS7_ILi192EEEEEENS_10bfloat16_tEfNS_4arch4Sm80ELb0ELb0ELb1ELb1ELb0ELb0ELb0ELb0ELi2ELi2ELi2ELi2ELb1EEENS1_21CollectiveEpilogueBwdISA_SB_SD_Li256ELb1ELb0ELi4EEENS1_19SingleTileSchedulerILb1ELb0ELb0ELi64EEEEEEEEEvNT_6ParamsE:
	.zero		976


//--------------------- .nv.constant0._ZN7cutlass13device_kernelIN5flash19enable_sm80_to_sm89INS1_16FlashAttnBwdSm80INS1_25CollectiveMainloopBwdSm80ILi1ELi1EN4cute5tupleIJNS5_1CILi64EEES8_NS7_ILi192EEEEEENS_10bfloat16_tEfNS_4arch4Sm80ELb0ELb0ELb1ELb1ELb1ELb0ELb0ELb0ELi2ELi2ELi2ELi2ELb1EEENS1_21CollectiveEpilogueBwdISA_SB_SD_Li256ELb1ELb0ELi4EEENS1_19SingleTileSchedulerILb1ELb0ELb0ELi64EEEEEEEEEvNT_6ParamsE --------------------------
	.section	.nv.constant0._ZN7cutlass13device_kernelIN5flash19enable_sm80_to_sm89INS1_16FlashAttnBwdSm80INS1_25CollectiveMainloopBwdSm80ILi1ELi1EN4cute5tupleIJNS5_1CILi64EEES8_NS7_ILi192EEEEEENS_10bfloat16_tEfNS_4arch4Sm80ELb0ELb0ELb1ELb1ELb1ELb0ELb0ELb0ELi2ELi2ELi2ELi2ELb1EEENS1_21CollectiveEpilogueBwdISA_SB_SD_Li256ELb1ELb0ELi4EEENS1_19SingleTileSchedulerILb1ELb0ELb0ELi64EEEEEEEEEvNT_6ParamsE,"a",@progbits
	.sectionflags	@""
	.align	4
.nv.constant0._ZN7cutlass13device_kernelIN5flash19enable_sm80_to_sm89INS1_16FlashAttnBwdSm80INS1_25CollectiveMainloopBwdSm80ILi1ELi1EN4cute5tupleIJNS5_1CILi64EEES8_NS7_ILi192EEEEEENS_10bfloat16_tEfNS_4arch4Sm80ELb0ELb0ELb1ELb1ELb1ELb0ELb0ELb0ELi2ELi2ELi2ELi2ELb1EEENS1_21CollectiveEpilogueBwdISA_SB_SD_Li256ELb1ELb0ELi4EEENS1_19SingleTileSchedulerILb1ELb0ELb0ELi64EEEEEEEEEvNT_6ParamsE:
	.zero		976


//--------------------- .nv.constant0._ZN7cutlass13device_kernelIN5flash19enable_sm80_to_sm89INS1_16FlashAttnBwdSm80INS1_25CollectiveMainloopBwdSm80ILi1ELi1EN4cute5tupleIJNS5_1CILi64EEES8_NS7_ILi192EEEEEENS_10bfloat16_tEfNS_4arch4Sm80ELb0ELb0ELb1ELb1ELb0ELb0ELb0ELb0ELi2ELi2ELi2ELi2ELb1EEENS1_24CollectiveEpilogueBwdGQAISA_fSD_Li256ELb1ELb0EEENS1_19SingleTileSchedulerILb1ELb0ELb0ELi64EEEEEEEEEvNT_6ParamsE --------------------------
	.section	.nv.constant0._ZN7cutlass13device_kernelIN5flash19enable_sm80_to_sm89INS1_16FlashAttnBwdSm80INS1_25CollectiveMainloopBwdSm80ILi1ELi1EN4cute5tupleIJNS5_1CILi64EEES8_NS7_ILi192EEEEEENS_10bfloat16_tEfNS_4arch4Sm80ELb0ELb0ELb1ELb1ELb0ELb0ELb0ELb0ELi2ELi2ELi2ELi2ELb1EEENS1_24CollectiveEpilogueBwdGQAISA_fSD_Li256ELb1ELb0EEENS1_19SingleTileSchedulerILb1ELb0ELb0ELi64EEEEEEEEEvNT_6ParamsE,"a",@progbits
	.sectionflags	@""
	.align	4
.nv.constant0._ZN7cutlass13device_kernelIN5flash19enable_sm80_to_sm89INS1_16FlashAttnBwdSm80INS1_25CollectiveMainloopBwdSm80ILi1ELi1EN4cute5tupleIJNS5_1CILi64EEES8_NS7_ILi192EEEEEENS_10bfloat16_tEfNS_4arch4Sm80ELb0ELb0ELb1ELb1ELb0ELb0ELb0ELb0ELi2ELi2ELi2ELi2ELb1EEENS1_24CollectiveEpilogueBwdGQAISA_fSD_Li256ELb1ELb0EEENS1_19SingleTileSchedulerILb1ELb0ELb0ELi64EEEEEEEEEvNT_6ParamsE:
	.zero		984


//--------------------- .nv.constant0._ZN7cutlass13device_kernelIN5flash19enable_sm80_to_sm89INS1_16FlashAttnBwdSm80INS1_25CollectiveMainloopBwdSm80ILi1ELi1EN4cute5tupleIJNS5_1CILi64EEES8_NS7_ILi192EEEEEENS_10bfloat16_tEfNS_4arch4Sm80ELb0ELb0ELb1ELb1ELb1ELb0ELb0ELb0ELi2ELi2ELi2ELi2ELb1EEENS1_24CollectiveEpilogueBwdGQAISA_fSD_Li256ELb1ELb1EEENS1_19SingleTileSchedulerILb1ELb0ELb0ELi64EEEEEEEEEvNT_6ParamsE --------------------------
	.section	.nv.constant0._ZN7cutlass13device_kernelIN5flash19enable_sm80_to_sm89INS1_16FlashAttnBwdSm80INS1_25CollectiveMainloopBwdSm80ILi1ELi1EN4cute5tupleIJNS5_1CILi64EEES8_NS7_ILi192EEEEEENS_10bfloat16_tEfNS_4arch4Sm80ELb0ELb0ELb1ELb1ELb1ELb0ELb0ELb0ELi2ELi2ELi2ELi2ELb1EEENS1_24CollectiveEpilogueBwdGQAISA_fSD_Li256ELb1ELb1EEENS1_19SingleTileSchedulerILb1ELb0ELb0ELi64EEEEEEEEEvNT_6ParamsE,"a",@progbits
	.sectionflags	@""
	.align	4
.nv.constant0._ZN7cutlass13device_kernelIN5flash19enable_sm80_to_sm89INS1_16FlashAttnBwdSm80INS1_25CollectiveMainloopBwdSm80ILi1ELi1EN4cute5tupleIJNS5_1CILi64EEES8_NS7_ILi192EEEEEENS_10bfloat16_tEfNS_4arch4Sm80ELb0ELb0ELb1ELb1ELb1ELb0ELb0ELb0ELi2ELi2ELi2ELi2ELb1EEENS1_24CollectiveEpilogueBwdGQAISA_fSD_Li256ELb1ELb1EEENS1_19SingleTileSchedulerILb1ELb0ELb0ELi64EEEEEEEEEvNT_6ParamsE:
	.zero		984


//--------------------- .nv.constant0._ZN7cutlass13device_kernelIN5flash19enable_sm80_to_sm89INS1_16FlashAttnBwdSm80INS1_25CollectiveMainloopBwdSm80ILi1ELi1EN4cute5tupleIJNS5_1CILi64EEES8_NS7_ILi192EEEEEENS_10bfloat16_tEfNS_4arch4Sm80ELb0ELb1ELb1ELb0ELb0ELb0ELb0ELb0ELi2ELi2ELi2ELi2ELb1EEENS1_21CollectiveEpilogueBwdISA_SB_SD_Li256ELb0ELb0ELi4EEENS1_19SingleTileSchedulerILb0ELb0ELb0ELi64EEEEEEEEEvNT_6ParamsE --------------------------
	.section	.nv.constant0._ZN7cutlass13device_kernelIN5flash19enable_sm80_to_sm89INS1_16FlashAttnBwdSm80INS1_25CollectiveMainloopBwdSm80ILi1ELi1EN4cute5tupleIJNS5_1CILi64EEES8_NS7_ILi192EEEEEENS_10bfloat16_tEfNS_4arch4Sm80ELb0ELb1ELb1ELb0ELb0ELb0ELb0ELb0ELi2ELi2ELi2ELi2ELb1EEENS1_21CollectiveEpilogueBwdISA_SB_SD_Li256ELb0ELb0ELi4EEENS1_19SingleTileSchedulerILb0ELb0ELb0ELi64EEEEEEEEEvNT_6ParamsE,"a",@progbits
	.sectionflags	@""
	.align	4
.nv.constant0._ZN7cutlass13device_kernelIN5flash19enable_sm80_to_sm89INS1_16FlashAttnBwdSm80INS1_25CollectiveMainloopBwdSm80ILi1ELi1EN4cute5tupleIJNS5_1CILi64EEES8_NS7_ILi192EEEEEENS_10bfloat16_tEfNS_4arch4Sm80ELb0ELb1ELb1ELb0ELb0ELb0ELb0ELb0ELi2ELi2ELi2ELi2ELb1EEENS1_21CollectiveEpilogueBwdISA_SB_SD_Li256ELb0ELb0ELi4EEENS1_19SingleTileSchedulerILb0ELb0ELb0ELi64EEEEEEEEEvNT_6ParamsE:
	.zero		976


//--------------------- .nv.constant0._ZN7cutlass13device_kernelIN5flash19enable_sm80_to_sm89INS1_16FlashAttnBwdSm80INS1_25CollectiveMainloopBwdSm80ILi1ELi1EN4cute5tupleIJNS5_1CILi64EEES8_NS7_ILi192EEEEEENS_10bfloat16_tEfNS_4arch4Sm80ELb0ELb1ELb1ELb0ELb1ELb0ELb0ELb0ELi2ELi2ELi2ELi2ELb1EEENS1_21CollectiveEpilogueBwdISA_SB_SD_Li256ELb0ELb0ELi4EEENS1_19SingleTileSchedulerILb0ELb0ELb0ELi64EEEEEEEEEvNT_6ParamsE --------------------------
	.section	.nv.constant0._ZN7cutlass13device_kernelIN5flash19enable_sm80_to_sm89INS1_16FlashAttnBwdSm80INS1_25CollectiveMainloopBwdSm80ILi1ELi1EN4cute5tupleIJNS5_1CILi64EEES8_NS7_ILi192EEEEEENS_10bfloat16_tEfNS_4arch4Sm80ELb0ELb1ELb1ELb0ELb1ELb0ELb0ELb0ELi2ELi2ELi2ELi2ELb1EEENS1_21CollectiveEpilogueBwdISA_SB_SD_Li256ELb0ELb0ELi4EEENS1_19SingleTileSchedulerILb0ELb0ELb0ELi64EEEEEEEEEvNT_6ParamsE,"a",@progbits
	.sectionflags	@""
	.align	4
.nv.constant0._ZN7cutlass13device_kernelIN5flash19enable_sm80_to_sm89INS1_16FlashAttnBwdSm80INS1_25CollectiveMainloopBwdSm80ILi1ELi1EN4cute5tupleIJNS5_1CILi64EEES8_NS7_ILi192EEEEEENS_10bfloat16_tEfNS_4arch4Sm80ELb0ELb1ELb1ELb0ELb1ELb0ELb0ELb0ELi2ELi2ELi2ELi2ELb1EEENS1_21CollectiveEpilogueBwdISA_SB_SD_Li256ELb0ELb0ELi4EEENS1_19SingleTileSchedulerILb0ELb0ELb0ELi64EEEEEEEEEvNT_6ParamsE:
	.zero		976


//--------------------- .nv.constant0._ZN7cutlass13device_kernelIN5flash19enable_sm80_to_sm89INS1_16FlashAttnBwdSm80INS1_25CollectiveMainloopBwdSm80ILi1ELi1EN4cute5tupleIJNS5_1CILi64EEES8_NS7_ILi192EEEEEENS_10bfloat16_tEfNS_4arch4Sm80ELb0ELb1ELb1ELb0ELb0ELb0ELb0ELb0ELi2ELi2ELi2ELi2ELb1EEENS1_24CollectiveEpilogueBwdGQAISA_fSD_Li256ELb0ELb0EEENS1_19SingleTileSchedulerILb0ELb0ELb0ELi64EEEEEEEEEvNT_6ParamsE --------------------------
	.section	.nv.constant0._ZN7cutlass13device_kernelIN5flash19enable_sm80_to_sm89INS1_16FlashAttnBwdSm80INS1_25CollectiveMainloopBwdSm80ILi1ELi1EN4cute5tupleIJNS5_1CILi64EEES8_NS7_ILi192EEEEEENS_10bfloat16_tEfNS_4arch4Sm80ELb0ELb1ELb1ELb0ELb0ELb0ELb0ELb0ELi2ELi2ELi2ELi2ELb1EEENS1_24CollectiveEpilogueBwdGQAISA_fSD_Li256ELb0ELb0EEENS1_19SingleTileSchedulerILb0ELb0ELb0ELi64EEEEEEEEEvNT_6ParamsE,"a",@progbits
	.sectionflags	@""
	.align	4
.nv.constant0._ZN7cutlass13device_kernelIN5flash19enable_sm80_to_sm89INS1_16FlashAttnBwdSm80INS1_25CollectiveMainloopBwdSm80ILi1ELi1EN4cute5tupleIJNS5_1CILi64EEES8_NS7_ILi192EEEEEENS_10bfloat16_tEfNS_4arch4Sm80ELb0ELb1ELb1ELb0ELb0ELb0ELb0ELb0ELi2ELi2ELi2ELi2ELb1EEENS1_24CollectiveEpilogueBwdGQAISA_fSD_Li256ELb0ELb0EEENS1_19SingleTileSchedulerILb0ELb0ELb0ELi64EEEEEEEEEvNT_6ParamsE:
	.zero		984


//--------------------- .nv.constant0._ZN7cutlass13device_kernelIN5flash19enable_sm80_to_sm89INS1_16FlashAttnBwdSm80INS1_25CollectiveMainloopBwdSm80ILi1ELi1EN4cute5tupleIJNS5_1CILi64EEES8_NS7_ILi192EEEEEENS_10bfloat16_tEfNS_4arch4Sm80ELb0ELb1ELb1ELb0ELb1ELb0ELb0ELb0ELi2ELi2ELi2ELi2ELb1EEENS1_24CollectiveEpilogueBwdGQAISA_fSD_Li256ELb0ELb1EEENS1_19SingleTileSchedulerILb0ELb0ELb0ELi64EEEEEEEEEvNT_6ParamsE --------------------------
	.section	.nv.constant0._ZN7cutlass13device_kernelIN5flash19enable_sm80_to_sm89INS1_16FlashAttnBwdSm80INS1_25CollectiveMainloopBwdSm80ILi1ELi1EN4cute5tupleIJNS5_1CILi64EEES8_NS7_ILi192EEEEEENS_10bfloat16_tEfNS_4arch4Sm80ELb0ELb1ELb1ELb0ELb1ELb0ELb0ELb0ELi2ELi2ELi2ELi2ELb1EEENS1_24CollectiveEpilogueBwdGQAISA_fSD_Li256ELb0ELb1EEENS1_19SingleTileSchedulerILb0ELb0ELb0ELi64EEEEEEEEEvNT_6ParamsE,"a",@progbits
	.sectionflags	@""
	.align	4
.nv.constant0._ZN7cutlass13device_kernelIN5flash19enable_sm80_to_sm89INS1_16FlashAttnBwdSm80INS1_25CollectiveMainloopBwdSm80ILi1ELi1EN4cute5tupleIJNS5_1CILi64EEES8_NS7_ILi192EEEEEENS_10bfloat16_tEfNS_4arch4Sm80ELb0ELb1ELb1ELb0ELb1ELb0ELb0ELb0ELi2ELi2ELi2ELi2ELb1EEENS1_24CollectiveEpilogueBwdGQAISA_fSD_Li256ELb0ELb1EEENS1_19SingleTileSchedulerILb0ELb0ELb0ELi64EEEEEEEEEvNT_6ParamsE:
	.zero		984


//--------------------- .nv.constant0._ZN7cutlass13device_kernelIN5flash19enable_sm80_to_sm89INS1_16FlashAttnBwdSm80INS1_25CollectiveMainloopBwdSm80ILi1ELi1EN4cute5tupleIJNS5_1CILi64EEES8_NS7_ILi192EEEEEENS_10bfloat16_tEfNS_4arch4Sm80ELb0ELb1ELb1ELb1ELb0ELb0ELb0ELb0ELi2ELi2ELi2ELi2ELb1EEENS1_21CollectiveEpilogueBwdISA_SB_SD_Li256ELb1ELb0ELi4EEENS1_19SingleTileSchedulerILb1ELb0ELb0ELi64EEEEEEEEEvNT_6ParamsE --------------------------
	.section	.nv.constant0._ZN7cutlass13device_kernelIN5flash19enable_sm80_to_sm89INS1_16FlashAttnBwdSm80INS1_25CollectiveMainloopBwdSm80ILi1ELi1EN4cute5tupleIJNS5_1CILi64EEES8_NS7_ILi192EEEEEENS_10bfloat16_tEfNS_4arch4Sm80ELb0ELb1ELb1ELb1ELb0ELb0ELb0ELb0ELi2ELi2ELi2ELi2ELb1EEENS1_21CollectiveEpilogueBwdISA_SB_SD_Li256ELb1ELb0ELi4EEENS1_19SingleTileSchedulerILb1ELb0ELb0ELi64EEEEEEEEEvNT_6ParamsE,"a",@progbits
	.sectionflags	@""
	.align	4
.nv.constant0._ZN7cutlass13device_kernelIN5flash19enable_sm80_to_sm89INS1_16FlashAttnBwdSm80INS1_25CollectiveMainloopBwdSm80ILi1ELi1EN4cute5tupleIJNS5_1CILi64EEES8_NS7_ILi192EEEEEENS_10bfloat16_tEfNS_4arch4Sm80ELb0ELb1ELb1ELb1ELb0ELb0ELb0ELb0ELi2ELi2ELi2ELi2ELb1EEENS1_21CollectiveEpilogueBwdISA_SB_SD_Li256ELb1ELb0ELi4EEENS1_19SingleTileSchedulerILb1ELb0ELb0ELi64EEEEEEEEEvNT_6ParamsE:
	.zero		976


//--------------------- .nv.constant0._ZN7cutlass13device_kernelIN5flash19enable_sm80_to_sm89INS1_16FlashAttnBwdSm80INS1_25CollectiveMainloopBwdSm80ILi1ELi1EN4cute5tupleIJNS5_1CILi64EEES8_NS7_ILi192EEEEEENS_10bfloat16_tEfNS_4arch4Sm80ELb0ELb1ELb1ELb1ELb1ELb0ELb0ELb0ELi2ELi2ELi2ELi2ELb1EEENS1_21CollectiveEpilogueBwdISA_SB_SD_Li256ELb1ELb0ELi4EEENS1_19SingleTileSchedulerILb1ELb0ELb0ELi64EEEEEEEEEvNT_6ParamsE --------------------------
	.section	.nv.constant0._ZN7cutlass13device_kernelIN5flash19enable_sm80_to_sm89INS1_16FlashAttnBwdSm80INS1_25CollectiveMainloopBwdSm80ILi1ELi1EN4cute5tupleIJNS5_1CILi64EEES8_NS7_ILi192EEEEEENS_10bfloat16_tEfNS_4arch4Sm80ELb0ELb1ELb1ELb1ELb1ELb0ELb0ELb0ELi2ELi2ELi2ELi2ELb1EEENS1_21CollectiveEpilogueBwdISA_SB_SD_Li256ELb1ELb0ELi4EEENS1_19SingleTileSchedulerILb1ELb0ELb0ELi64EEEEEEEEEvNT_6ParamsE,"a",@progbits
	.sectionflags	@""
	.align	4
.nv.constant0._ZN7cutlass13device_kernelIN5flash19enable_sm80_to_sm89INS1_16FlashAttnBwdSm80INS1_25CollectiveMainloopBwdSm80ILi1ELi1EN4cute5tupleIJNS5_1CILi64EEES8_NS7_ILi192EEEEEENS_10bfloat16_tEfNS_4arch4Sm80ELb0ELb1ELb1ELb1ELb1ELb0ELb0ELb0ELi2ELi2ELi2ELi2ELb1EEENS1_21CollectiveEpilogueBwdISA_SB_SD_Li256ELb1ELb0ELi4EEENS1_19SingleTileSchedulerILb1ELb0ELb0ELi64EEEEEEEEEvNT_6ParamsE:
	.zero		976


//--------------------- .nv.constant0._ZN7cutlass13device_kernelIN5flash19enable_sm80_to_sm89INS1_16FlashAttnBwdSm80INS1_25CollectiveMainloopBwdSm80ILi1ELi1EN4cute5tupleIJNS5_1CILi64EEES8_NS7_ILi192EEEEEENS_10bfloat16_tEfNS_4arch4Sm80ELb0ELb1ELb1ELb1ELb0ELb0ELb0ELb0ELi2ELi2ELi2ELi2ELb1EEENS1_24CollectiveEpilogueBwdGQAISA_fSD_Li256ELb1ELb0EEENS1_19SingleTileSchedulerILb1ELb0ELb0ELi64EEEEEEEEEvNT_6ParamsE --------------------------
	.section	.nv.constant0._ZN7cutlass13device_kernelIN5flash19enable_sm80_to_sm89INS1_16FlashAttnBwdSm80INS1_25CollectiveMainloopBwdSm80ILi1ELi1EN4cute5tupleIJNS5_1CILi64EEES8_NS7_ILi192EEEEEENS_10bfloat16_tEfNS_4arch4Sm80ELb0ELb1ELb1ELb1ELb0ELb0ELb0ELb0ELi2ELi2ELi2ELi2ELb1EEENS1_24CollectiveEpilogueBwdGQAISA_fSD_Li256ELb1ELb0EEENS1_19SingleTileSchedulerILb1ELb0ELb0ELi64EEEEEEEEEvNT_6ParamsE,"a",@progbits
	.sectionflags	@""
	.align	4
.nv.constant0._ZN7cutlass13device_kernelIN5flash19enable_sm80_to_sm89INS1_16FlashAttnBwdSm80INS1_25CollectiveMainloopBwdSm80ILi1ELi1EN4cute5tupleIJNS5_1CILi64EEES8_NS7_ILi192EEEEEENS_10bfloat16_tEfNS_4arch4Sm80ELb0ELb1ELb1ELb1ELb0ELb0ELb0ELb0ELi2ELi2ELi2ELi2ELb1EEENS1_24CollectiveEpilogueBwdGQAISA_fSD_Li256ELb1ELb0EEENS1_19SingleTileSchedulerILb1ELb0ELb0ELi64EEEEEEEEEvNT_6ParamsE:
	.zero		984


//--------------------- .nv.constant0._ZN7cutlass13device_kernelIN5flash19enable_sm80_to_sm89INS1_16FlashAttnBwdSm80INS1_25CollectiveMainloopBwdSm80ILi1ELi1EN4cute5tupleIJNS5_1CILi64EEES8_NS7_ILi192EEEEEENS_10bfloat16_tEfNS_4arch4Sm80ELb0ELb1ELb1ELb1ELb1ELb0ELb0ELb0ELi2ELi2ELi2ELi2ELb1EEENS1_24CollectiveEpilogueBwdGQAISA_fSD_Li256ELb1ELb1EEENS1_19SingleTileSchedulerILb1ELb0ELb0ELi64EEEEEEEEEvNT_6ParamsE --------------------------
	.section	.nv.constant0._ZN7cutlass13device_kernelIN5flash19enable_sm80_to_sm89INS1_16FlashAttnBwdSm80INS1_25CollectiveMainloopBwdSm80ILi1ELi1EN4cute5tupleIJNS5_1CILi64EEES8_NS7_ILi192EEEEEENS_10bfloat16_tEfNS_4arch4Sm80ELb0ELb1ELb1ELb1ELb1ELb0ELb0ELb0ELi2ELi2ELi2ELi2ELb1EEENS1_24CollectiveEpilogueBwdGQAISA_fSD_Li256ELb1ELb1EEENS1_19SingleTileSchedulerILb1ELb0ELb0ELi64EEEEEEEEEvNT_6ParamsE,"a",@progbits
	.sectionflags	@""
	.align	4
.nv.constant0._ZN7cutlass13device_kernelIN5flash19enable_sm80_to_sm89INS1_16FlashAttnBwdSm80INS1_25CollectiveMainloopBwdSm80ILi1ELi1EN4cute5tupleIJNS5_1CILi64EEES8_NS7_ILi192EEEEEENS_10bfloat16_tEfNS_4arch4Sm80ELb0ELb1ELb1ELb1ELb1ELb0ELb0ELb0ELi2ELi2ELi2ELi2ELb1EEENS1_24CollectiveEpilogueBwdGQAISA_fSD_Li256ELb1ELb1EEENS1_19SingleTileSchedulerILb1ELb0ELb0ELi64EEEEEEEEEvNT_6ParamsE:
	.zero		984


//--------------------- .nv.constant0._ZN7cutlass13device_kernelIN5flash19enable_sm80_to_sm89INS1_16FlashAttnBwdSm80INS1_25CollectiveMainloopBwdSm80ILi1ELi1EN4cute5tupleIJNS5_1CILi64EEES8_NS7_ILi192EEEEEENS_10bfloat16_tEfNS_4arch4Sm80ELb1ELb0ELb1ELb0ELb0ELb0ELb0ELb0ELi2ELi2ELi2ELi2ELb1EEENS1_21CollectiveEpilogueBwdISA_SB_SD_Li256ELb0ELb0ELi4EEENS1_25SingleTileBwdLPTSchedulerILb0ELi64ELb0EEEEEEEEEvNT_6ParamsE --------------------------
	.section	.nv.constant0._ZN7cutlass13device_kernelIN5flash19enable_sm80_to_sm89INS1_16FlashAttnBwdSm80INS1_25CollectiveMainloopBwdSm80ILi1ELi1EN4cute5tupleIJNS5_1CILi64EEES8_NS7_ILi192EEEEEENS_10bfloat16_tEfNS_4arch4Sm80ELb1ELb0ELb1ELb0ELb0ELb0ELb0ELb0ELi2ELi2ELi2ELi2ELb1EEENS1_21CollectiveEpilogueBwdISA_SB_SD_Li256ELb0ELb0ELi4EEENS1_25SingleTileBwdLPTSchedulerILb0ELi64ELb0EEEEEEEEEvNT_6ParamsE,"a",@progbits
	.sectionflags	@""
	.align	4
.nv.constant0._ZN7cutlass13device_kernelIN5flash19enable_sm80_to_sm89INS1_16FlashAttnBwdSm80INS1_25CollectiveMainloopBwdSm80ILi1ELi1EN4cute5tupleIJNS5_1CILi64EEES8_NS7_ILi192EEEEEENS_10bfloat16_tEfNS_4arch4Sm80ELb1ELb0ELb1ELb0ELb0ELb0ELb0ELb0ELi2ELi2ELi2ELi2ELb1EEENS1_21CollectiveEpilogueBwdISA_SB_SD_Li256ELb0ELb0ELi4EEENS1_25SingleTileBwdLPTSchedulerILb0ELi64ELb0EEEEEEEEEvNT_6ParamsE:
	.zero		1000


//--------------------- .nv.constant0._ZN7cutlass13device_kernelIN5flash19enable_sm80_to_sm89INS1_16FlashAttnBwdSm80INS1_25CollectiveMainloopBwdSm80ILi1ELi1EN4cute5tupleIJNS5_1CILi64EEES8_NS7_ILi192EEEEEENS_10bfloat16_tEfNS_4arch4Sm80ELb1ELb0ELb1ELb0ELb1ELb0ELb0ELb0ELi2ELi2ELi2ELi2ELb1EEENS1_21CollectiveEpilogueBwdISA_SB_SD_Li256ELb0ELb0ELi4EEENS1_25SingleTileBwdLPTSchedulerILb0ELi64ELb1EEEEEEEEEvNT_6ParamsE --------------------------
	.section	.nv.constant0._ZN7cutlass13device_kernelIN5flash19enable_sm80_to_sm89INS1_16FlashAttnBwdSm80INS1_25CollectiveMainloopBwdSm80ILi1ELi1EN4cute5tupleIJNS5_1CILi64EEES8_NS7_ILi192EEEEEENS_10bfloat16_tEfNS_4arch4Sm80ELb1ELb0ELb1ELb0ELb1ELb0ELb0ELb0ELi2ELi2ELi2ELi2ELb1EEENS1_21CollectiveEpilogueBwdISA_SB_SD_Li256ELb0ELb0ELi4EEENS1_25SingleTileBwdLPTSchedulerILb0ELi64ELb1EEEEEEEEEvNT_6ParamsE,"a",@progbits
	.sectionflags	@""
	.align	4
.nv.constant0._ZN7cutlass13device_kernelIN5flash19enable_sm80_to_sm89INS1_16FlashAttnBwdSm80INS1_25CollectiveMainloopBwdSm80ILi1ELi1EN4cute5tupleIJNS5_1CILi64EEES8_NS7_ILi192EEEEEENS_10bfloat16_tEfNS_4arch4Sm80ELb1ELb0ELb1ELb0ELb1ELb0ELb0ELb0ELi2ELi2ELi2ELi2ELb1EEENS1_21CollectiveEpilogueBwdISA_SB_SD_Li256ELb0ELb0ELi4EEENS1_25SingleTileBwdLPTSchedulerILb0ELi64ELb1EEEEEEEEEvNT_6ParamsE:
	.zero		1000


//--------------------- .nv.constant0._ZN7cutlass13device_kernelIN5flash19enable_sm80_to_sm89INS1_16FlashAttnBwdSm80INS1_25CollectiveMainloopBwdSm80ILi1ELi1EN4cute5tupleIJNS5_1CILi64EEES8_NS7_ILi192EEEEEENS_10bfloat16_tEfNS_4arch4Sm80ELb1ELb0ELb1ELb0ELb0ELb0ELb0ELb0ELi2ELi2ELi2ELi2ELb1EEENS1_24CollectiveEpilogueBwdGQAISA_fSD_Li256ELb0ELb0EEENS1_25SingleTileBwdLPTSchedulerILb0ELi64ELb0EEEEEEEEEvNT_6ParamsE --------------------------
	.section	.nv.constant0._ZN7cutlass13device_kernelIN5flash19enable_sm80_to_sm89INS1_16FlashAttnBwdSm80INS1_25CollectiveMainloopBwdSm80ILi1ELi1EN4cute5tupleIJNS5_1CILi64EEES8_NS7_ILi192EEEEEENS_10bfloat16_tEfNS_4arch4Sm80ELb1ELb0ELb1ELb0ELb0ELb0ELb0ELb0ELi2ELi2ELi2ELi2ELb1EEENS1_24CollectiveEpilogueBwdGQAISA_fSD_Li256ELb0ELb0EEENS1_25SingleTileBwdLPTSchedulerILb0ELi64ELb0EEEEEEEEEvNT_6ParamsE,"a",@progbits
	.sectionflags	@""
	.align	4
.nv.constant0._ZN7cutlass13device_kernelIN5flash19enable_sm80_to_sm89INS1_16FlashAttnBwdSm80INS1_25CollectiveMainloopBwdSm80ILi1ELi1EN4cute5tupleIJNS5_1CILi64EEES8_NS7_ILi192EEEEEENS_10bfloat16_tEfNS_4arch4Sm80ELb1ELb0ELb1ELb0ELb0ELb0ELb0ELb0ELi2ELi2ELi2ELi2ELb1EEENS1_24CollectiveEpilogueBwdGQAISA_fSD_Li256ELb0ELb0EEENS1_25SingleTileBwdLPTSchedulerILb0ELi64ELb0EEEEEEEEEvNT_6ParamsE:
	.zero		1008


//--------------------- .nv.constant0._ZN7cutlass13device_kernelIN5flash19enable_sm80_to_sm89INS1_16FlashAttnBwdSm80INS1_25CollectiveMainloopBwdSm80ILi1ELi1EN4cute5tupleIJNS5_1CILi64EEES8_NS7_ILi192EEEEEENS_10bfloat16_tEfNS_4arch4Sm80ELb1ELb0ELb1ELb0ELb1ELb0ELb0ELb0ELi2ELi2ELi2ELi2ELb1EEENS1_24CollectiveEpilogueBwdGQAISA_fSD_Li256ELb0ELb1EEENS1_25SingleTileBwdLPTSchedulerILb0ELi64ELb1EEEEEEEEEvNT_6ParamsE --------------------------
	.section	.nv.constant0._ZN7cutlass13device_kernelIN5flash19enable_sm80_to_sm89INS1_16FlashAttnBwdSm80INS1_25CollectiveMainloopBwdSm80ILi1ELi1EN4cute5tupleIJNS5_1CILi64EEES8_NS7_ILi192EEEEEENS_10bfloat16_tEfNS_4arch4Sm80ELb1ELb0ELb1ELb0ELb1ELb0ELb0ELb0ELi2ELi2ELi2ELi2ELb1EEENS1_24CollectiveEpilogueBwdGQAISA_fSD_Li256ELb0ELb1EEENS1_25SingleTileBwdLPTSchedulerILb0ELi64ELb1EEEEEEEEEvNT_6ParamsE,"a",@progbits
	.sectionflags	@""
	.align	4
.nv.constant0._ZN7cutlass13device_kernelIN5flash19enable_sm80_to_sm89INS1_16FlashAttnBwdSm80INS1_25CollectiveMainloopBwdSm80ILi1ELi1EN4cute5tupleIJNS5_1CILi64EEES8_NS7_ILi192EEEEEENS_10bfloat16_tEfNS_4arch4Sm80ELb1ELb0ELb1ELb0ELb1ELb0ELb0ELb0ELi2ELi2ELi2ELi2ELb1EEENS1_24CollectiveEpilogueBwdGQAISA_fSD_Li256ELb0ELb1EEENS1_25SingleTileBwdLPTSchedulerILb0ELi64ELb1EEEEEEEEEvNT_6ParamsE:
	.zero		1008


//--------------------- .nv.constant0._ZN7cutlass13device_kernelIN5flash19enable_sm80_to_sm89INS1_16FlashAttnBwdSm80INS1_25CollectiveMainloopBwdSm80ILi1ELi1EN4cute5tupleIJNS5_1CILi64EEES8_NS7_ILi192EEEEEENS_10bfloat16_tEfNS_4arch4Sm80ELb1ELb0ELb1ELb1ELb0ELb0ELb0ELb0ELi2ELi2ELi2ELi2ELb1EEENS1_21CollectiveEpilogueBwdISA_SB_SD_Li256ELb1ELb0ELi4EEENS1_25SingleTileBwdLPTSchedulerILb1ELi64ELb0EEEEEEEEEvNT_6ParamsE --------------------------
	.section	.nv.constant0._ZN7cutlass13device_kernelIN5flash19enable_sm80_to_sm89INS1_16FlashAttnBwdSm80INS1_25CollectiveMainloopBwdSm80ILi1ELi1EN4cute5tupleIJNS5_1CILi64EEES8_NS7_ILi192EEEEEENS_10bfloat16_tEfNS_4arch4Sm80ELb1ELb0ELb1ELb1ELb0ELb0ELb0ELb0ELi2ELi2ELi2ELi2ELb1EEENS1_21CollectiveEpilogueBwdISA_SB_SD_Li256ELb1ELb0ELi4EEENS1_25SingleTileBwdLPTSchedulerILb1ELi64ELb0EEEEEEEEEvNT_6ParamsE,"a",@progbits
	.sectionflags	@""
	.align	4
.nv.constant0._ZN7cutlass13device_kernelIN5flash19enable_sm80_to_sm89INS1_16FlashAttnBwdSm80INS1_25CollectiveMainloopBwdSm80ILi1ELi1EN4cute5tupleIJNS5_1CILi64EEES8_NS7_ILi192EEEEEENS_10bfloat16_tEfNS_4arch4Sm80ELb1ELb0ELb1ELb1ELb0ELb0ELb0ELb0ELi2ELi2ELi2ELi2ELb1EEENS1_21CollectiveEpilogueBwdISA_SB_SD_Li256ELb1ELb0ELi4EEENS1_25SingleTileBwdLPTSchedulerILb1ELi64ELb0EEEEEEEEEvNT_6ParamsE:
	.zero		1000


//--------------------- .nv.constant0._ZN7cutlass13device_kernelIN5flash19enable_sm80_to_sm89INS1_16FlashAttnBwdSm80INS1_25CollectiveMainloopBwdSm80ILi1ELi1EN4cute5tupleIJNS5_1CILi64EEES8_NS7_ILi192EEEEEENS_10bfloat16_tEfNS_4arch4Sm80ELb1ELb0ELb1ELb1ELb1ELb0ELb0ELb0ELi2ELi2ELi2ELi2ELb1EEENS1_21CollectiveEpilogueBwdISA_SB_SD_Li256ELb1ELb0ELi4EEENS1_25SingleTileBwdLPTSchedulerILb1ELi64ELb1EEEEEEEEEvNT_6ParamsE --------------------------
	.section	.nv.constant0._ZN7cutlass13device_kernelIN5flash19enable_sm80_to_sm89INS1_16FlashAttnBwdSm80INS1_25CollectiveMainloopBwdSm80ILi1ELi1EN4cute5tupleIJNS5_1CILi64EEES8_NS7_ILi192EEEEEENS_10bfloat16_tEfNS_4arch4Sm80ELb1ELb0ELb1ELb1ELb1ELb0ELb0ELb0ELi2ELi2ELi2ELi2ELb1EEENS1_21CollectiveEpilogueBwdISA_SB_SD_Li256ELb1ELb0ELi4EEENS1_25SingleTileBwdLPTSchedulerILb1ELi64ELb1EEEEEEEEEvNT_6ParamsE,"a",@progbits
	.sectionflags	@""
	.align	4
.nv.constant0._ZN7cutlass13device_kernelIN5flash19enable_sm80_to_sm89INS1_16FlashAttnBwdSm80INS1_25CollectiveMainloopBwdSm80ILi1ELi1EN4cute5tupleIJNS5_1CILi64EEES8_NS7_ILi192EEEEEENS_10bfloat16_tEfNS_4arch4Sm80ELb1ELb0ELb1ELb1ELb1ELb0ELb0ELb0ELi2ELi2ELi2ELi2ELb1EEENS1_21CollectiveEpilogueBwdISA_SB_SD_Li256ELb1ELb0ELi4EEENS1_25SingleTileBwdLPTSchedulerILb1ELi64ELb1EEEEEEEEEvNT_6ParamsE:
	.zero		1000


//--------------------- .nv.constant0._ZN7cutlass13device_kernelIN5flash19enable_sm80_to_sm89INS1_16FlashAttnBwdSm80INS1_25CollectiveMainloopBwdSm80ILi1ELi1EN4cute5tupleIJNS5_1CILi64EEES8_NS7_ILi192EEEEEENS_10bfloat16_tEfNS_4arch4Sm80ELb1ELb0ELb1ELb1ELb0ELb0ELb0ELb0ELi2ELi2ELi2ELi2ELb1EEENS1_24CollectiveEpilogueBwdGQAISA_fSD_Li256ELb1ELb0EEENS1_25SingleTileBwdLPTSchedulerILb1ELi64ELb0EEEEEEEEEvNT_6ParamsE --------------------------
	.section	.nv.constant0._ZN7cutlass13device_kernelIN5flash19enable_sm80_to_sm89INS1_16FlashAttnBwdSm80INS1_25CollectiveMainloopBwdSm80ILi1ELi1EN4cute5tupleIJNS5_1CILi64EEES8_NS7_ILi192EEEEEENS_10bfloat16_tEfNS_4arch4Sm80ELb1ELb0ELb1ELb1ELb0ELb0ELb0ELb0ELi2ELi2ELi2ELi2ELb1EEENS1_24CollectiveEpilogueBwdGQAISA_fSD_Li256ELb1ELb0EEENS1_25SingleTileBwdLPTSchedulerILb1ELi64ELb0EEEEEEEEEvNT_6ParamsE,"a",@progbits
	.sectionflags	@""
	.align	4
.nv.constant0._ZN7cutlass13device_kernelIN5flash19enable_sm80_to_sm89INS1_16FlashAttnBwdSm80INS1_25CollectiveMainloopBwdSm80ILi1ELi1EN4cute5tupleIJNS5_1CILi64EEES8_NS7_ILi192EEEEEENS_10bfloat16_tEfNS_4arch4Sm80ELb1ELb0ELb1ELb1ELb0ELb0ELb0ELb0ELi2ELi2ELi2ELi2ELb1EEENS1_24CollectiveEpilogueBwdGQAISA_fSD_Li256ELb1ELb0EEENS1_25SingleTileBwdLPTSchedulerILb1ELi64ELb0EEEEEEEEEvNT_6ParamsE:
	.zero		1008


//--------------------- .nv.constant0._ZN7cutlass13device_kernelIN5flash19enable_sm80_to_sm89INS1_16FlashAttnBwdSm80INS1_25CollectiveMainloopBwdSm80ILi1ELi1EN4cute5tupleIJNS5_1CILi64EEES8_NS7_ILi192EEEEEENS_10bfloat16_tEfNS_4arch4Sm80ELb1ELb0ELb1ELb1ELb1ELb0ELb0ELb0ELi2ELi2ELi2ELi2ELb1EEENS1_24CollectiveEpilogueBwdGQAISA_fSD_Li256ELb1ELb1EEENS1_25SingleTileBwdLPTSchedulerILb1ELi64ELb1EEEEEEEEEvNT_6ParamsE --------------------------
	.section	.nv.constant0._ZN7cutlass13device_kernelIN5flash19enable_sm80_to_sm89INS1_16FlashAttnBwdSm80INS1_25CollectiveMainloopBwdSm80ILi1ELi1EN4cute5tupleIJNS5_1CILi64EEES8_NS7_ILi192EEEEEENS_10bfloat16_tEfNS_4arch4Sm80ELb1ELb0ELb1ELb1ELb1ELb0ELb0ELb0ELi2ELi2ELi2ELi2ELb1EEENS1_24CollectiveEpilogueBwdGQAISA_fSD_Li256ELb1ELb1EEENS1_25SingleTileBwdLPTSchedulerILb1ELi64ELb1EEEEEEEEEvNT_6ParamsE,"a",@progbits
	.sectionflags	@""
	.align	4
.nv.constant0._ZN7cutlass13device_kernelIN5flash19enable_sm80_to_sm89INS1_16FlashAttnBwdSm80INS1_25CollectiveMainloopBwdSm80ILi1ELi1EN4cute5tupleIJNS5_1CILi64EEES8_NS7_ILi192EEEEEENS_10bfloat16_tEfNS_4arch4Sm80ELb1ELb0ELb1ELb1ELb1ELb0ELb0ELb0ELi2ELi2ELi2ELi2ELb1EEENS1_24CollectiveEpilogueBwdGQAISA_fSD_Li256ELb1ELb1EEENS1_25SingleTileBwdLPTSchedulerILb1ELi64ELb1EEEEEEEEEvNT_6ParamsE:
	.zero		1008


//--------------------- .nv.constant0._ZN7cutlass13device_kernelIN5flash19enable_sm80_to_sm89INS1_16FlashAttnBwdSm80INS1_25CollectiveMainloopBwdSm80ILi2ELi1EN4cute5tupleIJNS5_1CILi64EEENS7_ILi80EEENS7_ILi192EEEEEENS_10bfloat16_tEfNS_4arch4Sm80ELb0ELb0ELb1ELb0ELb0ELb0ELb1ELb0ELi2ELi4ELi2ELi2ELb0EEENS1_21CollectiveEpilogueBwdISB_SC_SE_Li256ELb0ELb1ELi4EEENS1_19SingleTileSchedulerILb0ELb0ELb0ELi80EEEEEEEEEvNT_6ParamsE --------------------------
	.section	.nv.constant0._ZN7cutlass13device_kernelIN5flash19enable_sm80_to_sm89INS1_16FlashAttnBwdSm80INS1_25CollectiveMainloopBwdSm80ILi2ELi1EN4cute5tupleIJNS5_1CILi64EEENS7_ILi80EEENS7_ILi192EEEEEENS_10bfloat16_tEfNS_4arch4Sm80ELb0ELb0ELb1ELb0ELb0ELb0ELb1ELb0ELi2ELi4ELi2ELi2ELb0EEENS1_21CollectiveEpilogueBwdISB_SC_SE_Li256ELb0ELb1ELi4EEENS1_19SingleTileSchedulerILb0ELb0ELb0ELi80EEEEEEEEEvNT_6ParamsE,"a",@progbits
	.sectionflags	@""
	.align	4
.nv.constant0._ZN7cutlass13device_kernelIN5flash19enable_sm80_to_sm89INS1_16FlashAttnBwdSm80INS1_25CollectiveMainloopBwdSm80ILi2ELi1EN4cute5tupleIJNS5_1CILi64EEENS7_ILi80EEENS7_ILi192EEEEEENS_10bfloat16_tEfNS_4arch4Sm80ELb0ELb0ELb1ELb0ELb0ELb0ELb1ELb0ELi2ELi4ELi2ELi2ELb0EEENS1_21CollectiveEpilogueBwdISB_SC_SE_Li256ELb0ELb1ELi4EEENS1_19SingleTileSchedulerILb0ELb0ELb0ELi80EEEEEEEEEvNT_6ParamsE:
	.zero		976


//--------------------- .nv.constant0._ZN7cutlass13device_kernelIN5flash19enable_sm80_to_sm89INS1_16FlashAttnBwdSm80INS1_25CollectiveMainloopBwdSm80ILi2ELi1EN4cute5tupleIJNS5_1CILi64EEENS7_ILi80EEENS7_ILi192EEEEEENS_10bfloat16_tEfNS_4arch4Sm80ELb0ELb0ELb1ELb0ELb1ELb0ELb1ELb0ELi2ELi4ELi2ELi2ELb0EEENS1_21CollectiveEpilogueBwdISB_SC_SE_Li256ELb0ELb1ELi4EEENS1_19SingleTileSchedulerILb0ELb0ELb0ELi80EEEEEEEEEvNT_6ParamsE --------------------------
	.section	.nv.constant0._ZN7cutlass13device_kernelIN5flash19enable_sm80_to_sm89INS1_16FlashAttnBwdSm80INS1_25CollectiveMainloopBwdSm80ILi2ELi1EN4cute5tupleIJNS5_1CILi64EEENS7_ILi80EEENS7_ILi192EEEEEENS_10bfloat16_tEfNS_4arch4Sm80ELb0ELb0ELb1ELb0ELb1ELb0ELb1ELb0ELi2ELi4ELi2ELi2ELb0EEENS1_21CollectiveEpilogueBwdISB_SC_SE_Li256ELb0ELb1ELi4EEENS1_19SingleTileSchedulerILb0ELb0ELb0ELi80EEEEEEEEEvNT_6ParamsE,"a",@progbits
	.sectionflags	@""
	.align	4
.nv.constant0._ZN7cutlass13device_kernelIN5flash19enable_sm80_to_sm89INS1_16FlashAttnBwdSm80INS1_25CollectiveMainloopBwdSm80ILi2ELi1EN4cute5tupleIJNS5_1CILi64EEENS7_ILi80EEENS7_ILi192EEEEEENS_10bfloat16_tEfNS_4arch4Sm80ELb0ELb0ELb1ELb0ELb1ELb0ELb1ELb0ELi2ELi4ELi2ELi2ELb0EEENS1_21CollectiveEpilogueBwdISB_SC_SE_Li256ELb0ELb1ELi4EEENS1_19SingleTileSchedulerILb0ELb0ELb0ELi80EEEEEEEEEvNT_6ParamsE:
	.zero		976


//--------------------- .nv.constant0._ZN7cutlass13device_kernelIN5flash19enable_sm80_to_sm89INS1_16FlashAttnBwdSm80INS1_25CollectiveMainloopBwdSm80ILi2ELi1EN4cute5tupleIJNS5_1CILi64EEENS7_ILi80EEENS7_ILi192EEEEEENS_10bfloat16_tEfNS_4arch4Sm80ELb0ELb0ELb1ELb0ELb0ELb0ELb1ELb0ELi2ELi4ELi2ELi2ELb0EEENS1_24CollectiveEpilogueBwdGQAISB_fSE_Li256ELb0ELb0EEENS1_19SingleTileSchedulerILb0ELb0ELb0ELi80EEEEEEEEEvNT_6ParamsE --------------------------
	.section	.nv.constant0._ZN7cutlass13device_kernelIN5flash19enable_sm80_to_sm89INS1_16FlashAttnBwdSm80INS1_25CollectiveMainloopBwdSm80ILi2ELi1EN4cute5tupleIJNS5_1CILi64EEENS7_ILi80EEENS7_ILi192EEEEEENS_10bfloat16_tEfNS_4arch4Sm80ELb0ELb0ELb1ELb0ELb0ELb0ELb1ELb0ELi2ELi4ELi2ELi2ELb0EEENS1_24CollectiveEpilogueBwdGQAISB_fSE_Li256ELb0ELb0EEENS1_19SingleTileSchedulerILb0ELb0ELb0ELi80EEEEEEEEEvNT_6ParamsE,"a",@progbits
	.sectionflags	@""
	.align	4
.nv.constant0._ZN7cutlass13device_kernelIN5flash19enable_sm80_to_sm89INS1_16FlashAttnBwdSm80INS1_25CollectiveMainloopBwdSm80ILi2ELi1EN4cute5tupleIJNS5_1CILi64EEENS7_ILi80EEENS7_ILi192EEEEEENS_10bfloat16_tEfNS_4arch4Sm80ELb0ELb0ELb1ELb0ELb0ELb0ELb1ELb0ELi2ELi4ELi2ELi2ELb0EEENS1_24CollectiveEpilogueBwdGQAISB_fSE_Li256ELb0ELb0EEENS1_19SingleTileSchedulerILb0ELb0ELb0ELi80EEEEEEEEEvNT_6ParamsE:
	.zero		984


//--------------------- .nv.constant0._ZN7cutlass13device_kernelIN5flash19enable_sm80_to_sm89INS1_16FlashAttnBwdSm80INS1_25CollectiveMainloopBwdSm80ILi2ELi1EN4cute5tupleIJNS5_1CILi64EEENS7_ILi80EEENS7_ILi192EEEEEENS_10bfloat16_tEfNS_4arch4Sm80ELb0ELb0ELb1ELb0ELb1ELb0ELb1ELb0ELi2ELi4ELi2ELi2ELb0EEENS1_24CollectiveEpilogueBwdGQAISB_fSE_Li256ELb0ELb1EEENS1_19SingleTileSchedulerILb0ELb0ELb0ELi80EEEEEEEEEvNT_6ParamsE --------------------------
	.section	.nv.constant0._ZN7cutlass13device_kernelIN5flash19enable_sm80_to_sm89INS1_16FlashAttnBwdSm80INS1_25CollectiveMainloopBwdSm80ILi2ELi1EN4cute5tupleIJNS5_1CILi64EEENS7_ILi80EEENS7_ILi192EEEEEENS_10bfloat16_tEfNS_4arch4Sm80ELb0ELb0ELb1ELb0ELb1ELb0ELb1ELb0ELi2ELi4ELi2ELi2ELb0EEENS1_24CollectiveEpilogueBwdGQAISB_fSE_Li256ELb0ELb1EEENS1_19SingleTileSchedulerILb0ELb0ELb0ELi80EEEEEEEEEvNT_6ParamsE,"a",@progbits
	.sectionflags	@""
	.align	4
.nv.constant0._ZN7cutlass13device_kernelIN5flash19enable_sm80_to_sm89INS1_16FlashAttnBwdSm80INS1_25CollectiveMainloopBwdSm80ILi2ELi1EN4cute5tupleIJNS5_1CILi64EEENS7_ILi80EEENS7_ILi192EEEEEENS_10bfloat16_tEfNS_4arch4Sm80ELb0ELb0ELb1ELb0ELb1ELb0ELb1ELb0ELi2ELi4ELi2ELi2ELb0EEENS1_24CollectiveEpilogueBwdGQAISB_fSE_Li256ELb0ELb1EEENS1_19SingleTileSchedulerILb0ELb0ELb0ELi80EEEEEEEEEvNT_6ParamsE:
	.zero		984


//--------------------- .nv.constant0._ZN7cutlass13device_kernelIN5flash19enable_sm80_to_sm89INS1_16FlashAttnBwdSm80INS1_25CollectiveMainloopBwdSm80ILi2ELi1EN4cute5tupleIJNS5_1CILi64EEENS7_ILi80EEENS7_ILi192EEEEEENS_10bfloat16_tEfNS_4arch4Sm80ELb0ELb0ELb1ELb1ELb0ELb0ELb1ELb0ELi2ELi4ELi2ELi2ELb0EEENS1_21CollectiveEpilogueBwdISB_SC_SE_Li256ELb1ELb1ELi4EEENS1_19SingleTileSchedulerILb1ELb0ELb0ELi80EEEEEEEEEvNT_6ParamsE --------------------------
	.section	.nv.constant0._ZN7cutlass13device_kernelIN5flash19enable_sm80_to_sm89INS1_16FlashAttnBwdSm80INS1_25CollectiveMainloopBwdSm80ILi2ELi1EN4cute5tupleIJNS5_1CILi64EEENS7_ILi80EEENS7_ILi192EEEEEENS_10bfloat16_tEfNS_4arch4Sm80ELb0ELb0ELb1ELb1ELb0ELb0ELb1ELb0ELi2ELi4ELi2ELi2ELb0EEENS1_21CollectiveEpilogueBwdISB_SC_SE_Li256ELb1ELb1ELi4EEENS1_19SingleTileSchedulerILb1ELb0ELb0ELi80EEEEEEEEEvNT_6ParamsE,"a",@progbits
	.sectionflags	@""
	.align	4
.nv.constant0._ZN7cutlass13device_kernelIN5flash19enable_sm80_to_sm89INS1_16FlashAttnBwdSm80INS1_25CollectiveMainloopBwdSm80ILi2ELi1EN4cute5tupleIJNS5_1CILi64EEENS7_ILi80EEENS7_ILi192EEEEEENS_10bfloat16_tEfNS_4arch4Sm80ELb0ELb0ELb1ELb1ELb0ELb0ELb1ELb0ELi2ELi4ELi2ELi2ELb0EEENS1_21CollectiveEpilogueBwdISB_SC_SE_Li256ELb1ELb1ELi4EEENS1_19SingleTileSchedulerILb1ELb0ELb0ELi80EEEEEEEEEvNT_6ParamsE:
	.zero		976


//--------------------- .nv.constant0._ZN7cutlass13device_kernelIN5flash19enable_sm80_to_sm89INS1_16FlashAttnBwdSm80INS1_25CollectiveMainloopBwdSm80ILi2ELi1EN4cute5tupleIJNS5_1CILi64EEENS7_ILi80EEENS7_ILi192EEEEEENS_10bfloat16_tEfNS_4arch4Sm80ELb0ELb0ELb1ELb1ELb1ELb0ELb1ELb0ELi2ELi4ELi2ELi2ELb0EEENS1_21CollectiveEpilogueBwdISB_SC_SE_Li256ELb1ELb1ELi4EEENS1_19SingleTileSchedulerILb1ELb0ELb0ELi80EEEEEEEEEvNT_6ParamsE --------------------------
	.section	.nv.constant0._ZN7cutlass13device_kernelIN5flash19enable_sm80_to_sm89INS1_16FlashAttnBwdSm80INS1_25CollectiveMainloopBwdSm80ILi2ELi1EN4cute5tupleIJNS5_1CILi64EEENS7_ILi80EEENS7_ILi192EEEEEENS_10bfloat16_tEfNS_4arch4Sm80ELb0ELb0ELb1ELb1ELb1ELb0ELb1ELb0ELi2ELi4ELi2ELi2ELb0EEENS1_21CollectiveEpilogueBwdISB_SC_SE_Li256ELb1ELb1ELi4EEENS1_19SingleTileSchedulerILb1ELb0ELb0ELi80EEEEEEEEEvNT_6ParamsE,"a",@progbits
	.sectionflags	@""
	.align	4
.nv.constant0._ZN7cutlass13device_kernelIN5flash19enable_sm80_to_sm89INS1_16FlashAttnBwdSm80INS1_25CollectiveMainloopBwdSm80ILi2ELi1EN4cute5tupleIJNS5_1CILi64EEENS7_ILi80EEENS7_ILi192EEEEEENS_10bfloat16_tEfNS_4arch4Sm80ELb0ELb0ELb1ELb1ELb1ELb0ELb1ELb0ELi2ELi4ELi2ELi2ELb0EEENS1_21CollectiveEpilogueBwdISB_SC_SE_Li256ELb1ELb1ELi4EEENS1_19SingleTileSchedulerILb1ELb0ELb0ELi80EEEEEEEEEvNT_6ParamsE:
	.zero		976


//--------------------- .nv.constant0._ZN7cutlass13device_kernelIN5flash19enable_sm80_to_sm89INS1_16FlashAttnBwdSm80INS1_25CollectiveMainloopBwdSm80ILi2ELi1EN4cute5tupleIJNS5_1CILi64EEENS7_ILi80EEENS7_ILi192EEEEEENS_10bfloat16_tEfNS_4arch4Sm80ELb0ELb0ELb1ELb1ELb0ELb0ELb1ELb0ELi2ELi4ELi2ELi2ELb0EEENS1_24CollectiveEpilogueBwdGQAISB_fSE_Li256ELb1ELb0EEENS1_19SingleTileSchedulerILb1ELb0ELb0ELi80EEEEEEEEEvNT_6ParamsE --------------------------
	.section	.nv.constant0._ZN7cutlass13device_kernelIN5flash19enable_sm80_to_sm89INS1_16FlashAttnBwdSm80INS1_25CollectiveMainloopBwdSm80ILi2ELi1EN4cute5tupleIJNS5_1CILi64EEENS7_ILi80EEENS7_ILi192EEEEEENS_10bfloat16_tEfNS_4arch4Sm80ELb0ELb0ELb1ELb1ELb0ELb0ELb1ELb0ELi2ELi4ELi2ELi2ELb0EEENS1_24CollectiveEpilogueBwdGQAISB_fSE_Li256ELb1ELb0EEENS1_19SingleTileSchedulerILb1ELb0ELb0ELi80EEEEEEEEEvNT_6ParamsE,"a",@progbits
	.sectionflags	@""
	.align	4
.nv.constant0._ZN7cutlass13device_kernelIN5flash19enable_sm80_to_sm89INS1_16FlashAttnBwdSm80INS1_25CollectiveMainloopBwdSm80ILi2ELi1EN4cute5tupleIJNS5_1CILi64EEENS7_ILi80EEENS7_ILi192EEEEEENS_10bfloat16_tEfNS_4arch4Sm80ELb0ELb0ELb1ELb1ELb0ELb0ELb1ELb0ELi2ELi4ELi2ELi2ELb0EEENS1_24CollectiveEpilogueBwdGQAISB_fSE_Li256ELb1ELb0EEENS1_19SingleTileSchedulerILb1ELb0ELb0ELi80EEEEEEEEEvNT_6ParamsE:
	.zero		984


//--------------------- .nv.constant0._ZN7cutlass13device_kernelIN5flash19enable_sm80_to_sm89INS1_16FlashAttnBwdSm80INS1_25CollectiveMainloopBwdSm80ILi2ELi1EN4cute5tupleIJNS5_1CILi64EEENS7_ILi80EEENS7_ILi192EEEEEENS_10bfloat16_tEfNS_4arch4Sm80ELb0ELb0ELb1ELb1ELb1ELb0ELb1ELb0ELi2ELi4ELi2ELi2ELb0EEENS1_24CollectiveEpilogueBwdGQAISB_fSE_Li256ELb1ELb1EEENS1_19SingleTileSchedulerILb1ELb0ELb0ELi80EEEEEEEEEvNT_6ParamsE --------------------------
	.section	.nv.constant0._ZN7cutlass13device_kernelIN5flash19enable_sm80_to_sm89INS1_16FlashAttnBwdSm80INS1_25CollectiveMainloopBwdSm80ILi2ELi1EN4cute5tupleIJNS5_1CILi64EEENS7_ILi80EEENS7_ILi192EEEEEENS_10bfloat16_tEfNS_4arch4Sm80ELb0ELb0ELb1ELb1ELb1ELb0ELb1ELb0ELi2ELi4ELi2ELi2ELb0EEENS1_24CollectiveEpilogueBwdGQAISB_fSE_Li256ELb1ELb1EEENS1_19SingleTileSchedulerILb1ELb0ELb0ELi80EEEEEEEEEvNT_6ParamsE,"a",@progbits
	.sectionflags	@""
	.align	4
.nv.constant0._ZN7cutlass13device_kernelIN5flash19enable_sm80_to_sm89INS1_16FlashAttnBwdSm80INS1_25CollectiveMainloopBwdSm80ILi2ELi1EN4cute5tupleIJNS5_1CILi64EEENS7_ILi80EEENS7_ILi192EEEEEENS_10bfloat16_tEfNS_4arch4Sm80ELb0ELb0ELb1ELb1ELb1ELb0ELb1ELb0ELi2ELi4ELi2ELi2ELb0EEENS1_24CollectiveEpilogueBwdGQAISB_fSE_Li256ELb1ELb1EEENS1_19SingleTileSchedulerILb1ELb0ELb0ELi80EEEEEEEEEvNT_6ParamsE:
	.zero		984


//--------------------- .nv.constant0._ZN7cutlass13device_kernelIN5flash19enable_sm80_to_sm89INS1_16FlashAttnBwdSm80INS1_25CollectiveMainloopBwdSm80ILi2ELi1EN4cute5tupleIJNS5_1CILi64EEENS7_ILi80EEENS7_ILi192EEEEEENS_10bfloat16_tEfNS_4arch4Sm80ELb0ELb1ELb1ELb0ELb0ELb0ELb1ELb0ELi2ELi4ELi2ELi2ELb0EEENS1_21CollectiveEpilogueBwdISB_SC_SE_Li256ELb0ELb1ELi4EEENS1_19SingleTileSchedulerILb0ELb0ELb0ELi80EEEEEEEEEvNT_6ParamsE --------------------------
	.section	.nv.constant0._ZN7cutlass13device_kernelIN5flash19enable_sm80_to_sm89INS1_16FlashAttnBwdSm80INS1_25CollectiveMainloopBwdSm80ILi2ELi1EN4cute5tupleIJNS5_1CILi64EEENS7_ILi80EEENS7_ILi192EEEEEENS_10bfloat16_tEfNS_4arch4Sm80ELb0ELb1ELb1ELb0ELb0ELb0ELb1ELb0ELi2ELi4ELi2ELi2ELb0EEENS1_21CollectiveEpilogueBwdISB_SC_SE_Li256ELb0ELb1ELi4EEENS1_19SingleTileSchedulerILb0ELb0ELb0ELi80EEEEEEEEEvNT_6ParamsE,"a",@progbits
	.sectionflags	@""
	.align	4
.nv.constant0._ZN7cutlass13device_kernelIN5flash19enable_sm80_to_sm89INS1_16FlashAttnBwdSm80INS1_25CollectiveMainloopBwdSm80ILi2ELi1EN4cute5tupleIJNS5_1CILi64EEENS7_ILi80EEENS7_ILi192EEEEEENS_10bfloat16_tEfNS_4arch4Sm80ELb0ELb1ELb1ELb0ELb0ELb0ELb1ELb0ELi2ELi4ELi2ELi2ELb0EEENS1_21CollectiveEpilogueBwdISB_SC_SE_Li256ELb0ELb1ELi4EEENS1_19SingleTileSchedulerILb0ELb0ELb0ELi80EEEEEEEEEvNT_6ParamsE:
	.zero		976


//--------------------- .nv.constant0._ZN7cutlass13device_kernelIN5flash19enable_sm80_to_sm89INS1_16FlashAttnBwdSm80INS1_25CollectiveMainloopBwdSm80ILi2ELi1EN4cute5tupleIJNS5_1CILi64EEENS7_ILi80EEENS7_ILi192EEEEEENS_10bfloat16_tEfNS_4arch4Sm80ELb0ELb1ELb1ELb0ELb1ELb0ELb1ELb0ELi2ELi4ELi2ELi2ELb0EEENS1_21CollectiveEpilogueBwdISB_SC_SE_Li256ELb0ELb1ELi4EEENS1_19SingleTileSchedulerILb0ELb0ELb0ELi80EEEEEEEEEvNT_6ParamsE --------------------------
	.section	.nv.constant0._ZN7cutlass13device_kernelIN5flash19enable_sm80_to_sm89INS1_16FlashAttnBwdSm80INS1_25CollectiveMainloopBwdSm80ILi2ELi1EN4cute5tupleIJNS5_1CILi64EEENS7_ILi80EEENS7_ILi192EEEEEENS_10bfloat16_tEfNS_4arch4Sm80ELb0ELb1ELb1ELb0ELb1ELb0ELb1ELb0ELi2ELi4ELi2ELi2ELb0EEENS1_21CollectiveEpilogueBwdISB_SC_SE_Li256ELb0ELb1ELi4EEENS1_19SingleTileSchedulerILb0ELb0ELb0ELi80EEEEEEEEEvNT_6ParamsE,"a",@progbits
	.sectionflags	@""
	.align	4
.nv.constant0._ZN7cutlass13device_kernelIN5flash19enable_sm80_to_sm89INS1_16FlashAttnBwdSm80INS1_25CollectiveMainloopBwdSm80ILi2ELi1EN4cute5tupleIJNS5_1CILi64EEENS7_ILi80EEENS7_ILi192EEEEEENS_10bfloat16_tEfNS_4arch4Sm80ELb0ELb1ELb1ELb0ELb1ELb0ELb1ELb0ELi2ELi4ELi2ELi2ELb0EEENS1_21CollectiveEpilogueBwdISB_SC_SE_Li256ELb0ELb1ELi4EEENS1_19SingleTileSchedulerILb0ELb0ELb0ELi80EEEEEEEEEvNT_6ParamsE:
	.zero		976


//--------------------- .nv.constant0._ZN7cutlass13device_kernelIN5flash19enable_sm80_to_sm89INS1_16FlashAttnBwdSm80INS1_25CollectiveMainloopBwdSm80ILi2ELi1EN4cute5tupleIJNS5_1CILi64EEENS7_ILi80EEENS7_ILi192EEEEEENS_10bfloat16_tEfNS_4arch4Sm80ELb0ELb1ELb1ELb0ELb0ELb0ELb1ELb0ELi2ELi4ELi2ELi2ELb0EEENS1_24CollectiveEpilogueBwdGQAISB_fSE_Li256ELb0ELb0EEENS1_19SingleTileSchedulerILb0ELb0ELb0ELi80EEEEEEEEEvNT_6ParamsE --------------------------
	.section	.nv.constant0._ZN7cutlass13device_kernelIN5flash19enable_sm80_to_sm89INS1_16FlashAttnBwdSm80INS1_25CollectiveMainloopBwdSm80ILi2ELi1EN4cute5tupleIJNS5_1CILi64EEENS7_ILi80EEENS7_ILi192EEEEEENS_10bfloat16_tEfNS_4arch4Sm80ELb0ELb1ELb1ELb0ELb0ELb0ELb1ELb0ELi2ELi4ELi2ELi2ELb0EEENS1_24CollectiveEpilogueBwdGQAISB_fSE_Li256ELb0ELb0EEENS1_19SingleTileSchedulerILb0ELb0ELb0ELi80EEEEEEEEEvNT_6ParamsE,"a",@progbits
	.sectionflags	@""
	.align	4
.nv.constant0._ZN7cutlass13device_kernelIN5flash19enable_sm80_to_sm89INS1_16FlashAttnBwdSm80INS1_25CollectiveMainloopBwdSm80ILi2ELi1EN4cute5tupleIJNS5_1CILi64EEENS7_ILi80EEENS7_ILi192EEEEEENS_10bfloat16_tEfNS_4arch4Sm80ELb0ELb1ELb1ELb0ELb0ELb0ELb1ELb0ELi2ELi4ELi2ELi2ELb0EEENS1_24CollectiveEpilogueBwdGQAISB_fSE_Li256ELb0ELb0EEENS1_19SingleTileSchedulerILb0ELb0ELb0ELi80EEEEEEEEEvNT_6ParamsE:
	.zero		984


//--------------------- .nv.constant0._ZN7cutlass13device_kernelIN5flash19enable_sm80_to_sm89INS1_16FlashAttnBwdSm80INS1_25CollectiveMainloopBwdSm80ILi2ELi1EN4cute5tupleIJNS5_1CILi64EEENS7_ILi80EEENS7_ILi192EEEEEENS_10bfloat16_tEfNS_4arch4Sm80ELb0ELb1ELb1ELb0ELb1ELb0ELb1ELb0ELi2ELi4ELi2ELi2ELb0EEENS1_24CollectiveEpilogueBwdGQAISB_fSE_Li256ELb0ELb1EEENS1_19SingleTileSchedulerILb0ELb0ELb0ELi80EEEEEEEEEvNT_6ParamsE --------------------------
	.section	.nv.constant0._ZN7cutlass13device_kernelIN5flash19enable_sm80_to_sm89INS1_16FlashAttnBwdSm80INS1_25CollectiveMainloopBwdSm80ILi2ELi1EN4cute5tupleIJNS5_1CILi64EEENS7_ILi80EEENS7_ILi192EEEEEENS_10bfloat16_tEfNS_4arch4Sm80ELb0ELb1ELb1ELb0ELb1ELb0ELb1ELb0ELi2ELi4ELi2ELi2ELb0EEENS1_24CollectiveEpilogueBwdGQAISB_fSE_Li256ELb0ELb1EEENS1_19SingleTileSchedulerILb0ELb0ELb0ELi80EEEEEEEEEvNT_6ParamsE,"a",@progbits
	.sectionflags	@""
	.align	4
.nv.constant0._ZN7cutlass13device_kernelIN5flash19enable_sm80_to_sm89INS1_16FlashAttnBwdSm80INS1_25CollectiveMainloopBwdSm80ILi2ELi1EN4cute5tupleIJNS5_1CILi64EEENS7_ILi80EEENS7_ILi192EEEEEENS_10bfloat16_tEfNS_4arch4Sm80ELb0ELb1ELb1ELb0ELb1ELb0ELb1ELb0ELi2ELi4ELi2ELi2ELb0EEENS1_24CollectiveEpilogueBwdGQAISB_fSE_Li256ELb0ELb1EEENS1_19SingleTileSchedulerILb0ELb0ELb0ELi80EEEEEEEEEvNT_6ParamsE:
	.zero		984


//--------------------- .nv.constant0._ZN7cutlass13device_kernelIN5flash19enable_sm80_to_sm89INS1_16FlashAttnBwdSm80INS1_25CollectiveMainloopBwdSm80ILi2ELi1EN4cute5tupleIJNS5_1CILi64EEENS7_ILi80EEENS7_ILi192EEEEEENS_10bfloat16_tEfNS_4arch4Sm80ELb0ELb1ELb1ELb1ELb0ELb0ELb1ELb0ELi2ELi4ELi2ELi2ELb0EEENS1_21CollectiveEpilogueBwdISB_SC_SE_Li256ELb1ELb1ELi4EEENS1_19SingleTileSchedulerILb1ELb0ELb0ELi80EEEEEEEEEvNT_6ParamsE --------------------------
	.section	.nv.constant0._ZN7cutlass13device_kernelIN5flash19enable_sm80_to_sm89INS1_16FlashAttnBwdSm80INS1_25CollectiveMainloopBwdSm80ILi2ELi1EN4cute5tupleIJNS5_1CILi64EEENS7_ILi80EEENS7_ILi192EEEEEENS_10bfloat16_tEfNS_4arch4Sm80ELb0ELb1ELb1ELb1ELb0ELb0ELb1ELb0ELi2ELi4ELi2ELi2ELb0EEENS1_21CollectiveEpilogueBwdISB_SC_SE_Li256ELb1ELb1ELi4EEENS1_19SingleTileSchedulerILb1ELb0ELb0ELi80EEEEEEEEEvNT_6ParamsE,"a",@progbits
	.sectionflags	@""
	.align	4
.nv.constant0._ZN7cutlass13device_kernelIN5flash19enable_sm80_to_sm89INS1_16FlashAttnBwdSm80INS1_25CollectiveMainloopBwdSm80ILi2ELi1EN4cute5tupleIJNS5_1CILi64EEENS7_ILi80EEENS7_ILi192EEEEEENS_10bfloat16_tEfNS_4arch4Sm80ELb0ELb1ELb1ELb1ELb0ELb0ELb1ELb0ELi2ELi4ELi2ELi2ELb0EEENS1_21CollectiveEpilogueBwdISB_SC_SE_Li256ELb1ELb1ELi4EEENS1_19SingleTileSchedulerILb1ELb0ELb0ELi80EEEEEEEEEvNT_6ParamsE:
	.zero		976


//--------------------- .nv.constant0._ZN7cutlass13device_kernelIN5flash19enable_sm80_to_sm89INS1_16FlashAttnBwdSm80INS1_25CollectiveMainloopBwdSm80ILi2ELi1EN4cute5tupleIJNS5_1CILi64EEENS7_ILi80EEENS7_ILi192EEEEEENS_10bfloat16_tEfNS_4arch4Sm80ELb0ELb1ELb1ELb1ELb1ELb0ELb1ELb0ELi2ELi4ELi2ELi2ELb0EEENS1_21CollectiveEpilogueBwdISB_SC_SE_Li256ELb1ELb1ELi4EEENS1_19SingleTileSchedulerILb1ELb0ELb0ELi80EEEEEEEEEvNT_6ParamsE --------------------------
	.section	.nv.constant0._ZN7cutlass13device_kernelIN5flash19enable_sm80_to_sm89INS1_16FlashAttnBwdSm80INS1_25CollectiveMainloopBwdSm80ILi2ELi1EN4cute5tupleIJNS5_1CILi64EEENS7_ILi80EEENS7_ILi192EEEEEENS_10bfloat16_tEfNS_4arch4Sm80ELb0ELb1ELb1ELb1ELb1ELb0ELb1ELb0ELi2ELi4ELi2ELi2ELb0EEENS1_21CollectiveEpilogueBwdISB_SC_SE_Li256ELb1ELb1ELi4EEENS1_19SingleTileSchedulerILb1ELb0ELb0ELi80EEEEEEEEEvNT_6ParamsE,"a",@progbits
	.sectionflags	@""
	.align	4
.nv.constant0._ZN7cutlass13device_kernelIN5flash19enable_sm80_to_sm89INS1_16FlashAttnBwdSm80INS1_25CollectiveMainloopBwdSm80ILi2ELi1EN4cute5tupleIJNS5_1CILi64EEENS7_ILi80EEENS7_ILi192EEEEEENS_10bfloat16_tEfNS_4arch4Sm80ELb0ELb1ELb1ELb1ELb1ELb0ELb1ELb0ELi2ELi4ELi2ELi2ELb0EEENS1_21CollectiveEpilogueBwdISB_SC_SE_Li256ELb1ELb1ELi4EEENS1_19SingleTileSchedulerILb1ELb0ELb0ELi80EEEEEEEEEvNT_6ParamsE:
	.zero		976


//--------------------- .nv.constant0._ZN7cutlass13device_kernelIN5flash19enable_sm80_to_sm89INS1_16FlashAttnBwdSm80INS1_25CollectiveMainloopBwdSm80ILi2ELi1EN4cute5tupleIJNS5_1CILi64EEENS7_ILi80EEENS7_ILi192EEEEEENS_10bfloat16_tEfNS_4arch4Sm80ELb0ELb1ELb1ELb1ELb0ELb0ELb1ELb0ELi2ELi4ELi2ELi2ELb0EEENS1_24CollectiveEpilogueBwdGQAISB_fSE_Li256ELb1ELb0EEENS1_19SingleTileSchedulerILb1ELb0ELb0ELi80EEEEEEEEEvNT_6ParamsE --------------------------
	.section	.nv.constant0._ZN7cutlass13device_kernelIN5flash19enable_sm80_to_sm89INS1_16FlashAttnBwdSm80INS1_25CollectiveMainloopBwdSm80ILi2ELi1EN4cute5tupleIJNS5_1CILi64EEENS7_ILi80EEENS7_ILi192EEEEEENS_10bfloat16_tEfNS_4arch4Sm80ELb0ELb1ELb1ELb1ELb0ELb0ELb1ELb0ELi2ELi4ELi2ELi2ELb0EEENS1_24CollectiveEpilogueBwdGQAISB_fSE_Li256ELb1ELb0EEENS1_19SingleTileSchedulerILb1ELb0ELb0ELi80EEEEEEEEEvNT_6ParamsE,"a",@progbits
	.sectionflags	@""
	.align	4
.nv.constant0._ZN7cutlass13device_kernelIN5flash19enable_sm80_to_sm89INS1_16FlashAttnBwdSm80INS1_25CollectiveMainloopBwdSm80ILi2ELi1EN4cute5tupleIJNS5_1CILi64EEENS7_ILi80EEENS7_ILi192EEEEEENS_10bfloat16_tEfNS_4arch4Sm80ELb0ELb1ELb1ELb1ELb0ELb0ELb1ELb0ELi2ELi4ELi2ELi2ELb0EEENS1_24CollectiveEpilogueBwdGQAISB_fSE_Li256ELb1ELb0EEENS1_19SingleTileSchedulerILb1ELb0ELb0ELi80EEEEEEEEEvNT_6ParamsE:
	.zero		984


//--------------------- .nv.constant0._ZN7cutlass13device_kernelIN5flash19enable_sm80_to_sm89INS1_16FlashAttnBwdSm80INS1_25CollectiveMainloopBwdSm80ILi2ELi1EN4cute5tupleIJNS5_1CILi64EEENS7_ILi80EEENS7_ILi192EEEEEENS_10bfloat16_tEfNS_4arch4Sm80ELb0ELb1ELb1ELb1ELb1ELb0ELb1ELb0ELi2ELi4ELi2ELi2ELb0EEENS1_24CollectiveEpilogueBwdGQAISB_fSE_Li256ELb1ELb1EEENS1_19SingleTileSchedulerILb1ELb0ELb0ELi80EEEEEEEEEvNT_6ParamsE --------------------------
	.section	.nv.constant0._ZN7cutlass13device_kernelIN5flash19enable_sm80_to_sm89INS1_16FlashAttnBwdSm80INS1_25CollectiveMainloopBwdSm80ILi2ELi1EN4cute5tupleIJNS5_1CILi64EEENS7_ILi80EEENS7_ILi192EEEEEENS_10bfloat16_tEfNS_4arch4Sm80ELb0ELb1ELb1ELb1ELb1ELb0ELb1ELb0ELi2ELi4ELi2ELi2ELb0EEENS1_24CollectiveEpilogueBwdGQAISB_fSE_Li256ELb1ELb1EEENS1_19SingleTileSchedulerILb1ELb0ELb0ELi80EEEEEEEEEvNT_6ParamsE,"a",@progbits
	.sectionflags	@""
	.align	4
.nv.constant0._ZN7cutlass13device_kernelIN5flash19enable_sm80_to_sm89INS1_16FlashAttnBwdSm80INS1_25CollectiveMainloopBwdSm80ILi2ELi1EN4cute5tupleIJNS5_1CILi64EEENS7_ILi80EEENS7_ILi192EEEEEENS_10bfloat16_tEfNS_4arch4Sm80ELb0ELb1ELb1ELb1ELb1ELb0ELb1ELb0ELi2ELi4ELi2ELi2ELb0EEENS1_24CollectiveEpilogueBwdGQAISB_fSE_Li256ELb1ELb1EEENS1_19SingleTileSchedulerILb1ELb0ELb0ELi80EEEEEEEEEvNT_6ParamsE:
	.zero		984


//--------------------- .nv.constant0._ZN7cutlass13device_kernelIN5flash19enable_sm80_to_sm89INS1_16FlashAttnBwdSm80INS1_25CollectiveMainloopBwdSm80ILi2ELi1EN4cute5tupleIJNS5_1CILi64EEENS7_ILi80EEENS7_ILi192EEEEEENS_10bfloat16_tEfNS_4arch4Sm80ELb1ELb0ELb1ELb0ELb0ELb0ELb1ELb0ELi2ELi4ELi2ELi2ELb0EEENS1_21CollectiveEpilogueBwdISB_SC_SE_Li256ELb0ELb1ELi4EEENS1_25SingleTileBwdLPTSchedulerILb0ELi80ELb0EEEEEEEEEvNT_6ParamsE --------------------------
	.section	.nv.constant0._ZN7cutlass13device_kernelIN5flash19enable_sm80_to_sm89INS1_16FlashAttnBwdSm80INS1_25CollectiveMainloopBwdSm80ILi2ELi1EN4cute5tupleIJNS5_1CILi64EEENS7_ILi80EEENS7_ILi192EEEEEENS_10bfloat16_tEfNS_4arch4Sm80ELb1ELb0ELb1ELb0ELb0ELb0ELb1ELb0ELi2ELi4ELi2ELi2ELb0EEENS1_21CollectiveEpilogueBwdISB_SC_SE_Li256ELb0ELb1ELi4EEENS1_25SingleTileBwdLPTSchedulerILb0ELi80ELb0EEEEEEEEEvNT_6ParamsE,"a",@progbits
	.sectionflags	@""
	.align	4
.nv.constant0._ZN7cutlass13device_kernelIN5flash19enable_sm80_to_sm89INS1_16FlashAttnBwdSm80INS1_25CollectiveMainloopBwdSm80ILi2ELi1EN4cute5tupleIJNS5_1CILi64EEENS7_ILi80EEENS7_ILi192EEEEEENS_10bfloat16_tEfNS_4arch4Sm80ELb1ELb0ELb1ELb0ELb0ELb0ELb1ELb0ELi2ELi4ELi2ELi2ELb0EEENS1_21CollectiveEpilogueBwdISB_SC_SE_Li256ELb0ELb1ELi4EEENS1_25SingleTileBwdLPTSchedulerILb0ELi80ELb0EEEEEEEEEvNT_6ParamsE:
	.zero		1000


//--------------------- .nv.constant0._ZN7cutlass13device_kernelIN5flash19enable_sm80_to_sm89INS1_16FlashAttnBwdSm80INS1_25CollectiveMainloopBwdSm80ILi2ELi1EN4cute5tupleIJNS5_1CILi64EEENS7_ILi80EEENS7_ILi192EEEEEENS_10bfloat16_tEfNS_4arch4Sm80ELb1ELb0ELb1ELb0ELb1ELb0ELb1ELb0ELi2ELi4ELi2ELi2ELb0EEENS1_21CollectiveEpilogueBwdISB_SC_SE_Li256ELb0ELb1ELi4EEENS1_25SingleTileBwdLPTSchedulerILb0ELi80ELb1EEEEEEEEEvNT_6ParamsE --------------------------
	.section	.nv.constant0._ZN7cutlass13device_kernelIN5flash19enable_sm80_to_sm89INS1_16FlashAttnBwdSm80INS1_25CollectiveMainloopBwdSm80ILi2ELi1EN4cute5tupleIJNS5_1CILi64EEENS7_ILi80EEENS7_ILi192EEEEEENS_10bfloat16_tEfNS_4arch4Sm80ELb1ELb0ELb1ELb0ELb1ELb0ELb1ELb0ELi2ELi4ELi2ELi2ELb0EEENS1_21CollectiveEpilogueBwdISB_SC_SE_Li256ELb0ELb1ELi4EEENS1_25SingleTileBwdLPTSchedulerILb0ELi80ELb1EEEEEEEEEvNT_6ParamsE,"a",@progbits
	.sectionflags	@""
	.align	4
.nv.constant0._ZN7cutlass13device_kernelIN5flash19enable_sm80_to_sm89INS1_16FlashAttnBwdSm80INS1_25CollectiveMainloopBwdSm80ILi2ELi1EN4cute5tupleIJNS5_1CILi64EEENS7_ILi80EEENS7_ILi192EEEEEENS_10bfloat16_tEfNS_4arch4Sm80ELb1ELb0ELb1ELb0ELb1ELb0ELb1ELb0ELi2ELi4ELi2ELi2ELb0EEENS1_21CollectiveEpilogueBwdISB_SC_SE_Li256ELb0ELb1ELi4EEENS1_25SingleTileBwdLPTSchedulerILb0ELi80ELb1EEEEEEEEEvNT_6ParamsE:
	.zero		1000


//--------------------- .nv.constant0._ZN7cutlass13device_kernelIN5flash19enable_sm80_to_sm89INS1_16FlashAttnBwdSm80INS1_25CollectiveMainloopBwdSm80ILi2ELi1EN4cute5tupleIJNS5_1CILi64EEENS7_ILi80EEENS7_ILi192EEEEEENS_10bfloat16_tEfNS_4arch4Sm80ELb1ELb0ELb1ELb0ELb0ELb0ELb1ELb0ELi2ELi4ELi2ELi2ELb0EEENS1_24CollectiveEpilogueBwdGQAISB_fSE_Li256ELb0ELb0EEENS1_25SingleTileBwdLPTSchedulerILb0ELi80ELb0EEEEEEEEEvNT_6ParamsE --------------------------
	.section	.nv.constant0._ZN7cutlass13device_kernelIN5flash19enable_sm80_to_sm89INS1_16FlashAttnBwdSm80INS1_25CollectiveMainloopBwdSm80ILi2ELi1EN4cute5tupleIJNS5_1CILi64EEENS7_ILi80EEENS7_ILi192EEEEEENS_10bfloat16_tEfNS_4arch4Sm80ELb1ELb0ELb1ELb0ELb0ELb0ELb1ELb0ELi2ELi4ELi2ELi2ELb0EEENS1_24CollectiveEpilogueBwdGQAISB_fSE_Li256ELb0ELb0EEENS1_25SingleTileBwdLPTSchedulerILb0ELi80ELb0EEEEEEEEEvNT_6ParamsE,"a",@progbits
	.sectionflags	@""
	.align	4
.nv.constant0._ZN7cutlass13device_kernelIN5flash19enable_sm80_to_sm89INS1_16FlashAttnBwdSm80INS1_25CollectiveMainloopBwdSm80ILi2ELi1EN4cute5tupleIJNS5_1CILi64EEENS7_ILi80EEENS7_ILi192EEEEEENS_10bfloat16_tEfNS_4arch4Sm80ELb1ELb0ELb1ELb0ELb0ELb0ELb1ELb0ELi2ELi4ELi2ELi2ELb0EEENS1_24CollectiveEpilogueBwdGQAISB_fSE_Li256ELb0ELb0EEENS1_25SingleTileBwdLPTSchedulerILb0ELi80ELb0EEEEEEEEEvNT_6ParamsE:
	.zero		1008


//--------------------- .nv.constant0._ZN7cutlass13device_kernelIN5flash19enable_sm80_to_sm89INS1_16FlashAttnBwdSm80INS1_25CollectiveMainloopBwdSm80ILi2ELi1EN4cute5tupleIJNS5_1CILi64EEENS7_ILi80EEENS7_ILi192EEEEEENS_10bfloat16_tEfNS_4arch4Sm80ELb1ELb0ELb1ELb0ELb1ELb0ELb1ELb0ELi2ELi4ELi2ELi2ELb0EEENS1_24CollectiveEpilogueBwdGQAISB_fSE_Li256ELb0ELb1EEENS1_25SingleTileBwdLPTSchedulerILb0ELi80ELb1EEEEEEEEEvNT_6ParamsE --------------------------
	.section	.nv.constant0._ZN7cutlass13device_kernelIN5flash19enable_sm80_to_sm89INS1_16FlashAttnBwdSm80INS1_25CollectiveMainloopBwdSm80ILi2ELi1EN4cute5tupleIJNS5_1CILi64EEENS7_ILi80EEENS7_ILi192EEEEEENS_10bfloat16_tEfNS_4arch4Sm80ELb1ELb0ELb1ELb0ELb1ELb0ELb1ELb0ELi2ELi4ELi2ELi2ELb0EEENS1_24CollectiveEpilogueBwdGQAISB_fSE_Li256ELb0ELb1EEENS1_25SingleTileBwdLPTSchedulerILb0ELi80ELb1EEEEEEEEEvNT_6ParamsE,"a",@progbits
	.sectionflags	@""
	.align	4
.nv.constant0._ZN7cutlass13device_kernelIN5flash19enable_sm80_to_sm89INS1_16FlashAttnBwdSm80INS1_25CollectiveMainloopBwdSm80ILi2ELi1EN4cute5tupleIJNS5_1CILi64EEENS7_ILi80EEENS7_ILi192EEEEEENS_10bfloat16_tEfNS_4arch4Sm80ELb1ELb0ELb1ELb0ELb1ELb0ELb1ELb0ELi2ELi4ELi2ELi2ELb0EEENS1_24CollectiveEpilogueBwdGQAISB_fSE_Li256ELb0ELb1EEENS1_25SingleTileBwdLPTSchedulerILb0ELi80ELb1EEEEEEEEEvNT_6ParamsE:
	.zero		1008


//--------------------- .nv.constant0._ZN7cutlass13device_kernelIN5flash22FlashAttnBwdPreprocessIN4cute5tupleIJNS3_1CILi64EEENS5_ILi192EEEEEENS_10bfloat16_tEfNS_4arch4Sm80ELb1ELb0EEEEEvNT_6ParamsE --------------------------
	.section	.nv.constant0._ZN7cutlass13device_kernelIN5flash22FlashAttnBwdPreprocessIN4cute5tupleIJNS3_1CILi64EEENS5_ILi192EEEEEENS_10bfloat16_tEfNS_4arch4Sm80ELb1ELb0EEEEEvNT_6ParamsE,"a",@progbits
	.sectionflags	@""
	.align	4
.nv.constant0._ZN7cutlass13device_kernelIN5flash22FlashAttnBwdPreprocessIN4cute5tupleIJNS3_1CILi64EEENS5_ILi192EEEEEENS_10bfloat16_tEfNS_4arch4Sm80ELb1ELb0EEEEEvNT_6ParamsE:
	.zero		592


//--------------------- .nv.constant0._ZN7cutlass13device_kernelIN5flash19enable_sm80_to_sm89INS1_16FlashAttnBwdSm80INS1_25CollectiveMainloopBwdSm80ILi2ELi1EN4cute5tupleIJNS5_1CILi64EEENS7_ILi80EEENS7_ILi192EEEEEENS_10bfloat16_tEfNS_4arch4Sm80ELb1ELb0ELb1ELb1ELb0ELb0ELb1ELb0ELi2ELi4ELi2ELi2ELb0EEENS1_21CollectiveEpilogueBwdISB_SC_SE_Li256ELb1ELb1ELi4EEENS1_25SingleTileBwdLPTSchedulerILb1ELi80ELb0EEEEEEEEEvNT_6ParamsE --------------------------
	.section	.nv.constant0._ZN7cutlass13device_kernelIN5flash19enable_sm80_to_sm89INS1_16FlashAttnBwdSm80INS1_25CollectiveMainloopBwdSm80ILi2ELi1EN4cute5tupleIJNS5_1CILi64EEENS7_ILi80EEENS7_ILi192EEEEEENS_10bfloat16_tEfNS_4arch4Sm80ELb1ELb0ELb1ELb1ELb0ELb0ELb1ELb0ELi2ELi4ELi2ELi2ELb0EEENS1_21CollectiveEpilogueBwdISB_SC_SE_Li256ELb1ELb1ELi4EEENS1_25SingleTileBwdLPTSchedulerILb1ELi80ELb0EEEEEEEEEvNT_6ParamsE,"a",@progbits
	.sectionflags	@""
	.align	4
.nv.constant0._ZN7cutlass13device_kernelIN5flash19enable_sm80_to_sm89INS1_16FlashAttnBwdSm80INS1_25CollectiveMainloopBwdSm80ILi2ELi1EN4cute5tupleIJNS5_1CILi64EEENS7_ILi80EEENS7_ILi192EEEEEENS_10bfloat16_tEfNS_4arch4Sm80ELb1ELb0ELb1ELb1ELb0ELb0ELb1ELb0ELi2ELi4ELi2ELi2ELb0EEENS1_21CollectiveEpilogueBwdISB_SC_SE_Li256ELb1ELb1ELi4EEENS1_25SingleTileBwdLPTSchedulerILb1ELi80ELb0EEEEEEEEEvNT_6ParamsE:
	.zero		1000


//--------------------- .nv.constant0._ZN7cutlass13device_kernelIN5flash19enable_sm80_to_sm89INS1_16FlashAttnBwdSm80INS1_25CollectiveMainloopBwdSm80ILi2ELi1EN4cute5tupleIJNS5_1CILi64EEENS7_ILi80EEENS7_ILi192EEEEEENS_10bfloat16_tEfNS_4arch4Sm80ELb1ELb0ELb1ELb1ELb1ELb0ELb1ELb0ELi2ELi4ELi2ELi2ELb0EEENS1_21CollectiveEpilogueBwdISB_SC_SE_Li256ELb1ELb1ELi4EEENS1_25SingleTileBwdLPTSchedulerILb1ELi80ELb1EEEEEEEEEvNT_6ParamsE --------------------------
	.section	.nv.constant0._ZN7cutlass13device_kernelIN5flash19enable_sm80_to_sm89INS1_16FlashAttnBwdSm80INS1_25CollectiveMainloopBwdSm80ILi2ELi1EN4cute5tupleIJNS5_1CILi64EEENS7_ILi80EEENS7_ILi192EEEEEENS_10bfloat16_tEfNS_4arch4Sm80ELb1ELb0ELb1ELb1ELb1ELb0ELb1ELb0ELi2ELi4ELi2ELi2ELb0EEENS1_21CollectiveEpilogueBwdISB_SC_SE_Li256ELb1ELb1ELi4EEENS1_25SingleTileBwdLPTSchedulerILb1ELi80ELb1EEEEEEEEEvNT_6ParamsE,"a",@progbits
	.sectionflags	@""
	.align	4
.nv.constant0._ZN7cutlass13device_kernelIN5flash19enable_sm80_to_sm89INS1_16FlashAttnBwdSm80INS1_25CollectiveMainloopBwdSm80ILi2ELi1EN4cute5tupleIJNS5_1CILi64EEENS7_ILi80EEENS7_ILi192EEEEEENS_10bfloat16_tEfNS_4arch4Sm80ELb1ELb0ELb1ELb1ELb1ELb0ELb1ELb0ELi2ELi4ELi2ELi2ELb0EEENS1_21CollectiveEpilogueBwdISB_SC_SE_Li256ELb1ELb1ELi4EEENS1_25SingleTileBwdLPTSchedulerILb1ELi80ELb1EEEEEEEEEvNT_6ParamsE:
	.zero		1000


//--------------------- .nv.constant0._ZN7cutlass13device_kernelIN5flash19enable_sm80_to_sm89INS1_16FlashAttnBwdSm80INS1_25CollectiveMainloopBwdSm80ILi2ELi1EN4cute5tupleIJNS5_1CILi64EEENS7_ILi80EEENS7_ILi192EEEEEENS_10bfloat16_tEfNS_4arch4Sm80ELb1ELb0ELb1ELb1ELb0ELb0ELb1ELb0ELi2ELi4ELi2ELi2ELb0EEENS1_24CollectiveEpilogueBwdGQAISB_fSE_Li256ELb1ELb0EEENS1_25SingleTileBwdLPTSchedulerILb1ELi80ELb0EEEEEEEEEvNT_6ParamsE --------------------------
	.section	.nv.constant0._ZN7cutlass13device_kernelIN5flash19enable_sm80_to_sm89INS1_16FlashAttnBwdSm80INS1_25CollectiveMainloopBwdSm80ILi2ELi1EN4cute5tupleIJNS5_1CILi64EEENS7_ILi80EEENS7_ILi192EEEEEENS_10bfloat16_tEfNS_4arch4Sm80ELb1ELb0ELb1ELb1ELb0ELb0ELb1ELb0ELi2ELi4ELi2ELi2ELb0EEENS1_24CollectiveEpilogueBwdGQAISB_fSE_Li256ELb1ELb0EEENS1_25SingleTileBwdLPTSchedulerILb1ELi80ELb0EEEEEEEEEvNT_6ParamsE,"a",@progbits
	.sectionflags	@""
	.align	4
.nv.constant0._ZN7cutlass13device_kernelIN5flash19enable_sm80_to_sm89INS1_16FlashAttnBwdSm80INS1_25CollectiveMainloopBwdSm80ILi2ELi1EN4cute5tupleIJNS5_1CILi64EEENS7_ILi80EEENS7_ILi192EEEEEENS_10bfloat16_tEfNS_4arch4Sm80ELb1ELb0ELb1ELb1ELb0ELb0ELb1ELb0ELi2ELi4ELi2ELi2ELb0EEENS1_24CollectiveEpilogueBwdGQAISB_fSE_Li256ELb1ELb0EEENS1_25SingleTileBwdLPTSchedulerILb1ELi80ELb0EEEEEEEEEvNT_6ParamsE:
	.zero		1008


//--------------------- .nv.constant0._ZN7cutlass13device_kernelIN5flash32FlashAttnBwdPostprocessConvertdQIN4cute5tupleIJNS3_1CILi80EEENS5_ILi192EEEEEENS_10bfloat16_tEfNS_4arch4Sm80ELi256ENS3_8TiledMMAINS3_8MMA_AtomIJNS3_30SM80_16x8x16_F32BF16BF16F32_TNEEEENS3_6LayoutINS4_IJNS5_ILi4EEENS5_ILi2EEENS5_ILi1EEEEEENS4_IJSJ_SH_NS5_ILi0EEEEEEEENS4_IJNS5_ILi64EEENS5_ILi16EEESP_EEEEELb1EEEEEvNT_6ParamsE --------------------------
	.section	.nv.constant0._ZN7cutlass13device_kernelIN5flash32FlashAttnBwdPostprocessConvertdQIN4cute5tupleIJNS3_1CILi80EEENS5_ILi192EEEEEENS_10bfloat16_tEfNS_4arch4Sm80ELi256ENS3_8TiledMMAINS3_8MMA_AtomIJNS3_30SM80_16x8x16_F32BF16BF16F32_TNEEEENS3_6LayoutINS4_IJNS5_ILi4EEENS5_ILi2EEENS5_ILi1EEEEEENS4_IJSJ_SH_NS5_ILi0EEEEEEEENS4_IJNS5_ILi64EEENS5_ILi16EEESP_EEEEELb1EEEEEvNT_6ParamsE,"a",@progbits
	.sectionflags	@""
	.align	4
.nv.constant0._ZN7cutlass13device_kernelIN5flash32FlashAttnBwdPostprocessConvertdQIN4cute5tupleIJNS3_1CILi80EEENS5_ILi192EEEEEENS_10bfloat16_tEfNS_4arch4Sm80ELi256ENS3_8TiledMMAINS3_8MMA_AtomIJNS3_30SM80_16x8x16_F32BF16BF16F32_TNEEEENS3_6LayoutINS4_IJNS5_ILi4EEENS5_ILi2EEENS5_ILi1EEEEEENS4_IJSJ_SH_NS5_ILi0EEEEEEEENS4_IJNS5_ILi64EEENS5_ILi16EEESP_EEEEELb1EEEEEvNT_6ParamsE:
	.zero		464


//--------------------- .nv.constant0._ZN7cutlass13device_kernelIN5flash32FlashAttnBwdPostprocessConvertdQIN4cute5tupleIJNS3_1CILi64EEENS5_ILi192EEEEEENS_10bfloat16_tEfNS_4arch4Sm80ELi256ENS3_8TiledMMAINS3_8MMA_AtomIJNS3_30SM80_16x8x16_F32BF16BF16F32_TNEEEENS3_6LayoutINS4_IJNS5_ILi2EEENS5_ILi4EEENS5_ILi1EEEEEENS4_IJSJ_SH_NS5_ILi0EEEEEEEENS4_IJNS5_ILi32EEES6_NS5_ILi16EEEEEEEELb0EEEEEvNT_6ParamsE --------------------------
	.section	.nv.constant0._ZN7cutlass13device_kernelIN5flash32FlashAttnBwdPostprocessConvertdQIN4cute5tupleIJNS3_1CILi64EEENS5_ILi192EEEEEENS_10bfloat16_tEfNS_4arch4Sm80ELi256ENS3_8TiledMMAINS3_8MMA_AtomIJNS3_30SM80_16x8x16_F32BF16BF16F32_TNEEEENS3_6LayoutINS4_IJNS5_ILi2EEENS5_ILi4EEENS5_ILi1EEEEEENS4_IJSJ_SH_NS5_ILi0EEEEEEEENS4_IJNS5_ILi32EEES6_NS5_ILi16EEEEEEEELb0EEEEEvNT_6ParamsE,"a",@progbits
	.sectionflags	@""
	.align	4
.nv.constant0._ZN7cutlass13device_kernelIN5flash32FlashAttnBwdPostprocessConvertdQIN4cute5tupleIJNS3_1CILi64EEENS5_ILi192EEEEEENS_10bfloat16_tEfNS_4arch4Sm80ELi256ENS3_8TiledMMAINS3_8MMA_AtomIJNS3_30SM80_16x8x16_F32BF16BF16F32_TNEEEENS3_6LayoutINS4_IJNS5_ILi2EEENS5_ILi4EEENS5_ILi1EEEEEENS4_IJSJ_SH_NS5_ILi0EEEEEEEENS4_IJNS5_ILi32EEES6_NS5_ILi16EEEEEEEELb0EEEEEvNT_6ParamsE:
	.zero		464


//--------------------- .nv.constant0._ZN7cutlass13device_kernelIN5flash19enable_sm80_to_sm89INS1_16FlashAttnBwdSm80INS1_25CollectiveMainloopBwdSm80ILi2ELi1EN4cute5tupleIJNS5_1CILi64EEENS7_ILi80EEENS7_ILi192EEEEEENS_10bfloat16_tEfNS_4arch4Sm80ELb1ELb0ELb1ELb1ELb1ELb0ELb1ELb0ELi2ELi4ELi2ELi2ELb0EEENS1_24CollectiveEpilogueBwdGQAISB_fSE_Li256ELb1ELb1EEENS1_25SingleTileBwdLPTSchedulerILb1ELi80ELb1EEEEEEEEEvNT_6ParamsE --------------------------
	.section	.nv.constant0._ZN7cutlass13device_kernelIN5flash19enable_sm80_to_sm89INS1_16FlashAttnBwdSm80INS1_25CollectiveMainloopBwdSm80ILi2ELi1EN4cute5tupleIJNS5_1CILi64EEENS7_ILi80EEENS7_ILi192EEEEEENS_10bfloat16_tEfNS_4arch4Sm80ELb1ELb0ELb1ELb1ELb1ELb0ELb1ELb0ELi2ELi4ELi2ELi2ELb0EEENS1_24CollectiveEpilogueBwdGQAISB_fSE_Li256ELb1ELb1EEENS1_25SingleTileBwdLPTSchedulerILb1ELi80ELb1EEEEEEEEEvNT_6ParamsE,"a",@progbits
	.sectionflags	@""
	.align	4
.nv.constant0._ZN7cutlass13device_kernelIN5flash19enable_sm80_to_sm89INS1_16FlashAttnBwdSm80INS1_25CollectiveMainloopBwdSm80ILi2ELi1EN4cute5tupleIJNS5_1CILi64EEENS7_ILi80EEENS7_ILi192EEEEEENS_10bfloat16_tEfNS_4arch4Sm80ELb1ELb0ELb1ELb1ELb1ELb0ELb1ELb0ELi2ELi4ELi2ELi2ELb0EEENS1_24CollectiveEpilogueBwdGQAISB_fSE_Li256ELb1ELb1EEENS1_25SingleTileBwdLPTSchedulerILb1ELi80ELb1EEEEEEEEEvNT_6ParamsE:
	.zero		1008


//--------------------- .nv.constant0._ZN7cutlass13device_kernelIN5flash22FlashAttnBwdPreprocessIN4cute5tupleIJNS3_1CILi64EEENS5_ILi192EEEEEENS_10bfloat16_tEfNS_4arch4Sm80ELb1ELb1EEEEEvNT_6ParamsE --------------------------
	.section	.nv.constant0._ZN7cutlass13device_kernelIN5flash22FlashAttnBwdPreprocessIN4cute5tupleIJNS3_1CILi64EEENS5_ILi192EEEEEENS_10bfloat16_tEfNS_4arch4Sm80ELb1ELb1EEEEEvNT_6ParamsE,"a",@progbits
	.sectionflags	@""
	.align	4
.nv.constant0._ZN7cutlass13device_kernelIN5flash22FlashAttnBwdPreprocessIN4cute5tupleIJNS3_1CILi64EEENS5_ILi192EEEEEENS_10bfloat16_tEfNS_4arch4Sm80ELb1ELb1EEEEEvNT_6ParamsE:
	.zero		592


//--------------------- .text._ZN7cutlass13device_kernelIN5flash19enable_sm80_to_sm89INS1_16FlashAttnBwdSm80INS1_25CollectiveMainloopBwdSm80ILi1ELi1EN4cute5tupleIJNS5_1CILi64EEES8_NS7_ILi192EEEEEENS_10bfloat16_tEfNS_4arch4Sm80ELb0ELb0ELb1ELb0ELb0ELb0ELb0ELb0ELi2ELi2ELi2ELi2ELb1EEENS1_21CollectiveEpilogueBwdISA_SB_SD_Li256ELb0ELb0ELi4EEENS1_19SingleTileSchedulerILb0ELb0ELb0ELi64EEEEEEEEEvNT_6ParamsE --------------------------
	.section	.text._ZN7cutlass13device_kernelIN5flash19enable_sm80_to_sm89INS1_16FlashAttnBwdSm80INS1_25CollectiveMainloopBwdSm80ILi1ELi1EN4cute5tupleIJNS5_1CILi64EEES8_NS7_ILi192EEEEEENS_10bfloat16_tEfNS_4arch4Sm80ELb0ELb0ELb1ELb0ELb0ELb0ELb0ELb0ELi2ELi2ELi2ELi2ELb1EEENS1_21CollectiveEpilogueBwdISA_SB_SD_Li256ELb0ELb0ELi4EEENS1_19SingleTileSchedulerILb0ELb0ELb0ELi64EEEEEEEEEvNT_6ParamsE,"ax",@progbits
	.sectioninfo	@"SHI_REGISTERS=255"
	.align	128
.text._ZN7cutlass13device_kernelIN5flash19enable_sm80_to_sm89INS1_16FlashAttnBwdSm80INS1_25CollectiveMainloopBwdSm80ILi1ELi1EN4cute5tupleIJNS5_1CILi64EEES8_NS7_ILi192EEEEEENS_10bfloat16_tEfNS_4arch4Sm80ELb0ELb0ELb1ELb0ELb0ELb0ELb0ELb0ELi2ELi2ELi2ELi2ELb1EEENS1_21CollectiveEpilogueBwdISA_SB_SD_Li256ELb0ELb0ELi4EEENS1_19SingleTileSchedulerILb0ELb0ELb0ELi64EEEEEEEEEvNT_6ParamsE:
        .type           _ZN7cutlass13device_kernelIN5flash19enable_sm80_to_sm89INS1_16FlashAttnBwdSm80INS1_25CollectiveMainloopBwdSm80ILi1ELi1EN4cute5tupleIJNS5_1CILi64EEES8_NS7_ILi192EEEEEENS_10bfloat16_tEfNS_4arch4Sm80ELb0ELb0ELb1ELb0ELb0ELb0ELb0ELb0ELi2ELi2ELi2ELi2ELb1EEENS1_21CollectiveEpilogueBwdISA_SB_SD_Li256ELb0ELb0ELi4EEENS1_19SingleTileSchedulerILb0ELb0ELb0ELi64EEEEEEEEEvNT_6ParamsE,@function
        .size           _ZN7cutlass13device_kernelIN5flash19enable_sm80_to_sm89INS1_16FlashAttnBwdSm80INS1_25CollectiveMainloopBwdSm80ILi1ELi1EN4cute5tupleIJNS5_1CILi64EEES8_NS7_ILi192EEEEEENS_10bfloat16_tEfNS_4arch4Sm80ELb0ELb0ELb1ELb0ELb0ELb0ELb0ELb0ELi2ELi2ELi2ELi2ELb1EEENS1_21CollectiveEpilogueBwdISA_SB_SD_Li256ELb0ELb0ELi4EEENS1_19SingleTileSchedulerILb0ELb0ELb0ELi64EEEEEEEEEvNT_6ParamsE,(.L_x_1371 - _ZN7cutlass13device_kernelIN5flash19enable_sm80_to_sm89INS1_16FlashAttnBwdSm80INS1_25CollectiveMainloopBwdSm80ILi1ELi1EN4cute5tupleIJNS5_1CILi64EEES8_NS7_ILi192EEEEEENS_10bfloat16_tEfNS_4arch4Sm80ELb0ELb0ELb1ELb0ELb0ELb0ELb0ELb0ELi2ELi2ELi2ELi2ELb1EEENS1_21CollectiveEpilogueBwdISA_SB_SD_Li256ELb0ELb0ELi4EEENS1_19SingleTileSchedulerILb0ELb0ELb0ELi64EEEEEEEEEvNT_6ParamsE)
        .other          _ZN7cutlass13device_kernelIN5flash19enable_sm80_to_sm89INS1_16FlashAttnBwdSm80INS1_25CollectiveMainloopBwdSm80ILi1ELi1EN4cute5tupleIJNS5_1CILi64EEES8_NS7_ILi192EEEEEENS_10bfloat16_tEfNS_4arch4Sm80ELb0ELb0ELb1ELb0ELb0ELb0ELb0ELb0ELi2ELi2ELi2ELi2ELb1EEENS1_21CollectiveEpilogueBwdISA_SB_SD_Li256ELb0ELb0ELi4EEENS1_19SingleTileSchedulerILb0ELb0ELb0ELi64EEEEEEEEEvNT_6ParamsE,@"STO_CUDA_ENTRY STV_DEFAULT"
_ZN7cutlass13device_kernelIN5flash19enable_sm80_to_sm89INS1_16FlashAttnBwdSm80INS1_25CollectiveMainloopBwdSm80ILi1ELi1EN4cute5tupleIJNS5_1CILi64EEES8_NS7_ILi192EEEEEENS_10bfloat16_tEfNS_4arch4Sm80ELb0ELb0ELb1ELb0ELb0ELb0ELb0ELb0ELi2ELi2ELi2ELi2ELb1EEENS1_21CollectiveEpilogueBwdISA_SB_SD_Li256ELb0ELb0ELi4EEENS1_19SingleTileSchedulerILb0ELb0ELb0ELi64EEEEEEEEEvNT_6ParamsE:
[----:B------:R-:W-:-:S03]  /*0000*/  MOV R1, c[0x0][0x28] ;  /* 0x00000a0000017a02 */ /* 0x000fc60000000f00 */
[----:B------:R-:W1:Y:S01]  /*0010*/  S2UR UR12, SR_CTAID.Z ;  /* 0x00000000000c79c3 */ /* 0x000e620000002700 */
[----:B------:R-:W-:Y:S02]  /*0020*/  IADD3 R1, R1, -0x10, RZ ;  /* 0xfffffff001017810 */ /* 0x000fe40007ffe0ff */
[----:B-1----:R-:W-:-:S13]  /*0030*/  ISETP.LE.AND P0, PT, RZ, UR12, PT ;  /* 0x0000000cff007c0c */ /* 0x002fda000bf03270 */
[----:B------:R-:W-:Y:S05]  /*0040*/  @!P0 EXIT ;  /* 0x000000000000894d */ /* 0x000fea0003800000 */
[----:B------:R-:W1:Y:S01]  /*0050*/  S2R R238, SR_TID.X ;  /* 0x0000000000ee7919 */ /* 0x000e620000002100 */
[----:B------:R-:W-:Y:S01]  /*0060*/  IMAD.MOV.U32 R0, RZ, RZ, c[0x0][0x248] ;  /* 0x00009200ff007624 */ /* 0x000fe200078e00ff */
[----:B------:R-:W-:Y:S01]  /*0070*/  USHF.R.S32.HI UR22, URZ, 0x1f, UR12 ;  /* 0x0000001f3f167899 */ /* 0x000fe2000801140c */
[----:B------:R-:W-:Y:S01]  /*0080*/  IMAD.MOV.U32 R29, RZ, RZ, -0x40 ;  /* 0xffffffc0ff1d7424 */ /* 0x000fe200078e00ff */
[----:B------:R-:W2:Y:S01]  /*0090*/  S2R R30, SR_CTAID.Y ;  /* 0x00000000001e7919 */ /* 0x000ea20000002600 */
[----:B------:R-:W-:Y:S01]  /*00a0*/  ULDC.64 UR4, c[0x0][0x278] ;  /* 0x00009e0000047ab9 */ /* 0x000fe20000000a00 */
[----:B------:R-:W-:Y:S01]  /*00b0*/  ISETP.NE.AND P1, PT, R0, 0x1, PT ;  /* 0x000000010000780c */ /* 0x000fe20003f25270 */
[----:B------:R-:W-:Y:S01]  /*00c0*/  UIMAD UR6, UR22, UR4, URZ ;  /* 0x00000004160672a4 */ /* 0x000fe2000f8e023f */
[----:B------:R-:W3:Y:S01]  /*00d0*/  S2R R252, SR_CTAID.X ;  /* 0x0000000000fc7919 */ /* 0x000ee20000002500 */
[----:B------:R-:W-:Y:S01]  /*00e0*/  UIMAD.WIDE.U32 UR16, UR12, UR4, URZ ;  /* 0x000000040c1072a5 */ /* 0x000fe2000f8e003f */
[----:B------:R-:W-:Y:S01]  /*00f0*/  IMAD.MOV.U32 R220, RZ, RZ, 0x20 ;  /* 0x00000020ffdc7424 */ /* 0x000fe200078e00ff */
[----:B------:R-:W-:Y:S01]  /*0100*/  UIMAD UR5, UR12, UR5, UR6 ;  /* 0x000000050c0572a4 */ /* 0x000fe2000f8e0206 */
[----:B------:R-:W-:Y:S01]  /*0110*/  IMAD.MOV.U32 R222, RZ, RZ, 0x40 ;  /* 0x00000040ffde7424 */ /* 0x000fe200078e00ff */
[----:B------:R-:W-:Y:S01]  /*0120*/  ULDC.64 UR24, c[0x0][0x118] ;  /* 0x0000460000187ab9 */ /* 0x000fe20000000a00 */
[----:B------:R-:W-:Y:S01]  /*0130*/  LOP3.LUT R234, R234, 0xffffffef, RZ, 0xc0, !PT ;  /* 0xffffffefeaea7812 */ /* 0x000fe200078ec0ff */
[----:B------:R-:W-:-:S02]  /*0140*/  UIADD3 UR9, UR17, UR5, URZ ;  /* 0x0000000511097290 */ /* 0x000fc4000fffe03f */
[----:B------:R-:W-:Y:S01]  /*0150*/  ULDC.64 UR6, c[0x0][0x1e8] ;  /* 0x00007a0000067ab9 */ /* 0x000fe20000000a00 */
[----:B------:R-:W-:Y:S01]  /*0160*/  LOP3.LUT R234, R234, 0xfffffffb, RZ, 0xc0, !PT ;  /* 0xfffffffbeaea7812 */ /* 0x000fe200078ec0ff */
[----:B------:R-:W-:Y:S02]  /*0170*/  ULDC.64 UR4, c[0x0][0x1b8] ;  /* 0x00006e0000047ab9 */ /* 0x000fe40000000a00 */
[----:B------:R-:W-:Y:S02]  /*0180*/  UIMAD UR6, UR22, UR6, URZ ;  /* 0x00000006160672a4 */ /* 0x000fe4000f8e023f */
[----:B------:R-:W-:Y:S01]  /*0190*/  UIMAD UR4, UR22, UR4, URZ ;  /* 0x00000004160472a4 */ /* 0x000fe2000f8e023f */
[----:B-1----:R-:W-:Y:S01]  /*01a0*/  IMAD.SHL.U32 R242, R238, 0x4, RZ ;  /* 0x00000004eef27824 */ /* 0x002fe200078e00ff */
[----:B------:R-:W-:Y:S01]  /*01b0*/  SHF.R.S32.HI R27, RZ, 0x1f, R238 ;  /* 0x0000001fff1b7819 */ /* 0x000fe200000114ee */
[----:B------:R-:W-:Y:S01]  /*01c0*/  UIMAD UR7, UR12, UR7, UR6 ;  /* 0x000000070c0772a4 */ /* 0x000fe2000f8e0206 */
[----:B--2---:R-:W-:Y:S01]  /*01d0*/  SHF.R.S32.HI R31, RZ, 0x1f, R30 ;  /* 0x0000001fff1f7819 */ /* 0x004fe2000001141e */
[C---:B------:R-:W-:Y:S01]  /*01e0*/  @P1 IMAD.HI.U32 R5, R30.reuse, c[0x0][0x24c], RZ ;  /* 0x000093001e051a27 */ /* 0x040fe200078e00ff */
[--C-:B------:R-:W-:Y:S01]  /*01f0*/  SHF.R.S32.HI R243, RZ, 0x1f, R242.reuse ;  /* 0x0000001ffff37819 */ /* 0x100fe200000114f2 */
[----:B------:R-:W-:Y:S01]  /*0200*/  UIMAD UR6, UR12, UR5, UR4 ;  /* 0x000000050c0672a4 */ /* 0x000fe2000f8e0204 */
[-C--:B------:R-:W-:Y:S01]  /*0210*/  LEA.HI R24, R27, R238.reuse, RZ, 0x3 ;  /* 0x000000ee1b187211 */ /* 0x080fe200078f18ff */
[----:B------:R-:W-:Y:S01]  /*0220*/  IMAD R4, R31, c[0x0][0x270], RZ ;  /* 0x00009c001f047a24 */ /* 0x000fe200078e02ff */
[----:B------:R-:W-:Y:S01]  /*0230*/  ULDC.64 UR4, c[0x0][0x188] ;  /* 0x0000620000047ab9 */ /* 0x000fe20000000a00 */
[C---:B------:R-:W-:Y:S01]  /*0240*/  IMAD.WIDE.U32 R2, R30.reuse, c[0x0][0x270], R242 ;  /* 0x00009c001e027a25 */ /* 0x040fe200078e00f2 */
[----:B------:R-:W-:Y:S01]  /*0250*/  SHF.R.S32.HI R240, RZ, 0x3, R24 ;  /* 0x00000003fff07819 */ /* 0x000fe20000011418 */
[----:B------:R-:W-:Y:S01]  /*0260*/  UIMAD.WIDE.U32 UR18, UR12, UR4, URZ ;  /* 0x000000040c1272a5 */ /* 0x000fe2000f8e003f */
[-C--:B------:R-:W-:Y:S01]  /*0270*/  LEA.HI R21, R27, R238.reuse, RZ, 0x4 ;  /* 0x000000ee1b157211 */ /* 0x080fe200078f20ff */
[----:B------:R-:W-:Y:S01]  /*0280*/  IMAD R4, R30, c[0x0][0x274], R4 ;  /* 0x00009d001e047a24 */ /* 0x000fe200078e0204 */
[----:B------:R-:W-:Y:S01]  /*0290*/  IADD3 R25, P0, R2, UR16, RZ ;  /* 0x0000001002197c10 */ /* 0x000fe2000ff1e0ff */
[----:B------:R-:W-:Y:S01]  /*02a0*/  IMAD.MOV.U32 R0, RZ, RZ, R30 ;  /* 0x000000ffff007224 */ /* 0x000fe200078e001e */
[----:B------:R-:W-:Y:S01]  /*02b0*/  LOP3.LUT R2, R24, 0xfffffff8, RZ, 0xc0, !PT ;  /* 0xfffffff818027812 */ /* 0x000fe200078ec0ff */
[----:B------:R-:W-:Y:S01]  /*02c0*/  UIMAD UR4, UR22, UR4, URZ ;  /* 0x00000004160472a4 */ /* 0x000fe2000f8e023f */
[----:B------:R-:W-:Y:S01]  /*02d0*/  @P1 SHF.R.U32.HI R0, RZ, c[0x0][0x250], R5 ;  /* 0x00009400ff001a19 */ /* 0x000fe20000011605 */
[----:B------:R-:W-:Y:S01]  /*02e0*/  IMAD R12, R31, c[0x0][0x180], RZ ;  /* 0x000060001f0c7a24 */ /* 0x000fe200078e02ff */
[----:B------:R-:W-:Y:S01]  /*02f0*/  IADD3.X R28, R3, UR9, R4, P0, !PT ;  /* 0x00000009031c7c10 */ /* 0x000fe200087fe404 */
[----:B------:R-:W-:Y:S01]  /*0300*/  IMAD.IADD R18, R238, 0x1, -R2 ;  /* 0x00000001ee127824 */ /* 0x000fe200078e0a02 */
[----:B------:R-:W-:Y:S01]  /*0310*/  LEA.HI R3, R27, R238, RZ, 0x6 ;  /* 0x000000ee1b037211 */ /* 0x000fe200078f30ff */
[----:B------:R-:W-:Y:S01]  /*0320*/  IMAD.SHL.U32 R4, R240, 0x40, RZ ;  /* 0x00000040f0047824 */ /* 0x000fe200078e00ff */
[----:B------:R-:W-:Y:S01]  /*0330*/  SHF.R.S32.HI R2, RZ, 0x1f, R0 ;  /* 0x0000001fff027819 */ /* 0x000fe20000011400 */
[----:B------:R-:W-:Y:S01]  /*0340*/  IMAD.SHL.U32 R236, R18, 0x8, RZ ;  /* 0x0000000812ec7824 */ /* 0x000fe200078e00ff */
[----:B------:R-:W-:Y:S01]  /*0350*/  SHF.R.S32.HI R20, RZ, 0x6, R3 ;  /* 0x00000006ff147819 */ /* 0x000fe20000011403 */
[----:B------:R-:W-:Y:S01]  /*0360*/  UIMAD UR4, UR12, UR5, UR4 ;  /* 0x000000050c0472a4 */ /* 0x000fe2000f8e0204 */
[----:B------:R-:W-:Y:S01]  /*0370*/  LOP3.LUT R8, R4, 0x1c0, RZ, 0xc0, !PT ;  /* 0x000001c004087812 */ /* 0x000fe200078ec0ff */
[C---:B------:R-:W-:Y:S01]  /*0380*/  IMAD R3, R2.reuse, c[0x0][0x1e0], RZ ;  /* 0x0000780002037a24 */ /* 0x040fe200078e02ff */
[----:B------:R-:W-:Y:S01]  /*0390*/  SHF.R.S32.HI R237, RZ, 0x1f, R236 ;  /* 0x0000001fffed7819 */ /* 0x000fe200000114ec */
[----:B------:R-:W-:Y:S01]  /*03a0*/  IMAD R2, R2, c[0x0][0x1b0], RZ ;  /* 0x00006c0002027a24 */ /* 0x000fe200078e02ff */
[----:B------:R-:W-:Y:S01]  /*03b0*/  SHF.R.S32.HI R241, RZ, 0x1f, R240 ;  /* 0x0000001ffff17819 */ /* 0x000fe200000114f0 */
[C---:B------:R-:W-:Y:S01]  /*03c0*/  IMAD R6, R0.reuse, c[0x0][0x1e4], R3 ;  /* 0x0000790000067a24 */ /* 0x040fe200078e0203 */
[----:B------:R-:W-:Y:S01]  /*03d0*/  UIADD3 UR8, UR19, UR4, URZ ;  /* 0x0000000413087290 */ /* 0x000fe2000fffe03f */
[----:B------:R-:W-:Y:S01]  /*03e0*/  IMAD R7, R0, c[0x0][0x1b4], R2 ;  /* 0x00006d0000077a24 */ /* 0x000fe200078e0202 */
[----:B------:R-:W-:Y:S01]  /*03f0*/  IADD3 R235, R236, 0x40, RZ ;  /* 0x00000040eceb7810 */ /* 0x000fe20007ffe0ff */
[----:B------:R-:W-:Y:S01]  /*0400*/  IMAD.WIDE.U32 R4, R0, c[0x0][0x1e0], R236 ;  /* 0x0000780000047a25 */ /* 0x000fe200078e00ec */
[----:B------:R-:W-:Y:S01]  /*0410*/  IADD3 R244, R236, 0x80, RZ ;  /* 0x00000080ecf47810 */ /* 0x000fe20007ffe0ff */
[----:B------:R-:W-:-:S02]  /*0420*/  ULDC.64 UR4, c[0x0][0x290] ;  /* 0x0000a40000047ab9 */ /* 0x000fc40000000a00 */
[----:B------:R-:W-:Y:S01]  /*0430*/  IMAD.WIDE.U32 R2, R0, c[0x0][0x1b0], R236 ;  /* 0x00006c0000027a25 */ /* 0x000fe200078e00ec */
[----:B------:R-:W-:Y:S01]  /*0440*/  LOP3.LUT R0, R8, 0x38, R236, 0xf8, !PT ;  /* 0x0000003808007812 */ /* 0x000fe200078ef8ec */
[----:B------:R-:W-:Y:S01]  /*0450*/  UIMAD.WIDE.U32 UR14, UR12, UR4, URZ ;  /* 0x000000040c0e72a5 */ /* 0x000fe2000f8e003f */
[----:B------:R-:W-:Y:S01]  /*0460*/  SHF.R.U32.HI R8, RZ, 0x3, R8 ;  /* 0x00000003ff087819 */ /* 0x000fe20000011608 */
[----:B------:R-:W-:Y:S01]  /*0470*/  IMAD.SHL.U32 R19, R20, 0x200, RZ ;  /* 0x0000020014137824 */ /* 0x000fe200078e00ff */
[----:B------:R-:W-:Y:S01]  /*0480*/  UMOV UR20, 0x6 ;  /* 0x0000000600147882 */ /* 0x000fe20000000000 */
[----:B------:R-:W-:Y:S02]  /*0490*/  IMAD.IADD R5, R5, 0x1, R6 ;  /* 0x0000000105057824 */ /* 0x000fe400078e0206 */
[----:B------:R-:W-:Y:S01]  /*04a0*/  IMAD.U32 R6, RZ, RZ, UR12 ;  /* 0x0000000cff067e24 */ /* 0x000fe2000f8e00ff */
[----:B------:R-:W-:Y:S01]  /*04b0*/  LOP3.LUT R230, R19, R0, R8, 0xf6, !PT ;  /* 0x0000000013e67212 */ /* 0x000fe200078ef608 */
[----:B------:R-:W-:-:S02]  /*04c0*/  IMAD.IADD R3, R3, 0x1, R7 ;  /* 0x0000000103037824 */ /* 0x000fc400078e0207 */
[----:B------:R-:W-:Y:S02]  /*04d0*/  IMAD.U32 R0, RZ, RZ, UR12 ;  /* 0x0000000cff007e24 */ /* 0x000fe4000f8e00ff */
[----:B------:R-:W-:-:S04]  /*04e0*/  IMAD.WIDE.U32 R6, R6, c[0x0][0x1e8], R4 ;  /* 0x00007a0006067a25 */ /* 0x000fc800078e0004 */
[----:B------:R-:W-:Y:S01]  /*04f0*/  IMAD.WIDE.U32 R4, R0, c[0x0][0x1b8], R2 ;  /* 0x00006e0000047a25 */ /* 0x000fe200078e0002 */
[----:B------:R-:W-:-:S03]  /*0500*/  IADD3 R3, R7, UR7, RZ ;  /* 0x0000000707037c10 */ /* 0x000fc6000fffe0ff */
[----:B------:R-:W-:Y:S01]  /*0510*/  IMAD R0, R241, c[0x0][0x178], RZ ;  /* 0x00005e00f1007a24 */ /* 0x000fe200078e02ff */
[----:B------:R-:W-:Y:S01]  /*0520*/  IADD3 R7, R5, UR6, RZ ;  /* 0x0000000605077c10 */ /* 0x000fe2000fffe0ff */
[----:B---3--:R-:W-:Y:S01]  /*0530*/  IMAD.WIDE R8, R252, 0x40, R240 ;  /* 0x00000040fc087825 */ /* 0x008fe200078e02f0 */
[----:B------:R-:W-:-:S03]  /*0540*/  UIMAD UR6, UR22, UR4, URZ ;  /* 0x00000004160672a4 */ /* 0x000fc6000f8e023f */
[C---:B------:R-:W-:Y:S01]  /*0550*/  IMAD R0, R240.reuse, c[0x0][0x17c], R0 ;  /* 0x00005f00f0007a24 */ /* 0x040fe200078e0200 */
[----:B------:R-:W-:Y:S01]  /*0560*/  UIMAD UR5, UR12, UR5, UR6 ;  /* 0x000000050c0572a4 */ /* 0x000fe2000f8e0206 */
[----:B------:R-:W-:-:S03]  /*0570*/  IMAD.WIDE.U32 R10, R240, c[0x0][0x178], R236 ;  /* 0x00005e00f00a7a25 */ /* 0x000fc600078e00ec */
[----:B------:R-:W-:Y:S01]  /*0580*/  UIADD3 UR10, UR15, UR5, URZ ;  /* 0x000000050f0a7290 */ /* 0x000fe2000fffe03f */
[----:B------:R-:W-:Y:S01]  /*0590*/  IMAD R5, R9, c[0x0][0x1d8], RZ ;  /* 0x0000760009057a24 */ /* 0x000fe200078e02ff */
[----:B------:R1:W-:Y:S01]  /*05a0*/  STL.64 [R1], R10 ;  /* 0x0000000a01007387 */ /* 0x0003e20000100a00 */
[----:B------:R-:W-:Y:S01]  /*05b0*/  IMAD.IADD R249, R11, 0x1, R0 ;  /* 0x000000010bf97824 */ /* 0x000fe200078e0200 */
[----:B------:R-:W-:Y:S01]  /*05c0*/  ULDC.64 UR4, c[0x0][0x178] ;  /* 0x00005e0000047ab9 */ /* 0x000fe20000000a00 */
[----:B------:R-:W-:Y:S01]  /*05d0*/  IMAD.MOV.U32 R248, RZ, RZ, R10 ;  /* 0x000000fffff87224 */ /* 0x000fe200078e000a */
[----:B------:R-:W-:Y:S01]  /*05e0*/  USHF.L.U64.HI UR11, UR4, UR20, UR5 ;  /* 0x00000014040b7299 */ /* 0x000fe20008010205 */
[----:B------:R-:W-:Y:S01]  /*05f0*/  IMAD.MOV.U32 R2, RZ, RZ, R6 ;  /* 0x000000ffff027224 */ /* 0x000fe200078e0006 */
[----:B------:R-:W-:Y:S01]  /*0600*/  USHF.L.U32 UR13, UR4, 0x6, URZ ;  /* 0x00000006040d7899 */ /* 0x000fe2000800063f */
[----:B------:R-:W-:Y:S02]  /*0610*/  IMAD.MOV.U32 R6, RZ, RZ, R4 ;  /* 0x000000ffff067224 */ /* 0x000fe400078e0004 */
[C---:B------:R-:W-:Y:S01]  /*0620*/  IMAD R0, R8.reuse, c[0x0][0x1dc], R5 ;  /* 0x0000770008007a24 */ /* 0x040fe200078e0205 */
[----:B------:R-:W-:Y:S01]  /*0630*/  ULDC.64 UR4, c[0x0][0x218] ;  /* 0x0000860000047ab9 */ /* 0x000fe20000000a00 */
[----:B------:R-:W-:Y:S01]  /*0640*/  IMAD.WIDE.U32 R4, R8, c[0x0][0x1d8], R2 ;  /* 0x0000760008047a25 */ /* 0x000fe200078e0002 */
[----:B------:R-:W-:-:S02]  /*0650*/  UIMAD UR6, UR22, UR4, URZ ;  /* 0x00000004160672a4 */ /* 0x000fc4000f8e023f */
[----:B------:R-:W-:Y:S01]  /*0660*/  UIMAD.WIDE.U32 UR26, UR12, UR4, URZ ;  /* 0x000000040c1a72a5 */ /* 0x000fe2000f8e003f */
[----:B------:R-:W-:Y:S01]  /*0670*/  IMAD R9, R9, c[0x0][0x1a8], RZ ;  /* 0x00006a0009097a24 */ /* 0x000fe200078e02ff */
[----:B------:R-:W-:Y:S01]  /*0680*/  LEA R2, P0, R4, c[0x0][0x1c0], 0x1 ;  /* 0x0000700004027a11 */ /* 0x000fe200078008ff */
[----:B------:R-:W-:Y:S01]  /*0690*/  IMAD R3, R30, c[0x0][0x184], R12 ;  /* 0x000061001e037a24 */ /* 0x000fe200078e020c */
[----:B------:R-:W-:Y:S01]  /*06a0*/  UIMAD UR5, UR12, UR5, UR6 ;  /* 0x000000050c0572a4 */ /* 0x000fe2000f8e0206 */
[----:B------:R-:W-:Y:S01]  /*06b0*/  IMAD.IADD R0, R5, 0x1, R0 ;  /* 0x0000000105007824 */ /* 0x000fe200078e0200 */
[----:B------:R-:W-:Y:S01]  /*06c0*/  UMOV UR4, 0x5 ;  /* 0x0000000500047882 */ /* 0x000fe20000000000 */
[C---:B------:R-:W-:Y:S01]  /*06d0*/  IMAD R5, R8.reuse, c[0x0][0x1ac], R9 ;  /* 0x00006b0008057a24 */ /* 0x040fe200078e0209 */
[----:B------:R-:W-:Y:S01]  /*06e0*/  UIADD3 UR21, UR27, UR5, URZ ;  /* 0x000000051b157290 */ /* 0x000fe2000fffe03f */
[----:B------:R-:W-:Y:S01]  /*06f0*/  IMAD.WIDE.U32 R8, R8, c[0x0][0x1a8], R6 ;  /* 0x00006a0008087a25 */ /* 0x000fe200078e0006 */
[----:B------:R-:W-:-:S02]  /*0700*/  ULDC.64 UR6, c[0x0][0x208] ;  /* 0x0000820000067ab9 */ /* 0x000fc40000000a00 */
[----:B------:R-:W-:Y:S01]  /*0710*/  USHF.L.U32 UR5, UR6, 0x5, URZ ;  /* 0x0000000506057899 */ /* 0x000fe2000800063f */
[----:B-1----:R-:W-:Y:S01]  /*0720*/  IMAD.WIDE.U32 R10, R30, c[0x0][0x180], R248 ;  /* 0x000060001e0a7a25 */ /* 0x002fe200078e00f8 */
[----:B------:R-:W-:Y:S02]  /*0730*/  USHF.L.U64.HI UR4, UR6, UR4, UR7 ;  /* 0x0000000406047299 */ /* 0x000fe40008010207 */
[----:B------:R-:W-:Y:S01]  /*0740*/  USHF.L.U32 UR23, UR5, 0x1, URZ ;  /* 0x0000000105177899 */ /* 0x000fe2000800063f */
[----:B------:R-:W-:Y:S01]  /*0750*/  IMAD.MOV.U32 R7, RZ, RZ, c[0x0][0x1d8] ;  /* 0x00007600ff077624 */ /* 0x000fe200078e00ff */
[----:B------:R-:W-:Y:S01]  /*0760*/  IADD3 R12, P1, R10, UR18, RZ ;  /* 0x000000120a0c7c10 */ /* 0x000fe2000ff3e0ff */
[----:B------:R-:W-:Y:S01]  /*0770*/  IMAD R29, R252, R29, c[0x0][0x198] ;  /* 0x00006600fc1d7624 */ /* 0x000fe200078e021d */
[----:B------:R-:W-:Y:S01]  /*0780*/  USHF.L.U64.HI UR4, UR5, 0x1, UR4 ;  /* 0x0000000105047899 */ /* 0x000fe20008010204 */
[----:B------:R-:W-:Y:S01]  /*0790*/  IMAD.SHL.U32 R230, R230, 0x2, RZ ;  /* 0x00000002e6e67824 */ /* 0x000fe200078e00ff */
[----:B------:R-:W-:Y:S01]  /*07a0*/  IADD3.X R10, R11, UR8, R3, P1, !PT ;  /* 0x000000080b0a7c10 */ /* 0x000fe20008ffe403 */
[----:B------:R-:W-:Y:S01]  /*07b0*/  IMAD R17, R31, c[0x0][0x288], RZ ;  /* 0x0000a2001f117a24 */ /* 0x000fe200078e02ff */
[----:B------:R-:W-:Y:S01]  /*07c0*/  LEA.HI.X R3, R4, c[0x0][0x1c4], R0, 0x1, P0 ;  /* 0x0000710004037a11 */ /* 0x000fe200000f0c00 */
[----:B------:R-:W-:Y:S01]  /*07d0*/  IMAD.IADD R0, R9, 0x1, R5 ;  /* 0x0000000109007824 */ /* 0x000fe200078e0205 */
[----:B------:R-:W-:Y:S01]  /*07e0*/  LEA R4, P0, R8, c[0x0][0x190], 0x1 ;  /* 0x0000640008047a11 */ /* 0x000fe200078008ff */
[----:B------:R-:W-:Y:S01]  /*07f0*/  IMAD.MOV.U32 R9, RZ, RZ, c[0x0][0x1dc] ;  /* 0x00007700ff097624 */ /* 0x000fe200078e00ff */
[C---:B------:R-:W-:Y:S01]  /*0800*/  LEA R6, P1, R7.reuse, R2, 0x6 ;  /* 0x0000000207067211 */ /* 0x040fe200078230ff */
[----:B------:R-:W-:Y:S01]  /*0810*/  IMAD R17, R30, c[0x0][0x28c], R17 ;  /* 0x0000a3001e117a24 */ /* 0x000fe200078e0211 */
[----:B------:R-:W-:Y:S01]  /*0820*/  LEA.HI.X R5, R8, c[0x0][0x194], R0, 0x1, P0 ;  /* 0x0000650008057a11 */ /* 0x000fe200000f0c00 */
[----:B------:R-:W-:Y:S01]  /*0830*/  IMAD.MOV.U32 R0, RZ, RZ, c[0x0][0x1a8] ;  /* 0x00006a00ff007624 */ /* 0x000fe200078e00ff */
[----:B------:R-:W-:Y:S01]  /*0840*/  LEA.HI.X R7, R7, R3, R9, 0x6, P1 ;  /* 0x0000000307077211 */ /* 0x000fe200008f3409 */
[----:B------:R-:W-:Y:S01]  /*0850*/  IMAD.MOV.U32 R9, RZ, RZ, c[0x0][0x1ac] ;  /* 0x00006b00ff097624 */ /* 0x000fe200078e00ff */
[----:B------:R-:W-:Y:S01]  /*0860*/  ISETP.GE.AND P1, PT, R236, c[0x0][0x1cc], PT ;  /* 0x00007300ec007a0c */ /* 0x000fe20003f26270 */
[----:B------:R-:W-:Y:S01]  /*0870*/  IMAD.WIDE.U32 R250, R240, c[0x0][0x208], R236 ;  /* 0x00008200f0fa7a25 */ /* 0x000fe200078e00ec */
[----:B------:R-:W-:-:S02]  /*0880*/  LEA R8, P0, R0, R4, 0x6 ;  /* 0x0000000400087211 */ /* 0x000fc400078030ff */
[----:B------:R-:W-:Y:S01]  /*0890*/  LEA R14, P2, R12, c[0x0][0x160], 0x1 ;  /* 0x000058000c0e7a11 */ /* 0x000fe200078408ff */
[----:B------:R-:W-:Y:S01]  /*08a0*/  IMAD.MOV.U32 R246, RZ, RZ, R250 ;  /* 0x000000fffff67224 */ /* 0x000fe200078e00fa */
[----:B------:R-:W-:Y:S01]  /*08b0*/  LEA.HI.X R9, R0, R5, R9, 0x6, P0 ;  /* 0x0000000500097211 */ /* 0x000fe200000f3409 */
[----:B------:R-:W-:Y:S01]  /*08c0*/  IMAD.IADD R0, R29, 0x1, -R240 ;  /* 0x000000011d007824 */ /* 0x000fe200078e0af0 */
[----:B------:R-:W-:Y:S01]  /*08d0*/  LEA.HI.X R15, R12, c[0x0][0x164], R10, 0x1, P2 ;  /* 0x000059000c0f7a11 */ /* 0x000fe200010f0c0a */
[----:B------:R-:W-:Y:S01]  /*08e0*/  IMAD.WIDE.U32 R10, R30, c[0x0][0x288], R242 ;  /* 0x0000a2001e0a7a25 */ /* 0x000fe200078e00f2 */
[----:B------:R-:W-:Y:S02]  /*08f0*/  ISETP.GE.AND P0, PT, R235, c[0x0][0x1cc], PT ;  /* 0x00007300eb007a0c */ /* 0x000fe40003f06270 */
[----:B------:R-:W-:Y:S02]  /*0900*/  ISETP.LT.OR P3, PT, R0, 0x1, P1 ;  /* 0x000000010000780c */ /* 0x000fe40000f61670 */
[----:B------:R-:W-:-:S02]  /*0910*/  ISETP.GE.AND P2, PT, R244, c[0x0][0x1cc], PT ;  /* 0x00007300f4007a0c */ /* 0x000fc40003f46270 */
[----:B------:R-:W-:Y:S02]  /*0920*/  P2R R16, PR, RZ, 0x8 ;  /* 0x00000008ff107803 */ /* 0x000fe40000000000 */
[C---:B------:R-:W-:Y:S02]  /*0930*/  ISETP.LT.OR P3, PT, R0.reuse, 0x21, P1 ;  /* 0x000000210000780c */ /* 0x040fe40000f61670 */
[C---:B------:R-:W-:Y:S02]  /*0940*/  ISETP.LT.OR P6, PT, R0.reuse, 0x1, P0 ;  /* 0x000000010000780c */ /* 0x040fe400007c1670 */
[C---:B------:R-:W-:Y:S02]  /*0950*/  ISETP.LT.OR P1, PT, R0.reuse, 0x21, P0 ;  /* 0x000000210000780c */ /* 0x040fe40000721670 */
[C---:B------:R-:W-:Y:S02]  /*0960*/  ISETP.LT.OR P5, PT, R0.reuse, 0x1, P2 ;  /* 0x000000010000780c */ /* 0x040fe400017a1670 */
[----:B------:R-:W-:-:S02]  /*0970*/  ISETP.LT.OR P0, PT, R0, 0x21, P2 ;  /* 0x000000210000780c */ /* 0x000fc40001701670 */
[----:B------:R-:W-:Y:S02]  /*0980*/  ISETP.NE.AND P2, PT, R16, RZ, PT ;  /* 0x000000ff1000720c */ /* 0x000fe40003f45270 */
[----:B------:R-:W-:Y:S02]  /*0990*/  IADD3 R22, P4, R10, UR14, RZ ;  /* 0x0000000e0a167c10 */ /* 0x000fe4000ff9e0ff */
[----:B------:R-:W-:Y:S02]  /*09a0*/  SHF.R.S32.HI R12, RZ, 0x4, R21 ;  /* 0x00000004ff0c7819 */ /* 0x000fe40000011415 */
[----:B------:R-:W-:Y:S02]  /*09b0*/  IADD3.X R26, R11, UR10, R17, P4, !PT ;  /* 0x0000000a0b1a7c10 */ /* 0x000fe4000a7fe411 */
[----:B------:R-:W-:Y:S02]  /*09c0*/  ISETP.GE.AND P4, PT, R235, c[0x0][0x19c], PT ;  /* 0x00006700eb007a0c */ /* 0x000fe40003f86270 */
[----:B------:R-:W-:-:S02]  /*09d0*/  LEA.HI R13, R21, R12, RZ, 0x1 ;  /* 0x0000000c150d7211 */ /* 0x000fc400078f08ff */
[----:B------:R-:W-:Y:S01]  /*09e0*/  IADD3 R17, -R240, c[0x0][0x168], RZ ;  /* 0x00005a00f0117a10 */ /* 0x000fe20007ffe1ff */
[----:B------:R1:W-:Y:S01]  /*09f0*/  LDGSTS.E.BYPASS.LTC128B.128 [R230+0x6080], [R2.64], !P2 ;  /* 0x0608000002e67fae */ /* 0x0003e2000d101d58 */
[----:B------:R-:W-:Y:S02]  /*0a00*/  ISETP.GE.AND P2, PT, R235, c[0x0][0x16c], PT ;  /* 0x00005b00eb007a0c */ /* 0x000fe40003f46270 */
[----:B------:R-:W-:Y:S01]  /*0a10*/  LOP3.LUT R13, R13, 0xfffffffe, RZ, 0xc0, !PT ;  /* 0xfffffffe0d0d7812 */ /* 0x000fe200078ec0ff */
[----:B------:R1:W-:Y:S01]  /*0a20*/  LDGSTS.E.BYPASS.LTC128B.128 [R230+0x8080], [R2.64+0x80], !P6 ;  /* 0x0808008002e67fae */ /* 0x0003e2000f101d58 */
[----:B------:R-:W-:Y:S02]  /*0a30*/  ISETP.LT.OR P6, PT, R0, 0x1, P4 ;  /* 0x000000010000780c */ /* 0x000fe400027c1670 */
[----:B------:R-:W-:Y:S01]  /*0a40*/  SEL R10, RZ, 0x2, P2 ;  /* 0x00000002ff0a7807 */ /* 0x000fe20001000000 */
[----:B------:R1:W-:Y:S01]  /*0a50*/  LDGSTS.E.BYPASS.LTC128B.128 [R230+0xa080], [R2.64+0x100], !P5 ;  /* 0x0a08010002e67fae */ /* 0x0003e2000e901d58 */
[----:B------:R-:W-:Y:S01]  /*0a60*/  ISETP.GE.AND P5, PT, R236, c[0x0][0x19c], PT ;  /* 0x00006700ec007a0c */ /* 0x000fe20003fa6270 */
[----:B------:R-:W-:Y:S01]  /*0a70*/  IMAD.IADD R13, R12, 0x1, -R13 ;  /* 0x000000010c0d7824 */ /* 0x000fe200078e0a0d */
[C---:B------:R-:W-:Y:S01]  /*0a80*/  ISETP.LT.OR P4, PT, R0.reuse, 0x21, P4 ;  /* 0x000000210000780c */ /* 0x040fe20002781670 */
[----:B------:R2:W-:Y:S01]  /*0a90*/  LDGSTS.E.BYPASS.LTC128B.128 [R230+0x7080], [R6.64], !P3 ;  /* 0x0708000006e67fae */ /* 0x0005e2000d901d58 */
[----:B------:R-:W-:-:S02]  /*0aa0*/  ISETP.LT.OR P3, PT, R0, 0x1, P5 ;  /* 0x000000010000780c */ /* 0x000fc40002f61670 */
[----:B------:R-:W-:Y:S01]  /*0ab0*/  ISETP.LT.OR P2, PT, R0, 0x21, P5 ;  /* 0x000000210000780c */ /* 0x000fe20002f41670 */
[----:B------:R2:W-:Y:S01]  /*0ac0*/  LDGSTS.E.BYPASS.LTC128B.128 [R230+0x9080], [R6.64+0x80], !P1 ;  /* 0x0908008006e67fae */ /* 0x0005e2000c901d58 */
[----:B------:R-:W-:-:S03]  /*0ad0*/  ISETP.GE.AND P1, PT, R244, c[0x0][0x16c], PT ;  /* 0x00005b00f4007a0c */ /* 0x000fc60003f26270 */
[----:B------:R2:W-:Y:S01]  /*0ae0*/  LDGSTS.E.BYPASS.LTC128B.128 [R230+0xb080], [R6.64+0x100], !P0 ;  /* 0x0b08010006e67fae */ /* 0x0005e2000c101d58 */
[----:B------:R-:W-:-:S03]  /*0af0*/  ISETP.GE.AND P0, PT, R236, c[0x0][0x16c], PT ;  /* 0x00005b00ec007a0c */ /* 0x000fc60003f06270 */
[----:B------:R-:W0:Y:S04]  /*0b00*/  LDGDEPBAR ;  /* 0x00000000000079af */ /* 0x000e280000000000 */
[----:B------:R3:W-:Y:S01]  /*0b10*/  LDGSTS.E.BYPASS.LTC128B.128 [R230+0x80], [R4.64], !P3 ;  /* 0x0008000004e67fae */ /* 0x0007e2000d901d58 */
[----:B------:R-:W-:-:S03]  /*0b20*/  LOP3.LUT P3, RZ, R18, 0x2, RZ, 0xc0, !PT ;  /* 0x0000000212ff7812 */ /* 0x000fc6000786c0ff */
[----:B------:R3:W-:Y:S01]  /*0b30*/  LDGSTS.E.BYPASS.LTC128B.128 [R230+0x2080], [R4.64+0x80], !P6 ;  /* 0x0208008004e67fae */ /* 0x0007e2000f101d58 */
[----:B-1----:R-:W-:Y:S02]  /*0b40*/  IMAD.SHL.U32 R2, R18, 0x40, RZ ;  /* 0x0000004012027824 */ /* 0x002fe400078e00ff */
[----:B------:R-:W-:-:S03]  /*0b50*/  IMAD R3, R13, 0x800, R19 ;  /* 0x000008000d037824 */ /* 0x000fc600078e0213 */
[----:B------:R-:W-:-:S04]  /*0b60*/  LOP3.LUT R16, R2, 0x1c0, RZ, 0xc0, !PT ;  /* 0x000001c002107812 */ /* 0x000fc800078ec0ff */
[----:B------:R-:W-:Y:S02]  /*0b70*/  LOP3.LUT R2, R16, 0x8, R24, 0xf8, !PT ;  /* 0x0000000810027812 */ /* 0x000fe400078ef818 */
[----:B------:R-:W-:Y:S02]  /*0b80*/  SHF.R.U32.HI R23, RZ, 0x3, R16 ;  /* 0x00000003ff177819 */ /* 0x000fe40000011610 */
[----:B--2---:R-:W-:Y:S02]  /*0b90*/  SEL R6, RZ, 0x1, P0 ;  /* 0x00000001ff067807 */ /* 0x004fe40000000000 */
[----:B------:R-:W-:Y:S02]  /*0ba0*/  ISETP.GE.AND P0, PT, R244, c[0x0][0x19c], PT ;  /* 0x00006700f4007a0c */ /* 0x000fe40003f06270 */
[----:B------:R-:W-:Y:S02]  /*0bb0*/  SEL R7, RZ, 0x4, P1 ;  /* 0x00000004ff077807 */ /* 0x000fe40000800000 */
[----:B------:R-:W-:-:S02]  /*0bc0*/  ISETP.LT.OR P1, PT, R0, 0x1, P0 ;  /* 0x000000010000780c */ /* 0x000fc40000721670 */
[----:B------:R-:W-:Y:S02]  /*0bd0*/  ISETP.LT.OR P0, PT, R0, 0x21, P0 ;  /* 0x000000210000780c */ /* 0x000fe40000701670 */
[----:B------:R-:W-:Y:S01]  /*0be0*/  IADD3 R0, R7, R10, R6 ;  /* 0x0000000a07007210 */ /* 0x000fe20007ffe006 */
[----:B------:R-:W-:Y:S01]  /*0bf0*/  IMAD R6, R31, c[0x0][0x210], RZ ;  /* 0x000084001f067a24 */ /* 0x000fe200078e02ff */
[----:B------:R-:W-:Y:S02]  /*0c00*/  LOP3.LUT R2, R2, R23, RZ, 0x3c, !PT ;  /* 0x0000001702027212 */ /* 0x000fe400078e3cff */
[----:B------:R-:W-:Y:S01]  /*0c10*/  LOP3.LUT P6, RZ, R0, 0x2, RZ, 0xc0, !PT ;  /* 0x0000000200ff7812 */ /* 0x000fe200078cc0ff */
[----:B------:R-:W-:Y:S01]  /*0c20*/  IMAD R6, R30, c[0x0][0x214], R6 ;  /* 0x000085001e067a24 */ /* 0x000fe200078e0206 */
[----:B------:R-:W-:Y:S01]  /*0c30*/  LOP3.LUT P5, RZ, R0, 0x4, RZ, 0xc0, !PT ;  /* 0x0000000400ff7812 */ /* 0x000fe200078ac0ff */
[----:B------:R-:W-:Y:S02]  /*0c40*/  IMAD R0, R241, c[0x0][0x208], RZ ;  /* 0x00008200f1007a24 */ /* 0x000fe400078e02ff */
[----:B------:R3:W-:Y:S01]  /*0c50*/  LDGSTS.E.BYPASS.LTC128B.128 [R230+0x4080], [R4.64+0x100], !P1 ;  /* 0x0408010004e67fae */ /* 0x0007e2000c901d58 */
[----:B------:R-:W-:Y:S01]  /*0c60*/  IMAD.IADD R2, R3, 0x1, R2 ;  /* 0x0000000103027824 */ /* 0x000fe200078e0202 */
[----:B------:R-:W-:Y:S01]  /*0c70*/  LOP3.LUT P1, RZ, R18, 0x4, RZ, 0xc0, !PT ;  /* 0x0000000412ff7812 */ /* 0x000fe2000782c0ff */
[----:B------:R-:W-:Y:S01]  /*0c80*/  IMAD R0, R240, c[0x0][0x20c], R0 ;  /* 0x00008300f0007a24 */ /* 0x000fe200078e0200 */
[----:B------:R1:W-:Y:S01]  /*0c90*/  LDGSTS.E.BYPASS.LTC128B.128 [R230+0x1080], [R8.64], !P2 ;  /* 0x0108000008e67fae */ /* 0x0003e2000d101d58 */
[----:B------:R-:W-:Y:S01]  /*0ca0*/  IMAD.SHL.U32 R224, R2, 0x2, RZ ;  /* 0x0000000202e07824 */ /* 0x000fe200078e00ff */
[----:B------:R-:W-:Y:S01]  /*0cb0*/  SEL R222, R222, 0xffffffc0, !P1 ;  /* 0xffffffc0dede7807 */ /* 0x000fe20004800000 */
[----:B------:R-:W-:Y:S01]  /*0cc0*/  IMAD.IADD R247, R251, 0x1, R0 ;  /* 0x00000001fbf77824 */ /* 0x000fe200078e0200 */
[----:B------:R1:W-:Y:S01]  /*0cd0*/  LDGSTS.E.BYPASS.LTC128B.128 [R230+0x3080], [R8.64+0x80], !P4 ;  /* 0x0308008008e67fae */ /* 0x0003e2000e101d58 */
[----:B------:R-:W-:-:S02]  /*0ce0*/  SEL R0, R220, 0xffffffe0, !P3 ;  /* 0xffffffe0dc007807 */ /* 0x000fc40005800000 */
[----:B------:R-:W-:Y:S01]  /*0cf0*/  IMAD.IADD R227, R224, 0x1, R222 ;  /* 0x00000001e0e37824 */ /* 0x000fe200078e02de */
[----:B------:R1:W-:Y:S01]  /*0d00*/  LDGSTS.E.BYPASS.LTC128B.128 [R230+0x5080], [R8.64+0x100], !P0 ;  /* 0x0508010008e67fae */ /* 0x0003e2000c101d58 */
[----:B------:R-:W-:Y:S01]  /*0d10*/  ISETP.GE.AND P4, PT, R236, c[0x0][0x16c], PT ;  /* 0x00005b00ec007a0c */ /* 0x000fe20003f86270 */
[----:B------:R-:W-:Y:S01]  /*0d20*/  IMAD.IADD R225, R224, 0x1, R0 ;  /* 0x00000001e0e17824 */ /* 0x000fe200078e0200 */
[C---:B------:R-:W-:Y:S01]  /*0d30*/  ISETP.LT.OR P3, PT, R17.reuse, 0x1, !P6 ;  /* 0x000000011100780c */ /* 0x040fe20007761670 */
[----:B------:R-:W0:Y:S01]  /*0d40*/  LDGDEPBAR ;  /* 0x00000000000079af */ /* 0x000e220000000000 */
[C---:B------:R-:W-:Y:S01]  /*0d50*/  ISETP.LT.OR P1, PT, R17.reuse, 0x1, P4 ;  /* 0x000000011100780c */ /* 0x040fe20002721670 */
[----:B------:R-:W-:Y:S01]  /*0d60*/  IMAD.IADD R226, R222, 0x1, R225 ;  /* 0x00000001dee27824 */ /* 0x000fe200078e02e1 */
[----:B------:R-:W-:Y:S01]  /*0d70*/  ISETP.LT.OR P2, PT, R17, 0x1, !P5 ;  /* 0x000000011100780c */ /* 0x000fe20006f41670 */
[----:B------:R-:W-:Y:S01]  /*0d80*/  IMAD.WIDE.U32 R2, R30, c[0x0][0x210], R246 ;  /* 0x000084001e027a25 */ /* 0x000fe200078e00f6 */
[----:B------:R-:W-:-:S04]  /*0d90*/  @P6 LOP3.LUT R234, R234, 0x4, RZ, 0xfc, !PT ;  /* 0x00000004eaea6812 */ /* 0x000fc800078efcff */
[----:B------:R-:W-:Y:S02]  /*0da0*/  @P5 LOP3.LUT R234, R234, 0x10, RZ, 0xfc, !PT ;  /* 0x00000010eaea5812 */ /* 0x000fe400078efcff */
[----:B---3--:R-:W-:Y:S02]  /*0db0*/  IADD3 R4, P0, R14, UR13, RZ ;  /* 0x0000000d0e047c10 */ /* 0x008fe4000ff1e0ff */
[----:B------:R-:W-:Y:S02]  /*0dc0*/  LOP3.LUT R234, R234, 0xfffffff7, RZ, 0xc0, !PT ;  /* 0xfffffff7eaea7812 */ /* 0x000fe400078ec0ff */
[----:B------:R-:W-:Y:S02]  /*0dd0*/  IADD3.X R5, R15, UR11, RZ, P0, !PT ;  /* 0x0000000b0f057c10 */ /* 0x000fe400087fe4ff */
[----:B------:R-:W-:Y:S02]  /*0de0*/  IADD3 R0, P0, R2, UR26, RZ ;  /* 0x0000001a02007c10 */ /* 0x000fe4000ff1e0ff */
[----:B------:R-:W-:-:S02]  /*0df0*/  @P4 LOP3.LUT R234, R234, 0x8, RZ, 0xfc, !PT ;  /* 0x00000008eaea4812 */ /* 0x000fc400078efcff */
[----:B------:R-:W-:Y:S01]  /*0e00*/  IADD3.X R3, R3, UR21, R6, P0, !PT ;  /* 0x0000001503037c10 */ /* 0x000fe200087fe406 */
[----:B------:R-:W-:Y:S01]  /*0e10*/  IMAD.U32 R6, RZ, RZ, UR13 ;  /* 0x0000000dff067e24 */ /* 0x000fe2000f8e00ff */
[----:B------:R-:W-:Y:S01]  /*0e20*/  LEA R2, P0, R0, c[0x0][0x1f0], 0x1 ;  /* 0x00007c0000027a11 */ /* 0x000fe200078008ff */
[----:B------:R-:W-:-:S04]  /*0e30*/  DEPBAR.LE SB0, 0x1 ;  /* 0x000080400000791a */ /* 0x000fc80000000000 */
[----:B------:R-:W-:Y:S01]  /*0e40*/  BAR.SYNC.DEFER_BLOCKING 0x0 ;  /* 0x0000000000007b1d */ /* 0x000fe20000010000 */
[----:B------:R-:W-:Y:S01]  /*0e50*/  LEA.HI.X R3, R0, c[0x0][0x1f4], R3, 0x1, P0 ;  /* 0x00007d0000037a11 */ /* 0x000fe200000f0c03 */
[----:B-1----:R-:W-:Y:S01]  /*0e60*/  IMAD.U32 R8, RZ, RZ, UR23 ;  /* 0x00000017ff087e24 */ /* 0x002fe2000f8e00ff */
[----:B------:R-:W-:-:S03]  /*0e70*/  LOP3.LUT R234, R234, 0xfffffffd, RZ, 0xc0, !PT ;  /* 0xfffffffdeaea7812 */ /* 0x000fc600078ec0ff */
[----:B------:R1:W2:Y:S04]  /*0e80*/  LDSM.16.M88.4 R148, [R224+0x6080] ;  /* 0x00608000e094783b */ /* 0x0002a80000000200 */
[----:B------:R1:W3:Y:S04]  /*0e90*/  LDSM.16.M88.4 R152, [R225+0x6080] ;  /* 0x00608000e198783b */ /* 0x0002e80000000200 */
[----:B------:R1:W4:Y:S04]  /*0ea0*/  LDSM.16.M88.4 R160, [R227+0x6080] ;  /* 0x00608000e3a0783b */ /* 0x0003280000000200 */
[----:B------:R1:W1:Y:S04]  /*0eb0*/  LDSM.16.M88.4 R164, [R226+0x6080] ;  /* 0x00608000e2a4783b */ /* 0x0002680000000200 */
        /* <DEDUP_REMOVED lines=8> */
[----:B------:R-:W-:Y:S06]  /*0f40*/  BAR.SYNC.DEFER_BLOCKING 0x0 ;  /* 0x0000000000007b1d */ /* 0x000fec0000010000 */
[----:B------:R-:W-:Y:S01]  /*0f50*/  @!PT LDS RZ, [RZ] ;  /* 0x00000000fffff984 */ /* 0x000fe20000000800 */
[----:B------:R-:W-:Y:S01]  /*0f60*/  @!PT LDS RZ, [RZ] ;  /* 0x00000000fffff984 */ /* 0x000fe20000000800 */
[----:B------:R-:W-:Y:S01]  /*0f70*/  @!PT LDS RZ, [RZ] ;  /* 0x00000000fffff984 */ /* 0x000fe20000000800 */
[----:B------:R5:W-:Y:S01]  /*0f80*/  LDGSTS.E.BYPASS.LTC128B.128 [R230+0x6080], [R14.64], !P1 ;  /* 0x060800000ee67fae */ /* 0x000be2000c901d58 */
[----:B------:R-:W-:-:S02]  /*0f90*/  ISETP.LT.OR P1, PT, R17, 0x21, P4 ;  /* 0x000000211100780c */ /* 0x000fc40002721670 */
[----:B------:R-:W-:Y:S01]  /*0fa0*/  ISETP.GE.AND P4, PT, R236, c[0x0][0x1fc], PT ;  /* 0x00007f00ec007a0c */ /* 0x000fe20003f86270 */
[----:B------:R5:W-:Y:S01]  /*0fb0*/  LDGSTS.E.BYPASS.LTC128B.128 [R230+0x8080], [R14.64+0x80], !P3 ;  /* 0x080800800ee67fae */ /* 0x000be2000d901d58 */
[C---:B------:R-:W-:Y:S02]  /*0fc0*/  ISETP.LT.OR P3, PT, R17.reuse, 0x21, !P5 ;  /* 0x000000211100780c */ /* 0x040fe40006f61670 */
[----:B------:R-:W-:Y:S01]  /*0fd0*/  ISETP.GT.AND P5, PT, R238, 0xf, PT ;  /* 0x0000000fee00780c */ /* 0x000fe20003fa4270 */
[----:B------:R5:W-:Y:S01]  /*0fe0*/  LDGSTS.E.BYPASS.LTC128B.128 [R230+0xa080], [R14.64+0x100], !P2 ;  /* 0x0a0801000ee67fae */ /* 0x000be2000d101d58 */
[----:B------:R-:W-:-:S05]  /*0ff0*/  ISETP.LT.OR P2, PT, R17, 0x21, !P6 ;  /* 0x000000211100780c */ /* 0x000fca0007741670 */
[----:B------:R1:W-:Y:S01]  /*1000*/  LDGSTS.E.BYPASS.LTC128B.128 [R230+0x7080], [R4.64], !P1 ;  /* 0x0708000004e67fae */ /* 0x0003e2000c901d58 */
[----:B------:R-:W-:-:S04]  /*1010*/  IADD3 R6, P1, P0, R6, 0x80, R14 ;  /* 0x0000008006067810 */ /* 0x000fc8000783e00e */
[----:B------:R-:W-:Y:S01]  /*1020*/  IADD3.X R7, RZ, UR11, R15, P1, P0 ;  /* 0x0000000bff077c10 */ /* 0x000fe20008fe040f */
[----:B------:R-:W-:Y:S01]  /*1030*/  @!P5 IMAD.SHL.U32 R0, R238, 0x10, RZ ;  /* 0x00000010ee00d824 */ /* 0x000fe200078e00ff */
[----:B------:R-:W-:-:S03]  /*1040*/  @P5 LOP3.LUT R234, R234, 0x2, RZ, 0xfc, !PT ;  /* 0x00000002eaea5812 */ /* 0x000fc600078efcff */
[----:B------:R2:W-:Y:S01]  /*1050*/  LDGSTS.E.BYPASS.LTC128B.128 [R230+0x9080], [R6.64], !P2 ;  /* 0x0908000006e67fae */ /* 0x0005e2000d101d58 */
[----:B------:R-:W-:Y:S01]  /*1060*/  ISETP.GE.AND P2, PT, R244, c[0x0][0x1fc], PT ;  /* 0x00007f00f4007a0c */ /* 0x000fe20003f46270 */
[----:B-1----:R-:W-:-:S05]  /*1070*/  IMAD.U32 R4, RZ, RZ, UR13 ;  /* 0x0000000dff047e24 */ /* 0x002fca000f8e00ff */
[----:B------:R-:W-:-:S04]  /*1080*/  IADD3 R4, P1, P0, R4, 0x100, R14 ;  /* 0x0000010004047810 */ /* 0x000fc8000783e00e */
[----:B------:R-:W-:Y:S02]  /*1090*/  IADD3.X R5, RZ, UR11, R15, P1, P0 ;  /* 0x0000000bff057c10 */ /* 0x000fe40008fe040f */
[----:B------:R-:W-:-:S03]  /*10a0*/  IADD3 R8, P1, P0, R8, 0x100, R2 ;  /* 0x0000010008087810 */ /* 0x000fc6000783e002 */
[----:B------:R1:W-:Y:S01]  /*10b0*/  LDGSTS.E.BYPASS.LTC128B.128 [R230+0xb080], [R4.64], !P3 ;  /* 0x0b08000004e67fae */ /* 0x0003e2000d901d58 */
[----:B------:R-:W-:Y:S02]  /*10c0*/  IADD3.X R9, RZ, UR4, R3, P1, P0 ;  /* 0x00000004ff097c10 */ /* 0x000fe40008fe0403 */
[----:B------:R-:W-:Y:S02]  /*10d0*/  ISETP.GE.AND P3, PT, R235, c[0x0][0x1fc], PT ;  /* 0x00007f00eb007a0c */ /* 0x000fe40003f66270 */
[----:B------:R-:W-:Y:S02]  /*10e0*/  ISETP.LT.OR P1, PT, R17, 0x1, P4 ;  /* 0x000000011100780c */ /* 0x000fe40002721670 */
[----:B-1----:R-:W-:-:S04]  /*10f0*/  LEA R4, P0, R25, c[0x0][0x258], 0x2 ;  /* 0x0000960019047a11 */ /* 0x002fc800078010ff */
[----:B------:R-:W-:Y:S02]  /*1100*/  LEA.HI.X R5, R25, c[0x0][0x25c], R28, 0x2, P0 ;  /* 0x0000970019057a11 */ /* 0x000fe400000f141c */
[----:B------:R-:W-:-:S03]  /*1110*/  ISETP.LT.OR P0, PT, R17, 0x1, P3 ;  /* 0x000000011100780c */ /* 0x000fc60001f01670 */
[----:B------:R1:W-:Y:S04]  /*1120*/  @!P5 LDGSTS.E.BYPASS.LTC128B.128 [R0+0x12080], [R4.64] ;  /* 0x120800000400dfae */ /* 0x0003e8000b901d58 */
[----:B------:R-:W0:Y:S04]  /*1130*/  LDGDEPBAR ;  /* 0x00000000000079af */ /* 0x000e280000000000 */
[----:B------:R3:W-:Y:S01]  /*1140*/  LDGSTS.E.BYPASS.LTC128B.128 [R230+0xc080], [R2.64], !P1 ;  /* 0x0c08000002e67fae */ /* 0x0007e2000c901d58 */
[----:B------:R-:W-:-:S03]  /*1150*/  ISETP.LT.OR P1, PT, R17, 0x21, P3 ;  /* 0x000000211100780c */ /* 0x000fc60001f21670 */
[----:B------:R3:W-:Y:S01]  /*1160*/  LDGSTS.E.BYPASS.LTC128B.128 [R230+0xe080], [R2.64+0x80], !P0 ;  /* 0x0e08008002e67fae */ /* 0x0007e2000c101d58 */
[----:B------:R-:W-:-:S13]  /*1170*/  ISETP.LT.OR P0, PT, R17, 0x1, P2 ;  /* 0x000000011100780c */ /* 0x000fda0001701670 */
[----:B------:R3:W-:Y:S01]  /*1180*/  LDGSTS.E.BYPASS.LTC128B.128 [R230+0x10080], [R2.64+0x100], !P0 ;  /* 0x1008010002e67fae */ /* 0x0007e2000c101d58 */
[-C--:B-1----:R-:W-:Y:S02]  /*1190*/  LEA.HI R4, R27, R238.reuse, RZ, 0x2 ;  /* 0x000000ee1b047211 */ /* 0x082fe400078f10ff */
[----:B------:R-:W-:Y:S02]  /*11a0*/  LOP3.LUT R0, R21, 0xfffffff0, RZ, 0xc0, !PT ;  /* 0xfffffff015007812 */ /* 0x000fe400078ec0ff */
[----:B------:R-:W-:Y:S02]  /*11b0*/  LEA.HI R5, R27, R238, RZ, 0x5 ;  /* 0x000000ee1b057211 */ /* 0x000fe400078f28ff */
[----:B--2---:R-:W-:Y:S01]  /*11c0*/  SHF.R.S32.HI R7, RZ, 0x2, R4 ;  /* 0x00000002ff077819 */ /* 0x004fe20000011404 */
[----:B------:R-:W-:Y:S01]  /*11d0*/  IMAD.IADD R0, R238, 0x1, -R0 ;  /* 0x00000001ee007824 */ /* 0x000fe200078e0a00 */
[----:B------:R-:W-:Y:S02]  /*11e0*/  SHF.R.S32.HI R6, RZ, 0x1f, R4 ;  /* 0x0000001fff067819 */ /* 0x000fe40000011404 */
[----:B------:R-:W-:-:S02]  /*11f0*/  SHF.R.S32.HI R12, RZ, 0x5, R5 ;  /* 0x00000005ff0c7819 */ /* 0x000fc40000011405 */
[----:B------:R-:W-:Y:S02]  /*1200*/  LEA.HI R6, R6, R7, RZ, 0x3 ;  /* 0x0000000706067211 */ /* 0x000fe400078f18ff */
[----:B------:R-:W-:Y:S02]  /*1210*/  LEA.HI R10, R5, R12, RZ, 0x1 ;  /* 0x0000000c050a7211 */ /* 0x000fe400078f08ff */
[----:B-----5:R-:W-:Y:S02]  /*1220*/  SHF.R.S32.HI R14, RZ, 0x1f, R0 ;  /* 0x0000001fff0e7819 */ /* 0x020fe40000011400 */
[----:B------:R-:W-:Y:S02]  /*1230*/  LOP3.LUT R15, R6, 0xfffffff8, RZ, 0xc0, !PT ;  /* 0xfffffff8060f7812 */ /* 0x000fe400078ec0ff */
[----:B------:R-:W-:Y:S02]  /*1240*/  LOP3.LUT R11, R10, 0xfffffffe, RZ, 0xc0, !PT ;  /* 0xfffffffe0a0b7812 */ /* 0x000fe400078ec0ff */
[----:B------:R-:W-:Y:S01]  /*1250*/  LEA.HI R14, R14, R0, RZ, 0x3 ;  /* 0x000000000e0e7211 */ /* 0x000fe200078f18ff */
[----:B------:R-:W-:Y:S01]  /*1260*/  IMAD.IADD R15, R7, 0x1, -R15 ;  /* 0x00000001070f7824 */ /* 0x000fe200078e0a0f */
[----:B------:R-:W-:Y:S01]  /*1270*/  LOP3.LUT R4, R4, 0x7ffffffc, RZ, 0xc0, !PT ;  /* 0x7ffffffc04047812 */ /* 0x000fe200078ec0ff */
[----:B------:R-:W-:Y:S01]  /*1280*/  IMAD.IADD R12, R12, 0x1, -R11 ;  /* 0x000000010c0c7824 */ /* 0x000fe200078e0a0b */
[----:B---3--:R-:W-:Y:S01]  /*1290*/  IADD3 R2, P0, R2, UR23, RZ ;  /* 0x0000001702027c10 */ /* 0x008fe2000ff1e0ff */
[----:B------:R-:W-:Y:S01]  /*12a0*/  IMAD.SHL.U32 R11, R15, 0x40, RZ ;  /* 0x000000400f0b7824 */ /* 0x000fe200078e00ff */
[----:B------:R-:W-:Y:S01]  /*12b0*/  LOP3.LUT R10, R14, 0xfffffff8, RZ, 0xc0, !PT ;  /* 0xfffffff80e0a7812 */ /* 0x000fe200078ec0ff */
[----:B------:R-:W-:Y:S01]  /*12c0*/  IMAD.SHL.U32 R233, R12, 0x10, RZ ;  /* 0x000000100ce97824 */ /* 0x000fe200078e00ff */
[----:B------:R-:W-:-:S02]  /*12d0*/  IADD3.X R3, R3, UR4, RZ, P0, !PT ;  /* 0x0000000403037c10 */ /* 0x000fc400087fe4ff */
[----:B------:R-:W-:Y:S01]  /*12e0*/  ISETP.LT.OR P0, PT, R17, 0x21, P4 ;  /* 0x000000211100780c */ /* 0x000fe20002701670 */
[----:B------:R-:W-:Y:S01]  /*12f0*/  IMAD.IADD R0, R0, 0x1, -R10 ;  /* 0x0000000100007824 */ /* 0x000fe200078e0a0a */
[----:B------:R-:W-:Y:S01]  /*1300*/  LOP3.LUT R11, R11, 0x1c0, RZ, 0xc0, !PT ;  /* 0x000001c00b0b7812 */ /* 0x000fe200078ec0ff */
[----:B------:R-:W-:Y:S01]  /*1310*/  IMAD.SHL.U32 R10, R20, 0x8, RZ ;  /* 0x00000008140a7824 */ /* 0x000fe200078e00ff */
[----:B------:R-:W-:Y:S02]  /*1320*/  LOP3.LUT R16, R16, 0x10, R233, 0xf8, !PT ;  /* 0x0000001010107812 */ /* 0x000fe400078ef8e9 */
[----:B------:R-:W-:Y:S02]  /*1330*/  SHF.R.U32.HI R18, RZ, 0x3, R11 ;  /* 0x00000003ff127819 */ /* 0x000fe4000001160b */
[----:B------:R-:W-:Y:S02]  /*1340*/  LOP3.LUT R10, R10, 0x18, RZ, 0xc0, !PT ;  /* 0x000000180a0a7812 */ /* 0x000fe400078ec0ff */
[----:B------:R-:W-:-:S02]  /*1350*/  LOP3.LUT R16, R16, 0x8, R24, 0xf8, !PT ;  /* 0x0000000810107812 */ /* 0x000fc400078ef818 */
[----:B------:R-:W-:Y:S01]  /*1360*/  LOP3.LUT R11, R18, R11, R10, 0x1e, !PT ;  /* 0x0000000b120b7212 */ /* 0x000fe200078e1e0a */
[----:B------:R1:W-:Y:S01]  /*1370*/  LDGSTS.E.BYPASS.LTC128B.128 [R230+0xd080], [R2.64], !P0 ;  /* 0x0d08000002e67fae */ /* 0x0003e2000c101d58 */
[----:B------:R-:W-:Y:S02]  /*1380*/  LEA R6, P0, R22, c[0x0][0x280], 0x2 ;  /* 0x0000a00016067a11 */ /* 0x000fe400078010ff */
[----:B------:R-:W-:Y:S01]  /*1390*/  LOP3.LUT R16, R16, R23, RZ, 0x3c, !PT ;  /* 0x0000001710107212 */ /* 0x000fe200078e3cff */
[----:B------:R1:W-:Y:S01]  /*13a0*/  LDGSTS.E.BYPASS.LTC128B.128 [R230+0xf080], [R2.64+0x80], !P1 ;  /* 0x0f08008002e67fae */ /* 0x0003e2000c901d58 */
[----:B------:R-:W-:Y:S02]  /*13b0*/  LEA.HI.X R7, R22, c[0x0][0x284], R26, 0x2, P0 ;  /* 0x0000a10016077a11 */ /* 0x000fe400000f141a */
[----:B------:R-:W-:Y:S01]  /*13c0*/  ISETP.LT.OR P0, PT, R17, 0x21, P2 ;  /* 0x000000211100780c */ /* 0x000fe20001701670 */
[C---:B------:R-:W-:Y:S01]  /*13d0*/  IMAD.SHL.U32 R17, R13.reuse, 0x20, RZ ;  /* 0x000000200d117824 */ /* 0x040fe200078e00ff */
[----:B------:R-:W-:Y:S01]  /*13e0*/  LOP3.LUT P1, RZ, R0, 0x4, RZ, 0xc0, !PT ;  /* 0x0000000400ff7812 */ /* 0x000fe2000782c0ff */
[----:B------:R-:W-:Y:S01]  /*13f0*/  IMAD R223, R13, 0x200, R16 ;  /* 0x000002000ddf7824 */ /* 0x000fe200078e0210 */
[----:B------:R-:W-:-:S02]  /*1400*/  ISETP.LT.AND P2, PT, RZ, c[0x0][0x168], PT ;  /* 0x00005a00ff007a0c */ /* 0x000fc40003f41270 */
[----:B------:R-:W-:Y:S01]  /*1410*/  LOP3.LUT R17, R10, 0x20, R17, 0xf8, !PT ;  /* 0x000000200a117812 */ /* 0x000fe200078ef811 */
[----:B------:R-:W-:Y:S01]  /*1420*/  IMAD.SHL.U32 R10, R12, 0x400, RZ ;  /* 0x000004000c0a7824 */ /* 0x000fe200078e00ff */
[----:B------:R-:W-:Y:S02]  /*1430*/  LOP3.LUT R15, R15, 0x4, RZ, 0xc0, !PT ;  /* 0x000000040f0f7812 */ /* 0x000fe400078ec0ff */
[----:B------:R-:W-:-:S03]  /*1440*/  SEL R220, R220, 0xffffffe0, !P1 ;  /* 0xffffffe0dcdc7807 */ /* 0x000fc60004800000 */
[----:B------:R2:W-:Y:S01]  /*1450*/  LDGSTS.E.BYPASS.LTC128B.128 [R230+0x11080], [R8.64], !P0 ;  /* 0x1108000008e67fae */ /* 0x0005e2000c101d58 */
[C---:B------:R-:W-:Y:S01]  /*1460*/  LOP3.LUT P0, RZ, R0.reuse, 0x2, RZ, 0xc0, !PT ;  /* 0x0000000200ff7812 */ /* 0x040fe2000780c0ff */
[----:B------:R-:W-:-:S05]  /*1470*/  IMAD.SHL.U32 R0, R0, 0x40, RZ ;  /* 0x0000004000007824 */ /* 0x000fca00078e00ff */
[----:B------:R-:W-:Y:S01]  /*1480*/  LOP3.LUT R0, R0, 0x1c0, RZ, 0xc0, !PT ;  /* 0x000001c000007812 */ /* 0x000fe200078ec0ff */
[C---:B-1----:R-:W-:Y:S01]  /*1490*/  IMAD.IADD R2, R238.reuse, 0x1, -R4 ;  /* 0x00000001ee027824 */ /* 0x042fe200078e0a04 */
[----:B------:R-:W-:Y:S01]  /*14a0*/  LOP3.LUT R4, R5, 0xffffffe0, RZ, 0xc0, !PT ;  /* 0xffffffe005047812 */ /* 0x000fe200078ec0ff */
[----:B------:R-:W-:Y:S02]  /*14b0*/  @!P5 IMAD.SHL.U32 R3, R238, 0x10, RZ ;  /* 0x00000010ee03d824 */ /* 0x000fe400078e00ff */
[----:B------:R-:W-:Y:S02]  /*14c0*/  IMAD R2, R2, 0x2, R10 ;  /* 0x0000000202027824 */ /* 0x000fe400078e020a */
[----:B------:R-:W-:Y:S01]  /*14d0*/  IMAD.IADD R4, R238, 0x1, -R4 ;  /* 0x00000001ee047824 */ /* 0x000fe200078e0a04 */
[----:B------:R1:W-:Y:S01]  /*14e0*/  @!P5 LDGSTS.E.BYPASS.LTC128B.128 [R3+0x12180], [R6.64] ;  /* 0x121800000603dfae */ /* 0x0003e2000b901d58 */
[----:B------:R-:W-:Y:S02]  /*14f0*/  IMAD.IADD R11, R2, 0x1, R11 ;  /* 0x00000001020b7824 */ /* 0x000fe400078e020b */
[----:B------:R-:W-:Y:S01]  /*1500*/  IMAD.SHL.U32 R2, R13, 0x8, RZ ;  /* 0x000000080d027824 */ /* 0x000fe200078e00ff */
[----:B------:R-:W0:Y:S01]  /*1510*/  LDGDEPBAR ;  /* 0x00000000000079af */ /* 0x000e220000000000 */
[----:B------:R-:W-:-:S03]  /*1520*/  IMAD.SHL.U32 R231, R11, 0x2, RZ ;  /* 0x000000020be77824 */ /* 0x000fc600078e00ff */
[----:B------:R-:W-:Y:S02]  /*1530*/  LOP3.LUT R5, R0, 0x8, R2, 0xf8, !PT ;  /* 0x0000000800057812 */ /* 0x000fe400078ef802 */
[----:B------:R-:W-:-:S04]  /*1540*/  SHF.R.U32.HI R2, RZ, 0x3, R0 ;  /* 0x00000003ff027819 */ /* 0x000fc80000011600 */
[----:B------:R-:W-:Y:S01]  /*1550*/  LOP3.LUT R0, R2, R17, R0, 0x1e, !PT ;  /* 0x0000001102007212 */ /* 0x000fe200078e1e00 */
[----:B-1----:R-:W-:Y:S01]  /*1560*/  IMAD.SHL.U32 R3, R14, 0x40, RZ ;  /* 0x000000400e037824 */ /* 0x002fe200078e00ff */
[----:B------:R-:W-:Y:S02]  /*1570*/  LOP3.LUT R6, R5, R2, RZ, 0x3c, !PT ;  /* 0x0000000205067212 */ /* 0x000fe400078e3cff */
[----:B------:R-:W-:Y:S02]  /*1580*/  SHF.R.S32.HI R5, RZ, 0x1f, R4 ;  /* 0x0000001fff057819 */ /* 0x000fe40000011404 */
[----:B------:R-:W-:Y:S02]  /*1590*/  LOP3.LUT R3, R3, 0xfffffe00, RZ, 0xc0, !PT ;  /* 0xfffffe0003037812 */ /* 0x000fe400078ec0ff */
[----:B------:R-:W-:Y:S02]  /*15a0*/  LEA.HI R5, R5, R4, RZ, 0x2 ;  /* 0x0000000405057211 */ /* 0x000fe400078f10ff */
[----:B------:R-:W-:-:S02]  /*15b0*/  IADD3 R2, R6, R3, R10 ;  /* 0x0000000306027210 */ /* 0x000fc40007ffe00a */
[----:B------:R-:W-:Y:S01]  /*15c0*/  LOP3.LUT R0, R0, R3, RZ, 0xfc, !PT ;  /* 0x0000000300007212 */ /* 0x000fe200078efcff */
[----:B------:R-:W-:Y:S01]  /*15d0*/  IMAD.MOV.U32 R3, RZ, RZ, 0x10 ;  /* 0x00000010ff037424 */ /* 0x000fe200078e00ff */
[----:B------:R-:W-:Y:S02]  /*15e0*/  LEA.HI R233, R5, R233, RZ, 0x1e ;  /* 0x000000e905e97211 */ /* 0x000fe400078ff0ff */
[----:B------:R-:W-:Y:S02]  /*15f0*/  IADD3 R10, R231, 0x12280, RZ ;  /* 0x00012280e70a7810 */ /* 0x000fe40007ffe0ff */
[----:B------:R-:W-:Y:S01]  /*1600*/  SEL R3, R3, 0xfffffff0, !P0 ;  /* 0xfffffff003037807 */ /* 0x000fe20004000000 */
[----:B------:R-:W-:Y:S05]  /*1610*/  @P2 BRA `(.L_x_0) ;  /* 0x0000031000002947 */ /* 0x000fea0003800000 */
[----:B--2-4-:R-:W-:Y:S01]  /*1620*/  CS2R R126, SRZ ;  /* 0x00000000007e7805 */ /* 0x014fe2000001ff00 */
[----:B------:R-:W-:Y:S01]  /*1630*/  CS2R R124, SRZ ;  /* 0x00000000007c7805 */ /* 0x000fe2000001ff00 */
        /* <DEDUP_REMOVED lines=46> */
[----:B------:R-:W-:Y:S05]  /*1920*/  BRA `(.L_x_1) ;  /* 0x0000362000007947 */ /* 0x000fea0003800000 */
.L_x_0:
[----:B--2-4-:R-:W-:Y:S01]  /*1930*/  SHF.R.S32.HI R6, RZ, 0x1f, R20 ;  /* 0x0000001fff067819 */ /* 0x014fe20000011414 */
[----:B------:R-:W-:Y:S01]  /*1940*/  IMAD R9, R31, c[0x0][0x238], RZ ;  /* 0x00008e001f097a24 */ /* 0x000fe200078e02ff */
[--C-:B------:R-:W-:Y:S01]  /*1950*/  SHF.R.S32.HI R239, RZ, 0x1f, R238.reuse ;  /* 0x0000001fffef7819 */ /* 0x100fe200000114ee */
[----:B------:R-:W-:Y:S01]  /*1960*/  ULDC UR23, c[0x0][0x20c] ;  /* 0x0000830000177ab9 */ /* 0x000fe20000000800 */
[----:B------:R-:W-:Y:S01]  /*1970*/  LEA.HI R6, R6, R20, RZ, 0x2 ;  /* 0x0000001406067211 */ /* 0x000fe200078f10ff */
[----:B------:R-:W-:Y:S01]  /*1980*/  IMAD R9, R30, c[0x0][0x23c], R9 ;  /* 0x00008f001e097a24 */ /* 0x000fe200078e0209 */
[----:B------:R-:W-:Y:S01]  /*1990*/  LOP3.LUT R8, R5, 0xfffffffc, RZ, 0xc0, !PT ;  /* 0xfffffffc05087812 */ /* 0x000fe200078ec0ff */
[----:B------:R-:W-:Y:S01]  /*19a0*/  USHF.L.U32 UR7, UR6, 0x6, URZ ;  /* 0x0000000606077899 */ /* 0x000fe2000800063f */
[----:B------:R-:W-:Y:S01]  /*19b0*/  LOP3.LUT R5, R6, 0xfffffffc, RZ, 0xc0, !PT ;  /* 0xfffffffc06057812 */ /* 0x000fe200078ec0ff */
[----:B------:R-:W-:Y:S01]  /*19c0*/  IMAD.WIDE.U32 R6, R30, c[0x0][0x238], R238 ;  /* 0x00008e001e067a25 */ /* 0x000fe200078e00ee */
[----:B------:R-:W-:Y:S01]  /*19d0*/  ISETP.NE.AND P0, PT, R15, RZ, PT ;  /* 0x000000ff0f00720c */ /* 0x000fe20003f05270 */
[----:B------:R-:W-:Y:S01]  /*19e0*/  ULDC.64 UR4, c[0x0][0x240] ;  /* 0x0000900000047ab9 */ /* 0x000fe20000000a00 */
[----:B------:R-:W-:Y:S01]  /*19f0*/  IADD3 R232, R231, 0x122c0, RZ ;  /* 0x000122c0e7e87810 */ /* 0x000fe20007ffe0ff */
[----:B------:R-:W-:Y:S01]  /*1a00*/  IMAD.IADD R20, R20, 0x1, -R5 ;  /* 0x0000000114147824 */ /* 0x000fe200078e0a05 */
[----:B------:R-:W-:Y:S01]  /*1a10*/  USHF.L.U64.HI UR6, UR6, UR20, UR23 ;  /* 0x0000001406067299 */ /* 0x000fe20008010217 */
[----:B------:R-:W-:Y:S01]  /*1a20*/  IMAD.IADD R8, R4, 0x1, -R8 ;  /* 0x0000000104087824 */ /* 0x000fe200078e0a08 */
[----:B------:R-:W-:Y:S01]  /*1a30*/  MOV R4, R6 ;  /* 0x0000000600047202 */ /* 0x000fe20000000f00 */
[----:B------:R-:W-:Y:S01]  /*1a40*/  IMAD.IADD R5, R7, 0x1, R9 ;  /* 0x0000000107057824 */ /* 0x000fe200078e0209 */
[----:B------:R-:W-:Y:S01]  /*1a50*/  ULDC UR20, c[0x0][0x168] ;  /* 0x00005a0000147ab9 */ /* 0x000fe20000000800 */
[----:B------:R-:W-:Y:S01]  /*1a60*/  IMAD.U32 R7, RZ, RZ, UR12 ;  /* 0x0000000cff077e24 */ /* 0x000fe2000f8e00ff */
[----:B------:R-:W-:Y:S01]  /*1a70*/  UIMAD UR4, UR22, UR4, URZ ;  /* 0x00000004160472a4 */ /* 0x000fe2000f8e023f */
[----:B------:R-:W-:Y:S01]  /*1a80*/  IMAD R20, R20, -0x8, R29 ;  /* 0xfffffff814147824 */ /* 0x000fe200078e021d */
[----:B------:R-:W-:Y:S01]  /*1a90*/  UIADD3 UR20, UR20, 0x3f, URZ ;  /* 0x0000003f14147890 */ /* 0x000fe2000fffe03f */
[----:B------:R-:W-:Y:S01]  /*1aa0*/  IMAD.WIDE.U32 R12, R7, c[0x0][0x240], R4 ;  /* 0x00009000070c7a25 */ /* 0x000fe200078e0004 */
[----:B------:R-:W-:Y:S01]  /*1ab0*/  @P0 IADD3 R232, R10, -0x40, RZ ;  /* 0xffffffc00ae80810 */ /* 0x000fe20007ffe0ff */
[----:B------:R-:W-:Y:S01]  /*1ac0*/  UIMAD UR4, UR12, UR5, UR4 ;  /* 0x000000050c0472a4 */ /* 0x000fe2000f8e0204 */
[----:B------:R-:W-:Y:S01]  /*1ad0*/  LOP3.LUT R234, R234, 0xfffffffe, RZ, 0xc0, !PT ;  /* 0xfffffffeeaea7812 */ /* 0x000fe200078ec0ff */
[----:B------:R-:W-:Y:S01]  /*1ae0*/  IMAD R8, R8, -0x2, R20 ;  /* 0xfffffffe08087824 */ /* 0x000fe200078e0214 */
[----:B------:R1:W-:Y:S01]  /*1af0*/  STL.64 [R1+0x8], R12 ;  /* 0x0000080c01007387 */ /* 0x0003e20000100a00 */
[----:B------:R-:W-:Y:S01]  /*1b00*/  IMAD.SHL.U32 R2, R2, 0x2, RZ ;  /* 0x0000000202027824 */ /* 0x000fe200078e00ff */
[----:B------:R-:W-:Y:S01]  /*1b10*/  USHF.R.S32.HI UR5, URZ, 0x1f, UR20 ;  /* 0x0000001f3f057899 */ /* 0x000fe20008011414 */
[----:B------:R-:W-:Y:S01]  /*1b20*/  LEA R222, R223, R222, 0x1 ;  /* 0x000000dedfde7211 */ /* 0x000fe200078e08ff */
[----:B------:R-:W-:Y:S01]  /*1b30*/  IMAD.SHL.U32 R0, R0, 0x2, RZ ;  /* 0x0000000200007824 */ /* 0x000fe200078e00ff */
[----:B------:R-:W-:Y:S01]  /*1b40*/  ISETP.GT.AND P0, PT, R8, RZ, PT ;  /* 0x000000ff0800720c */ /* 0x000fe20003f04270 */
[----:B------:R-:W-:Y:S01]  /*1b50*/  IMAD R3, R3, 0x2, R2 ;  /* 0x0000000203037824 */ /* 0x000fe200078e0202 */
[----:B------:R-:W-:Y:S01]  /*1b60*/  ULEA.HI UR5, UR5, UR20, URZ, 0x6 ;  /* 0x0000001405057291 */ /* 0x000fe2000f8f303f */
[C---:B------:R-:W-:Y:S01]  /*1b70*/  LEA R221, R220.reuse, R2, 0x1 ;  /* 0x00000002dcdd7211 */ /* 0x040fe200078e08ff */
[----:B------:R-:W-:Y:S01]  /*1b80*/  IMAD.SHL.U32 R223, R223, 0x2, RZ ;  /* 0x00000002dfdf7824 */ /* 0x000fe200078e00ff */
        /* <DEDUP_REMOVED lines=48> */
[----:B------:R-:W-:Y:S01]  /*1e90*/  IMAD R220, R220, 0x2, R3 ;  /* 0x00000002dcdc7824 */ /* 0x000fe200078e0203 */
[----:B------:R-:W-:Y:S01]  /*1ea0*/  IADD3 R245, R13, UR4, RZ ;  /* 0x000000040df57c10 */ /* 0x000fe2000fffe0ff */
[----:B------:R-:W-:Y:S01]  /*1eb0*/  USHF.R.S32.HI UR22, URZ, 0x6, UR5 ;  /* 0x000000063f167899 */ /* 0x000fe20008011405 */
[C---:B------:R-:W-:Y:S01]  /*1ec0*/  ISETP.GT.AND P6, PT, R8.reuse, 0x1, PT ;  /* 0x000000010800780c */ /* 0x040fe20003fc4270 */
[----:B------:R-:W-:Y:S01]  /*1ed0*/  UMOV UR20, URZ ;  /* 0x0000003f00147c82 */ /* 0x000fe20008000000 */
[----:B------:R-:W-:-:S02]  /*1ee0*/  ISETP.GT.AND P5, PT, R8, 0x20, PT ;  /* 0x000000200800780c */ /* 0x000fc40003fa4270 */
[----:B------:R-:W-:Y:S02]  /*1ef0*/  @P0 LOP3.LUT R234, R234, 0x1, RZ, 0xfc, !PT ;  /* 0x00000001eaea0812 */ /* 0x000fe400078efcff */
[----:B-1----:R-:W-:Y:S02]  /*1f00*/  ISETP.GT.AND P4, PT, R8, 0x21, PT ;  /* 0x000000210800780c */ /* 0x002fe40003f84270 */
.L_x_4:
[----:B------:R-:W-:Y:S04]  /*1f10*/  DEPBAR.LE SB0, 0x0 ;  /* 0x000080000000791a */ /* 0x000fe80000000000 */
[----:B------:R-:W-:Y:S01]  /*1f20*/  BAR.SYNC.DEFER_BLOCKING 0x0 ;  /* 0x0000000000007b1d */ /* 0x000fe20000010000 */
[----:B------:R-:W-:Y:S01]  /*1f30*/  LOP3.LUT P0, RZ, R234, 0x1, RZ, 0xc0, !PT ;  /* 0x00000001eaff7812 */ /* 0x000fe2000780c0ff */
[----:B------:R-:W-:Y:S04]  /*1f40*/  UIADD3 UR23, UR20, 0x1, URZ ;  /* 0x0000000114177890 */ /* 0x000fe8000fffe03f */
[----:B------:R-:W-:Y:S01]  /*1f50*/  UISETP.GE.AND UP0, UPT, UR23, UR22, UPT ;  /* 0x000000161700728c */ /* 0x000fe2000bf06270 */
[----:B-1----:R-:W-:Y:S06]  /*1f60*/  LDSM.16.M88.4 R16, [R2+0x6080] ;  /* 0x006080000210783b */ /* 0x002fec0000000200 */
[----:B------:R-:W1:Y:S06]  /*1f70*/  LDSM.16.M88.4 R20, [R224+0x80] ;  /* 0x00008000e014783b */ /* 0x000e6c0000000200 */
[----:B------:R-:W2:Y:S06]  /*1f80*/  LDSM.16.M88.4 R12, [R2+0x7080] ;  /* 0x00708000020c783b */ /* 0x000eac0000000200 */
[----:B------:R-:W-:Y:S06]  /*1f90*/  LDSM.16.M88.4 R24, [R3+0x6080] ;  /* 0x006080000318783b */ /* 0x000fec0000000200 */
[----:B------:R-:W3:Y:S06]  /*1fa0*/  LDSM.16.M88.4 R28, [R225+0x80] ;  /* 0x00008000e11c783b */ /* 0x000eec0000000200 */
[----:B------:R-:W4:Y:S06]  /*1fb0*/  LDSM.16.M88.4 R32, [R3+0x7080] ;  /* 0x007080000320783b */ /* 0x000f2c0000000200 */
[----:B------:R-:W-:Y:S06]  /*1fc0*/  LDSM.16.M88.4 R132, [R221+0x6080] ;  /* 0x00608000dd84783b */ /* 0x000fec0000000200 */
[----:B------:R-:W5:Y:S01]  /*1fd0*/  LDSM.16.M88.4 R136, [R227+0x80] ;  /* 0x00008000e388783b */ /* 0x000f620000000200 */
[-C--:B-1----:R-:W-:Y:S05]  /*1fe0*/  HMMA.16816.F32.BF16 R4, R16, R20.reuse, RZ ;  /* 0x000000141004723c */ /* 0x082fea00000418ff */
[----:B------:R-:W1:Y:S03]  /*1ff0*/  LDSM.16.M88.4 R140, [R221+0x7080] ;  /* 0x00708000dd8c783b */ /* 0x000e660000000200 */
[C---:B--2---:R-:W-:Y:S03]  /*2000*/  HMMA.16816.F32.BF16 R8, R12.reuse, R20, RZ ;  /* 0x000000140c08723c */ /* 0x044fe600000418ff */
[----:B------:R-:W-:Y:S06]  /*2010*/  LDSM.16.M88.4 R144, [R226+0x80] ;  /* 0x00008000e290783b */ /* 0x000fec0000000200 */
[----:B------:R-:W-:Y:S01]  /*2020*/  LDS R200, [R233.X4+0x12080] ;  /* 0x01208000e9c87984 */ /* 0x000fe20000004800 */
[-C--:B------:R-:W-:Y:S05]  /*2030*/  HMMA.16816.F32.BF16 R12, R12, R22.reuse, RZ ;  /* 0x000000160c0c723c */ /* 0x080fea00000418ff */
[----:B------:R-:W-:Y:S03]  /*2040*/  LDS R201, [R233.X4+0x120a0] ;  /* 0x0120a000e9c97984 */ /* 0x000fe60000004800 */
[----:B------:R-:W-:Y:S03]  /*2050*/  HMMA.16816.F32.BF16 R16, R16, R22, RZ ;  /* 0x000000161010723c */ /* 0x000fe600000418ff */
[----:B------:R-:W2:Y:S05]  /*2060*/  LDSM.16.M88.4 R20, [R220+0x6080] ;  /* 0x00608000dc14783b */ /* 0x000eaa0000000200 */
[-C--:B---3--:R-:W-:Y:S01]  /*2070*/  HMMA.16816.F32.BF16 R4, R24, R28.reuse, R4 ;  /* 0x0000001c1804723c */ /* 0x088fe20000041804 */
[----:B------:R-:W-:Y:S06]  /*2080*/  LDS R202, [R233.X4+0x12100] ;  /* 0x01210000e9ca7984 */ /* 0x000fec0000004800 */
[----:B------:R-:W-:Y:S01]  /*2090*/  LDS R203, [R233.X4+0x12120] ;  /* 0x01212000e9cb7984 */ /* 0x000fe20000004800 */
[C---:B----4-:R-:W-:Y:S08]  /*20a0*/  HMMA.16816.F32.BF16 R8, R32.reuse, R28, R8 ;  /* 0x0000001c2008723c */ /* 0x050ff00000041808 */
[-C--:B------:R-:W-:Y:S01]  /*20b0*/  HMMA.16816.F32.BF16 R12, R32, R30.reuse, R12 ;  /* 0x0000001e200c723c */ /* 0x080fe2000004180c */
[----:B------:R-:W3:Y:S07]  /*20c0*/  LDSM.16.M88.4 R32, [R220+0x7080] ;  /* 0x00708000dc20783b */ /* 0x000eee0000000200 */
[----:B------:R-:W-:Y:S01]  /*20d0*/  HMMA.16816.F32.BF16 R16, R24, R30, R16 ;  /* 0x0000001e1810723c */ /* 0x000fe20000041810 */
[----:B------:R-:W-:Y:S06]  /*20e0*/  LDSM.16.M88.4 R24, [R2+0x8080] ;  /* 0x008080000218783b */ /* 0x000fec0000000200 */
[----:B------:R-:W4:Y:S01]  /*20f0*/  LDSM.16.M88.4 R28, [R224+0x2080] ;  /* 0x00208000e01c783b */ /* 0x000f220000000200 */
[-C--:B-----5:R-:W-:Y:S08]  /*2100*/  HMMA.16816.F32.BF16 R4, R132, R136.reuse, R4 ;  /* 0x000000888404723c */ /* 0x0a0ff00000041804 */
[C---:B-1----:R-:W-:Y:S08]  /*2110*/  HMMA.16816.F32.BF16 R8, R140.reuse, R136, R8 ;  /* 0x000000888c08723c */ /* 0x042ff00000041808 */
[-C--:B------:R-:W-:Y:S01]  /*2120*/  HMMA.16816.F32.BF16 R12, R140, R138.reuse, R12 ;  /* 0x0000008a8c0c723c */ /* 0x080fe2000004180c */
[----:B------:R-:W1:Y:S07]  /*2130*/  LDSM.16.M88.4 R140, [R2+0x9080] ;  /* 0x00908000028c783b */ /* 0x000e6e0000000200 */
[----:B------:R-:W-:Y:S01]  /*2140*/  HMMA.16816.F32.BF16 R16, R132, R138, R16 ;  /* 0x0000008a8410723c */ /* 0x000fe20000041810 */
[----:B------:R-:W-:Y:S06]  /*2150*/  LDSM.16.M88.4 R132, [R3+0x8080] ;  /* 0x008080000384783b */ /* 0x000fec0000000200 */
[----:B------:R-:W5:Y:S01]  /*2160*/  LDSM.16.M88.4 R136, [R225+0x2080] ;  /* 0x00208000e188783b */ /* 0x000f620000000200 */
[-C--:B--2---:R-:W-:Y:S08]  /*2170*/  HMMA.16816.F32.BF16 R4, R20, R144.reuse, R4 ;  /* 0x000000901404723c */ /* 0x084ff00000041804 */
[C---:B---3--:R-:W-:Y:S08]  /*2180*/  HMMA.16816.F32.BF16 R8, R32.reuse, R144, R8 ;  /* 0x000000902008723c */ /* 0x048ff00000041808 */
[-C--:B------:R-:W-:Y:S01]  /*2190*/  HMMA.16816.F32.BF16 R12, R32, R146.reuse, R12 ;  /* 0x00000092200c723c */ /* 0x080fe2000004180c */
[----:B------:R-:W2:Y:S07]  /*21a0*/  LDSM.16.M88.4 R32, [R3+0x9080] ;  /* 0x009080000320783b */ /* 0x000eae0000000200 */
[----:B------:R-:W-:Y:S01]  /*21b0*/  HMMA.16816.F32.BF16 R16, R20, R146, R16 ;  /* 0x000000921410723c */ /* 0x000fe20000041810 */
[----:B------:R-:W-:Y:S06]  /*21c0*/  LDSM.16.M88.4 R20, [R221+0x8080] ;  /* 0x00808000dd14783b */ /* 0x000fec0000000200 */
[----:B------:R-:W3:Y:S01]  /*21d0*/  LDSM.16.M88.4 R144, [R227+0x2080] ;  /* 0x00208000e390783b */ /* 0x000ee20000000200 */
[-C--:B----4-:R-:W-:Y:S08]  /*21e0*/  HMMA.16816.F32.BF16 R4, R24, R28.reuse, R4 ;  /* 0x0000001c1804723c */ /* 0x090ff00000041804 */
[C---:B-1----:R-:W-:Y:S08]  /*21f0*/  HMMA.16816.F32.BF16 R8, R140.reuse, R28, R8 ;  /* 0x0000001c8c08723c */ /* 0x042ff00000041808 */
[-C--:B------:R-:W-:Y:S01]  /*2200*/  HMMA.16816.F32.BF16 R12, R140, R30.reuse, R12 ;  /* 0x0000001e8c0c723c */ /* 0x080fe2000004180c */
[----:B------:R-:W1:Y:S07]  /*2210*/  LDSM.16.M88.4 R140, [R221+0x9080] ;  /* 0x00908000dd8c783b */ /* 0x000e6e0000000200 */
[----:B------:R-:W-:Y:S01]  /*2220*/  HMMA.16816.F32.BF16 R16, R24, R30, R16 ;  /* 0x0000001e1810723c */ /* 0x000fe20000041810 */
[----:B------:R-:W-:Y:S06]  /*2230*/  LDSM.16.M88.4 R24, [R220+0x8080] ;  /* 0x00808000dc18783b */ /* 0x000fec0000000200 */
[----:B------:R-:W4:Y:S01]  /*2240*/  LDSM.16.M88.4 R28, [R226+0x2080] ;  /* 0x00208000e21c783b */ /* 0x000f220000000200 */
[-C--:B-----5:R-:W-:Y:S08]  /*2250*/  HMMA.16816.F32.BF16 R4, R132, R136.reuse, R4 ;  /* 0x000000888404723c */ /* 0x0a0ff00000041804 */
[C---:B--2---:R-:W-:Y:S08]  /*2260*/  HMMA.16816.F32.BF16 R8, R32.reuse, R136, R8 ;  /* 0x000000882008723c */ /* 0x044ff00000041808 */
[-C--:B------:R-:W-:Y:S01]  /*2270*/  HMMA.16816.F32.BF16 R12, R32, R138.reuse, R12 ;  /* 0x0000008a200c723c */ /* 0x080fe2000004180c */
[----:B------:R-:W2:Y:S07]  /*2280*/  LDSM.16.M88.4 R32, [R220+0x9080] ;  /* 0x00908000dc20783b */ /* 0x000eae0000000200 */
[----:B------:R-:W-:Y:S01]  /*2290*/  HMMA.16816.F32.BF16 R16, R132, R138, R16 ;  /* 0x0000008a8410723c */ /* 0x000fe20000041810 */
[----:B------:R-:W-:Y:S06]  /*22a0*/  LDSM.16.M88.4 R132, [R2+0xa080] ;  /* 0x00a080000284783b */ /* 0x000fec0000000200 */
[----:B------:R-:W5:Y:S01]  /*22b0*/  LDSM.16.M88.4 R136, [R224+0x4080] ;  /* 0x00408000e088783b */ /* 0x000f620000000200 */
[-C--:B---3--:R-:W-:Y:S08]  /*22c0*/  HMMA.16816.F32.BF16 R4, R20, R144.reuse, R4 ;  /* 0x000000901404723c */ /* 0x088ff00000041804 */
[C---:B-1----:R-:W-:Y:S08]  /*22d0*/  HMMA.16816.F32.BF16 R8, R140.reuse, R144, R8 ;  /* 0x000000908c08723c */ /* 0x042ff00000041808 */
[-C--:B------:R-:W-:Y:S01]  /*22e0*/  HMMA.16816.F32.BF16 R12, R140, R146.reuse, R12 ;  /* 0x000000928c0c723c */ /* 0x080fe2000004180c */
[----:B------:R-:W1:Y:S07]  /*22f0*/  LDSM.16.M88.4 R140, [R2+0xb080] ;  /* 0x00b08000028c783b */ /* 0x000e6e0000000200 */
[----:B------:R-:W-:Y:S01]  /*2300*/  HMMA.16816.F32.BF16 R16, R20, R146, R16 ;  /* 0x000000921410723c */ /* 0x000fe20000041810 */
[----:B------:R-:W-:Y:S06]  /*2310*/  LDSM.16.M88.4 R20, [R3+0xa080] ;  /* 0x00a080000314783b */ /* 0x000fec0000000200 */
[----:B------:R-:W3:Y:S01]  /*2320*/  LDSM.16.M88.4 R144, [R225+0x4080] ;  /* 0x00408000e190783b */ /* 0x000ee20000000200 */
[-C--:B----4-:R-:W-:Y:S08]  /*2330*/  HMMA.16816.F32.BF16 R4, R24, R28.reuse, R4 ;  /* 0x0000001c1804723c */ /* 0x090ff00000041804 */
[C---:B--2---:R-:W-:Y:S08]  /*2340*/  HMMA.16816.F32.BF16 R8, R32.reuse, R28, R8 ;  /* 0x0000001c2008723c */ /* 0x044ff00000041808 */
[-C--:B------:R-:W-:Y:S01]  /*2350*/  HMMA.16816.F32.BF16 R12, R32, R30.reuse, R12 ;  /* 0x0000001e200c723c */ /* 0x080fe2000004180c */
[----:B------:R-:W-:Y:S07]  /*2360*/  LDSM.16.M88.4 R32, [R227+0x4080] ;  /* 0x00408000e320783b */ /* 0x000fee0000000200 */
[----:B------:R-:W-:Y:S01]  /*2370*/  HMMA.16816.F32.BF16 R16, R24, R30, R16 ;  /* 0x0000001e1810723c */ /* 0x000fe20000041810 */
[----:B------:R-:W2:Y:S06]  /*2380*/  LDSM.16.M88.4 R24, [R3+0xb080] ;  /* 0x00b080000318783b */ /* 0x000eac0000000200 */
[----:B------:R-:W4:Y:S01]  /*2390*/  LDSM.16.M88.4 R28, [R221+0xa080] ;  /* 0x00a08000dd1c783b */ /* 0x000f220000000200 */
[-C--:B-----5:R-:W-:Y:S08]  /*23a0*/  HMMA.16816.F32.BF16 R4, R132, R136.reuse, R4 ;  /* 0x000000888404723c */ /* 0x0a0ff00000041804 */
[C---:B-1----:R-:W-:Y:S08]  /*23b0*/  HMMA.16816.F32.BF16 R8, R140.reuse, R136, R8 ;  /* 0x000000888c08723c */ /* 0x042ff00000041808 */
[-C--:B------:R-:W-:Y:S08]  /*23c0*/  HMMA.16816.F32.BF16 R12, R140, R138.reuse, R12 ;  /* 0x0000008a8c0c723c */ /* 0x080ff0000004180c */
[----:B------:R-:W-:Y:S01]  /*23d0*/  HMMA.16816.F32.BF16 R16, R132, R138, R16 ;  /* 0x0000008a8410723c */ /* 0x000fe20000041810 */
[----:B------:R-:W1:Y:S06]  /*23e0*/  LDSM.16.M88.4 R132, [R221+0xb080] ;  /* 0x00b08000dd84783b */ /* 0x000e6c0000000200 */
[----:B------:R-:W-:Y:S01]  /*23f0*/  LDSM.16.M88.4 R136, [R226+0x4080] ;  /* 0x00408000e288783b */ /* 0x000fe20000000200 */
[-C--:B---3--:R-:W-:Y:S08]  /*2400*/  HMMA.16816.F32.BF16 R4, R20, R144.reuse, R4 ;  /* 0x000000901404723c */ /* 0x088ff00000041804 */
[C---:B--2---:R-:W-:Y:S08]  /*2410*/  HMMA.16816.F32.BF16 R8, R24.reuse, R144, R8 ;  /* 0x000000901808723c */ /* 0x044ff00000041808 */
[-C--:B------:R-:W-:Y:S01]  /*2420*/  HMMA.16816.F32.BF16 R12, R24, R146.reuse, R12 ;  /* 0x00000092180c723c */ /* 0x080fe2000004180c */
[----:B------:R-:W2:Y:S07]  /*2430*/  LDSM.16.M88.4 R24, [R220+0xa080] ;  /* 0x00a08000dc18783b */ /* 0x000eae0000000200 */
[----:B------:R-:W-:Y:S01]  /*2440*/  HMMA.16816.F32.BF16 R16, R20, R146, R16 ;  /* 0x000000921410723c */ /* 0x000fe20000041810 */
[----:B------:R-:W3:Y:S01]  /*2450*/  LDSM.16.M88.4 R20, [R220+0xb080] ;  /* 0x00b08000dc14783b */ /* 0x000ee20000000200 */
[----:B------:R-:W-:Y:S05]  /*2460*/  DEPBAR.LE SB0, 0x0 ;  /* 0x000080000000791a */ /* 0x000fea0000000000 */
[----:B------:R-:W-:Y:S01]  /*2470*/  BAR.SYNC.DEFER_BLOCKING 0x0 ;  /* 0x0000000000007b1d */ /* 0x000fe20000010000 */
[-C--:B----4-:R-:W-:Y:S08]  /*2480*/  HMMA.16816.F32.BF16 R4, R28, R32.reuse, R4 ;  /* 0x000000201c04723c */ /* 0x090ff00000041804 */
[C---:B-1----:R-:W-:Y:S08]  /*2490*/  HMMA.16816.F32.BF16 R8, R132.reuse, R32, R8 ;  /* 0x000000208408723c */ /* 0x042ff00000041808 */
[-C--:B------:R-:W-:Y:S01]  /*24a0*/  HMMA.16816.F32.BF16 R12, R132, R34.reuse, R12 ;  /* 0x00000022840c723c */ /* 0x080fe2000004180c */
[----:B------:R-:W1:Y:S07]  /*24b0*/  LDSM.16.M88.4 R140, [R2+0xc080] ;  /* 0x00c08000028c783b */ /* 0x000e6e0000000200 */
[----:B------:R-:W-:Y:S01]  /*24c0*/  HMMA.16816.F32.BF16 R16, R28, R34, R16 ;  /* 0x000000221c10723c */ /* 0x000fe20000041810 */
[----:B------:R-:W4:Y:S07]  /*24d0*/  LDSM.16.M88.4 R144, [R2+0xd080] ;  /* 0x00d080000290783b */ /* 0x000f2e0000000200 */
[-C--:B--2---:R-:W-:Y:S01]  /*24e0*/  HMMA.16816.F32.BF16 R4, R24, R136.reuse, R4 ;  /* 0x000000881804723c */ /* 0x084fe20000041804 */
[----:B------:R-:W2:Y:S07]  /*24f0*/  LDSM.16.M88.4 R132, [R3+0xc080] ;  /* 0x00c080000384783b */ /* 0x000eae0000000200 */
[C---:B---3--:R-:W-:Y:S01]  /*2500*/  HMMA.16816.F32.BF16 R8, R20.reuse, R136, R8 ;  /* 0x000000881408723c */ /* 0x048fe20000041808 */
[----:B------:R-:W3:Y:S07]  /*2510*/  LDSM.16.M88.4 R156, [R3+0xd080] ;  /* 0x00d08000039c783b */ /* 0x000eee0000000200 */
[-C--:B------:R-:W-:Y:S08]  /*2520*/  HMMA.16816.F32.BF16 R12, R20, R138.reuse, R12 ;  /* 0x0000008a140c723c */ /* 0x080ff0000004180c */
[----:B------:R-:W-:Y:S01]  /*2530*/  HMMA.16816.F32.BF16 R16, R24, R138, R16 ;  /* 0x0000008a1810723c */ /* 0x000fe20000041810 */
[----:B------:R-:W5:Y:S03]  /*2540*/  LDSM.16.M88.4 R136, [R221+0xc080] ;  /* 0x00c08000dd88783b */ /* 0x000f660000000200 */
[----:B------:R-:W-:Y:S02]  /*2550*/  FMUL.FTZ R4, R4, c[0x0][0x2b4] ;  /* 0x0000ad0004047a20 */ /* 0x000fe40000410000 */
[----:B------:R-:W-:Y:S02]  /*2560*/  FMUL.FTZ R5, R5, c[0x0][0x2b4] ;  /* 0x0000ad0005057a20 */ /* 0x000fe40000410000 */
[-C--:B-1----:R-:W-:Y:S01]  /*2570*/  HMMA.16816.F32.BF16 R20, R140, R148.reuse, RZ ;  /* 0x000000948c14723c */ /* 0x082fe200000418ff */
[----:B------:R-:W1:Y:S03]  /*2580*/  MUFU.TANH R206, R4 ;  /* 0x0000000400ce7308 */ /* 0x000e660000002400 */
[----:B------:R-:W-:Y:S02]  /*2590*/  FMUL.FTZ R6, R6, c[0x0][0x2b4] ;  /* 0x0000ad0006067a20 */ /* 0x000fe40000410000 */
[----:B------:R-:W-:Y:S02]  /*25a0*/  FMUL.FTZ R7, R7, c[0x0][0x2b4] ;  /* 0x0000ad0007077a20 */ /* 0x000fe40000410000 */
[C---:B----4-:R-:W-:Y:S03]  /*25b0*/  HMMA.16816.F32.BF16 R24, R144.reuse, R148, RZ ;  /* 0x000000949018723c */ /* 0x050fe600000418ff */
[----:B------:R-:W4:Y:S01]  /*25c0*/  MUFU.TANH R204, R5 ;  /* 0x0000000500cc7308 */ /* 0x000f220000002400 */
[----:B------:R-:W-:Y:S02]  /*25d0*/  FMUL.FTZ R8, R8, c[0x0][0x2b4] ;  /* 0x0000ad0008087a20 */ /* 0x000fe40000410000 */
[----:B------:R-:W-:Y:S02]  /*25e0*/  FMUL.FTZ R9, R9, c[0x0][0x2b4] ;  /* 0x0000ad0009097a20 */ /* 0x000fe40000410000 */
[-C--:B------:R-:W-:Y:S01]  /*25f0*/  HMMA.16816.F32.BF16 R28, R144, R150.reuse, RZ ;  /* 0x00000096901c723c */ /* 0x080fe200000418ff */
[----:B------:R-:W1:Y:S03]  /*2600*/  LDSM.16.M88.4 R144, [R221+0xd080] ;  /* 0x00d08000dd90783b */ /* 0x000e660000000200 */
[----:B------:R-:W-:Y:S01]  /*2610*/  FMUL.FTZ R10, R10, c[0x0][0x2b4] ;  /* 0x0000ad000a0a7a20 */ /* 0x000fe20000410000 */
[----:B------:R-:W1:Y:S01]  /*2620*/  MUFU.TANH R205, R6 ;  /* 0x0000000600cd7308 */ /* 0x000e620000002400 */
[----:B------:R-:W-:Y:S02]  /*2630*/  FMUL.FTZ R11, R11, c[0x0][0x2b4] ;  /* 0x0000ad000b0b7a20 */ /* 0x000fe40000410000 */
[----:B------:R-:W-:Y:S01]  /*2640*/  HMMA.16816.F32.BF16 R32, R140, R150, RZ ;  /* 0x000000968c20723c */ /* 0x000fe200000418ff */
[----:B------:R-:W1:Y:S03]  /*2650*/  LDSM.16.M88.4 R140, [R220+0xc080] ;  /* 0x00c08000dc8c783b */ /* 0x000e660000000200 */
[----:B------:R-:W-:Y:S02]  /*2660*/  FMUL.FTZ R12, R12, c[0x0][0x2b4] ;  /* 0x0000ad000c0c7a20 */ /* 0x000fe40000410000 */
[----:B------:R-:W-:Y:S01]  /*2670*/  FMUL.FTZ R13, R13, c[0x0][0x2b4] ;  /* 0x0000ad000d0d7a20 */ /* 0x000fe20000410000 */
[----:B------:R4:W-:Y:S01]  /*2680*/  MUFU.TANH R207, R7 ;  /* 0x0000000700cf7308 */ /* 0x0009e20000002400 */
[-C--:B--2---:R-:W-:Y:S05]  /*2690*/  HMMA.16816.F32.BF16 R20, R132, R152.reuse, R20 ;  /* 0x000000988414723c */ /* 0x084fea0000041814 */
[----:B------:R-:W-:Y:S02]  /*26a0*/  FMUL.FTZ R14, R14, c[0x0][0x2b4] ;  /* 0x0000ad000e0e7a20 */ /* 0x000fe40000410000 */
[----:B------:R-:W-:Y:S01]  /*26b0*/  FMUL.FTZ R15, R15, c[0x0][0x2b4] ;  /* 0x0000ad000f0f7a20 */ /* 0x000fe20000410000 */
[C---:B---3--:R-:W-:Y:S04]  /*26c0*/  HMMA.16816.F32.BF16 R24, R156.reuse, R152, R24 ;  /* 0x000000989c18723c */ /* 0x048fe80000041818 */
[----:B------:R-:W-:Y:S02]  /*26d0*/  FMUL.FTZ R17, R17, c[0x0][0x2b4] ;  /* 0x0000ad0011117a20 */ /* 0x000fe40000410000 */
[----:B------:R-:W-:Y:S02]  /*26e0*/  FMUL.FTZ R18, R18, c[0x0][0x2b4] ;  /* 0x0000ad0012127a20 */ /* 0x000fe40000410000 */
[-C--:B------:R-:W-:Y:S01]  /*26f0*/  HMMA.16816.F32.BF16 R28, R156, R154.reuse, R28 ;  /* 0x0000009a9c1c723c */ /* 0x080fe2000004181c */
[----:B------:R-:W2:Y:S03]  /*2700*/  LDSM.16.M88.4 R156, [R220+0xd080] ;  /* 0x00d08000dc9c783b */ /* 0x000ea60000000200 */
[----:B------:R-:W-:Y:S02]  /*2710*/  FMUL.FTZ R19, R19, c[0x0][0x2b4] ;  /* 0x0000ad0013137a20 */ /* 0x000fe40000410000 */
[----:B------:R-:W-:Y:S01]  /*2720*/  FMUL.FTZ R16, R16, c[0x0][0x2b4] ;  /* 0x0000ad0010107a20 */ /* 0x000fe20000410000 */
[----:B----4-:R-:W-:Y:S01]  /*2730*/  LDSM.16.M88.4 R4, [R220+0xe080] ;  /* 0x00e08000dc04783b */ /* 0x010fe20000000200 */
[----:B------:R-:W-:Y:S05]  /*2740*/  HMMA.16816.F32.BF16 R32, R132, R154, R32 ;  /* 0x0000009a8420723c */ /* 0x000fea0000041820 */
[----:B------:R-:W3:Y:S03]  /*2750*/  LDSM.16.M88.4 R132, [R2+0xe080] ;  /* 0x00e080000284783b */ /* 0x000ee60000000200 */
[-C--:B-----5:R-:W-:Y:S08]  /*2760*/  HMMA.16816.F32.BF16 R20, R136, R160.reuse, R20 ;  /* 0x000000a08814723c */ /* 0x0a0ff00000041814 */
[C---:B-1----:R-:W-:Y:S08]  /*2770*/  HMMA.16816.F32.BF16 R24, R144.reuse, R160, R24 ;  /* 0x000000a09018723c */ /* 0x042ff00000041818 */
[-C--:B------:R-:W-:Y:S01]  /*2780*/  HMMA.16816.F32.BF16 R28, R144, R162.reuse, R28 ;  /* 0x000000a2901c723c */ /* 0x080fe2000004181c */
[----:B------:R-:W1:Y:S07]  /*2790*/  LDSM.16.M88.4 R144, [R2+0xf080] ;  /* 0x00f080000290783b */ /* 0x000e6e0000000200 */
[----:B------:R-:W-:Y:S01]  /*27a0*/  HMMA.16816.F32.BF16 R32, R136, R162, R32 ;  /* 0x000000a28820723c */ /* 0x000fe20000041820 */
[----:B------:R-:W4:Y:S07]  /*27b0*/  LDSM.16.M88.4 R136, [R3+0xe080] ;  /* 0x00e080000388783b */ /* 0x000f2e0000000200 */
[-C--:B------:R-:W-:Y:S08]  /*27c0*/  HMMA.16816.F32.BF16 R20, R140, R164.reuse, R20 ;  /* 0x000000a48c14723c */ /* 0x080ff00000041814 */
[C---:B--2---:R-:W-:Y:S08]  /*27d0*/  HMMA.16816.F32.BF16 R24, R156.reuse, R164, R24 ;  /* 0x000000a49c18723c */ /* 0x044ff00000041818 */
[-C--:B------:R-:W-:Y:S01]  /*27e0*/  HMMA.16816.F32.BF16 R28, R156, R166.reuse, R28 ;  /* 0x000000a69c1c723c */ /* 0x080fe2000004181c */
[----:B------:R-:W2:Y:S07]  /*27f0*/  LDSM.16.M88.4 R156, [R3+0xf080] ;  /* 0x00f08000039c783b */ /* 0x000eae0000000200 */
[----:B------:R-:W-:Y:S01]  /*2800*/  HMMA.16816.F32.BF16 R32, R140, R166, R32 ;  /* 0x000000a68c20723c */ /* 0x000fe20000041820 */
[----:B------:R-:W5:Y:S07]  /*2810*/  LDSM.16.M88.4 R140, [R221+0xe080] ;  /* 0x00e08000dd8c783b */ /* 0x000f6e0000000200 */
[-C--:B---3--:R-:W-:Y:S08]  /*2820*/  HMMA.16816.F32.BF16 R20, R132, R168.reuse, R20 ;  /* 0x000000a88414723c */ /* 0x088ff00000041814 */
[C---:B-1----:R-:W-:Y:S08]  /*2830*/  HMMA.16816.F32.BF16 R24, R144.reuse, R168, R24 ;  /* 0x000000a89018723c */ /* 0x042ff00000041818 */
[-C--:B------:R-:W-:Y:S01]  /*2840*/  HMMA.16816.F32.BF16 R28, R144, R170.reuse, R28 ;  /* 0x000000aa901c723c */ /* 0x080fe2000004181c */
[----:B------:R-:W1:Y:S07]  /*2850*/  LDSM.16.M88.4 R144, [R221+0xf080] ;  /* 0x00f08000dd90783b */ /* 0x000e6e0000000200 */
[----:B------:R-:W-:Y:S01]  /*2860*/  HMMA.16816.F32.BF16 R32, R132, R170, R32 ;  /* 0x000000aa8420723c */ /* 0x000fe20000041820 */
[----:B------:R-:W3:Y:S07]  /*2870*/  LDSM.16.M88.4 R132, [R220+0xf080] ;  /* 0x00f08000dc84783b */ /* 0x000eee0000000200 */
[-C--:B----4-:R-:W-:Y:S08]  /*2880*/  HMMA.16816.F32.BF16 R20, R136, R172.reuse, R20 ;  /* 0x000000ac8814723c */ /* 0x090ff00000041814 */
[C---:B--2---:R-:W-:Y:S08]  /*2890*/  HMMA.16816.F32.BF16 R24, R156.reuse, R172, R24 ;  /* 0x000000ac9c18723c */ /* 0x044ff00000041818 */
[-C--:B------:R-:W-:Y:S01]  /*28a0*/  HMMA.16816.F32.BF16 R28, R156, R174.reuse, R28 ;  /* 0x000000ae9c1c723c */ /* 0x080fe2000004181c */
[----:B------:R-:W2:Y:S07]  /*28b0*/  MUFU.TANH R157, R8 ;  /* 0x00000008009d7308 */ /* 0x000eae0000002400 */
[----:B------:R-:W-:Y:S01]  /*28c0*/  HMMA.16816.F32.BF16 R32, R136, R174, R32 ;  /* 0x000000ae8820723c */ /* 0x000fe20000041820 */
[----:B------:R-:W4:Y:S02]  /*28d0*/  LDSM.16.M88.4 R136, [R2+0x10080] ;  /* 0x010080000288783b */ /* 0x000f240000000200 */
[----:B------:R-:W-:Y:S05]  /*28e0*/  MUFU.TANH R156, R9 ;  /* 0x00000009009c7308 */ /* 0x000fea0000002400 */
[-C--:B-----5:R-:W-:Y:S05]  /*28f0*/  HMMA.16816.F32.BF16 R20, R140, R176.reuse, R20 ;  /* 0x000000b08c14723c */ /* 0x0a0fea0000041814 */
[----:B------:R-:W-:Y:S03]  /*2900*/  MUFU.TANH R158, R10 ;  /* 0x0000000a009e7308 */ /* 0x000fe60000002400 */
[C---:B-1----:R-:W-:Y:S08]  /*2910*/  HMMA.16816.F32.BF16 R24, R144.reuse, R176, R24 ;  /* 0x000000b09018723c */ /* 0x042ff00000041818 */
[-C--:B------:R-:W-:Y:S01]  /*2920*/  HMMA.16816.F32.BF16 R28, R144, R178.reuse, R28 ;  /* 0x000000b2901c723c */ /* 0x080fe2000004181c */
[----:B------:R1:W-:Y:S07]  /*2930*/  MUFU.TANH R147, R11 ;  /* 0x0000000b00937308 */ /* 0x0003ee0000002400 */
[----:B------:R-:W-:Y:S03]  /*2940*/  HMMA.16816.F32.BF16 R32, R140, R178, R32 ;  /* 0x000000b28c20723c */ /* 0x000fe60000041820 */
[----:B------:R-:W-:Y:S05]  /*2950*/  MUFU.TANH R145, R12 ;  /* 0x0000000c00917308 */ /* 0x000fea0000002400 */
[-C--:B------:R-:W-:Y:S05]  /*2960*/  HMMA.16816.F32.BF16 R20, R4, R180.reuse, R20 ;  /* 0x000000b40414723c */ /* 0x080fea0000041814 */
[----:B------:R-:W-:Y:S03]  /*2970*/  MUFU.TANH R143, R13 ;  /* 0x0000000d008f7308 */ /* 0x000fe60000002400 */
[C---:B---3--:R-:W-:Y:S01]  /*2980*/  HMMA.16816.F32.BF16 R24, R132.reuse, R180, R24 ;  /* 0x000000b48418723c */ /* 0x048fe20000041818 */
[----:B-1----:R-:W1:Y:S06]  /*2990*/  LDSM.16.M88.4 R8, [R2+0x11080] ;  /* 0x011080000208783b */ /* 0x002e6c0000000200 */
[----:B------:R-:W-:Y:S01]  /*29a0*/  MUFU.TANH R146, R14 ;  /* 0x0000000e00927308 */ /* 0x000fe20000002400 */
[-C--:B------:R-:W-:Y:S01]  /*29b0*/  HMMA.16816.F32.BF16 R28, R132, R182.reuse, R28 ;  /* 0x000000b6841c723c */ /* 0x080fe2000004181c */
[----:B------:R-:W3:Y:S07]  /*29c0*/  LDSM.16.M88.4 R132, [R3+0x10080] ;  /* 0x010080000384783b */ /* 0x000eee0000000200 */
[----:B------:R-:W-:Y:S01]  /*29d0*/  HMMA.16816.F32.BF16 R32, R4, R182, R32 ;  /* 0x000000b60420723c */ /* 0x000fe20000041820 */
[----:B------:R-:W5:Y:S01]  /*29e0*/  LDSM.16.M88.4 R4, [R3+0x11080] ;  /* 0x011080000304783b */ /* 0x000f620000000200 */
[----:B------:R2:W-:Y:S06]  /*29f0*/  MUFU.TANH R144, R15 ;  /* 0x0000000f00907308 */ /* 0x0005ec0000002400 */
[-C--:B----4-:R-:W-:Y:S04]  /*2a00*/  HMMA.16816.F32.BF16 R20, R136, R184.reuse, R20 ;  /* 0x000000b88814723c */ /* 0x090fe80000041814 */
[----:B------:R4:W3:Y:S10]  /*2a10*/  MUFU.TANH R140, R16 ;  /* 0x00000010008c7308 */ /* 0x0008f40000002400 */
[----:B------:R-:W3:Y:S01]  /*2a20*/  MUFU.TANH R141, R17 ;  /* 0x00000011008d7308 */ /* 0x000ee20000002400 */
[C---:B-1----:R-:W-:Y:S01]  /*2a30*/  HMMA.16816.F32.BF16 R24, R8.reuse, R184, R24 ;  /* 0x000000b80818723c */ /* 0x042fe20000041818 */
[----:B--2---:R-:W-:Y:S08]  /*2a40*/  LDSM.16.M88.4 R12, [R221+0x11080] ;  /* 0x01108000dd0c783b */ /* 0x004ff00000000200 */
[----:B------:R-:W1:Y:S01]  /*2a50*/  MUFU.TANH R142, R18 ;  /* 0x00000012008e7308 */ /* 0x000e620000002400 */
[-C--:B------:R-:W-:Y:S01]  /*2a60*/  HMMA.16816.F32.BF16 R28, R8, R186.reuse, R28 ;  /* 0x000000ba081c723c */ /* 0x080fe2000004181c */
[----:B------:R-:W2:Y:S02]  /*2a70*/  LDSM.16.M88.4 R8, [R221+0x10080] ;  /* 0x01008000dd08783b */ /* 0x000ea40000000200 */
[----:B----4-:R-:W-:Y:S05]  /*2a80*/  FSEL R16, R206, -INF , P0 ;  /* 0xff800000ce107808 */ /* 0x010fea0000000000 */
[----:B------:R-:W-:Y:S01]  /*2a90*/  HMMA.16816.F32.BF16 R32, R136, R186, R32 ;  /* 0x000000ba8820723c */ /* 0x000fe20000041820 */
[----:B------:R-:W4:Y:S03]  /*2aa0*/  MUFU.TANH R139, R19 ;  /* 0x00000013008b7308 */ /* 0x000f260000002400 */
[--C-:B------:R-:W-:Y:S03]  /*2ab0*/  FFMA.FTZ R16, R16, c[0x0][0x29c], -R200.reuse ;  /* 0x0000a70010107a23 */ /* 0x100fe600000108c8 */
[----:B------:R-:W-:Y:S01]  /*2ac0*/  FSEL R136, R204, -INF , P6 ;  /* 0xff800000cc887808 */ /* 0x000fe20003000000 */
[-C--:B---3--:R-:W-:Y:S03]  /*2ad0*/  HMMA.16816.F32.BF16 R20, R132, R188.reuse, R20 ;  /* 0x000000bc8414723c */ /* 0x088fe60000041814 */
[----:B------:R3:W1:Y:S02]  /*2ae0*/  MUFU.EX2 R137, R16 ;  /* 0x0000001000897308 */ /* 0x0006640000000800 */
[----:B------:R-:W-:Y:S03]  /*2af0*/  FFMA.FTZ R136, R136, c[0x0][0x29c], -R200 ;  /* 0x0000a70088887a23 */ /* 0x000fe600000108c8 */
[C---:B-----5:R-:W-:Y:S05]  /*2b00*/  HMMA.16816.F32.BF16 R24, R4.reuse, R188, R24 ;  /* 0x000000bc0418723c */ /* 0x060fea0000041818 */
[----:B------:R-:W5:Y:S03]  /*2b10*/  MUFU.EX2 R136, R136 ;  /* 0x0000008800887308 */ /* 0x000f660000000800 */
[-C--:B------:R-:W-:Y:S01]  /*2b20*/  HMMA.16816.F32.BF16 R28, R4, R190.reuse, R28 ;  /* 0x000000be041c723c */ /* 0x080fe2000004181c */
[----:B------:R-:W1:Y:S07]  /*2b30*/  LDSM.16.M88.4 R4, [R220+0x10080] ;  /* 0x01008000dc04783b */ /* 0x000e6e0000000200 */
[----:B------:R-:W-:Y:S04]  /*2b40*/  HMMA.16816.F32.BF16 R32, R132, R190, R32 ;  /* 0x000000be8420723c */ /* 0x000fe80000041820 */
[----:B---3--:R-:W-:Y:S03]  /*2b50*/  FSEL R16, R205, -INF , P0 ;  /* 0xff800000cd107808 */ /* 0x008fe60000000000 */
[----:B------:R-:W-:Y:S01]  /*2b60*/  FSEL R134, R157, -INF , P0 ;  /* 0xff8000009d867808 */ /* 0x000fe20000000000 */
[-C--:B--2---:R-:W-:Y:S05]  /*2b70*/  HMMA.16816.F32.BF16 R20, R8, R192.reuse, R20 ;  /* 0x000000c00814723c */ /* 0x084fea0000041814 */
[--C-:B------:R-:W-:Y:S01]  /*2b80*/  FFMA.FTZ R138, R16, c[0x0][0x29c], -R201.reuse ;  /* 0x0000a700108a7a23 */ /* 0x100fe200000108c9 */
[----:B------:R-:W-:Y:S01]  /*2b90*/  FSEL R132, R207, -INF , P6 ;  /* 0xff800000cf847808 */ /* 0x000fe20003000000 */
[----:B------:R-:W2:Y:S01]  /*2ba0*/  LDSM.16.M88.4 R16, [R220+0x11080] ;  /* 0x01108000dc10783b */ /* 0x000ea20000000200 */
[C---:B------:R-:W-:Y:S01]  /*2bb0*/  HMMA.16816.F32.BF16 R24, R12.reuse, R192, R24 ;  /* 0x000000c00c18723c */ /* 0x040fe20000041818 */
[----:B------:R-:W-:Y:S03]  /*2bc0*/  MUFU.EX2 R133, R138 ;  /* 0x0000008a00857308 */ /* 0x000fe60000000800 */
[--C-:B------:R-:W-:Y:S02]  /*2bd0*/  FFMA.FTZ R134, R134, c[0x0][0x29c], -R202.reuse ;  /* 0x0000a70086867a23 */ /* 0x100fe400000108ca */
[----:B------:R-:W-:Y:S02]  /*2be0*/  FFMA.FTZ R132, R132, c[0x0][0x29c], -R201 ;  /* 0x0000a70084847a23 */ /* 0x000fe400000108c9 */
[-C--:B------:R-:W-:Y:S01]  /*2bf0*/  HMMA.16816.F32.BF16 R28, R12, R194.reuse, R28 ;  /* 0x000000c20c1c723c */ /* 0x080fe2000004181c */
[----:B------:R-:W3:Y:S02]  /*2c00*/  LDS R12, [R233.X4+0x12180] ;  /* 0x01218000e90c7984 */ /* 0x000ee40000004800 */
[----:B------:R-:W-:Y:S01]  /*2c10*/  MUFU.EX2 R13, R134 ;  /* 0x00000086000d7308 */ /* 0x000fe20000000800 */
[----:B------:R-:W-:Y:S03]  /*2c20*/  FFMA.FTZ R135, -R140, R140, 1 ;  /* 0x3f8000008c877423 */ /* 0x000fe6000001018c */
[----:B------:R-:W-:Y:S01]  /*2c30*/  FSEL R14, R156, -INF , P6 ;  /* 0xff8000009c0e7808 */ /* 0x000fe20003000000 */
[----:B------:R-:W-:Y:S04]  /*2c40*/  HMMA.16816.F32.BF16 R32, R8, R194, R32 ;  /* 0x000000c20820723c */ /* 0x000fe80000041820 */
[----:B------:R-:W-:Y:S01]  /*2c50*/  FFMA.FTZ R14, R14, c[0x0][0x29c], -R202 ;  /* 0x0000a7000e0e7a23 */ /* 0x000fe200000108ca */
[----:B------:R-:W-:Y:S01]  /*2c60*/  MUFU.EX2 R132, R132 ;  /* 0x0000008400847308 */ /* 0x000fe20000000800 */
[----:B------:R-:W-:Y:S01]  /*2c70*/  FFMA.FTZ R15, -R206, R206, 1 ;  /* 0x3f800000ce0f7423 */ /* 0x000fe200000101ce */
[----:B------:R-:W-:Y:S01]  /*2c80*/  FSEL R8, R158, -INF , P0 ;  /* 0xff8000009e087808 */ /* 0x000fe20000000000 */
[-C--:B-1----:R-:W-:Y:S01]  /*2c90*/  HMMA.16816.F32.BF16 R20, R4, R196.reuse, R20 ;  /* 0x000000c40414723c */ /* 0x082fe20000041814 */
[----:B------:R-:W-:Y:S04]  /*2ca0*/  PLOP3.LUT P0, PT, PT, PT, UP0, 0x80, 0x0 ;  /* 0x000000000000781c */ /* 0x000fe80003f0f008 */
[----:B------:R-:W-:Y:S01]  /*2cb0*/  FFMA.FTZ R8, R8, c[0x0][0x29c], -R203 ;  /* 0x0000a70008087a23 */ /* 0x000fe200000108cb */
[----:B------:R-:W-:Y:S01]  /*2cc0*/  FSEL R10, R141, -INF , P4 ;  /* 0xff8000008d0a7808 */ /* 0x000fe20002000000 */
[----:B------:R1:W-:Y:S01]  /*2cd0*/  MUFU.EX2 R11, R14 ;  /* 0x0000000e000b7308 */ /* 0x0003e20000000800 */
[C---:B--2---:R-:W-:Y:S09]  /*2ce0*/  HMMA.16816.F32.BF16 R24, R16.reuse, R196, R24 ;  /* 0x000000c41018723c */ /* 0x044ff20000041818 */
[----:B------:R2:W-:Y:S01]  /*2cf0*/  MUFU.EX2 R138, R8 ;  /* 0x00000008008a7308 */ /* 0x0005e20000000800 */
[-C--:B------:R-:W-:Y:S06]  /*2d00*/  HMMA.16816.F32.BF16 R28, R16, R198.reuse, R28 ;  /* 0x000000c6101c723c */ /* 0x080fec000004181c */
[--C-:B---3--:R-:W-:Y:S02]  /*2d10*/  FADD.FTZ R20, R20, -R12.reuse ;  /* 0x8000000c14147221 */ /* 0x108fe40000010000 */
[----:B------:R-:W-:Y:S01]  /*2d20*/  FADD.FTZ R21, R21, -R12 ;  /* 0x8000000c15157221 */ /* 0x000fe20000010000 */
[----:B------:R-:W-:Y:S04]  /*2d30*/  HMMA.16816.F32.BF16 R32, R4, R198, R32 ;  /* 0x000000c60420723c */ /* 0x000fe80000041820 */
[----:B-1----:R-:W-:Y:S01]  /*2d40*/  FFMA.FTZ R14, R10, c[0x0][0x29c], -R200 ;  /* 0x0000a7000a0e7a23 */ /* 0x002fe200000108c8 */
[----:B------:R-:W-:Y:S01]  /*2d50*/  FSEL R10, R142, -INF , P5 ;  /* 0xff8000008e0a7808 */ /* 0x000fe20002800000 */
[----:B------:R-:W-:Y:S01]  /*2d60*/  FFMA.FTZ R19, -R204, R204, 1 ;  /* 0x3f800000cc137423 */ /* 0x000fe200000101cc */
[----:B------:R-:W-:Y:S01]  /*2d70*/  FSEL R7, R143, -INF , P4 ;  /* 0xff8000008f077808 */ /* 0x000fe20002000000 */
[----:B------:R1:W3:Y:S01]  /*2d80*/  MUFU.EX2 R4, R14 ;  /* 0x0000000e00047308 */ /* 0x0002e20000000800 */
[----:B----4-:R-:W-:Y:S03]  /*2d90*/  FSEL R5, R139, -INF , P4 ;  /* 0xff8000008b057808 */ /* 0x010fe60002000000 */
[----:B--2---:R-:W-:Y:S01]  /*2da0*/  FSEL R8, R140, -INF , P5 ;  /* 0xff8000008c087808 */ /* 0x004fe20002800000 */
[--C-:B------:R-:W-:Y:S01]  /*2db0*/  FFMA.FTZ R10, R10, c[0x0][0x29c], -R201.reuse ;  /* 0x0000a7000a0a7a23 */ /* 0x100fe200000108c9 */
[----:B------:R-:W-:Y:S01]  /*2dc0*/  FSEL R6, R145, -INF , P5 ;  /* 0xff80000091067808 */ /* 0x000fe20002800000 */
[----:B------:R-:W-:Y:S02]  /*2dd0*/  FFMA.FTZ R134, R7, c[0x0][0x29c], -R202 ;  /* 0x0000a70007867a23 */ /* 0x000fe400000108ca */
[----:B------:R-:W-:Y:S01]  /*2de0*/  FFMA.FTZ R8, R8, c[0x0][0x29c], -R200 ;  /* 0x0000a70008087a23 */ /* 0x000fe200000108c8 */
[----:B------:R2:W-:Y:S01]  /*2df0*/  MUFU.EX2 R7, R10 ;  /* 0x0000000a00077308 */ /* 0x0005e20000000800 */
[----:B------:R-:W-:Y:S02]  /*2e00*/  FFMA.FTZ R16, R5, c[0x0][0x29c], -R201 ;  /* 0x0000a70005107a23 */ /* 0x000fe400000108c9 */
[----:B------:R-:W4:Y:S01]  /*2e10*/  LDS R5, [R233.X4+0x12200] ;  /* 0x01220000e9057984 */ /* 0x000f220000004800 */
[----:B------:R-:W-:Y:S01]  /*2e20*/  FFMA.FTZ R17, R6, c[0x0][0x29c], -R202 ;  /* 0x0000a70006117a23 */ /* 0x000fe200000108ca */
[----:B------:R-:W-:Y:S01]  /*2e30*/  FSEL R6, R146, -INF , P5 ;  /* 0xff80000092067808 */ /* 0x000fe20002800000 */
[--C-:B------:R-:W-:Y:S04]  /*2e40*/  FADD.FTZ R33, R33, -R12.reuse ;  /* 0x8000000c21217221 */ /* 0x100fe80000010000 */
[----:B------:R3:W3:Y:S01]  /*2e50*/  MUFU.EX2 R9, R8 ;  /* 0x0000000800097308 */ /* 0x0006e20000000800 */
[----:B-1----:R-:W-:Y:S01]  /*2e60*/  FMUL.FTZ R14, R137, R20 ;  /* 0x00000014890e7220 */ /* 0x002fe20000410000 */
[C---:B-----5:R-:W-:Y:S01]  /*2e70*/  F2FP.BF16.PACK_AB R20, R136.reuse, R137 ;  /* 0x000000898814723e */ /* 0x060fe200000010ff */
[----:B------:R-:W-:Y:S02]  /*2e80*/  FMUL.FTZ R136, R136, R21 ;  /* 0x0000001588887220 */ /* 0x000fe40000410000 */
[----:B------:R-:W-:Y:S01]  /*2e90*/  FMUL.FTZ R15, R15, R14 ;  /* 0x0000000e0f0f7220 */ /* 0x000fe20000410000 */
[----:B------:R-:W-:Y:S01]  /*2ea0*/  FSEL R14, R144, -INF , P4 ;  /* 0xff800000900e7808 */ /* 0x000fe20002000000 */
[----:B------:R-:W-:Y:S02]  /*2eb0*/  FMUL.FTZ R19, R19, R136 ;  /* 0x0000008813137220 */ /* 0x000fe40000410000 */
[--C-:B------:R-:W-:Y:S01]  /*2ec0*/  FFMA.FTZ R136, R6, c[0x0][0x29c], -R203.reuse ;  /* 0x0000a70006887a23 */ /* 0x100fe200000108cb */
[----:B--2---:R-:W-:Y:S01]  /*2ed0*/  FSEL R10, R147, -INF , P6 ;  /* 0xff800000930a7808 */ /* 0x004fe20003000000 */
[----:B------:R-:W1:Y:S01]  /*2ee0*/  MUFU.EX2 R6, R16 ;  /* 0x0000001000067308 */ /* 0x000e620000000800 */
[----:B------:R-:W-:Y:S01]  /*2ef0*/  F2FP.BF16.PACK_AB R19, R19, R15 ;  /* 0x0000000f1313723e */ /* 0x000fe200000010ff */
[----:B---3--:R-:W-:Y:S02]  /*2f00*/  FMUL.FTZ R33, R4, R33 ;  /* 0x0000002104217220 */ /* 0x008fe40000410000 */
[----:B------:R-:W-:Y:S02]  /*2f10*/  FFMA.FTZ R21, R10, c[0x0][0x29c], -R203 ;  /* 0x0000a7000a157a23 */ /* 0x000fe400000108cb */
[----:B------:R-:W-:Y:S02]  /*2f20*/  FADD.FTZ R10, R32, -R12 ;  /* 0x8000000c200a7221 */ /* 0x000fe40000010000 */
[----:B------:R-:W-:Y:S01]  /*2f30*/  FFMA.FTZ R32, -R205, R205, 1 ;  /* 0x3f800000cd207423 */ /* 0x000fe200000101cd */
[----:B------:R-:W2:Y:S01]  /*2f40*/  LDS R8, [R233.X4+0x121a0] ;  /* 0x0121a000e9087984 */ /* 0x000ea20000004800 */
[----:B------:R-:W-:Y:S01]  /*2f50*/  FMUL.FTZ R10, R9, R10 ;  /* 0x0000000a090a7220 */ /* 0x000fe20000410000 */
[----:B------:R-:W-:Y:S01]  /*2f60*/  F2FP.BF16.PACK_AB R18, R4, R9 ;  /* 0x000000090412723e */ /* 0x000fe200000010ff */
[----:B------:R-:W-:Y:S01]  /*2f70*/  FFMA.FTZ R9, -R141, R141, 1 ;  /* 0x3f8000008d097423 */ /* 0x000fe2000001018d */
[----:B------:R3:W-:Y:S01]  /*2f80*/  MUFU.EX2 R15, R21 ;  /* 0x00000015000f7308 */ /* 0x0007e20000000800 */
[----:B------:R-:W-:Y:S02]  /*2f90*/  FMUL.FTZ R135, R135, R10 ;  /* 0x0000000a87877220 */ /* 0x000fe40000410000 */
[----:B------:R-:W-:Y:S02]  /*2fa0*/  FMUL.FTZ R33, R9, R33 ;  /* 0x0000002109217220 */ /* 0x000fe40000410000 */
[--C-:B----4-:R-:W-:Y:S02]  /*2fb0*/  FADD.FTZ R24, R24, -R5.reuse ;  /* 0x8000000518187221 */ /* 0x110fe40000010000 */
[--C-:B------:R-:W-:Y:S02]  /*2fc0*/  FADD.FTZ R25, R25, -R5.reuse ;  /* 0x8000000519197221 */ /* 0x100fe40000010000 */
[--C-:B------:R-:W-:Y:S01]  /*2fd0*/  FADD.FTZ R12, R28, -R5.reuse ;  /* 0x800000051c0c7221 */ /* 0x100fe20000010000 */
[----:B------:R4:W5:Y:S01]  /*2fe0*/  MUFU.EX2 R10, R17 ;  /* 0x00000011000a7308 */ /* 0x0009620000000800 */
[----:B-1----:R-:W-:Y:S01]  /*2ff0*/  F2FP.BF16.PACK_AB R16, R6, R7 ;  /* 0x000000070610723e */ /* 0x002fe200000010ff */
[----:B------:R-:W-:Y:S02]  /*3000*/  FADD.FTZ R5, R29, -R5 ;  /* 0x800000051d057221 */ /* 0x000fe40000010000 */
[----:B------:R-:W-:Y:S02]  /*3010*/  FFMA.FTZ R137, R14, c[0x0][0x29c], -R203 ;  /* 0x0000a7000e897a23 */ /* 0x000fe400000108cb */
[----:B------:R-:W-:Y:S04]  /*3020*/  FFMA.FTZ R14, -R156, R156, 1 ;  /* 0x3f8000009c0e7423 */ /* 0x000fe8000001019c */
[----:B------:R-:W1:Y:S01]  /*3030*/  MUFU.EX2 R9, R134 ;  /* 0x0000008600097308 */ /* 0x000e620000000800 */
[----:B---3--:R-:W-:Y:S01]  /*3040*/  FMUL.FTZ R21, R13, R24 ;  /* 0x000000180d157220 */ /* 0x008fe20000410000 */
[----:B----4-:R-:W-:Y:S01]  /*3050*/  F2FP.BF16.PACK_AB R17, R132, R133 ;  /* 0x000000858411723e */ /* 0x010fe200000010ff */
[----:B-----5:R-:W-:Y:S02]  /*3060*/  FMUL.FTZ R12, R10, R12 ;  /* 0x0000000c0a0c7220 */ /* 0x020fe40000410000 */
[--C-:B--2---:R-:W-:Y:S02]  /*3070*/  FADD.FTZ R4, R22, -R8.reuse ;  /* 0x8000000816047221 */ /* 0x104fe40000010000 */
[--C-:B------:R-:W-:Y:S02]  /*3080*/  FADD.FTZ R35, R35, -R8.reuse ;  /* 0x8000000823237221 */ /* 0x100fe40000010000 */
[----:B------:R-:W-:Y:S02]  /*3090*/  FMUL.FTZ R4, R133, R4 ;  /* 0x0000000485047220 */ /* 0x000fe40000410000 */
[----:B------:R-:W-:Y:S02]  /*30a0*/  FMUL.FTZ R6, R6, R35 ;  /* 0x0000002306067220 */ /* 0x000fe40000410000 */
[----:B------:R-:W-:Y:S02]  /*30b0*/  FFMA.FTZ R22, -R139, R139, 1 ;  /* 0x3f8000008b167423 */ /* 0x000fe4000001018b */
[--C-:B------:R-:W-:Y:S02]  /*30c0*/  FADD.FTZ R23, R23, -R8.reuse ;  /* 0x8000000817177221 */ /* 0x100fe40000010000 */
[----:B------:R-:W-:Y:S02]  /*30d0*/  FMUL.FTZ R32, R32, R4 ;  /* 0x0000000420207220 */ /* 0x000fe40000410000 */
[----:B------:R-:W2:Y:S01]  /*30e0*/  LDS R4, [R233.X4+0x12220] ;  /* 0x01222000e9047984 */ /* 0x000ea20000004800 */
[----:B------:R-:W-:Y:S02]  /*30f0*/  FMUL.FTZ R23, R132, R23 ;  /* 0x0000001784177220 */ /* 0x000fe40000410000 */
[----:B------:R-:W-:Y:S01]  /*3100*/  FMUL.FTZ R22, R22, R6 ;  /* 0x0000000616167220 */ /* 0x000fe20000410000 */
[----:B------:R-:W-:Y:S01]  /*3110*/  F2FP.BF16.PACK_AB R6, R11, R13 ;  /* 0x0000000d0b06723e */ /* 0x000fe200000010ff */
[----:B------:R-:W-:Y:S01]  /*3120*/  FFMA.FTZ R13, -R157, R157, 1 ;  /* 0x3f8000009d0d7423 */ /* 0x000fe2000001019d */
[----:B------:R-:W-:Y:S01]  /*3130*/  STS [R231+0x12280], R20 ;  /* 0x01228014e7007388 */ /* 0x000fe20000000800 */
[----:B------:R-:W-:Y:S02]  /*3140*/  FADD.FTZ R34, R34, -R8 ;  /* 0x8000000822227221 */ /* 0x000fe40000010000 */
[----:B------:R-:W-:Y:S02]  /*3150*/  FFMA.FTZ R8, -R207, R207, 1 ;  /* 0x3f800000cf087423 */ /* 0x000fe400000101cf */
[----:B------:R-:W-:Y:S01]  /*3160*/  FMUL.FTZ R11, R11, R25 ;  /* 0x000000190b0b7220 */ /* 0x000fe20000410000 */
[----:B------:R-:W-:Y:S01]  /*3170*/  STS [R231+0x12680], R17 ;  /* 0x01268011e7007388 */ /* 0x000fe20000000800 */
[----:B------:R-:W-:Y:S01]  /*3180*/  FMUL.FTZ R23, R8, R23 ;  /* 0x0000001708177220 */ /* 0x000fe20000410000 */
[----:B-1----:R-:W-:Y:S01]  /*3190*/  F2FP.BF16.PACK_AB R8, R9, R10 ;  /* 0x0000000a0908723e */ /* 0x002fe200000010ff */
[----:B------:R-:W-:Y:S02]  /*31a0*/  FMUL.FTZ R21, R13, R21 ;  /* 0x000000150d157220 */ /* 0x000fe40000410000 */
[----:B------:R-:W-:Y:S01]  /*31b0*/  FFMA.FTZ R10, -R145, R145, 1 ;  /* 0x3f800000910a7423 */ /* 0x000fe20000010191 */
[----:B------:R-:W-:Y:S01]  /*31c0*/  STS [R232], R18 ;  /* 0x00000012e8007388 */ /* 0x000fe20000000800 */
[----:B------:R-:W-:Y:S02]  /*31d0*/  FFMA.FTZ R13, -R143, R143, 1 ;  /* 0x3f8000008f0d7423 */ /* 0x000fe4000001018f */
[----:B------:R-:W-:Y:S02]  /*31e0*/  FMUL.FTZ R5, R9, R5 ;  /* 0x0000000509057220 */ /* 0x000fe40000410000 */
[----:B------:R-:W-:Y:S01]  /*31f0*/  FMUL.FTZ R14, R14, R11 ;  /* 0x0000000b0e0e7220 */ /* 0x000fe20000410000 */
[----:B------:R1:W-:Y:S01]  /*3200*/  STS [R232+0x400], R16 ;  /* 0x00040010e8007388 */ /* 0x0003e20000000800 */
[----:B------:R-:W-:Y:S01]  /*3210*/  FMUL.FTZ R11, R10, R12 ;  /* 0x0000000c0a0b7220 */ /* 0x000fe20000410000 */
[----:B------:R-:W-:Y:S01]  /*3220*/  MUFU.EX2 R9, R137 ;  /* 0x0000008900097308 */ /* 0x000fe20000000800 */
[----:B------:R-:W-:Y:S01]  /*3230*/  FMUL.FTZ R5, R13, R5 ;  /* 0x000000050d057220 */ /* 0x000fe20000410000 */
[----:B------:R-:W-:Y:S01]  /*3240*/  F2FP.BF16.PACK_AB R10, R23, R32 ;  /* 0x00000020170a723e */ /* 0x000fe200000010ff */
[----:B------:R-:W-:Y:S01]  /*3250*/  FMUL.FTZ R34, R7, R34 ;  /* 0x0000002207227220 */ /* 0x000fe20000410000 */
[----:B------:R3:W-:Y:S01]  /*3260*/  STS [R231+0x13280], R6 ;  /* 0x01328006e7007388 */ /* 0x0007e20000000800 */
[----:B------:R-:W-:Y:S01]  /*3270*/  FFMA.FTZ R7, -R142, R142, 1 ;  /* 0x3f8000008e077423 */ /* 0x000fe2000001018e */
[----:B------:R-:W-:Y:S02]  /*3280*/  F2FP.BF16.PACK_AB R11, R5, R11 ;  /* 0x0000000b050b723e */ /* 0x000fe400000010ff */
[----:B------:R-:W-:Y:S01]  /*3290*/  F2FP.BF16.PACK_AB R5, R15, R138 ;  /* 0x0000008a0f05723e */ /* 0x000fe200000010ff */
[----:B------:R-:W-:Y:S01]  /*32a0*/  FMUL.FTZ R34, R7, R34 ;  /* 0x0000002207227220 */ /* 0x000fe20000410000 */
[----:B------:R-:W-:Y:S01]  /*32b0*/  F2FP.BF16.PACK_AB R13, R33, R135 ;  /* 0x00000087210d723e */ /* 0x000fe200000010ff */
[----:B------:R-:W4:Y:S01]  /*32c0*/  MUFU.EX2 R7, R136 ;  /* 0x0000008800077308 */ /* 0x000f220000000800 */
[----:B------:R-:W-:Y:S01]  /*32d0*/  F2FP.BF16.PACK_AB R14, R14, R21 ;  /* 0x000000150e0e723e */ /* 0x000fe200000010ff */
[----:B------:R5:W-:Y:S01]  /*32e0*/  STS [R231+0x13680], R5 ;  /* 0x01368005e7007388 */ /* 0x000be20000000800 */
[--C-:B--2---:R-:W-:Y:S01]  /*32f0*/  FADD.FTZ R31, R31, -R4.reuse ;  /* 0x800000041f1f7221 */ /* 0x104fe20000010000 */
[----:B------:R-:W-:Y:S01]  /*3300*/  F2FP.BF16.PACK_AB R12, R22, R34 ;  /* 0x00000022160c723e */ /* 0x000fe200000010ff */
[--C-:B------:R-:W-:Y:S03]  /*3310*/  FADD.FTZ R26, R26, -R4.reuse ;  /* 0x800000041a1a7221 */ /* 0x100fe60000010000 */
[----:B------:R-:W-:Y:S01]  /*3320*/  STS [R232+0x1000], R8 ;  /* 0x00100008e8007388 */ /* 0x000fe20000000800 */
[----:B------:R-:W-:Y:S02]  /*3330*/  FMUL.FTZ R26, R138, R26 ;  /* 0x0000001a8a1a7220 */ /* 0x000fe40000410000 */
[----:B-1----:R-:W-:Y:S02]  /*3340*/  FFMA.FTZ R16, -R147, R147, 1 ;  /* 0x3f80000093107423 */ /* 0x002fe40000010193 */
[--C-:B---3--:R-:W-:Y:S04]  /*3350*/  FADD.FTZ R6, R30, -R4.reuse ;  /* 0x800000041e067221 */ /* 0x108fe80000010000 */
[----:B----4-:R-:W-:Y:S02]  /*3360*/  FMUL.FTZ R6, R7, R6 ;  /* 0x0000000607067220 */ /* 0x010fe40000410000 */
[----:B-----5:R-:W-:Y:S01]  /*3370*/  FADD.FTZ R5, R27, -R4 ;  /* 0x800000041b057221 */ /* 0x020fe20000010000 */
[C---:B------:R-:W-:Y:S01]  /*3380*/  F2FP.BF16.PACK_AB R4, R9.reuse, R7 ;  /* 0x000000070904723e */ /* 0x040fe200000010ff */
[----:B------:R-:W-:Y:S02]  /*3390*/  FMUL.FTZ R9, R9, R31 ;  /* 0x0000001f09097220 */ /* 0x000fe40000410000 */
[----:B------:R-:W-:Y:S02]  /*33a0*/  FMUL.FTZ R5, R15, R5 ;  /* 0x000000050f057220 */ /* 0x000fe40000410000 */
[----:B------:R1:W-:Y:S01]  /*33b0*/  STS [R232+0x1400], R4 ;  /* 0x00140004e8007388 */ /* 0x0003e20000000800 */
[----:B------:R-:W-:Y:S02]  /*33c0*/  FFMA.FTZ R15, -R158, R158, 1 ;  /* 0x3f8000009e0f7423 */ /* 0x000fe4000001019e */
[----:B------:R-:W-:Y:S02]  /*33d0*/  FMUL.FTZ R5, R16, R5 ;  /* 0x0000000510057220 */ /* 0x000fe40000410000 */
[----:B------:R-:W-:Y:S01]  /*33e0*/  FMUL.FTZ R7, R15, R26 ;  /* 0x0000001a0f077220 */ /* 0x000fe20000410000 */
[----:B------:R-:W-:Y:S01]  /*33f0*/  BAR.SYNC.DEFER_BLOCKING 0x0 ;  /* 0x0000000000007b1d */ /* 0x000fe20000010000 */
[----:B------:R-:W-:Y:S02]  /*3400*/  FFMA.FTZ R15, -R146, R146, 1 ;  /* 0x3f800000920f7423 */ /* 0x000fe40000010192 */
[----:B------:R-:W-:Y:S01]  /*3410*/  FFMA.FTZ R16, -R144, R144, 1 ;  /* 0x3f80000090107423 */ /* 0x000fe20000010190 */
[----:B------:R-:W-:Y:S01]  /*3420*/  F2FP.BF16.PACK_AB R5, R5, R7 ;  /* 0x000000070505723e */ /* 0x000fe200000010ff */
[----:B------:R-:W-:Y:S02]  /*3430*/  FMUL.FTZ R6, R15, R6 ;  /* 0x000000060f067220 */ /* 0x000fe40000410000 */
[----:B-1----:R-:W-:Y:S01]  /*3440*/  FMUL.FTZ R4, R16, R9 ;  /* 0x0000000910047220 */ /* 0x002fe20000410000 */
[----:B------:R-:W-:Y:S04]  /*3450*/  STS [R231+0x14280], R19 ;  /* 0x01428013e7007388 */ /* 0x000fe80000000800 */
[----:B------:R-:W-:Y:S02]  /*3460*/  F2FP.BF16.PACK_AB R4, R4, R6 ;  /* 0x000000060404723e */ /* 0x000fe400000010ff */
[----:B------:R-:W-:Y:S06]  /*3470*/  STS [R231+0x14680], R10 ;  /* 0x0146800ae7007388 */ /* 0x000fec0000000800 */
[----:B------:R-:W-:Y:S06]  /*3480*/  STS [R232+0x2000], R13 ;  /* 0x0020000de8007388 */ /* 0x000fec0000000800 */
[----:B------:R-:W-:Y:S06]  /*3490*/  STS [R232+0x2400], R12 ;  /* 0x0024000ce8007388 */ /* 0x000fec0000000800 */
[----:B------:R-:W-:Y:S06]  /*34a0*/  STS [R231+0x15280], R14 ;  /* 0x0152800ee7007388 */ /* 0x000fec0000000800 */
[----:B------:R-:W-:Y:S06]  /*34b0*/  STS [R231+0x15680], R5 ;  /* 0x01568005e7007388 */ /* 0x000fec0000000800 */
[----:B------:R-:W-:Y:S06]  /*34c0*/  STS [R232+0x3000], R11 ;  /* 0x0030000be8007388 */ /* 0x000fec0000000800 */
[----:B------:R-:W-:Y:S06]  /*34d0*/  STS [R232+0x3400], R4 ;  /* 0x00340004e8007388 */ /* 0x000fec0000000800 */
[----:B------:R-:W-:Y:S06]  /*34e0*/  LDSM.16.MT88.4 R4, [R223+0x12280] ;  /* 0x01228000df04783b */ /* 0x000fec0000004200 */
[----:B------:R-:W1:Y:S06]  /*34f0*/  LDSM.16.MT88.4 R8, [R0+0xc080] ;  /* 0x00c080000008783b */ /* 0x000e6c0000004200 */
[----:B------:R-:W2:Y:S06]  /*3500*/  LDSM.16.MT88.4 R12, [R222+0x12280] ;  /* 0x01228000de0c783b */ /* 0x000eac0000004200 */
[----:B------:R-:W3:Y:S06]  /*3510*/  LDSM.16.MT88.4 R16, [R0+0xe080] ;  /* 0x00e080000010783b */ /* 0x000eec0000004200 */
[----:B------:R-:W4:Y:S06]  /*3520*/  LDSM.16.MT88.4 R20, [R0+0x10080] ;  /* 0x010080000014783b */ /* 0x000f2c0000004200 */
[----:B------:R-:W-:Y:S06]  /*3530*/  LDSM.16.MT88.4 R24, [R223+0x12a80] ;  /* 0x012a8000df18783b */ /* 0x000fec0000004200 */
[----:B------:R-:W5:Y:S06]  /*3540*/  LDSM.16.MT88.4 R28, [R0+0xc880] ;  /* 0x00c88000001c783b */ /* 0x000f6c0000004200 */
[----:B------:R-:W4:Y:S01]  /*3550*/  LDSM.16.MT88.4 R32, [R222+0x12a80] ;  /* 0x012a8000de20783b */ /* 0x000f220000004200 */
[-C--:B-1----:R-:W-:Y:S05]  /*3560*/  HMMA.16816.F32.BF16 R36, R4, R8.reuse, R36 ;  /* 0x000000080424723c */ /* 0x082fea0000041824 */
[----:B------:R-:W1:Y:S03]  /*3570*/  LDSM.16.MT88.4 R132, [R0+0xe880] ;  /* 0x00e880000084783b */ /* 0x000e660000004200 */
[C---:B--2---:R-:W-:Y:S03]  /*3580*/  HMMA.16816.F32.BF16 R40, R12.reuse, R8, R40 ;  /* 0x000000080c28723c */ /* 0x044fe60000041828 */
[----:B------:R-:W-:Y:S06]  /*3590*/  LDSM.16.MT88.4 R136, [R223+0x13a80] ;  /* 0x013a8000df88783b */ /* 0x000fec0000004200 */
[----:B------:R-:W-:Y:S01]  /*35a0*/  LDSM.16.MT88.4 R140, [R0+0xd880] ;  /* 0x00d88000008c783b */ /* 0x000fe20000004200 */
[-C--:B------:R-:W-:Y:S08]  /*35b0*/  HMMA.16816.F32.BF16 R44, R12, R10.reuse, R44 ;  /* 0x0000000a0c2c723c */ /* 0x080ff0000004182c */
[C---:B------:R-:W-:Y:S01]  /*35c0*/  HMMA.16816.F32.BF16 R48, R4.reuse, R10, R48 ;  /* 0x0000000a0430723c */ /* 0x040fe20000041830 */
[----:B------:R-:W2:Y:S07]  /*35d0*/  LDSM.16.MT88.4 R8, [R0+0x10880] ;  /* 0x010880000008783b */ /* 0x000eae0000004200 */
[-C--:B---3--:R-:W-:Y:S08]  /*35e0*/  HMMA.16816.F32.BF16 R52, R4, R16.reuse, R52 ;  /* 0x000000100434723c */ /* 0x088ff00000041834 */
[C---:B------:R-:W-:Y:S08]  /*35f0*/  HMMA.16816.F32.BF16 R56, R12.reuse, R16, R56 ;  /* 0x000000100c38723c */ /* 0x040ff00000041838 */
[-C--:B------:R-:W-:Y:S08]  /*3600*/  HMMA.16816.F32.BF16 R60, R12, R18.reuse, R60 ;  /* 0x000000120c3c723c */ /* 0x080ff0000004183c */
[C---:B------:R-:W-:Y:S01]  /*3610*/  HMMA.16816.F32.BF16 R64, R4.reuse, R18, R64 ;  /* 0x000000120440723c */ /* 0x040fe20000041840 */
[----:B------:R-:W-:Y:S07]  /*3620*/  LDSM.16.MT88.4 R16, [R0+0xd080] ;  /* 0x00d080000010783b */ /* 0x000fee0000004200 */
[-C--:B----4-:R-:W-:Y:S08]  /*3630*/  HMMA.16816.F32.BF16 R68, R4, R20.reuse, R68 ;  /* 0x000000140444723c */ /* 0x090ff00000041844 */
[C---:B------:R-:W-:Y:S08]  /*3640*/  HMMA.16816.F32.BF16 R72, R12.reuse, R20, R72 ;  /* 0x000000140c48723c */ /* 0x040ff00000041848 */
[-C--:B------:R-:W-:Y:S01]  /*3650*/  HMMA.16816.F32.BF16 R76, R12, R22.reuse, R76 ;  /* 0x000000160c4c723c */ /* 0x080fe2000004184c */
[----:B------:R-:W3:Y:S07]  /*3660*/  LDSM.16.MT88.4 R12, [R223+0x13280] ;  /* 0x01328000df0c783b */ /* 0x000eee0000004200 */
[----:B------:R-:W-:Y:S01]  /*3670*/  HMMA.16816.F32.BF16 R80, R4, R22, R80 ;  /* 0x000000160450723c */ /* 0x000fe20000041850 */
[----:B------:R-:W4:Y:S06]  /*3680*/  LDSM.16.MT88.4 R4, [R222+0x13280] ;  /* 0x01328000de04783b */ /* 0x000f2c0000004200 */
[----:B------:R-:W2:Y:S01]  /*3690*/  LDSM.16.MT88.4 R20, [R0+0xf080] ;  /* 0x00f080000014783b */ /* 0x000ea20000004200 */
[-C--:B-----5:R-:W-:Y:S08]  /*36a0*/  HMMA.16816.F32.BF16 R36, R24, R28.reuse, R36 ;  /* 0x0000001c1824723c */ /* 0x0a0ff00000041824 */
[C---:B------:R-:W-:Y:S08]  /*36b0*/  HMMA.16816.F32.BF16 R40, R32.reuse, R28, R40 ;  /* 0x0000001c2028723c */ /* 0x040ff00000041828 */
[-C--:B------:R-:W-:Y:S08]  /*36c0*/  HMMA.16816.F32.BF16 R44, R32, R30.reuse, R44 ;  /* 0x0000001e202c723c */ /* 0x080ff0000004182c */
[C---:B------:R-:W-:Y:S01]  /*36d0*/  HMMA.16816.F32.BF16 R48, R24.reuse, R30, R48 ;  /* 0x0000001e1830723c */ /* 0x040fe20000041830 */
[----:B------:R-:W5:Y:S07]  /*36e0*/  LDSM.16.MT88.4 R28, [R0+0x11080] ;  /* 0x01108000001c783b */ /* 0x000f6e0000004200 */
[-C--:B-1----:R-:W-:Y:S08]  /*36f0*/  HMMA.16816.F32.BF16 R52, R24, R132.reuse, R52 ;  /* 0x000000841834723c */ /* 0x082ff00000041834 */
[C---:B------:R-:W-:Y:S08]  /*3700*/  HMMA.16816.F32.BF16 R56, R32.reuse, R132, R56 ;  /* 0x000000842038723c */ /* 0x040ff00000041838 */
[-C--:B------:R-:W-:Y:S08]  /*3710*/  HMMA.16816.F32.BF16 R60, R32, R134.reuse, R60 ;  /* 0x00000086203c723c */ /* 0x080ff0000004183c */
[C---:B------:R-:W-:Y:S01]  /*3720*/  HMMA.16816.F32.BF16 R64, R24.reuse, R134, R64 ;  /* 0x000000861840723c */ /* 0x040fe20000041840 */
[----:B------:R-:W1:Y:S07]  /*3730*/  LDSM.16.MT88.4 R132, [R222+0x13a80] ;  /* 0x013a8000de84783b */ /* 0x000e6e0000004200 */
[-C--:B--2---:R-:W-:Y:S08]  /*3740*/  HMMA.16816.F32.BF16 R68, R24, R8.reuse, R68 ;  /* 0x000000081844723c */ /* 0x084ff00000041844 */
[C---:B------:R-:W-:Y:S08]  /*3750*/  HMMA.16816.F32.BF16 R72, R32.reuse, R8, R72 ;  /* 0x000000082048723c */ /* 0x040ff00000041848 */
[-C--:B------:R-:W-:Y:S08]  /*3760*/  HMMA.16816.F32.BF16 R76, R32, R10.reuse, R76 ;  /* 0x0000000a204c723c */ /* 0x080ff0000004184c */
[----:B------:R-:W-:Y:S01]  /*3770*/  HMMA.16816.F32.BF16 R80, R24, R10, R80 ;  /* 0x0000000a1850723c */ /* 0x000fe20000041850 */
[----:B------:R-:W2:Y:S07]  /*3780*/  LDSM.16.MT88.4 R8, [R0+0xf880] ;  /* 0x00f880000008783b */ /* 0x000eae0000004200 */
[-C--:B---3--:R-:W-:Y:S08]  /*3790*/  HMMA.16816.F32.BF16 R36, R12, R16.reuse, R36 ;  /* 0x000000100c24723c */ /* 0x088ff00000041824 */
[C---:B----4-:R-:W-:Y:S08]  /*37a0*/  HMMA.16816.F32.BF16 R40, R4.reuse, R16, R40 ;  /* 0x000000100428723c */ /* 0x050ff00000041828 */
[-C--:B------:R-:W-:Y:S08]  /*37b0*/  HMMA.16816.F32.BF16 R44, R4, R18.reuse, R44 ;  /* 0x00000012042c723c */ /* 0x080ff0000004182c */
[C---:B------:R-:W-:Y:S01]  /*37c0*/  HMMA.16816.F32.BF16 R48, R12.reuse, R18, R48 ;  /* 0x000000120c30723c */ /* 0x040fe20000041830 */
[----:B------:R-:W3:Y:S06]  /*37d0*/  LDSM.16.MT88.4 R16, [R0+0x11880] ;  /* 0x011880000010783b */ /* 0x000eec0000004200 */
[----:B------:R-:W-:Y:S01]  /*37e0*/  BAR.SYNC.DEFER_BLOCKING 0x0 ;  /* 0x0000000000007b1d */ /* 0x000fe20000010000 */
[-C--:B------:R-:W-:Y:S08]  /*37f0*/  HMMA.16816.F32.BF16 R52, R12, R20.reuse, R52 ;  /* 0x000000140c34723c */ /* 0x080ff00000041834 */
[C---:B------:R-:W-:Y:S08]  /*3800*/  HMMA.16816.F32.BF16 R56, R4.reuse, R20, R56 ;  /* 0x000000140438723c */ /* 0x040ff00000041838 */
[-C--:B------:R-:W-:Y:S08]  /*3810*/  HMMA.16816.F32.BF16 R60, R4, R22.reuse, R60 ;  /* 0x00000016043c723c */ /* 0x080ff0000004183c */
[C---:B------:R-:W-:Y:S08]  /*3820*/  HMMA.16816.F32.BF16 R64, R12.reuse, R22, R64 ;  /* 0x000000160c40723c */ /* 0x040ff00000041840 */
[-C--:B-----5:R-:W-:Y:S01]  /*3830*/  HMMA.16816.F32.BF16 R68, R12, R28.reuse, R68 ;  /* 0x0000001c0c44723c */ /* 0x0a0fe20000041844 */
[----:B------:R4:W2:Y:S06]  /*3840*/  LDSM.16.MT88.4 R20, [R222+0x14280] ;  /* 0x01428000de14783b */ /* 0x0008ac0000004200 */
[----:B------:R4:W2:Y:S01]  /*3850*/  LDSM.16.MT88.4 R24, [R0+0x8080] ;  /* 0x008080000018783b */ /* 0x0008a20000004200 */
[C---:B------:R-:W-:Y:S05]  /*3860*/  HMMA.16816.F32.BF16 R72, R4.reuse, R28, R72 ;  /* 0x0000001c0448723c */ /* 0x040fea0000041848 */
[----:B------:R4:W2:Y:S03]  /*3870*/  LDSM.16.MT88.4 R32, [R223+0x14a80] ;  /* 0x014a8000df20783b */ /* 0x0008a60000004200 */
[-C--:B------:R-:W-:Y:S03]  /*3880*/  HMMA.16816.F32.BF16 R76, R4, R30.reuse, R76 ;  /* 0x0000001e044c723c */ /* 0x080fe6000004184c */
[----:B------:R4:W2:Y:S05]  /*3890*/  LDSM.16.MT88.4 R4, [R223+0x14280] ;  /* 0x01428000df04783b */ /* 0x0008aa0000004200 */
[----:B------:R-:W-:Y:S01]  /*38a0*/  HMMA.16816.F32.BF16 R80, R12, R30, R80 ;  /* 0x0000001e0c50723c */ /* 0x000fe20000041850 */
[----:B------:R4:W3:Y:S06]  /*38b0*/  LDSM.16.MT88.4 R12, [R0+0x6080] ;  /* 0x00608000000c783b */ /* 0x0008ec0000004200 */
[----:B------:R4:W3:Y:S01]  /*38c0*/  LDSM.16.MT88.4 R28, [R0+0xa080] ;  /* 0x00a08000001c783b */ /* 0x0008e20000004200 */
[-C--:B------:R-:W-:Y:S05]  /*38d0*/  HMMA.16816.F32.BF16 R36, R136, R140.reuse, R36 ;  /* 0x0000008c8824723c */ /* 0x080fea0000041824 */
[----:B------:R4:W3:Y:S03]  /*38e0*/  LDSM.16.MT88.4 R156, [R222+0x14a80] ;  /* 0x014a8000de9c783b */ /* 0x0008e60000004200 */
[C---:B-1----:R-:W-:Y:S03]  /*38f0*/  HMMA.16816.F32.BF16 R40, R132.reuse, R140, R40 ;  /* 0x0000008c8428723c */ /* 0x042fe60000041828 */
[----:B------:R4:W1:Y:S05]  /*3900*/  LDSM.16.MT88.4 R144, [R0+0x6880] ;  /* 0x006880000090783b */ /* 0x00086a0000004200 */
[-C--:B------:R-:W-:Y:S01]  /*3910*/  HMMA.16816.F32.BF16 R44, R132, R142.reuse, R44 ;  /* 0x0000008e842c723c */ /* 0x080fe2000004182c */
[----:B------:R4:W1:Y:S06]  /*3920*/  LDSM.16.MT88.4 R200, [R0+0x8880] ;  /* 0x0088800000c8783b */ /* 0x00086c0000004200 */
[----:B------:R4:W1:Y:S01]  /*3930*/  LDSM.16.MT88.4 R204, [R0+0xa880] ;  /* 0x00a8800000cc783b */ /* 0x0008620000004200 */
[C---:B------:R-:W-:Y:S08]  /*3940*/  HMMA.16816.F32.BF16 R48, R136.reuse, R142, R48 ;  /* 0x0000008e8830723c */ /* 0x040ff00000041830 */
[-C--:B--2---:R-:W-:Y:S08]  /*3950*/  HMMA.16816.F32.BF16 R52, R136, R8.reuse, R52 ;  /* 0x000000088834723c */ /* 0x084ff00000041834 */
[C---:B------:R-:W-:Y:S08]  /*3960*/  HMMA.16816.F32.BF16 R56, R132.reuse, R8, R56 ;  /* 0x000000088438723c */ /* 0x040ff00000041838 */
[-C--:B------:R-:W-:Y:S08]  /*3970*/  HMMA.16816.F32.BF16 R60, R132, R10.reuse, R60 ;  /* 0x0000000a843c723c */ /* 0x080ff0000004183c */
[C---:B------:R-:W-:Y:S08]  /*3980*/  HMMA.16816.F32.BF16 R64, R136.reuse, R10, R64 ;  /* 0x0000000a8840723c */ /* 0x040ff00000041840 */
[-C--:B---3--:R-:W-:Y:S08]  /*3990*/  HMMA.16816.F32.BF16 R68, R136, R16.reuse, R68 ;  /* 0x000000108844723c */ /* 0x088ff00000041844 */
[C---:B------:R-:W-:Y:S08]  /*39a0*/  HMMA.16816.F32.BF16 R72, R132.reuse, R16, R72 ;  /* 0x000000108448723c */ /* 0x040ff00000041848 */
[-C--:B------:R-:W-:Y:S08]  /*39b0*/  HMMA.16816.F32.BF16 R76, R132, R18.reuse, R76 ;  /* 0x00000012844c723c */ /* 0x080ff0000004184c */
[----:B------:R-:W-:Y:S01]  /*39c0*/  HMMA.16816.F32.BF16 R80, R136, R18, R80 ;  /* 0x000000128850723c */ /* 0x000fe20000041850 */
[----:B------:R-:W-:-:S07]  /*39d0*/  @P0 BRA `(.L_x_2) ;  /* 0x000004e000000947 */ /* 0x000fce0003800000 */
[----:B-1--4-:R-:W1:Y:S01]  /*39e0*/  S2R R134, SR_CTAID.Y ;  /* 0x0000000000867919 */ /* 0x012e620000002600 */
[----:B------:R-:W-:Y:S01]  /*39f0*/  ULDC.64 UR4, c[0x0][0x208] ;  /* 0x0000820000047ab9 */ /* 0x000fe20000000a00 */
[----:B------:R-:W-:Y:S01]  /*3a00*/  IMAD.U32 R132, RZ, RZ, UR7 ;  /* 0x00000007ff847e24 */ /* 0x000fe2000f8e00ff */
[----:B------:R-:W-:Y:S01]  /*3a10*/  UIMAD.WIDE.U32 UR30, UR23, UR4, URZ ;  /* 0x00000004171e72a5 */ /* 0x000fe2000f8e003f */
[----:B------:R-:W-:Y:S01]  /*3a20*/  IMAD.U32 R18, RZ, RZ, UR7 ;  /* 0x00000007ff127e24 */ /* 0x000fe2000f8e00ff */
[----:B------:R-:W-:Y:S01]  /*3a30*/  USHF.R.S32.HI UR28, URZ, 0x1f, UR23 ;  /* 0x0000001f3f1c7899 */ /* 0x000fe20008011417 */
[----:B------:R-:W-:Y:S02]  /*3a40*/  IMAD.MOV.U32 R8, RZ, RZ, R250 ;  /* 0x000000ffff087224 */ /* 0x000fe400078e00fa */
[----:B------:R-:W-:Y:S01]  /*3a50*/  IMAD.MOV.U32 R9, RZ, RZ, R247 ;  /* 0x000000ffff097224 */ /* 0x000fe200078e00f7 */
[----:B------:R-:W-:Y:S01]  /*3a60*/  UIMAD UR28, UR28, UR4, URZ ;  /* 0x000000041c1c72a4 */ /* 0x000fe2000f8e023f */
[----:B------:R-:W-:Y:S01]  /*3a70*/  IMAD.U32 R16, RZ, RZ, UR30 ;  /* 0x0000001eff107e24 */ /* 0x000fe2000f8e00ff */
[----:B------:R-:W-:Y:S02]  /*3a80*/  USHF.L.U32 UR4, UR23, 0x6, URZ ;  /* 0x0000000617047899 */ /* 0x000fe4000800063f */
[----:B------:R-:W-:Y:S04]  /*3a90*/  UIMAD UR28, UR23, UR5, UR28 ;  /* 0x00000005171c72a4 */ /* 0x000fe8000f8e021c */
[----:B------:R-:W-:Y:S06]  /*3aa0*/  UIADD3 UR28, UR31, UR28, URZ ;  /* 0x0000001c1f1c7290 */ /* 0x000fec000fffe03f */
[----:B------:R-:W-:Y:S01]  /*3ab0*/  IMAD.U32 R11, RZ, RZ, UR28 ;  /* 0x0000001cff0b7e24 */ /* 0x000fe2000f8e00ff */
[----:B-1----:R-:W-:Y:S01]  /*3ac0*/  SHF.R.S32.HI R17, RZ, 0x1f, R134 ;  /* 0x0000001fff117819 */ /* 0x002fe20000011486 */
[----:B------:R-:W-:Y:S04]  /*3ad0*/  IMAD.WIDE.U32 R8, R134, c[0x0][0x210], R8 ;  /* 0x0000840086087a25 */ /* 0x000fe800078e0008 */
[C---:B------:R-:W-:Y:S01]  /*3ae0*/  IMAD R10, R17.reuse, c[0x0][0x210], RZ ;  /* 0x00008400110a7a24 */ /* 0x040fe200078e02ff */
[----:B------:R-:W-:Y:S01]  /*3af0*/  IADD3 R8, P0, R8, UR26, RZ ;  /* 0x0000001a08087c10 */ /* 0x000fe2000ff1e0ff */
[----:B------:R-:W-:Y:S02]  /*3b00*/  IMAD R17, R17, c[0x0][0x288], RZ ;  /* 0x0000a20011117a24 */ /* 0x000fe400078e02ff */
[C---:B------:R-:W-:Y:S02]  /*3b10*/  IMAD R10, R134.reuse, c[0x0][0x214], R10 ;  /* 0x00008500860a7a24 */ /* 0x040fe400078e020a */
[----:B------:R-:W-:Y:S03]  /*3b20*/  IMAD R17, R134, c[0x0][0x28c], R17 ;  /* 0x0000a30086117a24 */ /* 0x000fe600078e0211 */
[----:B------:R-:W-:Y:S02]  /*3b30*/  IADD3.X R9, R9, UR21, R10, P0, !PT ;  /* 0x0000001509097c10 */ /* 0x000fe400087fe40a */
[C---:B------:R-:W-:Y:S04]  /*3b40*/  LEA R10, P0, R8.reuse, c[0x0][0x1f0], 0x1 ;  /* 0x00007c00080a7a11 */ /* 0x040fe800078008ff */
[----:B------:R-:W-:Y:S01]  /*3b50*/  LEA.HI.X R9, R8, c[0x0][0x1f4], R9, 0x1, P0 ;  /* 0x00007d0008097a11 */ /* 0x000fe200000f0c09 */
[----:B------:R-:W-:Y:S05]  /*3b60*/  IMAD.U32 R8, RZ, RZ, UR30 ;  /* 0x0000001eff087e24 */ /* 0x000fea000f8e00ff */
[----:B------:R-:W-:Y:S01]  /*3b70*/  LEA R8, P0, R8, R10, 0x7 ;  /* 0x0000000a08087211 */ /* 0x000fe200078038ff */
[----:B------:R-:W-:Y:S03]  /*3b80*/  IMAD.MOV.U32 R10, RZ, RZ, R242 ;  /* 0x000000ffff0a7224 */ /* 0x000fe600078e00f2 */
[----:B------:R-:W-:Y:S01]  /*3b90*/  LEA.HI.X R9, R16, R9, R11, 0x7, P0 ;  /* 0x0000000910097211 */ /* 0x000fe200000f3c0b */
[----:B------:R-:W-:Y:S01]  /*3ba0*/  IMAD.MOV.U32 R11, RZ, RZ, R243 ;  /* 0x000000ffff0b7224 */ /* 0x000fe200078e00f3 */
[----:B------:R-:W-:Y:S03]  /*3bb0*/  IADD3 R132, P1, P0, R132, 0x80, R8 ;  /* 0x0000008084847810 */ /* 0x000fe6000783e008 */
[----:B------:R-:W-:Y:S01]  /*3bc0*/  IMAD.WIDE.U32 R10, R134, c[0x0][0x288], R10 ;  /* 0x0000a200860a7a25 */ /* 0x000fe200078e000a */
[--C-:B------:R-:W-:Y:S02]  /*3bd0*/  IADD3.X R133, RZ, UR6, R9.reuse, P1, P0 ;  /* 0x00000006ff857c10 */ /* 0x100fe40008fe0409 */
[----:B------:R-:W-:Y:S04]  /*3be0*/  IADD3 R18, P1, P0, R18, 0x100, R8 ;  /* 0x0000010012127810 */ /* 0x000fe8000783e008 */
[----:B------:R-:W-:Y:S02]  /*3bf0*/  IADD3.X R19, RZ, UR6, R9, P1, P0 ;  /* 0x00000006ff137c10 */ /* 0x000fe40008fe0409 */
[----:B------:R-:W-:Y:S02]  /*3c00*/  IADD3 R16, P0, R10, UR14, RZ ;  /* 0x0000000e0a107c10 */ /* 0x000fe4000ff1e0ff */
[----:B------:R-:W-:Y:S02]  /*3c10*/  ISETP.GE.AND P1, PT, R236, c[0x0][0x1fc], PT ;  /* 0x00007f00ec007a0c */ /* 0x000fe40003f26270 */
[----:B------:R-:W-:Y:S01]  /*3c20*/  IADD3.X R11, R11, UR10, R17, P0, !PT ;  /* 0x0000000a0b0b7c10 */ /* 0x000fe200087fe411 */
[----:B------:R-:W-:Y:S01]  /*3c30*/  IMAD.U32 R17, RZ, RZ, UR4 ;  /* 0x00000004ff117e24 */ /* 0x000fe2000f8e00ff */
[C---:B------:R-:W-:Y:S04]  /*3c40*/  LEA R10, P0, R16.reuse, c[0x0][0x280], 0x2 ;  /* 0x0000a000100a7a11 */ /* 0x040fe800078010ff */
[----:B------:R-:W-:Y:S01]  /*3c50*/  LEA.HI.X R11, R16, c[0x0][0x284], R11, 0x2, P0 ;  /* 0x0000a100100b7a11 */ /* 0x000fe200000f140b */
[----:B------:R-:W-:Y:S05]  /*3c60*/  IMAD.U32 R16, RZ, RZ, UR4 ;  /* 0x00000004ff107e24 */ /* 0x000fea000f8e00ff */
[----:B------:R-:W-:Y:S01]  /*3c70*/  LEA R16, P0, R16, R10, 0x2 ;  /* 0x0000000a10107211 */ /* 0x000fe200078010ff */
[----:B------:R-:W-:Y:S03]  /*3c80*/  IMAD.U32 R10, RZ, RZ, UR4 ;  /* 0x00000004ff0a7e24 */ /* 0x000fe6000f8e00ff */
[----:B------:R-:W-:Y:S02]  /*3c90*/  LEA.HI.X.SX32 R17, R17, R11, 0x2, P0 ;  /* 0x0000000b11117211 */ /* 0x000fe400000f16ff */
[----:B------:R-:W-:Y:S02]  /*3ca0*/  ISETP.GE.AND P0, PT, R235, c[0x0][0x1fc], PT ;  /* 0x00007f00eb007a0c */ /* 0x000fe40003f06270 */
[----:B------:R-:W-:Y:S02]  /*3cb0*/  IADD3 R10, -R240, c[0x0][0x168], -R10 ;  /* 0x00005a00f00a7a10 */ /* 0x000fe40007ffe90a */
[----:B------:R-:W-:Y:S02]  /*3cc0*/  SEL R135, RZ, 0x2, P0 ;  /* 0x00000002ff877807 */ /* 0x000fe40000000000 */
[----:B------:R-:W-:Y:S04]  /*3cd0*/  ISETP.GE.AND P0, PT, R244, c[0x0][0x1fc], PT ;  /* 0x00007f00f4007a0c */ /* 0x000fe80003f06270 */
[----:B------:R-:W-:Y:S02]  /*3ce0*/  SEL R134, RZ, 0x4, P0 ;  /* 0x00000004ff867807 */ /* 0x000fe40000000000 */
[----:B------:R-:W-:Y:S04]  /*3cf0*/  ISETP.GE.AND P0, PT, R236, c[0x0][0x1fc], PT ;  /* 0x00007f00ec007a0c */ /* 0x000fe80003f06270 */
[----:B------:R-:W-:Y:S02]  /*3d00*/  SEL R11, RZ, 0x1, P0 ;  /* 0x00000001ff0b7807 */ /* 0x000fe40000000000 */
[----:B------:R-:W-:Y:S02]  /*3d10*/  ISETP.LT.OR P0, PT, R10, 0x1, P1 ;  /* 0x000000010a00780c */ /* 0x000fe40000f01670 */
[----:B------:R-:W-:Y:S04]  /*3d20*/  IADD3 R11, R134, R135, R11 ;  /* 0x00000087860b7210 */ /* 0x000fe80007ffe00b */
[C---:B------:R-:W-:Y:S02]  /*3d30*/  LOP3.LUT P2, RZ, R11.reuse, 0x2, RZ, 0xc0, !PT ;  /* 0x000000020bff7812 */ /* 0x040fe4000784c0ff */
[----:B------:R-:W-:Y:S05]  /*3d40*/  LOP3.LUT P3, RZ, R11, 0x4, RZ, 0xc0, !PT ;  /* 0x000000040bff7812 */ /* 0x000fea000786c0ff */
[----:B------:R-:W-:Y:S01]  /*3d50*/  @!PT LDS RZ, [RZ] ;  /* 0x00000000fffff984 */ /* 0x000fe20000000800 */
[----:B------:R-:W-:Y:S01]  /*3d60*/  @!PT LDS RZ, [RZ] ;  /* 0x00000000fffff984 */ /* 0x000fe20000000800 */
[----:B------:R-:W-:Y:S01]  /*3d70*/  @!PT LDS RZ, [RZ] ;  /* 0x00000000fffff984 */ /* 0x000fe20000000800 */
[----:B------:R1:W-:Y:S01]  /*3d80*/  LDGSTS.E.BYPASS.LTC128B.128 [R230+0xc080], [R8.64], !P0 ;  /* 0x0c08000008e67fae */ /* 0x0003e2000c101d58 */
[C---:B------:R-:W-:Y:S11]  /*3d90*/  ISETP.LT.OR P0, PT, R10.reuse, 0x1, !P2 ;  /* 0x000000010a00780c */ /* 0x040ff60005701670 */
[----:B------:R-:W-:Y:S02]  /*3da0*/  @!UPT UIADD3 URZ, URZ, URZ, URZ ;  /* 0x0000003f3f3ff290 */ /* 0x000fe4000fffe03f */
[----:B------:R1:W-:Y:S01]  /*3db0*/  LDGSTS.E.BYPASS.LTC128B.128 [R230+0xe080], [R8.64+0x80], !P0 ;  /* 0x0e08008008e67fae */ /* 0x0003e2000c101d58 */
[----:B------:R-:W-:Y:S11]  /*3dc0*/  ISETP.LT.OR P0, PT, R10, 0x1, !P3 ;  /* 0x000000010a00780c */ /* 0x000ff60005f01670 */
[----:B------:R-:W-:Y:S02]  /*3dd0*/  @!UPT UIADD3 URZ, URZ, URZ, URZ ;  /* 0x0000003f3f3ff290 */ /* 0x000fe4000fffe03f */
[----:B------:R1:W-:Y:S02]  /*3de0*/  LDGSTS.E.BYPASS.LTC128B.128 [R230+0x10080], [R8.64+0x100], !P0 ;  /* 0x1008010008e67fae */ /* 0x0003e4000c101d58 */
[----:B-1----:R-:W-:Y:S04]  /*3df0*/  IADD3 R8, P0, R8, UR7, RZ ;  /* 0x0000000708087c10 */ /* 0x002fe8000ff1e0ff */
[----:B------:R-:W-:Y:S02]  /*3e00*/  IADD3.X R9, R9, UR6, RZ, P0, !PT ;  /* 0x0000000609097c10 */ /* 0x000fe400087fe4ff */
[----:B------:R-:W-:Y:S02]  /*3e10*/  ISETP.LT.OR P0, PT, R10, 0x21, P1 ;  /* 0x000000210a00780c */ /* 0x000fe40000f01670 */
[----:B------:R-:W-:Y:S11]  /*3e20*/  LOP3.LUT P1, RZ, R234, 0x2, RZ, 0xc0, !PT ;  /* 0x00000002eaff7812 */ /* 0x000ff6000782c0ff */
[----:B------:R1:W-:Y:S01]  /*3e30*/  LDGSTS.E.BYPASS.LTC128B.128 [R230+0xd080], [R8.64], !P0 ;  /* 0x0d08000008e67fae */ /* 0x0003e2000c101d58 */
[C---:B------:R-:W-:Y:S11]  /*3e40*/  ISETP.LT.OR P0, PT, R10.reuse, 0x21, !P2 ;  /* 0x000000210a00780c */ /* 0x040ff60005701670 */
[----:B------:R-:W-:Y:S02]  /*3e50*/  @!UPT UIADD3 URZ, URZ, URZ, URZ ;  /* 0x0000003f3f3ff290 */ /* 0x000fe4000fffe03f */
[----:B------:R2:W-:Y:S01]  /*3e60*/  LDGSTS.E.BYPASS.LTC128B.128 [R230+0xf080], [R132.64], !P0 ;  /* 0x0f08000084e67fae */ /* 0x0005e2000c101d58 */
[----:B------:R-:W-:Y:S01]  /*3e70*/  ISETP.LT.OR P0, PT, R10, 0x21, !P3 ;  /* 0x000000210a00780c */ /* 0x000fe20005f01670 */
[----:B-1----:R-:W-:Y:S11]  /*3e80*/  @!P1 IMAD.SHL.U32 R8, R238, 0x10, RZ ;  /* 0x00000010ee089824 */ /* 0x002ff600078e00ff */
[----:B------:R-:W-:Y:S01]  /*3e90*/  @!UPT UIADD3 URZ, URZ, URZ, URZ ;  /* 0x0000003f3f3ff290 */ /* 0x000fe2000fffe03f */
[----:B------:R2:W-:Y:S06]  /*3ea0*/  LDGSTS.E.BYPASS.LTC128B.128 [R230+0x11080], [R18.64], !P0 ;  /* 0x1108000012e67fae */ /* 0x0005ec000c101d58 */
[----:B------:R2:W-:Y:S02]  /*3eb0*/  @!P1 LDGSTS.E.BYPASS.LTC128B.128 [R8+0x12180], [R16.64] ;  /* 0x1218000010089fae */ /* 0x0005e4000b901d58 */
.L_x_2:
[-C--:B-1--4-:R-:W-:Y:S01]  /*3ec0*/  HMMA.16816.F32.BF16 R84, R4, R12.reuse, R84 ;  /* 0x0000000c0454723c */ /* 0x092fe20000041854 */
[----:B--2---:R-:W-:Y:S01]  /*3ed0*/  LDSM.16.MT88.4 R8, [R223+0x15280] ;  /* 0x01528000df08783b */ /* 0x004fe20000004200 */
[----:B------:R-:W-:Y:S06]  /*3ee0*/  PLOP3.LUT P0, PT, PT, PT, UP0, 0x80, 0x0 ;  /* 0x000000000000781c */ /* 0x000fec0003f0f008 */
[C---:B------:R-:W-:Y:S01]  /*3ef0*/  HMMA.16816.F32.BF16 R88, R20.reuse, R12, R88 ;  /* 0x0000000c1458723c */ /* 0x040fe20000041858 */
[----:B------:R-:W-:Y:S07]  /*3f00*/  LDSM.16.MT88.4 R16, [R222+0x15280] ;  /* 0x01528000de10783b */ /* 0x000fee0000004200 */
[-C--:B------:R-:W-:Y:S01]  /*3f10*/  HMMA.16816.F32.BF16 R92, R20, R14.reuse, R92 ;  /* 0x0000000e145c723c */ /* 0x080fe2000004185c */
[----:B------:R-:W-:Y:S07]  /*3f20*/  LDSM.16.MT88.4 R132, [R222+0x15a80] ;  /* 0x015a8000de84783b */ /* 0x000fee0000004200 */
[C---:B------:R-:W-:Y:S01]  /*3f30*/  HMMA.16816.F32.BF16 R96, R4.reuse, R14, R96 ;  /* 0x0000000e0460723c */ /* 0x040fe20000041860 */
[----:B------:R-:W1:Y:S07]  /*3f40*/  LDSM.16.MT88.4 R12, [R0+0x7080] ;  /* 0x00708000000c783b */ /* 0x000e6e0000004200 */
[-C--:B------:R-:W-:Y:S01]  /*3f50*/  HMMA.16816.F32.BF16 R100, R4, R24.reuse, R100 ;  /* 0x000000180464723c */ /* 0x080fe20000041864 */
[----:B------:R-:W0:Y:S07]  /*3f60*/  LDGDEPBAR ;  /* 0x00000000000079af */ /* 0x000e2e0000000000 */
[C---:B------:R-:W-:Y:S08]  /*3f70*/  HMMA.16816.F32.BF16 R104, R20.reuse, R24, R104 ;  /* 0x000000181468723c */ /* 0x040ff00000041868 */
[-C--:B------:R-:W-:Y:S08]  /*3f80*/  HMMA.16816.F32.BF16 R108, R20, R26.reuse, R108 ;  /* 0x0000001a146c723c */ /* 0x080ff0000004186c */
[C---:B------:R-:W-:Y:S01]  /*3f90*/  HMMA.16816.F32.BF16 R112, R4.reuse, R26, R112 ;  /* 0x0000001a0470723c */ /* 0x040fe20000041870 */
[----:B------:R-:W-:Y:S07]  /*3fa0*/  LDSM.16.MT88.4 R24, [R223+0x15a80] ;  /* 0x015a8000df18783b */ /* 0x000fee0000004200 */
[-C--:B------:R-:W-:Y:S08]  /*3fb0*/  HMMA.16816.F32.BF16 R116, R4, R28.reuse, R116 ;  /* 0x0000001c0474723c */ /* 0x080ff00000041874 */
[C---:B------:R-:W-:Y:S08]  /*3fc0*/  HMMA.16816.F32.BF16 R120, R20.reuse, R28, R120 ;  /* 0x0000001c1478723c */ /* 0x040ff00000041878 */
[-C--:B------:R-:W-:Y:S01]  /*3fd0*/  HMMA.16816.F32.BF16 R124, R20, R30.reuse, R124 ;  /* 0x0000001e147c723c */ /* 0x080fe2000004187c */
[----:B------:R-:W2:Y:S07]  /*3fe0*/  LDSM.16.MT88.4 R20, [R0+0x9080] ;  /* 0x009080000014783b */ /* 0x000eae0000004200 */
[----:B------:R-:W-:Y:S01]  /*3ff0*/  HMMA.16816.F32.BF16 R128, R4, R30, R128 ;  /* 0x0000001e0480723c */ /* 0x000fe20000041880 */
[----:B------:R-:W3:Y:S07]  /*4000*/  LDSM.16.MT88.4 R4, [R0+0xb080] ;  /* 0x00b080000004783b */ /* 0x000eee0000004200 */
[-C--:B------:R-:W-:Y:S01]  /*4010*/  HMMA.16816.F32.BF16 R84, R32, R144.reuse, R84 ;  /* 0x000000902054723c */ /* 0x080fe20000041854 */
[----:B------:R-:W4:Y:S07]  /*4020*/  LDSM.16.MT88.4 R28, [R0+0x7880] ;  /* 0x00788000001c783b */ /* 0x000f2e0000004200 */
[C---:B------:R-:W-:Y:S08]  /*4030*/  HMMA.16816.F32.BF16 R88, R156.reuse, R144, R88 ;  /* 0x000000909c58723c */ /* 0x040ff00000041858 */
[-C--:B------:R-:W-:Y:S08]  /*4040*/  HMMA.16816.F32.BF16 R92, R156, R146.reuse, R92 ;  /* 0x000000929c5c723c */ /* 0x080ff0000004185c */
        /* <DEDUP_REMOVED lines=8> */
[----:B------:R-:W-:Y:S01]  /*40d0*/  HMMA.16816.F32.BF16 R128, R32, R206, R128 ;  /* 0x000000ce2080723c */ /* 0x000fe20000041880 */
[----:B------:R-:W-:Y:S07]  /*40e0*/  LDSM.16.MT88.4 R32, [R0+0xb880] ;  /* 0x00b880000020783b */ /* 0x000fee0000004200 */
[-C--:B-1----:R-:W-:Y:S08]  /*40f0*/  HMMA.16816.F32.BF16 R84, R8, R12.reuse, R84 ;  /* 0x0000000c0854723c */ /* 0x082ff00000041854 */
[C---:B------:R-:W-:Y:S08]  /*4100*/  HMMA.16816.F32.BF16 R88, R16.reuse, R12, R88 ;  /* 0x0000000c1058723c */ /* 0x040ff00000041858 */
[-C--:B------:R-:W-:Y:S08]  /*4110*/  HMMA.16816.F32.BF16 R92, R16, R14.reuse, R92 ;  /* 0x0000000e105c723c */ /* 0x080ff0000004185c */
[C---:B------:R-:W-:Y:S01]  /*4120*/  HMMA.16816.F32.BF16 R96, R8.reuse, R14, R96 ;  /* 0x0000000e0860723c */ /* 0x040fe20000041860 */
[----:B------:R-:W1:Y:S07]  /*4130*/  LDSM.16.MT88.4 R12, [R0+0x9880] ;  /* 0x00988000000c783b */ /* 0x000e6e0000004200 */
[-C--:B--2---:R-:W-:Y:S01]  /*4140*/  HMMA.16816.F32.BF16 R100, R8, R20.reuse, R100 ;  /* 0x000000140864723c */ /* 0x084fe20000041864 */
[----:B------:R-:W-:Y:S07]  /*4150*/  BAR.SYNC.DEFER_BLOCKING 0x0 ;  /* 0x0000000000007b1d */ /* 0x000fee0000010000 */
[C---:B------:R-:W-:Y:S08]  /*4160*/  HMMA.16816.F32.BF16 R104, R16.reuse, R20, R104 ;  /* 0x000000141068723c */ /* 0x040ff00000041868 */
[-C--:B------:R-:W-:Y:S08]  /*4170*/  HMMA.16816.F32.BF16 R108, R16, R22.reuse, R108 ;  /* 0x00000016106c723c */ /* 0x080ff0000004186c */
[C---:B------:R-:W-:Y:S01]  /*4180*/  HMMA.16816.F32.BF16 R112, R8.reuse, R22, R112 ;  /* 0x000000160870723c */ /* 0x040fe20000041870 */
[----:B------:R2:W1:Y:S07]  /*4190*/  LDSM.16.M88.4 R144, [R2+0x14280] ;  /* 0x014280000290783b */ /* 0x00046e0000000200 */
[-C--:B---3--:R-:W-:Y:S01]  /*41a0*/  HMMA.16816.F32.BF16 R116, R8, R4.reuse, R116 ;  /* 0x000000040874723c */ /* 0x088fe20000041874 */
[----:B------:R2:W3:Y:S07]  /*41b0*/  LDSM.16.M88.4 R140, [R2+0x15280] ;  /* 0x01528000028c783b */ /* 0x0004ee0000000200 */
[C---:B------:R-:W-:Y:S01]  /*41c0*/  HMMA.16816.F32.BF16 R120, R16.reuse, R4, R120 ;  /* 0x000000041078723c */ /* 0x040fe20000041878 */
[----:B------:R2:W1:Y:S07]  /*41d0*/  LDSM.16.MT88.4 R136, [R0+0x2080] ;  /* 0x002080000088783b */ /* 0x00046e0000004200 */
[-C--:B------:R-:W-:Y:S01]  /*41e0*/  HMMA.16816.F32.BF16 R124, R16, R6.reuse, R124 ;  /* 0x00000006107c723c */ /* 0x080fe2000004187c */
[----:B------:R2:W1:Y:S07]  /*41f0*/  LDSM.16.MT88.4 R16, [R0+0x80] ;  /* 0x000080000010783b */ /* 0x00046e0000004200 */
[----:B------:R-:W-:Y:S01]  /*4200*/  HMMA.16816.F32.BF16 R128, R8, R6, R128 ;  /* 0x000000060880723c */ /* 0x000fe20000041880 */
[----:B------:R2:W2:Y:S07]  /*4210*/  LDSM.16.MT88.4 R156, [R0+0x4080] ;  /* 0x00408000009c783b */ /* 0x0004ae0000004200 */
[-C--:B----4-:R-:W-:Y:S01]  /*4220*/  HMMA.16816.F32.BF16 R84, R24, R28.reuse, R84 ;  /* 0x0000001c1854723c */ /* 0x090fe20000041854 */
[----:B------:R4:W2:Y:S07]  /*4230*/  LDSM.16.M88.4 R200, [R3+0x14280] ;  /* 0x0142800003c8783b */ /* 0x0008ae0000000200 */
[C---:B------:R-:W-:Y:S01]  /*4240*/  HMMA.16816.F32.BF16 R88, R132.reuse, R28, R88 ;  /* 0x0000001c8458723c */ /* 0x040fe20000041858 */
[----:B------:R4:W2:Y:S07]  /*4250*/  LDSM.16.M88.4 R208, [R3+0x15280] ;  /* 0x0152800003d0783b */ /* 0x0008ae0000000200 */
[-C--:B------:R-:W-:Y:S01]  /*4260*/  HMMA.16816.F32.BF16 R92, R132, R30.reuse, R92 ;  /* 0x0000001e845c723c */ /* 0x080fe2000004185c */
[----:B------:R4:W2:Y:S07]  /*4270*/  LDSM.16.MT88.4 R204, [R0+0x880] ;  /* 0x0008800000cc783b */ /* 0x0008ae0000004200 */
[C---:B------:R-:W-:Y:S01]  /*4280*/  HMMA.16816.F32.BF16 R96, R24.reuse, R30, R96 ;  /* 0x0000001e1860723c */ /* 0x040fe20000041860 */
[----:B------:R4:W2:Y:S07]  /*4290*/  LDSM.16.MT88.4 R212, [R0+0x2880] ;  /* 0x0028800000d4783b */ /* 0x0008ae0000004200 */
[-C--:B-1----:R-:W-:Y:S01]  /*42a0*/  HMMA.16816.F32.BF16 R100, R24, R12.reuse, R100 ;  /* 0x0000000c1864723c */ /* 0x082fe20000041864 */
[----:B------:R4:W1:Y:S07]  /*42b0*/  LDSM.16.MT88.4 R216, [R0+0x4880] ;  /* 0x0048800000d8783b */ /* 0x00086e0000004200 */
[C---:B------:R-:W-:Y:S08]  /*42c0*/  HMMA.16816.F32.BF16 R104, R132.reuse, R12, R104 ;  /* 0x0000000c8468723c */ /* 0x040ff00000041868 */
[-C--:B------:R-:W-:Y:S08]  /*42d0*/  HMMA.16816.F32.BF16 R108, R132, R14.reuse, R108 ;  /* 0x0000000e846c723c */ /* 0x080ff0000004186c */
[C---:B------:R-:W-:Y:S08]  /*42e0*/  HMMA.16816.F32.BF16 R112, R24.reuse, R14, R112 ;  /* 0x0000000e1870723c */ /* 0x040ff00000041870 */
[-C--:B------:R-:W-:Y:S08]  /*42f0*/  HMMA.16816.F32.BF16 R116, R24, R32.reuse, R116 ;  /* 0x000000201874723c */ /* 0x080ff00000041874 */
[C---:B------:R-:W-:Y:S08]  /*4300*/  HMMA.16816.F32.BF16 R120, R132.reuse, R32, R120 ;  /* 0x000000208478723c */ /* 0x040ff00000041878 */
[-C--:B------:R-:W-:Y:S08]  /*4310*/  HMMA.16816.F32.BF16 R124, R132, R34.reuse, R124 ;  /* 0x00000022847c723c */ /* 0x080ff0000004187c */
[----:B------:R-:W-:Y:S01]  /*4320*/  HMMA.16816.F32.BF16 R128, R24, R34, R128 ;  /* 0x000000221880723c */ /* 0x000fe20000041880 */
[----:B------:R-:W-:-:S07]  /*4330*/  @P0 BRA `(.L_x_3) ;  /* 0x000004b000000947 */ /* 0x000fce0003800000 */
[C---:B-1234-:R-:W-:Y:S01]  /*4340*/  LOP3.LUT P3, RZ, R234.reuse, 0x10, RZ, 0xc0, !PT ;  /* 0x00000010eaff7812 */ /* 0x05efe2000786c0ff */
[----:B------:R-:W2:Y:S01]  /*4350*/  LDL.64 R228, [R1] ;  /* 0x0000000001e47983 */ /* 0x000ea20000100a00 */
[----:B------:R-:W-:Y:S01]  /*4360*/  LOP3.LUT P2, RZ, R234, 0x2, RZ, 0xc0, !PT ;  /* 0x00000002eaff7812 */ /* 0x000fe2000784c0ff */
[----:B------:R-:W-:Y:S01]  /*4370*/  IMAD.MOV.U32 R5, RZ, RZ, R249 ;  /* 0x000000ffff057224 */ /* 0x000fe200078e00f9 */
[----:B------:R-:W-:Y:S01]  /*4380*/  USHF.R.S32.HI UR28, URZ, 0x1f, UR23 ;  /* 0x0000001f3f1c7899 */ /* 0x000fe20008011417 */
[----:B------:R-:W-:Y:S01]  /*4390*/  IMAD.U32 R14, RZ, RZ, UR13 ;  /* 0x0000000dff0e7e24 */ /* 0x000fe2000f8e00ff */
[----:B------:R-:W1:Y:S01]  /*43a0*/  S2R R10, SR_CTAID.Y ;  /* 0x00000000000a7919 */ /* 0x000e620000002600 */
[----:B------:R-:W-:Y:S01]  /*43b0*/  ULDC.64 UR4, c[0x0][0x178] ;  /* 0x00005e0000047ab9 */ /* 0x000fe20000000a00 */
[----:B------:R-:W-:Y:S01]  /*43c0*/  IMAD.U32 R12, RZ, RZ, UR13 ;  /* 0x0000000dff0c7e24 */ /* 0x000fe2000f8e00ff */
[----:B------:R-:W-:Y:S02]  /*43d0*/  UIMAD.WIDE.U32 UR30, UR23, UR4, URZ ;  /* 0x00000004171e72a5 */ /* 0x000fe4000f8e003f */
[----:B------:R-:W-:Y:S02]  /*43e0*/  UIMAD UR28, UR28, UR4, URZ ;  /* 0x000000041c1c72a4 */ /* 0x000fe4000f8e023f */
[----:B------:R-:W-:Y:S02]  /*43f0*/  USHF.L.U32 UR4, UR23, 0x6, URZ ;  /* 0x0000000617047899 */ /* 0x000fe4000800063f */
[----:B------:R-:W-:Y:S01]  /*4400*/  IMAD.U32 R8, RZ, RZ, UR30 ;  /* 0x0000001eff087e24 */ /* 0x000fe2000f8e00ff */
[----:B------:R-:W-:Y:S04]  /*4410*/  UIMAD UR28, UR23, UR5, UR28 ;  /* 0x00000005171c72a4 */ /* 0x000fe8000f8e021c */
[----:B------:R-:W-:Y:S06]  /*4420*/  UIADD3 UR28, UR31, UR28, URZ ;  /* 0x0000001c1f1c7290 */ /* 0x000fec000fffe03f */
[----:B------:R-:W-:Y:S01]  /*4430*/  IMAD.U32 R7, RZ, RZ, UR28 ;  /* 0x0000001cff077e24 */ /* 0x000fe2000f8e00ff */
[----:B-1----:R-:W-:Y:S05]  /*4440*/  SHF.R.S32.HI R9, RZ, 0x1f, R10 ;  /* 0x0000001fff097819 */ /* 0x002fea000001140a */
[C---:B------:R-:W-:Y:S02]  /*4450*/  IMAD R6, R9.reuse, c[0x0][0x180], RZ ;  /* 0x0000600009067a24 */ /* 0x040fe400078e02ff */
[----:B------:R-:W-:Y:S02]  /*4460*/  IMAD R9, R9, c[0x0][0x270], RZ ;  /* 0x00009c0009097a24 */ /* 0x000fe400078e02ff */
[C---:B------:R-:W-:Y:S02]  /*4470*/  IMAD R6, R10.reuse, c[0x0][0x184], R6 ;  /* 0x000061000a067a24 */ /* 0x040fe400078e0206 */
[C---:B------:R-:W-:Y:S02]  /*4480*/  IMAD R9, R10.reuse, c[0x0][0x274], R9 ;  /* 0x00009d000a097a24 */ /* 0x040fe400078e0209 */
[----:B--2---:R-:W-:Y:S04]  /*4490*/  IMAD.MOV.U32 R4, RZ, RZ, R228 ;  /* 0x000000ffff047224 */ /* 0x004fe800078e00e4 */
[----:B------:R-:W-:Y:S05]  /*44a0*/  IMAD.WIDE.U32 R4, R10, c[0x0][0x180], R4 ;  /* 0x000060000a047a25 */ /* 0x000fea00078e0004 */
[----:B------:R-:W-:Y:S04]  /*44b0*/  IADD3 R4, P0, R4, UR18, RZ ;  /* 0x0000001204047c10 */ /* 0x000fe8000ff1e0ff */
        /* <DEDUP_REMOVED lines=14> */
[----:B------:R-:W-:Y:S02]  /*45a0*/  LOP3.LUT P1, RZ, R234, 0x4, RZ, 0xc0, !PT ;  /* 0x00000004eaff7812 */ /* 0x000fe4000782c0ff */
        /* <DEDUP_REMOVED lines=8> */
[----:B------:R-:W-:Y:S02]  /*4630*/  IADD3 R10, P0, R4, UR13, RZ ;  /* 0x0000000d040a7c10 */ /* 0x000fe4000ff1e0ff */
[----:B------:R-:W-:Y:S02]  /*4640*/  IADD3 R6, -R240, c[0x0][0x168], -R6 ;  /* 0x00005a00f0067a10 */ /* 0x000fe40007ffe906 */
[----:B------:R-:W-:Y:S02]  /*4650*/  IADD3.X R11, R5, UR11, RZ, P0, !PT ;  /* 0x0000000b050b7c10 */ /* 0x000fe400087fe4ff */
[----:B------:R-:W-:Y:S04]  /*4660*/  LOP3.LUT P0, RZ, R234, 0x8, RZ, 0xc0, !PT ;  /* 0x00000008eaff7812 */ /* 0x000fe8000780c0ff */
[C---:B------:R-:W-:Y:S11]  /*4670*/  ISETP.LT.OR P0, PT, R6.reuse, 0x1, P0 ;  /* 0x000000010600780c */ /* 0x040ff60000701670 */
[----:B------:R-:W-:Y:S02]  /*4680*/  @!UPT UIADD3 URZ, URZ, URZ, URZ ;  /* 0x0000003f3f3ff290 */ /* 0x000fe4000fffe03f */
        /* <DEDUP_REMOVED lines=9> */
[----:B------:R1:W-:Y:S01]  /*4720*/  LDGSTS.E.BYPASS.LTC128B.128 [R230+0xa080], [R4.64+0x100], !P0 ;  /* 0x0a08010004e67fae */ /* 0x0003e2000c101d58 */
[----:B------:R-:W-:Y:S04]  /*4730*/  LOP3.LUT P0, RZ, R234, 0x8, RZ, 0xc0, !PT ;  /* 0x00000008eaff7812 */ /* 0x000fe8000780c0ff */
[C---:B------:R-:W-:Y:S11]  /*4740*/  ISETP.LT.OR P0, PT, R6.reuse, 0x21, P0 ;  /* 0x000000210600780c */ /* 0x040ff60000701670 */
[----:B------:R-:W-:Y:S02]  /*4750*/  @!UPT UIADD3 URZ, URZ, URZ, URZ ;  /* 0x0000003f3f3ff290 */ /* 0x000fe4000fffe03f */
[----:B------:R2:W-:Y:S01]  /*4760*/  LDGSTS.E.BYPASS.LTC128B.128 [R230+0x7080], [R10.64], !P0 ;  /* 0x070800000ae67fae */ /* 0x0005e2000c101d58 */
[----:B------:R-:W-:Y:S01]  /*4770*/  ISETP.LT.OR P0, PT, R6, 0x21, !P1 ;  /* 0x000000210600780c */ /* 0x000fe20004f01670 */
[----:B-1----:R-:W-:Y:S11]  /*4780*/  @!P2 IMAD.SHL.U32 R4, R238, 0x10, RZ ;  /* 0x00000010ee04a824 */ /* 0x002ff600078e00ff */
[----:B------:R-:W-:Y:S01]  /*4790*/  @!UPT UIADD3 URZ, URZ, URZ, URZ ;  /* 0x0000003f3f3ff290 */ /* 0x000fe2000fffe03f */
[----:B------:R2:W-:Y:S01]  /*47a0*/  LDGSTS.E.BYPASS.LTC128B.128 [R230+0x9080], [R14.64], !P0 ;  /* 0x090800000ee67fae */ /* 0x0005e2000c101d58 */
[----:B------:R-:W-:Y:S11]  /*47b0*/  ISETP.LT.OR P0, PT, R6, 0x21, !P3 ;  /* 0x000000210600780c */ /* 0x000ff60005f01670 */
[----:B------:R-:W-:Y:S02]  /*47c0*/  @!UPT UIADD3 URZ, URZ, URZ, URZ ;  /* 0x0000003f3f3ff290 */ /* 0x000fe4000fffe03f */
[----:B------:R2:W-:Y:S05]  /*47d0*/  LDGSTS.E.BYPASS.LTC128B.128 [R230+0xb080], [R12.64], !P0 ;  /* 0x0b0800000ce67fae */ /* 0x0005ea000c101d58 */
[----:B------:R2:W-:Y:S02]  /*47e0*/  @!P2 LDGSTS.E.BYPASS.LTC128B.128 [R4+0x12080], [R8.64] ;  /* 0x120800000804afae */ /* 0x0005e4000b901d58 */
.L_x_3:
[----:B-1234-:R-:W2:Y:S01]  /*47f0*/  LDL.64 R6, [R1+0x8] ;  /* 0x0000080001067983 */ /* 0x01eea20000100a00 */
[----:B------:R-:W-:Y:S02]  /*4800*/  UIMAD UR20, UR20, 0x3000, URZ ;  /* 0x00003000141478a4 */ /* 0x000fe4000f8e023f */
[----:B------:R-:W-:Y:S01]  /*4810*/  UISETP.GE.AND UP0, UPT, UR23, UR22, UPT ;  /* 0x000000161700728c */ /* 0x000fe2000bf06270 */
[----:B------:R-:W0:Y:S03]  /*4820*/  LDGDEPBAR ;  /* 0x00000000000079af */ /* 0x000e260000000000 */
[----:B------:R-:W-:Y:S01]  /*4830*/  IMAD.U32 R5, RZ, RZ, UR20 ;  /* 0x00000014ff057e24 */ /* 0x000fe2000f8e00ff */
[----:B--2---:R-:W-:Y:S01]  /*4840*/  IADD3 R4, P0, R6, UR20, RZ ;  /* 0x0000001406047c10 */ /* 0x004fe2000ff1e0ff */
[----:B------:R-:W-:Y:S03]  /*4850*/  UMOV UR20, UR23 ;  /* 0x0000001700147c82 */ /* 0x000fe60008000000 */
[----:B------:R-:W-:Y:S02]  /*4860*/  LEA.HI.X.SX32 R5, R5, R245, 0x1, P0 ;  /* 0x000000f505057211 */ /* 0x000fe400000f0eff */
[C---:B------:R-:W-:Y:S04]  /*4870*/  LEA R228, P0, R4.reuse, c[0x0][0x220], 0x2 ;  /* 0x0000880004e47a11 */ /* 0x040fe800078010ff */
[----:B------:R-:W-:Y:S02]  /*4880*/  LEA.HI.X R229, R4, c[0x0][0x224], R5, 0x2, P0 ;  /* 0x0000890004e57a11 */ /* 0x000fe400000f1405 */
[-C--:B------:R-:W-:Y:S01]  /*4890*/  HMMA.16816.F32.BF16 R4, R144, R16.reuse, RZ ;  /* 0x000000109004723c */ /* 0x080fe200000418ff */
[----:B------:R-:W-:Y:S07]  /*48a0*/  PLOP3.LUT P0, PT, PT, PT, UP0, 0x80, 0x0 ;  /* 0x000000000000781c */ /* 0x000fee0003f0f008 */
[C---:B------:R-:W-:Y:S08]  /*48b0*/  HMMA.16816.F32.BF16 R8, R140.reuse, R16, RZ ;  /* 0x000000108c08723c */ /* 0x040ff000000418ff */
[-C--:B------:R-:W-:Y:S08]  /*48c0*/  HMMA.16816.F32.BF16 R12, R140, R18.reuse, RZ ;  /* 0x000000128c0c723c */ /* 0x080ff000000418ff */
        /* <DEDUP_REMOVED lines=8> */
[----:B------:R-:W-:Y:S01]  /*4950*/  HMMA.16816.F32.BF16 R144, R144, R158, RZ ;  /* 0x0000009e9090723c */ /* 0x000fe200000418ff */
[----:B------:R-:W-:Y:S07]  /*4960*/  LDSM.16.M88.4 R156, [R221+0x14280] ;  /* 0x01428000dd9c783b */ /* 0x000fee0000000200 */
[-C--:B------:R-:W-:Y:S08]  /*4970*/  HMMA.16816.F32.BF16 R4, R200, R204.reuse, R4 ;  /* 0x000000ccc804723c */ /* 0x080ff00000041804 */
[C---:B------:R-:W-:Y:S08]  /*4980*/  HMMA.16816.F32.BF16 R8, R208.reuse, R204, R8 ;  /* 0x000000ccd008723c */ /* 0x040ff00000041808 */
[-C--:B------:R-:W-:Y:S08]  /*4990*/  HMMA.16816.F32.BF16 R12, R208, R206.reuse, R12 ;  /* 0x000000ced00c723c */ /* 0x080ff0000004180c */
[C---:B------:R-:W-:Y:S01]  /*49a0*/  HMMA.16816.F32.BF16 R16, R200.reuse, R206, R16 ;  /* 0x000000cec810723c */ /* 0x040fe20000041810 */
[----:B------:R-:W1:Y:S07]  /*49b0*/  LDSM.16.MT88.4 R204, [R0+0x1080] ;  /* 0x0010800000cc783b */ /* 0x000e6e0000004200 */
[-C--:B------:R-:W-:Y:S08]  /*49c0*/  HMMA.16816.F32.BF16 R20, R200, R212.reuse, R20 ;  /* 0x000000d4c814723c */ /* 0x080ff00000041814 */
[C---:B------:R-:W-:Y:S08]  /*49d0*/  HMMA.16816.F32.BF16 R24, R208.reuse, R212, R24 ;  /* 0x000000d4d018723c */ /* 0x040ff00000041818 */
[-C--:B------:R-:W-:Y:S08]  /*49e0*/  HMMA.16816.F32.BF16 R28, R208, R214.reuse, R28 ;  /* 0x000000d6d01c723c */ /* 0x080ff0000004181c */
[C---:B------:R-:W-:Y:S01]  /*49f0*/  HMMA.16816.F32.BF16 R32, R200.reuse, R214, R32 ;  /* 0x000000d6c820723c */ /* 0x040fe20000041820 */
[----:B------:R-:W-:Y:S07]  /*4a00*/  LDSM.16.MT88.4 R212, [R0+0x3080] ;  /* 0x0030800000d4783b */ /* 0x000fee0000004200 */
[-C--:B------:R-:W-:Y:S08]  /*4a10*/  HMMA.16816.F32.BF16 R132, R200, R216.reuse, R132 ;  /* 0x000000d8c884723c */ /* 0x080ff00000041884 */
[C---:B------:R-:W-:Y:S08]  /*4a20*/  HMMA.16816.F32.BF16 R136, R208.reuse, R216, R136 ;  /* 0x000000d8d088723c */ /* 0x040ff00000041888 */
[-C--:B------:R-:W-:Y:S01]  /*4a30*/  HMMA.16816.F32.BF16 R140, R208, R218.reuse, R140 ;  /* 0x000000dad08c723c */ /* 0x080fe2000004188c */
[----:B------:R-:W2:Y:S07]  /*4a40*/  LDSM.16.M88.4 R208, [R221+0x15280] ;  /* 0x01528000ddd0783b */ /* 0x000eae0000000200 */
[----:B------:R-:W-:Y:S01]  /*4a50*/  HMMA.16816.F32.BF16 R144, R200, R218, R144 ;  /* 0x000000dac890723c */ /* 0x000fe20000041890 */
[----:B------:R-:W3:Y:S04]  /*4a60*/  LDSM.16.MT88.4 R200, [R0+0x5080] ;  /* 0x0050800000c8783b */ /* 0x000ee80000004200 */
[----:B------:R-:W-:Y:S03]  /*4a70*/  LDSM.16.M88.4 R216, [R220+0x15280] ;  /* 0x01528000dcd8783b */ /* 0x000fe60000000200 */
[-C--:B-1----:R-:W-:Y:S08]  /*4a80*/  HMMA.16816.F32.BF16 R4, R156, R204.reuse, R4 ;  /* 0x000000cc9c04723c */ /* 0x082ff00000041804 */
[C---:B--2---:R-:W-:Y:S08]  /*4a90*/  HMMA.16816.F32.BF16 R8, R208.reuse, R204, R8 ;  /* 0x000000ccd008723c */ /* 0x044ff00000041808 */
[-C--:B------:R-:W-:Y:S08]  /*4aa0*/  HMMA.16816.F32.BF16 R12, R208, R206.reuse, R12 ;  /* 0x000000ced00c723c */ /* 0x080ff0000004180c */
[C---:B------:R-:W-:Y:S01]  /*4ab0*/  HMMA.16816.F32.BF16 R16, R156.reuse, R206, R16 ;  /* 0x000000ce9c10723c */ /* 0x040fe20000041810 */
[----:B------:R-:W-:Y:S07]  /*4ac0*/  LDSM.16.M88.4 R204, [R220+0x14280] ;  /* 0x01428000dccc783b */ /* 0x000fee0000000200 */
[-C--:B------:R-:W-:Y:S08]  /*4ad0*/  HMMA.16816.F32.BF16 R20, R156, R212.reuse, R20 ;  /* 0x000000d49c14723c */ /* 0x080ff00000041814 */
[C---:B------:R-:W-:Y:S08]  /*4ae0*/  HMMA.16816.F32.BF16 R24, R208.reuse, R212, R24 ;  /* 0x000000d4d018723c */ /* 0x040ff00000041818 */
[-C--:B------:R-:W-:Y:S08]  /*4af0*/  HMMA.16816.F32.BF16 R28, R208, R214.reuse, R28 ;  /* 0x000000d6d01c723c */ /* 0x080ff0000004181c */
[C---:B------:R-:W-:Y:S01]  /*4b00*/  HMMA.16816.F32.BF16 R32, R156.reuse, R214, R32 ;  /* 0x000000d69c20723c */ /* 0x040fe20000041820 */
[----:B------:R-:W1:Y:S07]  /*4b10*/  LDSM.16.MT88.4 R212, [R0+0x1880] ;  /* 0x0018800000d4783b */ /* 0x000e6e0000004200 */
[-C--:B---3--:R-:W-:Y:S08]  /*4b20*/  HMMA.16816.F32.BF16 R132, R156, R200.reuse, R132 ;  /* 0x000000c89c84723c */ /* 0x088ff00000041884 */
[C---:B------:R-:W-:Y:S08]  /*4b30*/  HMMA.16816.F32.BF16 R136, R208.reuse, R200, R136 ;  /* 0x000000c8d088723c */ /* 0x040ff00000041888 */
[-C--:B------:R-:W-:Y:S01]  /*4b40*/  HMMA.16816.F32.BF16 R140, R208, R202.reuse, R140 ;  /* 0x000000cad08c723c */ /* 0x080fe2000004188c */
[----:B------:R-:W2:Y:S07]  /*4b50*/  LDSM.16.MT88.4 R208, [R0+0x3880] ;  /* 0x0038800000d0783b */ /* 0x000eae0000004200 */
[----:B------:R-:W-:Y:S01]  /*4b60*/  HMMA.16816.F32.BF16 R144, R156, R202, R144 ;  /* 0x000000ca9c90723c */ /* 0x000fe20000041890 */
[----:B------:R-:W3:Y:S07]  /*4b70*/  LDSM.16.MT88.4 R156, [R0+0x5880] ;  /* 0x00588000009c783b */ /* 0x000eee0000004200 */
[-C--:B-1----:R-:W-:Y:S08]  /*4b80*/  HMMA.16816.F32.BF16 R4, R204, R212.reuse, R4 ;  /* 0x000000d4cc04723c */ /* 0x082ff00000041804 */
[C---:B------:R-:W-:Y:S08]  /*4b90*/  HMMA.16816.F32.BF16 R8, R216.reuse, R212, R8 ;  /* 0x000000d4d808723c */ /* 0x040ff00000041808 */
[-C--:B------:R-:W-:Y:S07]  /*4ba0*/  HMMA.16816.F32.BF16 R12, R216, R214.reuse, R12 ;  /* 0x000000d6d80c723c */ /* 0x080fee000004180c */
[----:B------:R1:W-:Y:S01]  /*4bb0*/  RED.E.ADD.F32.FTZ.RN.STRONG.GPU [R228.64], R4 ;  /* 0x00000004e400798e */ /* 0x0003e2000c10e798 */
[C---:B------:R-:W-:Y:S03]  /*4bc0*/  HMMA.16816.F32.BF16 R16, R204.reuse, R214, R16 ;  /* 0x000000d6cc10723c */ /* 0x040fe60000041810 */
[----:B------:R1:W-:Y:S04]  /*4bd0*/  RED.E.ADD.F32.FTZ.RN.STRONG.GPU [R228.64+0x400], R5 ;  /* 0x00040005e400798e */ /* 0x0003e8000c10e798 */
[----:B------:R1:W-:Y:S01]  /*4be0*/  RED.E.ADD.F32.FTZ.RN.STRONG.GPU [R228.64+0x800], R6 ;  /* 0x00080006e400798e */ /* 0x0003e2000c10e798 */
[-C--:B--2---:R-:W-:Y:S03]  /*4bf0*/  HMMA.16816.F32.BF16 R20, R204, R208.reuse, R20 ;  /* 0x000000d0cc14723c */ /* 0x084fe60000041814 */
[----:B------:R1:W-:Y:S04]  /*4c00*/  RED.E.ADD.F32.FTZ.RN.STRONG.GPU [R228.64+0xc00], R7 ;  /* 0x000c0007e400798e */ /* 0x0003e8000c10e798 */
[----:B------:R1:W-:Y:S01]  /*4c10*/  RED.E.ADD.F32.FTZ.RN.STRONG.GPU [R228.64+0x1000], R8 ;  /* 0x00100008e400798e */ /* 0x0003e2000c10e798 */
[C---:B------:R-:W-:Y:S03]  /*4c20*/  HMMA.16816.F32.BF16 R24, R216.reuse, R208, R24 ;  /* 0x000000d0d818723c */ /* 0x040fe60000041818 */
[----:B------:R1:W-:Y:S04]  /*4c30*/  RED.E.ADD.F32.FTZ.RN.STRONG.GPU [R228.64+0x1400], R9 ;  /* 0x00140009e400798e */ /* 0x0003e8000c10e798 */
[----:B------:R1:W-:Y:S01]  /*4c40*/  RED.E.ADD.F32.FTZ.RN.STRONG.GPU [R228.64+0x1800], R10 ;  /* 0x0018000ae400798e */ /* 0x0003e2000c10e798 */
[-C--:B------:R-:W-:Y:S03]  /*4c50*/  HMMA.16816.F32.BF16 R28, R216, R210.reuse, R28 ;  /* 0x000000d2d81c723c */ /* 0x080fe6000004181c */
[----:B------:R1:W-:Y:S04]  /*4c60*/  RED.E.ADD.F32.FTZ.RN.STRONG.GPU [R228.64+0x1c00], R11 ;  /* 0x001c000be400798e */ /* 0x0003e8000c10e798 */
[----:B------:R1:W-:Y:S01]  /*4c70*/  RED.E.ADD.F32.FTZ.RN.STRONG.GPU [R228.64+0x2000], R16 ;  /* 0x00200010e400798e */ /* 0x0003e2000c10e798 */
[C---:B------:R-:W-:Y:S03]  /*4c80*/  HMMA.16816.F32.BF16 R32, R204.reuse, R210, R32 ;  /* 0x000000d2cc20723c */ /* 0x040fe60000041820 */
[----:B------:R1:W-:Y:S04]  /*4c90*/  RED.E.ADD.F32.FTZ.RN.STRONG.GPU [R228.64+0x2400], R17 ;  /* 0x00240011e400798e */ /* 0x0003e8000c10e798 */
[----:B------:R1:W-:Y:S01]  /*4ca0*/  RED.E.ADD.F32.FTZ.RN.STRONG.GPU [R228.64+0x2800], R18 ;  /* 0x00280012e400798e */ /* 0x0003e2000c10e798 */
[-C--:B---3--:R-:W-:Y:S03]  /*4cb0*/  HMMA.16816.F32.BF16 R132, R204, R156.reuse, R132 ;  /* 0x0000009ccc84723c */ /* 0x088fe60000041884 */
        /* <DEDUP_REMOVED lines=8> */
[----:B------:R-:W-:Y:S03]  /*4d40*/  HMMA.16816.F32.BF16 R144, R204, R158, R144 ;  /* 0x0000009ecc90723c */ /* 0x000fe60000041890 */
[----:B------:R1:W-:Y:S04]  /*4d50*/  RED.E.ADD.F32.FTZ.RN.STRONG.GPU [R228.64+0x4400], R21 ;  /* 0x00440015e400798e */ /* 0x0003e8000c10e798 */
        /* <DEDUP_REMOVED lines=29> */
[----:B------:R1:W-:Y:S01]  /*4f30*/  RED.E.ADD.F32.FTZ.RN.STRONG.GPU [R228.64+0xbc00], R143 ;  /* 0x00bc008fe400798e */ /* 0x0003e2000c10e798 */
[----:B------:R-:W-:-:S05]  /*4f40*/  @!P0 BRA `(.L_x_4) ;  /* 0xffffcfc000008947 */ /* 0x000fca000383ffff */
.L_x_1:
[----:B------:R-:W-:Y:S01]  /*4f50*/  F2FP.BF16.PACK_AB R66, R67, R66 ;  /* 0x000000424342723e */ /* 0x000fe200000010ff */
[----:B------:R-:W-:Y:S01]  /*4f60*/  BAR.SYNC.DEFER_BLOCKING 0x1, 0x100 ;  /* 0x0044000000007b1d */ /* 0x000fe20000010000 */
[----:B------:R-:W-:Y:S01]  /*4f70*/  F2FP.BF16.PACK_AB R64, R65, R64 ;  /* 0x000000404140723e */ /* 0x000fe200000010ff */
[----:B------:R-:W-:Y:S01]  /*4f80*/  FMUL.FTZ R84, R84, c[0x0][0x298] ;  /* 0x0000a60054547a20 */ /* 0x000fe20000410000 */
[----:B------:R-:W-:Y:S01]  /*4f90*/  F2FP.BF16.PACK_AB R36, R37, R36 ;  /* 0x000000242524723e */ /* 0x000fe200000010ff */
[----:B-1----:R-:W-:Y:S01]  /*4fa0*/  FMUL.FTZ R28, R85, c[0x0][0x298] ;  /* 0x0000a600551c7a20 */ /* 0x002fe20000410000 */
[----:B------:R-:W-:Y:S01]  /*4fb0*/  F2FP.BF16.PACK_AB R38, R39, R38 ;  /* 0x000000262726723e */ /* 0x000fe200000010ff */
[----:B------:R-:W1:Y:S01]  /*4fc0*/  S2R R67, SR_TID.X ;  /* 0x0000000000437919 */ /* 0x000e620000002100 */
[----:B------:R-:W-:Y:S01]  /*4fd0*/  F2FP.BF16.PACK_AB R48, R49, R48 ;  /* 0x000000303130723e */ /* 0x000fe200000010ff */
[----:B------:R-:W-:Y:S01]  /*4fe0*/  FMUL.FTZ R86, R86, c[0x0][0x298] ;  /* 0x0000a60056567a20 */ /* 0x000fe20000410000 */
[----:B------:R-:W-:Y:S01]  /*4ff0*/  IADD3 R4, R231, 0x440, RZ ;  /* 0x00000440e7047810 */ /* 0x000fe20007ffe0ff */
[----:B------:R-:W-:Y:S01]  /*5000*/  FMUL.FTZ R27, R87, c[0x0][0x298] ;  /* 0x0000a600571b7a20 */ /* 0x000fe20000410000 */
[----:B------:R-:W-:Y:S01]  /*5010*/  F2FP.BF16.PACK_AB R50, R51, R50 ;  /* 0x000000323332723e */ /* 0x000fe200000010ff */
[----:B------:R-:W-:Y:S01]  /*5020*/  FMUL.FTZ R96, R96, c[0x0][0x298] ;  /* 0x0000a60060607a20 */ /* 0x000fe20000410000 */
[----:B------:R-:W-:Y:S01]  /*5030*/  F2FP.BF16.PACK_AB R40, R41, R40 ;  /* 0x000000282928723e */ /* 0x000fe200000010ff */
[----:B------:R-:W-:Y:S01]  /*5040*/  FMUL.FTZ R24, R97, c[0x0][0x298] ;  /* 0x0000a60061187a20 */ /* 0x000fe20000410000 */
        /* <DEDUP_REMOVED lines=9> */
[----:B------:R-:W-:Y:S01]  /*50e0*/  STS [R231+0x6080], R36 ;  /* 0x00608024e7007388 */ /* 0x000fe20000000800 */
[----:B------:R-:W-:Y:S01]  /*50f0*/  F2FP.BF16.PACK_AB R54, R55, R54 ;  /* 0x000000363736723e */ /* 0x000fe200000010ff */
[----:B------:R-:W-:Y:S01]  /*5100*/  FMUL.FTZ R90, R90, c[0x0][0x298] ;  /* 0x0000a6005a5a7a20 */ /* 0x000fe20000410000 */
[----:B------:R-:W-:Y:S01]  /*5110*/  F2FP.BF16.PACK_AB R56, R57, R56 ;  /* 0x000000383938723e */ /* 0x000fe200000010ff */
[----:B------:R-:W-:Y:S01]  /*5120*/  STS [R231+0x6480], R38 ;  /* 0x00648026e7007388 */ /* 0x000fe20000000800 */
[----:B------:R-:W-:Y:S01]  /*5130*/  F2FP.BF16.PACK_AB R58, R59, R58 ;  /* 0x0000003a3b3a723e */ /* 0x000fe200000010ff */
[----:B------:R-:W-:Y:S01]  /*5140*/  FMUL.FTZ R25, R91, c[0x0][0x298] ;  /* 0x0000a6005b197a20 */ /* 0x000fe20000410000 */
[----:B-1----:R-:W-:Y:S01]  /*5150*/  SHF.R.S32.HI R65, RZ, 0x1f, R67 ;  /* 0x0000001fff417819 */ /* 0x002fe20000011443 */
[----:B------:R-:W-:Y:S01]  /*5160*/  FMUL.FTZ R92, R92, c[0x0][0x298] ;  /* 0x0000a6005c5c7a20 */ /* 0x000fe20000410000 */
[----:B------:R-:W-:Y:S01]  /*5170*/  F2FP.BF16.PACK_AB R60, R61, R60 ;  /* 0x0000003c3d3c723e */ /* 0x000fe200000010ff */
[----:B------:R-:W-:Y:S01]  /*5180*/  FMUL.FTZ R22, R93, c[0x0][0x298] ;  /* 0x0000a6005d167a20 */ /* 0x000fe20000410000 */
[----:B------:R-:W-:Y:S01]  /*5190*/  LEA.HI R0, R65, R67, RZ, 0x2 ;  /* 0x0000004341007211 */ /* 0x000fe200078f10ff */
[----:B------:R-:W-:Y:S01]  /*51a0*/  FMUL.FTZ R94, R94, c[0x0][0x298] ;  /* 0x0000a6005e5e7a20 */ /* 0x000fe20000410000 */
[----:B------:R-:W-:Y:S01]  /*51b0*/  F2FP.BF16.PACK_AB R62, R63, R62 ;  /* 0x0000003e3f3e723e */ /* 0x000fe200000010ff */
[----:B------:R-:W-:Y:S01]  /*51c0*/  FMUL.FTZ R21, R95, c[0x0][0x298] ;  /* 0x0000a6005f157a20 */ /* 0x000fe20000410000 */
[--C-:B------:R-:W-:Y:S01]  /*51d0*/  SHF.R.S32.HI R2, RZ, 0x2, R0.reuse ;  /* 0x00000002ff027819 */ /* 0x100fe20000011400 */
[----:B------:R-:W-:Y:S01]  /*51e0*/  FMUL.FTZ R100, R100, c[0x0][0x298] ;  /* 0x0000a60064647a20 */ /* 0x000fe20000410000 */
[----:B------:R-:W-:Y:S01]  /*51f0*/  SHF.R.S32.HI R0, RZ, 0x1f, R0 ;  /* 0x0000001fff007819 */ /* 0x000fe20000011400 */
[----:B------:R-:W-:Y:S01]  /*5200*/  FMUL.FTZ R20, R101, c[0x0][0x298] ;  /* 0x0000a60065147a20 */ /* 0x000fe20000410000 */
[----:B------:R-:W-:Y:S01]  /*5210*/  F2FP.BF16.PACK_AB R68, R69, R68 ;  /* 0x000000444544723e */ /* 0x000fe200000010ff */
[----:B------:R-:W-:Y:S01]  /*5220*/  FMUL.FTZ R102, R102, c[0x0][0x298] ;  /* 0x0000a60066667a20 */ /* 0x000fe20000410000 */
[----:B------:R-:W-:Y:S01]  /*5230*/  LEA.HI R0, R0, R2, RZ, 0x3 ;  /* 0x0000000200007211 */ /* 0x000fe200078f18ff */
[----:B------:R-:W-:Y:S01]  /*5240*/  FMUL.FTZ R19, R103, c[0x0][0x298] ;  /* 0x0000a60067137a20 */ /* 0x000fe20000410000 */
[----:B------:R-:W-:Y:S01]  /*5250*/  F2FP.BF16.PACK_AB R70, R71, R70 ;  /* 0x000000464746723e */ /* 0x000fe200000010ff */
[----:B------:R-:W-:Y:S01]  /*5260*/  FMUL.FTZ R112, R112, c[0x0][0x298] ;  /* 0x0000a60070707a20 */ /* 0x000fe20000410000 */
[----:B------:R-:W-:Y:S01]  /*5270*/  LOP3.LUT R0, R0, 0xfffffff8, RZ, 0xc0, !PT ;  /* 0xfffffff800007812 */ /* 0x000fe200078ec0ff */
[----:B------:R-:W-:Y:S01]  /*5280*/  FMUL.FTZ R16, R113, c[0x0][0x298] ;  /* 0x0000a60071107a20 */ /* 0x000fe20000410000 */
[----:B------:R-:W-:Y:S01]  /*5290*/  F2FP.BF16.PACK_AB R80, R81, R80 ;  /* 0x000000505150723e */ /* 0x000fe200000010ff */
[----:B------:R-:W-:Y:S01]  /*52a0*/  FMUL.FTZ R114, R114, c[0x0][0x298] ;  /* 0x0000a60072727a20 */ /* 0x000fe20000410000 */
[----:B------:R-:W-:Y:S01]  /*52b0*/  F2FP.BF16.PACK_AB R82, R83, R82 ;  /* 0x000000525352723e */ /* 0x000fe200000010ff */
[----:B------:R-:W-:Y:S01]  /*52c0*/  IMAD.IADD R0, R2, 0x1, -R0 ;  /* 0x0000000102007824 */ /* 0x000fe200078e0a00 */
[----:B------:R-:W-:Y:S01]  /*52d0*/  IADD3 R2, R231, 0x1440, RZ ;  /* 0x00001440e7027810 */ /* 0x000fe20007ffe0ff */
[----:B------:R-:W-:Y:S01]  /*52e0*/  FMUL.FTZ R15, R115, c[0x0][0x298] ;  /* 0x0000a600730f7a20 */ /* 0x000fe20000410000 */
[----:B------:R-:W-:Y:S01]  /*52f0*/  F2FP.BF16.PACK_AB R72, R73, R72 ;  /* 0x000000484948723e */ /* 0x000fe200000010ff */
[----:B------:R-:W-:Y:S01]  /*5300*/  FMUL.FTZ R104, R104, c[0x0][0x298] ;  /* 0x0000a60068687a20 */ /* 0x000fe20000410000 */
[----:B------:R-:W-:Y:S01]  /*5310*/  LOP3.LUT R0, R0, 0x4, RZ, 0xc0, !PT ;  /* 0x0000000400007812 */ /* 0x000fe200078ec0ff */
[----:B------:R-:W-:Y:S01]  /*5320*/  FMUL.FTZ R18, R105, c[0x0][0x298] ;  /* 0x0000a60069127a20 */ /* 0x000fe20000410000 */
[----:B------:R-:W-:Y:S01]  /*5330*/  F2FP.BF16.PACK_AB R74, R75, R74 ;  /* 0x0000004a4b4a723e */ /* 0x000fe200000010ff */
[----:B------:R-:W-:Y:S01]  /*5340*/  FMUL.FTZ R106, R106, c[0x0][0x298] ;  /* 0x0000a6006a6a7a20 */ /* 0x000fe20000410000 */
[----:B------:R-:W-:Y:S01]  /*5350*/  ISETP.NE.AND P0, PT, R0, RZ, PT ;  /* 0x000000ff0000720c */ /* 0x000fe20003f05270 */
        /* <DEDUP_REMOVED lines=13> */
[C---:B------:R-:W-:Y:S01]  /*5430*/  @P0 IADD3 R0, R231.reuse, -0x40, RZ ;  /* 0xffffffc0e7000810 */ /* 0x040fe20007ffe0ff */
[----:B------:R-:W-:Y:S01]  /*5440*/  FMUL.FTZ R118, R118, c[0x0][0x298] ;  /* 0x0000a60076767a20 */ /* 0x000fe20000410000 */
[----:B------:R-:W-:Y:S01]  /*5450*/  @P0 IADD3 R4, R231, 0x3c0, RZ ;  /* 0x000003c0e7040810 */ /* 0x000fe20007ffe0ff */
[----:B------:R-:W-:Y:S01]  /*5460*/  FMUL.FTZ R11, R119, c[0x0][0x298] ;  /* 0x0000a600770b7a20 */ /* 0x000fe20000410000 */
[C---:B------:R-:W-:Y:S01]  /*5470*/  @P0 IADD3 R3, R231.reuse, 0xfc0, RZ ;  /* 0x00000fc0e7030810 */ /* 0x040fe20007ffe0ff */
[----:B------:R-:W-:Y:S01]  /*5480*/  STS [R0+0x6080], R48 ;  /* 0x0060803000007388 */ /* 0x000fe20000000800 */
[----:B------:R-:W-:Y:S01]  /*5490*/  @P0 IADD3 R2, R231, 0x13c0, RZ ;  /* 0x000013c0e7020810 */ /* 0x000fe20007ffe0ff */
        /* <DEDUP_REMOVED lines=11> */
[----:B------:R-:W-:Y:S01]  /*5550*/  FMUL.FTZ R7, R131, c[0x0][0x298] ;  /* 0x0000a60083077a20 */ /* 0x000fe20000410000 */
[----:B------:R-:W-:Y:S01]  /*5560*/  F2FP.BF16.PACK_AB R20, R20, R100 ;  /* 0x000000641414723e */ /* 0x000fe200000010ff */
[----:B------:R-:W-:Y:S01]  /*5570*/  FMUL.FTZ R120, R120, c[0x0][0x298] ;  /* 0x0000a60078787a20 */ /* 0x000fe20000410000 */
        /* <DEDUP_REMOVED lines=17> */
[----:B------:R-:W-:Y:S01]  /*5690*/  F2FP.BF16.PACK_AB R14, R14, R108 ;  /* 0x0000006c0e0e723e */ /* 0x000fe200000010ff */
[----:B------:R-:W1:Y:S01]  /*56a0*/  S2UR UR9, SR_CTAID.X ;  /* 0x00000000000979c3 */ /* 0x000e620000002500 */
[----:B------:R-:W-:Y:S01]  /*56b0*/  F2FP.BF16.PACK_AB R13, R13, R110 ;  /* 0x0000006e0d0d723e */ /* 0x000fe200000010ff */
[----:B------:R-:W-:Y:S01]  /*56c0*/  STS [R0+0x8480], R66 ;  /* 0x0084804200007388 */ /* 0x000fe20000000800 */
[----:B------:R-:W-:Y:S01]  /*56d0*/  F2FP.BF16.PACK_AB R12, R12, R116 ;  /* 0x000000740c0c723e */ /* 0x000fe200000010ff */
[----:B------:R-:W-:Y:S01]  /*56e0*/  UMOV UR8, 0xffffffc0 ;  /* 0xffffffc000087882 */ /* 0x000fe20000000000 */
[----:B------:R-:W-:Y:S01]  /*56f0*/  F2FP.BF16.PACK_AB R11, R11, R118 ;  /* 0x000000760b0b723e */ /* 0x000fe200000010ff */
[----:B------:R-:W-:Y:S01]  /*5700*/  STS [R231+0x9080], R56 ;  /* 0x00908038e7007388 */ /* 0x000fe20000000800 */
[----:B------:R-:W-:Y:S01]  /*5710*/  F2FP.BF16.PACK_AB R8, R8, R128 ;  /* 0x000000800808723e */ /* 0x000fe200000010ff */
[----:B------:R-:W-:Y:S01]  /*5720*/  ULDC UR7, c[0x0][0x2f0] ;  /* 0x0000bc0000077ab9 */ /* 0x000fe20000000800 */
[----:B------:R-:W-:Y:S01]  /*5730*/  F2FP.BF16.PACK_AB R7, R7, R130 ;  /* 0x000000820707723e */ /* 0x000fe200000010ff */
[----:B------:R-:W-:Y:S01]  /*5740*/  STS [R231+0x9480], R58 ;  /* 0x0094803ae7007388 */ /* 0x000fe20000000800 */
[----:B------:R-:W-:Y:S01]  /*5750*/  F2FP.BF16.PACK_AB R10, R10, R120 ;  /* 0x000000780a0a723e */ /* 0x000fe200000010ff */
[----:B------:R-:W-:Y:S01]  /*5760*/  USHF.R.S32.HI UR6, URZ, 0x1f, UR12 ;  /* 0x0000001f3f067899 */ /* 0x000fe2000801140c */
[----:B------:R-:W-:Y:S01]  /*5770*/  F2FP.BF16.PACK_AB R9, R9, R122 ;  /* 0x0000007a0909723e */ /* 0x000fe200000010ff */
[----:B------:R-:W-:Y:S01]  /*5780*/  STS [R0+0x9080], R60 ;  /* 0x0090803c00007388 */ /* 0x000fe20000000800 */
[----:B------:R-:W-:Y:S01]  /*5790*/  F2FP.BF16.PACK_AB R6, R6, R124 ;  /* 0x0000007c0606723e */ /* 0x000fe200000010ff */
[----:B------:R-:W-:Y:S01]  /*57a0*/  ULDC.64 UR4, c[0x0][0x340] ;  /* 0x0000d00000047ab9 */ /* 0x000fe20000000a00 */
[----:B------:R-:W-:Y:S01]  /*57b0*/  F2FP.BF16.PACK_AB R5, R5, R126 ;  /* 0x0000007e0505723e */ /* 0x000fe200000010ff */
[----:B------:R-:W-:Y:S01]  /*57c0*/  STS [R0+0x9480], R62 ;  /* 0x0094803e00007388 */ /* 0x000fe20000000800 */
[----:B------:R-:W-:Y:S01]  /*57d0*/  UIMAD UR4, UR6, UR4, URZ ;  /* 0x00000004060472a4 */ /* 0x000fe2000f8e023f */
[----:B------:R-:W-:Y:S02]  /*57e0*/  BSSY B0, `(.L_x_5) ;  /* 0x0000050000007945 */ /* 0x000fe40003800000 */
[----:B------:R-:W-:Y:S01]  /*57f0*/  STS [R231+0xa080], R68 ;  /* 0x00a08044e7007388 */ /* 0x000fe20000000800 */
[----:B------:R-:W-:-:S02]  /*5800*/  UIMAD UR4, UR12, UR5, UR4 ;  /* 0x000000050c0472a4 */ /* 0x000fc4000f8e0204 */
[----:B-1----:R-:W-:Y:S01]  /*5810*/  UIMAD UR7, UR9, UR8, UR7 ;  /* 0x00000008090772a4 */ /* 0x002fe2000f8e0207 */
[----:B------:R-:W-:Y:S03]  /*5820*/  STS [R231+0xa480], R70 ;  /* 0x00a48046e7007388 */ /* 0x000fe60000000800 */
[----:B------:R-:W-:Y:S01]  /*5830*/  UISETP.LT.AND UP0, UPT, UR7, 0x40, UPT ;  /* 0x000000400700788c */ /* 0x000fe2000bf01270 */
[----:B------:R-:W-:Y:S03]  /*5840*/  STS [R0+0xa080], R80 ;  /* 0x00a0805000007388 */ /* 0x000fe60000000800 */
[----:B------:R-:W-:Y:S01]  /*5850*/  USEL UR7, UR7, 0x40, UP0 ;  /* 0x0000004007077887 */ /* 0x000fe20008000000 */
[----:B------:R-:W-:Y:S04]  /*5860*/  STS [R0+0xa480], R82 ;  /* 0x00a4805200007388 */ /* 0x000fe80000000800 */
[----:B------:R-:W-:Y:S01]  /*5870*/  STS [R231+0xb080], R72 ;  /* 0x00b08048e7007388 */ /* 0x000fe20000000800 */
[----:B------:R-:W-:-:S03]  /*5880*/  ISETP.GE.AND P5, PT, R240, UR7, PT ;  /* 0x00000007f0007c0c */ /* 0x000fc6000bfa6270 */
[----:B------:R-:W-:Y:S04]  /*5890*/  STS [R231+0xb480], R74 ;  /* 0x00b4804ae7007388 */ /* 0x000fe80000000800 */
        /* <DEDUP_REMOVED lines=17> */
[----:B------:R1:W-:Y:S04]  /*59b0*/  STS [R0+0x3480], R13 ;  /* 0x0034800d00007388 */ /* 0x0003e80000000800 */
[----:B------:R2:W-:Y:S04]  /*59c0*/  STS [R231+0x4080], R12 ;  /* 0x0040800ce7007388 */ /* 0x0005e80000000800 */
[----:B------:R-:W-:Y:S04]  /*59d0*/  STS [R231+0x4480], R11 ;  /* 0x0044800be7007388 */ /* 0x000fe80000000800 */
[----:B------:R-:W-:Y:S04]  /*59e0*/  STS [R0+0x4080], R8 ;  /* 0x0040800800007388 */ /* 0x000fe80000000800 */
[----:B------:R-:W-:Y:S04]  /*59f0*/  STS [R0+0x4480], R7 ;  /* 0x0044800700007388 */ /* 0x000fe80000000800 */
[----:B------:R3:W-:Y:S04]  /*5a00*/  STS [R231+0x5080], R10 ;  /* 0x0050800ae7007388 */ /* 0x0007e80000000800 */
[----:B------:R-:W-:Y:S01]  /*5a10*/  STS [R231+0x5480], R9 ;  /* 0x00548009e7007388 */ /* 0x000fe20000000800 */
[----:B-1----:R-:W-:-:S03]  /*5a20*/  SHF.R.S32.HI R13, RZ, 0x1f, R236 ;  /* 0x0000001fff0d7819 */ /* 0x002fc600000114ec */
[----:B------:R1:W-:Y:S01]  /*5a30*/  STS [R0+0x5080], R6 ;  /* 0x0050800600007388 */ /* 0x0003e20000000800 */
[----:B--2---:R-:W-:-:S03]  /*5a40*/  IMAD.MOV.U32 R12, RZ, RZ, R236 ;  /* 0x000000ffff0c7224 */ /* 0x004fc600078e00ec */
[----:B------:R2:W-:Y:S04]  /*5a50*/  STS [R0+0x5480], R5 ;  /* 0x0054800500007388 */ /* 0x0005e80000000800 */
[----:B------:R-:W-:Y:S06]  /*5a60*/  BAR.SYNC.DEFER_BLOCKING 0x1, 0x100 ;  /* 0x0044000000007b1d */ /* 0x000fec0000010000 */
[----:B------:R-:W4:Y:S01]  /*5a70*/  S2R R14, SR_CTAID.Y ;  /* 0x00000000000e7919 */ /* 0x000f220000002600 */
[----:B---3--:R-:W-:Y:S01]  /*5a80*/  IMAD.U32 R10, RZ, RZ, UR12 ;  /* 0x0000000cff0a7e24 */ /* 0x008fe2000f8e00ff */
[----:B-1----:R-:W-:-:S04]  /*5a90*/  LEA.HI R6, R65, R67, RZ, 0x3 ;  /* 0x0000004341067211 */ /* 0x002fc800078f18ff */
[----:B------:R-:W-:Y:S01]  /*5aa0*/  SHF.R.S32.HI R6, RZ, 0x3, R6 ;  /* 0x00000003ff067819 */ /* 0x000fe20000011406 */
[----:B------:R1:W3:Y:S03]  /*5ab0*/  LDS.128 R36, [R230+0x7080] ;  /* 0x00708000e6247984 */ /* 0x0002e60000000c00 */
[----:B------:R-:W-:Y:S01]  /*5ac0*/  SHF.R.S32.HI R7, RZ, 0x1f, R6 ;  /* 0x0000001fff077819 */ /* 0x000fe20000011406 */
[----:B------:R1:W1:Y:S01]  /*5ad0*/  LDS.128 R32, [R230+0x9080] ;  /* 0x00908000e6207984 */ /* 0x0002620000000c00 */
[----:B----4-:R-:W-:Y:S01]  /*5ae0*/  SHF.R.S32.HI R15, RZ, 0x1f, R14 ;  /* 0x0000001fff0f7819 */ /* 0x010fe2000001140e */
[----:B------:R-:W-:Y:S02]  /*5af0*/  IMAD.WIDE.U32 R2, R14, c[0x0][0x338], R12 ;  /* 0x0000ce000e027a25 */ /* 0x000fe400078e000c */
[----:B------:R4:W1:Y:S02]  /*5b00*/  LDS.128 R28, [R230+0xb080] ;  /* 0x00b08000e61c7984 */ /* 0x0008640000000c00 */
[----:B--2---:R-:W-:-:S02]  /*5b10*/  IMAD R0, R15, c[0x0][0x338], RZ ;  /* 0x0000ce000f007a24 */ /* 0x004fc400078e02ff */
[----:B------:R4:W2:Y:S01]  /*5b20*/  LDS.128 R48, [R230+0x80] ;  /* 0x00008000e6307984 */ /* 0x0008a20000000c00 */
[----:B------:R-:W-:-:S03]  /*5b30*/  IMAD.WIDE R6, R252, 0x40, R6 ;  /* 0x00000040fc067825 */ /* 0x000fc600078e0206 */
[----:B------:R4:W1:Y:S01]  /*5b40*/  LDS.128 R44, [R230+0x2080] ;  /* 0x00208000e62c7984 */ /* 0x0008620000000c00 */
[----:B------:R-:W-:-:S03]  /*5b50*/  IMAD R0, R14, c[0x0][0x33c], R0 ;  /* 0x0000cf000e007a24 */ /* 0x000fc600078e0200 */
[----:B------:R4:W1:Y:S01]  /*5b60*/  LDS.128 R40, [R230+0x4080] ;  /* 0x00408000e6287984 */ /* 0x0008620000000c00 */
[----:B------:R-:W-:-:S03]  /*5b70*/  IMAD.IADD R3, R3, 0x1, R0 ;  /* 0x0000000103037824 */ /* 0x000fc600078e0200 */
[----:B------:R4:W1:Y:S01]  /*5b80*/  LDS.128 R60, [R230+0x1080] ;  /* 0x00108000e63c7984 */ /* 0x0008620000000c00 */
[----:B------:R-:W-:-:S03]  /*5b90*/  IMAD.WIDE.U32 R10, R10, c[0x0][0x340], R2 ;  /* 0x0000d0000a0a7a25 */ /* 0x000fc600078e0002 */
[----:B------:R4:W1:Y:S02]  /*5ba0*/  LDS.128 R56, [R230+0x3080] ;  /* 0x00308000e6387984 */ /* 0x0008640000000c00 */
[----:B------:R-:W-:Y:S02]  /*5bb0*/  IADD3 R3, R11, UR4, RZ ;  /* 0x000000040b037c10 */ /* 0x000fe4000fffe0ff */
[----:B------:R4:W1:Y:S01]  /*5bc0*/  LDS.128 R52, [R230+0x5080] ;  /* 0x00508000e6347984 */ /* 0x0008620000000c00 */
[----:B------:R-:W-:Y:S05]  /*5bd0*/  @P5 BRA `(.L_x_6) ;  /* 0x0000010000005947 */ /* 0x000fea0003800000 */
[----:B------:R-:W-:Y:S01]  /*5be0*/  ISETP.GE.AND P0, PT, R236, c[0x0][0x324], PT ;  /* 0x0000c900ec007a0c */ /* 0x000fe20003f06270 */
[----:B------:R-:W5:Y:S01]  /*5bf0*/  LDS.128 R24, [R230+0x8080] ;  /* 0x00808000e6187984 */ /* 0x000f620000000c00 */
[----:B------:R-:W-:Y:S01]  /*5c00*/  IMAD R0, R7, c[0x0][0x330], RZ ;  /* 0x0000cc0007007a24 */ /* 0x000fe200078e02ff */
[----:B------:R-:W-:Y:S01]  /*5c10*/  ISETP.GE.AND P3, PT, R235, c[0x0][0x324], PT ;  /* 0x0000c900eb007a0c */ /* 0x000fe20003f66270 */
[----:B------:R-:W-:Y:S01]  /*5c20*/  IMAD.MOV.U32 R2, RZ, RZ, R10 ;  /* 0x000000ffff027224 */ /* 0x000fe200078e000a */
[----:B------:R-:W4:Y:S01]  /*5c30*/  LDS.128 R20, [R230+0xa080] ;  /* 0x00a08000e6147984 */ /* 0x000f220000000c00 */
[----:B------:R-:W-:Y:S01]  /*5c40*/  IMAD R0, R6, c[0x0][0x334], R0 ;  /* 0x0000cd0006007a24 */ /* 0x000fe200078e0200 */
[----:B------:R-:W-:Y:S01]  /*5c50*/  ISETP.GE.AND P2, PT, R244, c[0x0][0x324], PT ;  /* 0x0000c900f4007a0c */ /* 0x000fe20003f46270 */
[----:B------:R-:W-:-:S04]  /*5c60*/  IMAD.WIDE.U32 R8, R6, c[0x0][0x330], R2 ;  /* 0x0000cc0006087a25 */ /* 0x000fc800078e0002 */
[----:B------:R-:W-:Y:S01]  /*5c70*/  IMAD.IADD R0, R9, 0x1, R0 ;  /* 0x0000000109007824 */ /* 0x000fe200078e0200 */
[----:B------:R-:W3:Y:S01]  /*5c80*/  @!P0 LDS.128 R16, [R230+0x6080] ;  /* 0x00608000e6108984 */ /* 0x000ee20000000c00 */
[----:B------:R-:W-:-:S04]  /*5c90*/  LEA R4, P1, R8, c[0x0][0x318], 0x1 ;  /* 0x0000c60008047a11 */ /* 0x000fc800078208ff */
[----:B------:R-:W-:-:S05]  /*5ca0*/  LEA.HI.X R5, R8, c[0x0][0x31c], R0, 0x1, P1 ;  /* 0x0000c70008057a11 */ /* 0x000fca00008f0c00 */
[----:B-----5:R2:W-:Y:S04]  /*5cb0*/  @!P3 STG.E.128 [R4.64+0x80], R24 ;  /* 0x000080180400b986 */ /* 0x0205e8000c101d18 */
[----:B----4-:R2:W-:Y:S04]  /*5cc0*/  @!P2 STG.E.128 [R4.64+0x100], R20 ;  /* 0x000100140400a986 */ /* 0x0105e8000c101d18 */
[----:B---3--:R2:W-:Y:S02]  /*5cd0*/  @!P0 STG.E.128 [R4.64], R16 ;  /* 0x0000001004008986 */ /* 0x0085e4000c101d18 */
.L_x_6:
[----:B------:R-:W-:Y:S05]  /*5ce0*/  BSYNC B0 ;  /* 0x0000000000007941 */ /* 0x000fea0003800000 */
.L_x_5:
[----:B------:R-:W-:Y:S01]  /*5cf0*/  IADD3 R0, R240, 0x20, RZ ;  /* 0x00000020f0007810 */ /* 0x000fe20007ffe0ff */
[----:B------:R-:W-:Y:S03]  /*5d00*/  BSSY B0, `(.L_x_7) ;  /* 0x0000012000007945 */ /* 0x000fe60003800000 */
[----:B------:R-:W-:-:S13]  /*5d10*/  ISETP.GE.AND P4, PT, R0, UR7, PT ;  /* 0x0000000700007c0c */ /* 0x000fda000bf86270 */
[----:B------:R-:W-:Y:S05]  /*5d20*/  @P4 BRA `(.L_x_8) ;  /* 0x000000f000004947 */ /* 0x000fea0003800000 */
[----:B------:R-:W-:Y:S02]  /*5d30*/  IADD3 R0, P0, R6, 0x20, RZ ;  /* 0x0000002006007810 */ /* 0x000fe40007f1e0ff */
[----:B------:R-:W-:Y:S02]  /*5d40*/  ISETP.GE.AND P2, PT, R236, c[0x0][0x324], PT ;  /* 0x0000c900ec007a0c */ /* 0x000fe40003f46270 */
[----:B------:R-:W-:Y:S01]  /*5d50*/  ISETP.GE.AND P1, PT, R235, c[0x0][0x324], PT ;  /* 0x0000c900eb007a0c */ /* 0x000fe20003f26270 */
[----:B------:R-:W-:Y:S01]  /*5d60*/  IMAD.X R2, RZ, RZ, R7, P0 ;  /* 0x000000ffff027224 */ /* 0x000fe200000e0607 */
[----:B------:R-:W-:-:S03]  /*5d70*/  ISETP.GE.AND P0, PT, R244, c[0x0][0x324], PT ;  /* 0x0000c900f4007a0c */ /* 0x000fc60003f06270 */
[----:B------:R-:W-:Y:S02]  /*5d80*/  IMAD R8, R2, c[0x0][0x330], RZ ;  /* 0x0000cc0002087a24 */ /* 0x000fe400078e02ff */
[----:B------:R-:W-:-:S04]  /*5d90*/  IMAD.MOV.U32 R2, RZ, RZ, R10 ;  /* 0x000000ffff027224 */ /* 0x000fc800078e000a */
[----:B--2---:R-:W-:-:S04]  /*5da0*/  IMAD.WIDE.U32 R4, R0, c[0x0][0x330], R2 ;  /* 0x0000cc0000047a25 */ /* 0x004fc800078e0002 */
[----:B------:R-:W-:Y:S01]  /*5db0*/  IMAD R0, R0, c[0x0][0x334], R8 ;  /* 0x0000cd0000007a24 */ /* 0x000fe200078e0208 */
[----:B------:R-:W-:-:S03]  /*5dc0*/  LEA R2, P3, R4, c[0x0][0x318], 0x1 ;  /* 0x0000c60004027a11 */ /* 0x000fc600078608ff */
[----:B------:R-:W-:-:S05]  /*5dd0*/  IMAD.IADD R0, R5, 0x1, R0 ;  /* 0x0000000105007824 */ /* 0x000fca00078e0200 */
[----:B------:R-:W-:-:S05]  /*5de0*/  LEA.HI.X R3, R4, c[0x0][0x31c], R0, 0x1, P3 ;  /* 0x0000c70004037a11 */ /* 0x000fca00018f0c00 */
[----:B---3--:R2:W-:Y:S04]  /*5df0*/  @!P2 STG.E.128 [R2.64], R36 ;  /* 0x000000240200a986 */ /* 0x0085e8000c101d18 */
[----:B-1----:R2:W-:Y:S04]  /*5e00*/  @!P1 STG.E.128 [R2.64+0x80], R32 ;  /* 0x0000802002009986 */ /* 0x0025e8000c101d18 */
[----:B------:R2:W-:Y:S02]  /*5e10*/  @!P0 STG.E.128 [R2.64+0x100], R28 ;  /* 0x0001001c02008986 */ /* 0x0005e4000c101d18 */
.L_x_8:
[----:B------:R-:W-:Y:S05]  /*5e20*/  BSYNC B0 ;  /* 0x0000000000007941 */ /* 0x000fea0003800000 */
.L_x_7:
[----:B------:R-:W-:Y:S01]  /*5e30*/  IMAD R0, R15, c[0x0][0x308], RZ ;  /* 0x0000c2000f007a24 */ /* 0x000fe200078e02ff */
[----:B------:R-:W-:Y:S01]  /*5e40*/  ULDC.64 UR4, c[0x0][0x310] ;  /* 0x0000c40000047ab9 */ /* 0x000fe20000000a00 */
[C---:B--2---:R-:W-:Y:S01]  /*5e50*/  IMAD.WIDE.U32 R2, R14.reuse, c[0x0][0x308], R12 ;  /* 0x0000c2000e027a25 */ /* 0x044fe200078e000c */
[----:B------:R-:W-:Y:S01]  /*5e60*/  UIMAD UR4, UR6, UR4, URZ ;  /* 0x00000004060472a4 */ /* 0x000fe2000f8e023f */
[----:B------:R-:W-:Y:S02]  /*5e70*/  BSSY B0, `(.L_x_9) ;  /* 0x0000015000007945 */ /* 0x000fe40003800000 */
[----:B------:R-:W-:Y:S01]  /*5e80*/  IMAD R0, R14, c[0x0][0x30c], R0 ;  /* 0x0000c3000e007a24 */ /* 0x000fe200078e0200 */
[----:B------:R-:W-:-:S04]  /*5e90*/  UIMAD UR4, UR12, UR5, UR4 ;  /* 0x000000050c0472a4 */ /* 0x000fc8000f8e0204 */
[----:B------:R-:W-:Y:S02]  /*5ea0*/  IADD3 R3, R3, R0, RZ ;  /* 0x0000000003037210 */ /* 0x000fe40007ffe0ff */
[----:B------:R-:W-:-:S05]  /*5eb0*/  MOV R0, UR12 ;  /* 0x0000000c00007c02 */ /* 0x000fca0008000f00 */
[----:B------:R-:W-:-:S05]  /*5ec0*/  IMAD.WIDE.U32 R10, R0, c[0x0][0x310], R2 ;  /* 0x0000c400000a7a25 */ /* 0x000fca00078e0002 */
[----:B------:R-:W-:Y:S01]  /*5ed0*/  IADD3 R3, R11, UR4, RZ ;  /* 0x000000040b037c10 */ /* 0x000fe2000fffe0ff */
[----:B------:R-:W-:Y:S05]  /*5ee0*/  @P5 BRA `(.L_x_10) ;  /* 0x000000d000005947 */ /* 0x000fea0003800000 */
[----:B------:R-:W-:Y:S01]  /*5ef0*/  IMAD R0, R7, c[0x0][0x300], RZ ;  /* 0x0000c00007007a24 */ /* 0x000fe200078e02ff */
[----:B------:R-:W-:Y:S01]  /*5f00*/  ISETP.GE.AND P3, PT, R236, c[0x0][0x2f4], PT ;  /* 0x0000bd00ec007a0c */ /* 0x000fe20003f66270 */
[----:B------:R-:W-:Y:S01]  /*5f10*/  IMAD.MOV.U32 R2, RZ, RZ, R10 ;  /* 0x000000ffff027224 */ /* 0x000fe200078e000a */
[----:B------:R-:W-:Y:S01]  /*5f20*/  ISETP.GE.AND P2, PT, R235, c[0x0][0x2f4], PT ;  /* 0x0000bd00eb007a0c */ /* 0x000fe20003f46270 */
[----:B------:R-:W-:Y:S01]  /*5f30*/  IMAD R0, R6, c[0x0][0x304], R0 ;  /* 0x0000c10006007a24 */ /* 0x000fe200078e0200 */
[----:B------:R-:W-:Y:S01]  /*5f40*/  ISETP.GE.AND P1, PT, R244, c[0x0][0x2f4], PT ;  /* 0x0000bd00f4007a0c */ /* 0x000fe20003f26270 */
[----:B------:R-:W-:-:S04]  /*5f50*/  IMAD.WIDE.U32 R8, R6, c[0x0][0x300], R2 ;  /* 0x0000c00006087a25 */ /* 0x000fc800078e0002 */
[----:B------:R-:W-:Y:S01]  /*5f60*/  IMAD.IADD R0, R9, 0x1, R0 ;  /* 0x0000000109007824 */ /* 0x000fe200078e0200 */
[----:B------:R-:W-:-:S04]  /*5f70*/  LEA R4, P0, R8, c[0x0][0x2e8], 0x1 ;  /* 0x0000ba0008047a11 */ /* 0x000fc800078008ff */
[----:B------:R-:W-:-:S05]  /*5f80*/  LEA.HI.X R5, R8, c[0x0][0x2ec], R0, 0x1, P0 ;  /* 0x0000bb0008057a11 */ /* 0x000fca00000f0c00 */
[----:B------:R2:W-:Y:S04]  /*5f90*/  @!P3 STG.E.128 [R4.64], R48 ;  /* 0x000000300400b986 */ /* 0x0005e8000c101d18 */
[----:B-1----:R2:W-:Y:S04]  /*5fa0*/  @!P2 STG.E.128 [R4.64+0x80], R44 ;  /* 0x0000802c0400a986 */ /* 0x0025e8000c101d18 */
[----:B------:R2:W-:Y:S02]  /*5fb0*/  @!P1 STG.E.128 [R4.64+0x100], R40 ;  /* 0x0001002804009986 */ /* 0x0005e4000c101d18 */
.L_x_10:
[----:B------:R-:W-:Y:S05]  /*5fc0*/  BSYNC B0 ;  /* 0x0000000000007941 */ /* 0x000fea0003800000 */
.L_x_9:
[----:B------:R-:W-:Y:S05]  /*5fd0*/  @P4 EXIT ;  /* 0x000000000000494d */ /* 0x000fea0003800000 */
[----:B------:R-:W-:Y:S01]  /*5fe0*/  IADD3 R6, P0, R6, 0x20, RZ ;  /* 0x0000002006067810 */ /* 0x000fe20007f1e0ff */
[----:B------:R-:W-:Y:S01]  /*5ff0*/  IMAD.MOV.U32 R2, RZ, RZ, R10 ;  /* 0x000000ffff027224 */ /* 0x000fe200078e000a */
[----:B------:R-:W-:-:S03]  /*6000*/  ISETP.GE.AND P1, PT, R236, c[0x0][0x2f4], PT ;  /* 0x0000bd00ec007a0c */ /* 0x000fc60003f26270 */
[----:B------:R-:W-:Y:S01]  /*6010*/  IMAD.X R0, RZ, RZ, R7, P0 ;  /* 0x000000ffff007224 */ /* 0x000fe200000e0607 */
[----:B------:R-:W-:Y:S01]  /*6020*/  ISETP.GE.AND P0, PT, R235, c[0x0][0x2f4], PT ;  /* 0x0000bd00eb007a0c */ /* 0x000fe20003f06270 */
[----:B--2---:R-:W-:-:S04]  /*6030*/  IMAD.WIDE.U32 R4, R6, c[0x0][0x300], R2 ;  /* 0x0000c00006047a25 */ /* 0x004fc800078e0002 */
[----:B------:R-:W-:Y:S01]  /*6040*/  IMAD R0, R0, c[0x0][0x300], RZ ;  /* 0x0000c00000007a24 */ /* 0x000fe200078e02ff */
[----:B------:R-:W-:-:S03]  /*6050*/  LEA R2, P2, R4, c[0x0][0x2e8], 0x1 ;  /* 0x0000ba0004027a11 */ /* 0x000fc600078408ff */
[----:B------:R-:W-:-:S04]  /*6060*/  IMAD R0, R6, c[0x0][0x304], R0 ;  /* 0x0000c10006007a24 */ /* 0x000fc800078e0200 */
[----:B------:R-:W-:-:S05]  /*6070*/  IMAD.IADD R0, R5, 0x1, R0 ;  /* 0x0000000105007824 */ /* 0x000fca00078e0200 */
[----:B------:R-:W-:-:S05]  /*6080*/  LEA.HI.X R3, R4, c[0x0][0x2ec], R0, 0x1, P2 ;  /* 0x0000bb0004037a11 */ /* 0x000fca00010f0c00 */
[----:B-1----:R1:W-:Y:S01]  /*6090*/  @!P0 STG.E.128 [R2.64+0x80], R56 ;  /* 0x0000803802008986 */ /* 0x0023e2000c101d18 */
[----:B------:R-:W-:-:S03]  /*60a0*/  ISETP.GE.AND P0, PT, R244, c[0x0][0x2f4], PT ;  /* 0x0000bd00f4007a0c */ /* 0x000fc60003f06270 */
[----:B------:R1:W-:Y:S10]  /*60b0*/  @!P1 STG.E.128 [R2.64], R60 ;  /* 0x0000003c02009986 */ /* 0x0003f4000c101d18 */
[----:B------:R-:W-:Y:S05]  /*60c0*/  @P0 EXIT ;  /* 0x000000000000094d */ /* 0x000fea0003800000 */
[----:B------:R-:W-:Y:S01]  /*60d0*/  STG.E.128 [R2.64+0x100], R52 ;  /* 0x0001003402007986 */ /* 0x000fe2000c101d18 */
[----:B------:R-:W-:Y:S05]  /*60e0*/  EXIT ;  /* 0x000000000000794d */ /* 0x000fea0003800000 */
.L_x_11:
[----:B------:R-:W-:-:S00]  /*60f0*/  BRA `(.L_x_11) ;  /* 0xfffffff000007947 */ /* 0x000fc0000383ffff */
[----:B------:R-:W-:-:S00]  /*6100*/  NOP ;  /* 0x0000000000007918 */ /* 0x000fc00000000000 */
[----:B------:R-:W-:-:S00]  /*6110*/  NOP ;  /* 0x0000000000007918 */ /* 0x000fc00000000000 */
[----:B------:R-:W-:-:S00]  /*6120*/  NOP ;  /* 0x0000000000007918 */ /* 0x000fc00000000000 */
[----:B------:R-:W-:-:S00]  /*6130*/  NOP ;  /* 0x0000000000007918 */ /* 0x000fc00000000000 */
[----:B------:R-:W-:-:S00]  /*6140*/  NOP ;  /* 0x0000000000007918 */ /* 0x000fc00000000000 */
[----:B------:R-:W-:-:S00]  /*6150*/  NOP ;  /* 0x0000000000007918 */ /* 0x000fc00000000000 */
[----:B------:R-:W-:-:S00]  /*6160*/  NOP ;  /* 0x0000000000007918 */ /* 0x000fc00000000000 */
[----:B------:R-:W-:-:S00]  /*6170*/  NOP ;  /* 0x0000000000007918 */ /* 0x000fc00000000000 */
.L_x_1371:


//--------------------- .text._ZN7cutlass13device_kernelIN5flash19enable_sm80_to_sm89INS1_16FlashAttnBwdSm80INS1_25CollectiveMainloopBwdSm80ILi1ELi1EN4cute5tupleIJNS5_1CILi64EEES8_NS7_ILi192EEEEEENS_10bfloat16_tEfNS_4arch4Sm80ELb0ELb0ELb1ELb0ELb1ELb0ELb0ELb0ELi2ELi2ELi2ELi2ELb1EEENS1_21CollectiveEpilogueBwdISA_SB_SD_Li256ELb0ELb0ELi4EEENS1_19SingleTileSchedulerILb0ELb0ELb0ELi64EEEEEEEEEvNT_6ParamsE --------------------------
	.section	.text._ZN7cutlass13device_kernelIN5flash19enable_sm80_to_sm89INS1_16FlashAttnBwdSm80INS1_25CollectiveMainloopBwdSm80ILi1ELi1EN4cute5tupleIJNS5_1CILi64EEES8_NS7_ILi192EEEEEENS_10bfloat16_tEfNS_4arch4Sm80ELb0ELb0ELb1ELb0ELb1ELb0ELb0ELb0ELi2ELi2ELi2ELi2ELb1EEENS1_21CollectiveEpilogueBwdISA_SB_SD_Li256ELb0ELb0ELi4EEENS1_19SingleTileSchedulerILb0ELb0ELb0ELi64EEEEEEEEEvNT_6ParamsE,"ax",@progbits
	.sectioninfo	@"SHI_REGISTERS=255"
	.align	128
.text._ZN7cutlass13device_kernelIN5flash19enable_sm80_to_sm89INS1_16FlashAttnBwdSm80INS1_25CollectiveMainloopBwdSm80ILi1ELi1EN4cute5tupleIJNS5_1CILi64EEES8_NS7_ILi192EEEEEENS_10bfloat16_tEfNS_4arch4Sm80ELb0ELb0ELb1ELb0ELb1ELb0ELb0ELb0ELi2ELi2ELi2ELi2ELb1EEENS1_21CollectiveEpilogueBwdISA_SB_SD_Li256ELb0ELb0ELi4EEENS1_19SingleTileSchedulerILb0ELb0ELb0ELi64EEEEEEEEEvNT_6ParamsE:
        .type           _ZN7cutlass13device_kernelIN5flash19enable_sm80_to_sm89INS1_16FlashAttnBwdSm80INS1_25CollectiveMainloopBwdSm80ILi1ELi1EN4cute5tupleIJNS5_1CILi64EEES8_NS7_ILi192EEEEEENS_10bfloat16_tEfNS_4arch4Sm80ELb0ELb0ELb1ELb0ELb1ELb0ELb0ELb0ELi2ELi2ELi2ELi2ELb1EEENS1_21CollectiveEpilogueBwdISA_SB_SD_Li256ELb0ELb0ELi4EEENS1_19SingleTileSchedulerILb0ELb0ELb0ELi64EEEEEEEEEvNT_6ParamsE,@function
        .size           _ZN7cutlass13device_kernelIN5flash19enable_sm80_to_sm89INS1_16FlashAttnBwdSm80INS1_25CollectiveMainloopBwdSm80ILi1ELi1EN4cute5tupleIJNS5_1CILi64EEES8_NS7_ILi192EEEEEENS_10bfloat16_tEfNS_4arch4Sm80ELb0ELb0ELb1ELb0ELb1ELb0ELb0ELb0ELi2ELi2ELi2ELi2ELb1EEENS1_21CollectiveEpilogueBwdISA_SB_SD_Li256ELb0ELb0ELi4EEENS1_19SingleTileSchedulerILb0ELb0ELb0ELi64EEEEEEEEEvNT_6ParamsE,(.L_x_1372 - _ZN7cutlass13device_kernelIN5flash19enable_sm80_to_sm89INS1_16FlashAttnBwdSm80INS1_25CollectiveMainloopBwdSm80ILi1ELi1EN4cute5tupleIJNS5_1CILi64EEES8_NS7_ILi192EEEEEENS_10bfloat16_tEfNS_4arch4Sm80ELb0ELb0ELb1ELb0ELb1ELb0ELb0ELb0ELi2ELi2ELi2ELi2ELb1EEENS1_21CollectiveEpilogueBwdISA_SB_SD_Li256ELb0ELb0ELi4EEENS1_19SingleTileSchedulerILb0ELb0ELb0ELi64EEEEEEEEEvNT_6ParamsE)
        .other          _ZN7cutlass13device_kernelIN5flash19enable_sm80_to_sm89INS1_16FlashAttnBwdSm80INS1_25CollectiveMainloopBwdSm80ILi1ELi1EN4cute5tupleIJNS5_1CILi64EEES8_NS7_ILi192EEEEEENS_10bfloat16_tEfNS_4arch4Sm80ELb0ELb0ELb1ELb0ELb1ELb0ELb0ELb0ELi2ELi2ELi2ELi2ELb1EEENS1_21CollectiveEpilogueBwdISA_SB_SD_Li256ELb0ELb0ELi4EEENS1_19SingleTileSchedulerILb0ELb0ELb0ELi64EEEEEEEEEvNT_6ParamsE,@"STO_CUDA_ENTRY STV_DEFAULT"
_ZN7cutlass13device_kernelIN5flash19enable_sm80_to_sm89INS1_16FlashAttnBwdSm80INS1_25CollectiveMainloopBwdSm80ILi1ELi1EN4cute5tupleIJNS5_1CILi64EEES8_NS7_ILi192EEEEEENS_10bfloat16_tEfNS_4arch4Sm80ELb0ELb0ELb1ELb0ELb1ELb0ELb0ELb0ELi2ELi2ELi2ELi2ELb1EEENS1_21CollectiveEpilogueBwdISA_SB_SD_Li256ELb0ELb0ELi4EEENS1_19SingleTileSchedulerILb0ELb0ELb0ELi64EEEEEEEEEvNT_6ParamsE:
        /* <DEDUP_REMOVED lines=403> */
.L_x_12:
        /* <DEDUP_REMOVED lines=94> */
.L_x_16:
        /* <DEDUP_REMOVED lines=507> */
.L_x_14:
        /* <DEDUP_REMOVED lines=147> */
.L_x_15:
        /* <DEDUP_REMOVED lines=118> */
.L_x_13:
        /* <DEDUP_REMOVED lines=217> */
.L_x_18:
[----:B------:R-:W-:Y:S05]  /*5ce0*/  BSYNC B0 ;  /* 0x0000000000007941 */ /* 0x000fea0003800000 */
.L_x_17:
        /* <DEDUP_REMOVED lines=19> */
.L_x_20:
[----:B------:R-:W-:Y:S05]  /*5e20*/  BSYNC B0 ;  /* 0x0000000000007941 */ /* 0x000fea0003800000 */
.L_x_19:
        /* <DEDUP_REMOVED lines=25> */
.L_x_22:
[----:B------:R-:W-:Y:S05]  /*5fc0*/  BSYNC B0 ;  /* 0x0000000000007941 */ /* 0x000fea0003800000 */
.L_x_21:
        /* <DEDUP_REMOVED lines=18> */
.L_x_23:
        /* <DEDUP_REMOVED lines=9> */
.L_x_1372:


//--------------------- .text._ZN7cutlass13device_kernelIN5flash19enable_sm80_to_sm89INS1_16FlashAttnBwdSm80INS1_25CollectiveMainloopBwdSm80ILi1ELi1EN4cute5tupleIJNS5_1CILi64EEES8_NS7_ILi192EEEEEENS_10bfloat16_tEfNS_4arch4Sm80ELb0ELb0ELb1ELb0ELb0ELb0ELb0ELb0ELi2ELi2ELi2ELi2ELb1EEENS1_24CollectiveEpilogueBwdGQAISA_fSD_Li256ELb0ELb0EEENS1_19SingleTileSchedulerILb0ELb0ELb0ELi64EEEEEEEEEvNT_6ParamsE --------------------------
	.section	.text._ZN7cutlass13device_kernelIN5flash19enable_sm80_to_sm89INS1_16FlashAttnBwdSm80INS1_25CollectiveMainloopBwdSm80ILi1ELi1EN4cute5tupleIJNS5_1CILi64EEES8_NS7_ILi192EEEEEENS_10bfloat16_tEfNS_4arch4Sm80ELb0ELb0ELb1ELb0ELb0ELb0ELb0ELb0ELi2ELi2ELi2ELi2ELb1EEENS1_24CollectiveEpilogueBwdGQAISA_fSD_Li256ELb0ELb0EEENS1_19SingleTileSchedulerILb0ELb0ELb0ELi64EEEEEEEEEvNT_6ParamsE,"ax",@progbits
	.sectioninfo	@"SHI_REGISTERS=255"
	.align	128
.text._ZN7cutlass13device_kernelIN5flash19enable_sm80_to_sm89INS1_16FlashAttnBwdSm80INS1_25CollectiveMainloopBwdSm80ILi1ELi1EN4cute5tupleIJNS5_1CILi64EEES8_NS7_ILi192EEEEEENS_10bfloat16_tEfNS_4arch4Sm80ELb0ELb0ELb1ELb0ELb0ELb0ELb0ELb0ELi2ELi2ELi2ELi2ELb1EEENS1_24CollectiveEpilogueBwdGQAISA_fSD_Li256ELb0ELb0EEENS1_19SingleTileSchedulerILb0ELb0ELb0ELi64EEEEEEEEEvNT_6ParamsE:
        .type           _ZN7cutlass13device_kernelIN5flash19enable_sm80_to_sm89INS1_16FlashAttnBwdSm80INS1_25CollectiveMainloopBwdSm80ILi1ELi1EN4cute5tupleIJNS5_1CILi64EEES8_NS7_ILi192EEEEEENS_10bfloat16_tEfNS_4arch4Sm80ELb0ELb0ELb1ELb0ELb0ELb0ELb0ELb0ELi2ELi2ELi2ELi2ELb1EEENS1_24CollectiveEpilogueBwdGQAISA_fSD_Li256ELb0ELb0EEENS1_19SingleTileSchedulerILb0ELb0ELb0ELi64EEEEEEEEEvNT_6ParamsE,@function
        .size           _ZN7cutlass13device_kernelIN5flash19enable_sm80_to_sm89INS1_16FlashAttnBwdSm80INS1_25CollectiveMainloopBwdSm80ILi1ELi1EN4cute5tupleIJNS5_1CILi64EEES8_NS7_ILi192EEEEEENS_10bfloat16_tEfNS_4arch4Sm80ELb0ELb0ELb1ELb0ELb0ELb0ELb0ELb0ELi2ELi2ELi2ELi2ELb1EEENS1_24CollectiveEpilogueBwdGQAISA_fSD_Li256ELb0ELb0EEENS1_19SingleTileSchedulerILb0ELb0ELb0ELi64EEEEEEEEEvNT_6ParamsE,(.L_x_1373 - _ZN7cutlass13device_kernelIN5flash19enable_sm80_to_sm89INS1_16FlashAttnBwdSm80INS1_25CollectiveMainloopBwdSm80ILi1ELi1EN4cute5tupleIJNS5_1CILi64EEES8_NS7_ILi192EEEEEENS_10bfloat16_tEfNS_4arch4Sm80ELb0ELb0ELb1ELb0ELb0ELb0ELb0ELb0ELi2ELi2ELi2ELi2ELb1EEENS1_24CollectiveEpilogueBwdGQAISA_fSD_Li256ELb0ELb0EEENS1_19SingleTileSchedulerILb0ELb0ELb0ELi64EEEEEEEEEvNT_6ParamsE)
        .other          _ZN7cutlass13device_kernelIN5flash19enable_sm80_to_sm89INS1_16FlashAttnBwdSm80INS1_25CollectiveMainloopBwdSm80ILi1ELi1EN4cute5tupleIJNS5_1CILi64EEES8_NS7_ILi192EEEEEENS_10bfloat16_tEfNS_4arch4Sm80ELb0ELb0ELb1ELb0ELb0ELb0ELb0ELb0ELi2ELi2ELi2ELi2ELb1EEENS1_24CollectiveEpilogueBwdGQAISA_fSD_Li256ELb0ELb0EEENS1_19SingleTileSchedulerILb0ELb0ELb0ELi64EEEEEEEEEvNT_6ParamsE,@"STO_CUDA_ENTRY STV_DEFAULT"
_ZN7cutlass13device_kernelIN5flash19enable_sm80_to_sm89INS1_16FlashAttnBwdSm80INS1_25CollectiveMainloopBwdSm80ILi1ELi1EN4cute5tupleIJNS5_1CILi64EEES8_NS7_ILi192EEEEEENS_10bfloat16_tEfNS_4arch4Sm80ELb0ELb0ELb1ELb0ELb0ELb0ELb0ELb0ELi2ELi2ELi2ELi2ELb1EEENS1_24CollectiveEpilogueBwdGQAISA_fSD_Li256ELb0ELb0EEENS1_19SingleTileSchedulerILb0ELb0ELb0ELi64EEEEEEEEEvNT_6ParamsE:
[----:B------:R-:W-:Y:S02]  /*0000*/  MOV R1, c[0x0][0x28] ;  /* 0x00000a0000017a02 */ /* 0x000fe40000000f00 */
[----:B------:R-:W1:Y:S02]  /*0010*/  S2UR UR9, SR_CTAID.Z ;  /* 0x00000000000979c3 */ /* 0x000e640000002700 */
        /* <DEDUP_REMOVED lines=11> */
[----:B------:R-:W-:Y:S01]  /*00d0*/  ULDC.64 UR16, c[0x0][0x118] ;  /* 0x0000460000107ab9 */ /* 0x000fe20000000a00 */
[----:B------:R-:W-:Y:S01]  /*00e0*/  LOP3.LUT R233, R233, 0xfffffff7, RZ, 0xc0, !PT ;  /* 0xfffffff7e9e97812 */ /* 0x000fe200078ec0ff */
[----:B------:R-:W-:Y:S01]  /*00f0*/  UIMAD UR6, UR9, UR5, UR4 ;  /* 0x00000005090672a4 */ /* 0x000fe2000f8e0204 */
[----:B------:R-:W-:Y:S01]  /*0100*/  CS2R R126, SRZ ;  /* 0x00000000007e7805 */ /* 0x000fe2000001ff00 */
[----:B------:R-:W-:Y:S01]  /*0110*/  UMOV UR19, 0x6 ;  /* 0x0000000600137882 */ /* 0x000fe20000000000 */
[----:B------:R-:W-:Y:S01]  /*0120*/  CS2R R124, SRZ ;  /* 0x00000000007c7805 */ /* 0x000fe2000001ff00 */
[----:B------:R-:W-:Y:S01]  /*0130*/  ULDC.64 UR4, c[0x0][0x1b8] ;  /* 0x00006e0000047ab9 */ /* 0x000fe20000000a00 */
[----:B------:R-:W-:Y:S01]  /*0140*/  CS2R R130, SRZ ;  /* 0x0000000000827805 */ /* 0x000fe2000001ff00 */
[----:B------:R-:W-:Y:S01]  /*0150*/  UIMAD UR4, UR18, UR4, URZ ;  /* 0x00000004120472a4 */ /* 0x000fe2000f8e023f */
[----:B------:R-:W-:Y:S01]  /*0160*/  CS2R R128, SRZ ;  /* 0x0000000000807805 */ /* 0x000fe2000001ff00 */
[----:B------:R-:W-:Y:S01]  /*0170*/  ULDC UR20, c[0x0][0x168] ;  /* 0x00005a0000147ab9 */ /* 0x000fe20000000800 */
[----:B------:R-:W-:Y:S01]  /*0180*/  CS2R R122, SRZ ;  /* 0x00000000007a7805 */ /* 0x000fe2000001ff00 */
[----:B------:R-:W-:Y:S01]  /*0190*/  UIMAD UR4, UR9, UR5, UR4 ;  /* 0x00000005090472a4 */ /* 0x000fe2000f8e0204 */
[----:B------:R-:W-:Y:S01]  /*01a0*/  CS2R R120, SRZ ;  /* 0x0000000000787805 */ /* 0x000fe2000001ff00 */
[----:B------:R-:W-:Y:S01]  /*01b0*/  UISETP.GE.AND UP0, UPT, UR20, 0x1, UPT ;  /* 0x000000011400788c */ /* 0x000fe2000bf06270 */
[----:B-1----:R-:W-:Y:S01]  /*01c0*/  SHF.R.S32.HI R13, RZ, 0x1f, R234 ;  /* 0x0000001fff0d7819 */ /* 0x002fe200000114ea */
[----:B------:R-:W-:Y:S01]  /*01d0*/  IMAD.SHL.U32 R246, R234, 0x4, RZ ;  /* 0x00000004eaf67824 */ /* 0x000fe200078e00ff */
[----:B------:R-:W-:Y:S01]  /*01e0*/  CS2R R118, SRZ ;  /* 0x0000000000767805 */ /* 0x000fe2000001ff00 */
[----:B------:R-:W-:Y:S01]  /*01f0*/  CS2R R116, SRZ ;  /* 0x0000000000747805 */ /* 0x000fe2000001ff00 */
[-C--:B------:R-:W-:Y:S01]  /*0200*/  LEA.HI R7, R13, R234.reuse, RZ, 0x3 ;  /* 0x000000ea0d077211 */ /* 0x080fe200078f18ff */
[----:B--2---:R-:W-:Y:S01]  /*0210*/  @P0 IMAD.HI.U32 R0, R9, c[0x0][0x24c], RZ ;  /* 0x0000930009000a27 */ /* 0x004fe200078e00ff */
[--C-:B------:R-:W-:Y:S01]  /*0220*/  SHF.R.S32.HI R8, RZ, 0x1f, R9.reuse ;  /* 0x0000001fff087819 */ /* 0x100fe20000011409 */
[----:B------:R-:W-:Y:S01]  /*0230*/  CS2R R110, SRZ ;  /* 0x00000000006e7805 */ /* 0x000fe2000001ff00 */
[----:B------:R-:W-:Y:S01]  /*0240*/  LOP3.LUT R5, R7, 0xfffffff8, RZ, 0xc0, !PT ;  /* 0xfffffff807057812 */ /* 0x000fe200078ec0ff */
[----:B------:R-:W-:Y:S01]  /*0250*/  IMAD.MOV.U32 R3, RZ, RZ, R9 ;  /* 0x000000ffff037224 */ /* 0x000fe200078e0009 */
[----:B------:R-:W-:Y:S01]  /*0260*/  @P0 SHF.R.U32.HI R3, RZ, c[0x0][0x250], R0 ;  /* 0x00009400ff030a19 */ /* 0x000fe20000011600 */
[----:B---3--:R-:W-:Y:S01]  /*0270*/  IMAD R11, R6, R11, c[0x0][0x198] ;  /* 0x00006600060b7624 */ /* 0x008fe200078e020b */
[----:B------:R-:W-:Y:S01]  /*0280*/  SHF.R.S32.HI R244, RZ, 0x3, R7 ;  /* 0x00000003fff47819 */ /* 0x000fe20000011407 */
[----:B------:R-:W-:Y:S01]  /*0290*/  IMAD.IADD R10, R234, 0x1, -R5 ;  /* 0x00000001ea0a7824 */ /* 0x000fe200078e0a05 */
[----:B------:R-:W-:Y:S01]  /*02a0*/  SHF.R.S32.HI R16, RZ, 0x1f, R3 ;  /* 0x0000001fff107819 */ /* 0x000fe20000011403 */
[----:B------:R-:W-:Y:S01]  /*02b0*/  CS2R R108, SRZ ;  /* 0x00000000006c7805 */ /* 0x000fe2000001ff00 */
[----:B------:R-:W-:Y:S01]  /*02c0*/  SHF.R.S32.HI R245, RZ, 0x1f, R244 ;  /* 0x0000001ffff57819 */ /* 0x000fe200000114f4 */
[----:B------:R-:W-:Y:S01]  /*02d0*/  IMAD.SHL.U32 R22, R10, 0x8, RZ ;  /* 0x000000080a167824 */ /* 0x000fe200078e00ff */
[----:B------:R-:W-:Y:S01]  /*02e0*/  SHF.R.S32.HI R247, RZ, 0x1f, R246 ;  /* 0x0000001ffff77819 */ /* 0x000fe200000114f6 */
[C---:B------:R-:W-:Y:S01]  /*02f0*/  IMAD R0, R16.reuse, c[0x0][0x1e0], RZ ;  /* 0x0000780010007a24 */ /* 0x040fe200078e02ff */
[-C--:B------:R-:W-:Y:S01]  /*0300*/  LEA.HI R12, R13, R234.reuse, RZ, 0x4 ;  /* 0x000000ea0d0c7211 */ /* 0x080fe200078f20ff */
[----:B------:R-:W-:Y:S01]  /*0310*/  IMAD R16, R16, c[0x0][0x1b0], RZ ;  /* 0x00006c0010107a24 */ /* 0x000fe200078e02ff */
[----:B------:R-:W-:Y:S01]  /*0320*/  SHF.R.S32.HI R23, RZ, 0x1f, R22 ;  /* 0x0000001fff177819 */ /* 0x000fe20000011416 */
[C---:B------:R-:W-:Y:S01]  /*0330*/  IMAD R0, R3.reuse, c[0x0][0x1e4], R0 ;  /* 0x0000790003007a24 */ /* 0x040fe200078e0200 */
[----:B------:R-:W-:Y:S01]  /*0340*/  CS2R R114, SRZ ;  /* 0x0000000000727805 */ /* 0x000fe2000001ff00 */
[C---:B------:R-:W-:Y:S01]  /*0350*/  IMAD R16, R3.reuse, c[0x0][0x1b4], R16 ;  /* 0x00006d0003107a24 */ /* 0x040fe200078e0210 */
[----:B------:R-:W-:Y:S01]  /*0360*/  CS2R R112, SRZ ;  /* 0x0000000000707805 */ /* 0x000fe2000001ff00 */
[C-C-:B------:R-:W-:Y:S01]  /*0370*/  IMAD.WIDE.U32 R4, R3.reuse, c[0x0][0x1e0], R22.reuse ;  /* 0x0000780003047a25 */ /* 0x140fe200078e0016 */
[----:B------:R-:W-:Y:S01]  /*0380*/  CS2R R106, SRZ ;  /* 0x00000000006a7805 */ /* 0x000fe2000001ff00 */
[----:B------:R-:W-:Y:S01]  /*0390*/  CS2R R104, SRZ ;  /* 0x0000000000687805 */ /* 0x000fe2000001ff00 */
[----:B------:R-:W-:Y:S01]  /*03a0*/  CS2R R102, SRZ ;  /* 0x0000000000667805 */ /* 0x000fe2000001ff00 */
[----:B------:R-:W-:Y:S01]  /*03b0*/  IMAD.WIDE.U32 R2, R3, c[0x0][0x1b0], R22 ;  /* 0x00006c0003027a25 */ /* 0x000fe200078e0016 */
[----:B------:R-:W-:Y:S01]  /*03c0*/  CS2R R100, SRZ ;  /* 0x0000000000647805 */ /* 0x000fe2000001ff00 */
[----:B------:R-:W-:Y:S01]  /*03d0*/  CS2R R94, SRZ ;  /* 0x00000000005e7805 */ /* 0x000fe2000001ff00 */
[----:B------:R-:W-:Y:S01]  /*03e0*/  CS2R R92, SRZ ;  /* 0x00000000005c7805 */ /* 0x000fe2000001ff00 */
[----:B------:R-:W-:Y:S01]  /*03f0*/  IMAD.IADD R5, R5, 0x1, R0 ;  /* 0x0000000105057824 */ /* 0x000fe200078e0200 */
[----:B------:R-:W-:Y:S01]  /*0400*/  CS2R R98, SRZ ;  /* 0x0000000000627805 */ /* 0x000fe2000001ff00 */
[----:B------:R-:W-:Y:S01]  /*0410*/  IMAD.U32 R0, RZ, RZ, UR9 ;  /* 0x00000009ff007e24 */ /* 0x000fe2000f8e00ff */
[----:B------:R-:W-:Y:S01]  /*0420*/  CS2R R96, SRZ ;  /* 0x0000000000607805 */ /* 0x000fe2000001ff00 */
[----:B------:R-:W-:Y:S01]  /*0430*/  IMAD.IADD R17, R3, 0x1, R16 ;  /* 0x0000000103117824 */ /* 0x000fe200078e0210 */
[----:B------:R-:W-:Y:S01]  /*0440*/  CS2R R90, SRZ ;  /* 0x00000000005a7805 */ /* 0x000fe2000001ff00 */
[----:B------:R-:W-:Y:S01]  /*0450*/  IMAD.MOV.U32 R16, RZ, RZ, R2 ;  /* 0x000000ffff107224 */ /* 0x000fe200078e0002 */
[----:B------:R-:W-:Y:S01]  /*0460*/  CS2R R88, SRZ ;  /* 0x0000000000587805 */ /* 0x000fe2000001ff00 */
[----:B------:R-:W-:Y:S01]  /*0470*/  IMAD.WIDE.U32 R14, R0, c[0x0][0x1e8], R4 ;  /* 0x00007a00000e7a25 */ /* 0x000fe200078e0004 */
[----:B------:R-:W-:Y:S01]  /*0480*/  CS2R R86, SRZ ;  /* 0x0000000000567805 */ /* 0x000fe2000001ff00 */
[----:B------:R-:W-:Y:S01]  /*0490*/  CS2R R84, SRZ ;  /* 0x0000000000547805 */ /* 0x000fe2000001ff00 */
[----:B------:R-:W-:Y:S01]  /*04a0*/  CS2R R78, SRZ ;  /* 0x00000000004e7805 */ /* 0x000fe2000001ff00 */
[----:B------:R-:W-:Y:S01]  /*04b0*/  IMAD.WIDE R4, R6, 0x40, R244 ;  /* 0x0000004006047825 */ /* 0x000fe200078e02f4 */
[----:B------:R-:W-:Y:S01]  /*04c0*/  IADD3 R15, R15, UR6, RZ ;  /* 0x000000060f0f7c10 */ /* 0x000fe2000fffe0ff */
[----:B------:R-:W-:Y:S01]  /*04d0*/  CS2R R76, SRZ ;  /* 0x00000000004c7805 */ /* 0x000fe2000001ff00 */
[----:B------:R-:W-:Y:S01]  /*04e0*/  CS2R R82, SRZ ;  /* 0x0000000000527805 */ /* 0x000fe2000001ff00 */
[----:B------:R-:W-:Y:S01]  /*04f0*/  IMAD.WIDE.U32 R16, R0, c[0x0][0x1b8], R16 ;  /* 0x00006e0000107a25 */ /* 0x000fe200078e0010 */
[----:B------:R-:W-:Y:S01]  /*0500*/  CS2R R80, SRZ ;  /* 0x0000000000507805 */ /* 0x000fe2000001ff00 */
[----:B------:R-:W-:Y:S01]  /*0510*/  CS2R R74, SRZ ;  /* 0x00000000004a7805 */ /* 0x000fe2000001ff00 */
[----:B------:R-:W-:Y:S01]  /*0520*/  CS2R R72, SRZ ;  /* 0x0000000000487805 */ /* 0x000fe2000001ff00 */
[----:B------:R-:W-:Y:S01]  /*0530*/  IMAD R3, R5, c[0x0][0x1d8], RZ ;  /* 0x0000760005037a24 */ /* 0x000fe200078e02ff */
[----:B------:R-:W-:Y:S01]  /*0540*/  IADD3 R17, R17, UR4, RZ ;  /* 0x0000000411117c10 */ /* 0x000fe2000fffe0ff */
[----:B------:R-:W-:Y:S01]  /*0550*/  IMAD R0, R5, c[0x0][0x1a8], RZ ;  /* 0x00006a0005007a24 */ /* 0x000fe200078e02ff */
[----:B------:R-:W-:Y:S01]  /*0560*/  ULDC.64 UR4, c[0x0][0x278] ;  /* 0x00009e0000047ab9 */ /* 0x000fe20000000a00 */
[C---:B------:R-:W-:Y:S01]  /*0570*/  IMAD R3, R4.reuse, c[0x0][0x1dc], R3 ;  /* 0x0000770004037a24 */ /* 0x040fe200078e0203 */
[----:B------:R-:W-:Y:S01]  /*0580*/  UIMAD UR6, UR18, UR4, URZ ;  /* 0x00000004120672a4 */ /* 0x000fe2000f8e023f */
[C---:B------:R-:W-:Y:S01]  /*0590*/  IMAD.WIDE.U32 R14, R4.reuse, c[0x0][0x1d8], R14 ;  /* 0x00007600040e7a25 */ /* 0x040fe200078e000e */
[----:B------:R-:W-:Y:S01]  /*05a0*/  UIMAD.WIDE.U32 UR12, UR9, UR4, URZ ;  /* 0x00000004090c72a5 */ /* 0x000fe2000f8e003f */
[----:B------:R-:W-:Y:S01]  /*05b0*/  CS2R R70, SRZ ;  /* 0x0000000000467805 */ /* 0x000fe2000001ff00 */
[----:B------:R-:W-:Y:S01]  /*05c0*/  UIMAD UR6, UR9, UR5, UR6 ;  /* 0x00000005090672a4 */ /* 0x000fe2000f8e0206 */
[----:B------:R-:W-:Y:S01]  /*05d0*/  IMAD R0, R4, c[0x0][0x1ac], R0 ;  /* 0x00006b0004007a24 */ /* 0x000fe200078e0200 */
[----:B------:R-:W-:Y:S01]  /*05e0*/  LEA R24, P0, R14, c[0x0][0x1c0], 0x1 ;  /* 0x000070000e187a11 */ /* 0x000fe200078008ff */
[----:B------:R-:W-:Y:S01]  /*05f0*/  IMAD.IADD R2, R15, 0x1, R3 ;  /* 0x000000010f027824 */ /* 0x000fe200078e0203 */
[----:B------:R-:W-:Y:S01]  /*0600*/  UIADD3 UR6, UR13, UR6, URZ ;  /* 0x000000060d067290 */ /* 0x000fe2000fffe03f */
[----:B------:R-:W-:Y:S01]  /*0610*/  IMAD.WIDE.U32 R16, R4, c[0x0][0x1a8], R16 ;  /* 0x00006a0004107a25 */ /* 0x000fe200078e0010 */
[----:B------:R-:W-:Y:S01]  /*0620*/  LEA.HI R4, R13, R234, RZ, 0x6 ;  /* 0x000000ea0d047211 */ /* 0x000fe200078f30ff */
[----:B------:R-:W-:Y:S01]  /*0630*/  ULDC.64 UR4, c[0x0][0x188] ;  /* 0x0000620000047ab9 */ /* 0x000fe20000000a00 */
[----:B------:R-:W-:Y:S01]  /*0640*/  LEA.HI.X R25, R14, c[0x0][0x1c4], R2, 0x1, P0 ;  /* 0x000071000e197a11 */ /* 0x000fe200000f0c02 */
[----:B------:R-:W-:Y:S01]  /*0650*/  IMAD.SHL.U32 R15, R244, 0x40, RZ ;  /* 0x00000040f40f7824 */ /* 0x000fe200078e00ff */
[----:B------:R-:W-:Y:S01]  /*0660*/  SHF.R.S32.HI R4, RZ, 0x6, R4 ;  /* 0x00000006ff047819 */ /* 0x000fe20000011404 */
[----:B------:R-:W-:Y:S01]  /*0670*/  IMAD.MOV.U32 R5, RZ, RZ, c[0x0][0x1d8] ;  /* 0x00007600ff057624 */ /* 0x000fe200078e00ff */
[----:B------:R-:W-:Y:S01]  /*0680*/  LEA R26, P0, R16, c[0x0][0x190], 0x1 ;  /* 0x00006400101a7a11 */ /* 0x000fe200078008ff */
[----:B------:R-:W-:Y:S01]  /*0690*/  IMAD.IADD R0, R17, 0x1, R0 ;  /* 0x0000000111007824 */ /* 0x000fe200078e0200 */
[----:B------:R-:W-:Y:S01]  /*06a0*/  LOP3.LUT R15, R15, 0x1c0, RZ, 0xc0, !PT ;  /* 0x000001c00f0f7812 */ /* 0x000fe200078ec0ff */
[----:B------:R-:W-:Y:S01]  /*06b0*/  IMAD.MOV.U32 R3, RZ, RZ, c[0x0][0x1dc] ;  /* 0x00007700ff037624 */ /* 0x000fe200078e00ff */
[----:B------:R-:W-:Y:S01]  /*06c0*/  LEA R18, P1, R5, R24, 0x6 ;  /* 0x0000001805127211 */ /* 0x000fe200078230ff */
[----:B------:R-:W-:Y:S01]  /*06d0*/  IMAD.SHL.U32 R2, R4, 0x200, RZ ;  /* 0x0000020004027824 */ /* 0x000fe200078e00ff */
[--C-:B------:R-:W-:Y:S01]  /*06e0*/  LOP3.LUT R232, R15, 0x38, R22.reuse, 0xf8, !PT ;  /* 0x000000380fe87812 */ /* 0x100fe200078ef816 */
[----:B------:R-:W-:Y:S01]  /*06f0*/  IMAD.WIDE.U32 R28, R244, c[0x0][0x178], R22 ;  /* 0x00005e00f41c7a25 */ /* 0x000fe200078e0016 */
[----:B------:R-:W-:Y:S01]  /*0700*/  SHF.R.U32.HI R15, RZ, 0x3, R15 ;  /* 0x00000003ff0f7819 */ /* 0x000fe2000001160f */
[----:B------:R-:W-:Y:S01]  /*0710*/  UIMAD UR4, UR18, UR4, URZ ;  /* 0x00000004120472a4 */ /* 0x000fe2000f8e023f */
[----:B------:R-:W-:Y:S01]  /*0720*/  LEA.HI.X R27, R16, c[0x0][0x194], R0, 0x1, P0 ;  /* 0x00006500101b7a11 */ /* 0x000fe200000f0c00 */
[----:B------:R-:W-:Y:S01]  /*0730*/  IMAD.IADD R0, R11, 0x1, -R244 ;  /* 0x000000010b007824 */ /* 0x000fe200078e0af4 */
[----:B------:R-:W-:Y:S01]  /*0740*/  LEA.HI.X R19, R5, R25, R3, 0x6, P1 ;  /* 0x0000001905137211 */ /* 0x000fe200008f3403 */
[----:B------:R-:W-:Y:S01]  /*0750*/  IMAD.MOV.U32 R5, RZ, RZ, c[0x0][0x1a8] ;  /* 0x00006a00ff057624 */ /* 0x000fe200078e00ff */
[----:B------:R-:W-:Y:S01]  /*0760*/  ISETP.GE.AND P1, PT, R22, c[0x0][0x1cc], PT ;  /* 0x0000730016007a0c */ /* 0x000fe20003f26270 */
[----:B------:R-:W-:Y:S01]  /*0770*/  IMAD.MOV.U32 R3, RZ, RZ, c[0x0][0x1ac] ;  /* 0x00006b00ff037624 */ /* 0x000fe200078e00ff */
[----:B------:R-:W-:Y:S01]  /*0780*/  LOP3.LUT R232, R2, R232, R15, 0xf6, !PT ;  /* 0x000000e802e87212 */ /* 0x000fe200078ef60f */
[----:B------:R-:W-:Y:S01]  /*0790*/  UIMAD UR8, UR9, UR5, UR4 ;  /* 0x00000005090872a4 */ /* 0x000fe2000f8e0204 */
[----:B------:R-:W-:Y:S01]  /*07a0*/  IADD3 R15, R22, 0x80, RZ ;  /* 0x00000080160f7810 */ /* 0x000fe20007ffe0ff */
[----:B------:R-:W-:Y:S01]  /*07b0*/  CS2R R68, SRZ ;  /* 0x0000000000447805 */ /* 0x000fe2000001ff00 */
[----:B------:R-:W-:Y:S01]  /*07c0*/  ISETP.LT.OR P3, PT, R0, 0x1, P1 ;  /* 0x000000010000780c */ /* 0x000fe20000f61670 */
[----:B------:R-:W-:Y:S01]  /*07d0*/  IMAD.SHL.U32 R232, R232, 0x2, RZ ;  /* 0x00000002e8e87824 */ /* 0x000fe200078e00ff */
[----:B------:R-:W-:Y:S01]  /*07e0*/  IADD3 R16, R22, 0x40, RZ ;  /* 0x0000004016107810 */ /* 0x000fe20007ffe0ff */
[----:B------:R-:W-:Y:S01]  /*07f0*/  ULDC.64 UR4, c[0x0][0x178] ;  /* 0x00005e0000047ab9 */ /* 0x000fe20000000a00 */
[----:B------:R-:W-:Y:S01]  /*0800*/  ISETP.GE.AND P2, PT, R15, c[0x0][0x1cc], PT ;  /* 0x000073000f007a0c */ /* 0x000fe20003f46270 */
[----:B------:R-:W-:Y:S01]  /*0810*/  USHF.L.U64.HI UR7, UR4, UR19, UR5 ;  /* 0x0000001304077299 */ /* 0x000fe20008010205 */
[----:B------:R-:W-:Y:S01]  /*0820*/  P2R R6, PR, RZ, 0x8 ;  /* 0x00000008ff067803 */ /* 0x000fe20000000000 */
[----:B------:R-:W-:Y:S01]  /*0830*/  CS2R R62, SRZ ;  /* 0x00000000003e7805 */ /* 0x000fe2000001ff00 */
[----:B------:R-:W-:Y:S01]  /*0840*/  ISETP.GE.AND P0, PT, R16, c[0x0][0x1cc], PT ;  /* 0x0000730010007a0c */ /* 0x000fe20003f06270 */
[----:B------:R-:W-:Y:S01]  /*0850*/  CS2R R60, SRZ ;  /* 0x00000000003c7805 */ /* 0x000fe2000001ff00 */
[C---:B------:R-:W-:Y:S01]  /*0860*/  ISETP.LT.OR P4, PT, R0.reuse, 0x21, P1 ;  /* 0x000000210000780c */ /* 0x040fe20000f81670 */
[----:B------:R-:W-:Y:S01]  /*0870*/  CS2R R66, SRZ ;  /* 0x0000000000427805 */ /* 0x000fe2000001ff00 */
[C---:B------:R-:W-:Y:S01]  /*0880*/  ISETP.LT.OR P5, PT, R0.reuse, 0x1, P2 ;  /* 0x000000010000780c */ /* 0x040fe200017a1670 */
[----:B------:R-:W-:Y:S01]  /*0890*/  CS2R R64, SRZ ;  /* 0x0000000000407805 */ /* 0x000fe2000001ff00 */
[----:B------:R-:W-:Y:S01]  /*08a0*/  ISETP.LT.OR P1, PT, R0, 0x21, P2 ;  /* 0x000000210000780c */ /* 0x000fe20001721670 */
[----:B------:R-:W-:Y:S01]  /*08b0*/  CS2R R58, SRZ ;  /* 0x00000000003a7805 */ /* 0x000fe2000001ff00 */
[----:B------:R-:W-:Y:S01]  /*08c0*/  ISETP.NE.AND P2, PT, R6, RZ, PT ;  /* 0x000000ff0600720c */ /* 0x000fe20003f45270 */
[----:B------:R-:W-:Y:S01]  /*08d0*/  IMAD R6, R8, c[0x0][0x270], RZ ;  /* 0x00009c0008067a24 */ /* 0x000fe200078e02ff */
[C---:B------:R-:W-:Y:S01]  /*08e0*/  ISETP.LT.OR P6, PT, R0.reuse, 0x1, P0 ;  /* 0x000000010000780c */ /* 0x040fe200007c1670 */
[----:B------:R-:W-:Y:S01]  /*08f0*/  CS2R R56, SRZ ;  /* 0x0000000000387805 */ /* 0x000fe2000001ff00 */
[----:B------:R-:W-:Y:S01]  /*0900*/  ISETP.LT.OR P3, PT, R0, 0x21, P0 ;  /* 0x000000210000780c */ /* 0x000fe20000761670 */
[----:B------:R-:W-:Y:S01]  /*0910*/  IMAD R17, R9, c[0x0][0x274], R6 ;  /* 0x00009d0009117a24 */ /* 0x000fe200078e0206 */
[C---:B------:R-:W-:Y:S01]  /*0920*/  LEA R20, P0, R5.reuse, R26, 0x6 ;  /* 0x0000001a05147211 */ /* 0x040fe200078030ff */
[----:B------:R-:W-:Y:S01]  /*0930*/  CS2R R54, SRZ ;  /* 0x0000000000367805 */ /* 0x000fe2000001ff00 */
[----:B------:R-:W-:Y:S01]  /*0940*/  IADD3 R14, -R244, c[0x0][0x168], RZ ;  /* 0x00005a00f40e7a10 */ /* 0x000fe20007ffe1ff */
[----:B------:R-:W-:Y:S01]  /*0950*/  CS2R R52, SRZ ;  /* 0x0000000000347805 */ /* 0x000fe2000001ff00 */
[----:B------:R-:W-:Y:S01]  /*0960*/  LEA.HI.X R21, R5, R27, R3, 0x6, P0 ;  /* 0x0000001b05157211 */ /* 0x000fe200000f3403 */
[----:B------:R-:W-:Y:S01]  /*0970*/  IMAD R5, R245, c[0x0][0x178], RZ ;  /* 0x00005e00f5057a24 */ /* 0x000fe200078e02ff */
[----:B------:R-:W-:Y:S01]  /*0980*/  SHF.R.S32.HI R3, RZ, 0x4, R12 ;  /* 0x00000004ff037819 */ /* 0x000fe2000001140c */
[----:B------:R1:W-:Y:S01]  /*0990*/  LDGSTS.E.BYPASS.LTC128B.128 [R232+0x6080], [R24.64], !P2 ;  /* 0x0608000018e87fae */ /* 0x0003e2000d101d50 */
[----:B------:R-:W-:Y:S01]  /*09a0*/  ISETP.GE.AND P2, PT, R22, c[0x0][0x19c], PT ;  /* 0x0000670016007a0c */ /* 0x000fe20003f46270 */
[----:B------:R-:W-:Y:S01]  /*09b0*/  CS2R R46, SRZ ;  /* 0x00000000002e7805 */ /* 0x000fe2000001ff00 */
[----:B------:R-:W-:Y:S01]  /*09c0*/  LEA.HI R229, R12, R3, RZ, 0x1 ;  /* 0x000000030ce57211 */ /* 0x000fe200078f08ff */
[----:B------:R1:W-:Y:S01]  /*09d0*/  LDGSTS.E.BYPASS.LTC128B.128 [R232+0x8080], [R24.64+0x80], !P6 ;  /* 0x0808008018e87fae */ /* 0x0003e2000f101d50 */
[C---:B------:R-:W-:Y:S01]  /*09e0*/  ISETP.LT.OR P6, PT, R0.reuse, 0x1, P2 ;  /* 0x000000010000780c */ /* 0x040fe200017c1670 */
[----:B------:R-:W-:Y:S01]  /*09f0*/  CS2R R44, SRZ ;  /* 0x00000000002c7805 */ /* 0x000fe2000001ff00 */
[----:B------:R-:W-:Y:S01]  /*0a00*/  LOP3.LUT R229, R229, 0xfffffffe, RZ, 0xc0, !PT ;  /* 0xfffffffee5e57812 */ /* 0x000fe200078ec0ff */
[----:B------:R1:W-:Y:S01]  /*0a10*/  LDGSTS.E.BYPASS.LTC128B.128 [R232+0xa080], [R24.64+0x100], !P5 ;  /* 0x0a08010018e87fae */ /* 0x0003e2000e901d50 */
[----:B------:R-:W-:Y:S01]  /*0a20*/  ISETP.GE.AND P0, PT, R15, c[0x0][0x19c], PT ;  /* 0x000067000f007a0c */ /* 0x000fe20003f06270 */
[----:B------:R-:W-:Y:S01]  /*0a30*/  CS2R R50, SRZ ;  /* 0x0000000000327805 */ /* 0x000fe2000001ff00 */
[----:B------:R-:W-:Y:S01]  /*0a40*/  CS2R R48, SRZ ;  /* 0x0000000000307805 */ /* 0x000fe2000001ff00 */
[----:B------:R2:W-:Y:S01]  /*0a50*/  LDGSTS.E.BYPASS.LTC128B.128 [R232+0x7080], [R18.64], !P4 ;  /* 0x0708000012e87fae */ /* 0x0005e2000e101d50 */
[----:B------:R-:W-:Y:S01]  /*0a60*/  IMAD.IADD R229, R3, 0x1, -R229 ;  /* 0x0000000103e57824 */ /* 0x000fe200078e0ae5 */
[----:B------:R-:W-:Y:S01]  /*0a70*/  ISETP.LT.OR P4, PT, R0, 0x1, P0 ;  /* 0x000000010000780c */ /* 0x000fe20000781670 */
[----:B------:R-:W-:Y:S01]  /*0a80*/  CS2R R42, SRZ ;  /* 0x00000000002a7805 */ /* 0x000fe2000001ff00 */
[----:B------:R2:W-:Y:S01]  /*0a90*/  LDGSTS.E.BYPASS.LTC128B.128 [R232+0x9080], [R18.64+0x80], !P3 ;  /* 0x0908008012e87fae */ /* 0x0005e2000d901d50 */
[----:B------:R-:W-:Y:S01]  /*0aa0*/  IMAD R2, R229, 0x800, R2 ;  /* 0x00000800e5027824 */ /* 0x000fe200078e0202 */
[----:B------:R-:W-:Y:S01]  /*0ab0*/  CS2R R40, SRZ ;  /* 0x0000000000287805 */ /* 0x000fe2000001ff00 */
[----:B------:R-:W-:Y:S01]  /*0ac0*/  CS2R R38, SRZ ;  /* 0x0000000000267805 */ /* 0x000fe2000001ff00 */
[----:B------:R2:W-:Y:S01]  /*0ad0*/  LDGSTS.E.BYPASS.LTC128B.128 [R232+0xb080], [R18.64+0x100], !P1 ;  /* 0x0b08010012e87fae */ /* 0x0005e2000c901d50 */
[----:B------:R-:W-:Y:S01]  /*0ae0*/  ISETP.GE.AND P1, PT, R16, c[0x0][0x19c], PT ;  /* 0x0000670010007a0c */ /* 0x000fe20003f26270 */
[----:B------:R-:W-:-:S02]  /*0af0*/  CS2R R36, SRZ ;  /* 0x0000000000247805 */ /* 0x000fc4000001ff00 */
[----:B------:R-:W0:Y:S01]  /*0b00*/  LDGDEPBAR ;  /* 0x00000000000079af */ /* 0x000e220000000000 */
[----:B------:R-:W-:-:S03]  /*0b10*/  ISETP.LT.OR P5, PT, R0, 0x1, P1 ;  /* 0x000000010000780c */ /* 0x000fc60000fa1670 */
[----:B------:R3:W-:Y:S01]  /*0b20*/  LDGSTS.E.BYPASS.LTC128B.128 [R232+0x80], [R26.64], !P6 ;  /* 0x000800001ae87fae */ /* 0x0007e2000f101d50 */
[----:B------:R-:W-:Y:S01]  /*0b30*/  ISETP.GE.AND P6, PT, R16, c[0x0][0x16c], PT ;  /* 0x00005b0010007a0c */ /* 0x000fe20003fc6270 */
[----:B-1----:R-:W-:Y:S02]  /*0b40*/  IMAD R24, R244, c[0x0][0x17c], R5 ;  /* 0x00005f00f4187a24 */ /* 0x002fe400078e0205 */
[----:B------:R-:W-:-:S06]  /*0b50*/  IMAD.MOV.U32 R5, RZ, RZ, 0x40 ;  /* 0x00000040ff057424 */ /* 0x000fcc00078e00ff */
[----:B------:R3:W-:Y:S01]  /*0b60*/  LDGSTS.E.BYPASS.LTC128B.128 [R232+0x2080], [R26.64+0x80], !P5 ;  /* 0x020800801ae87fae */ /* 0x0007e2000e901d50 */
[----:B------:R-:W-:Y:S02]  /*0b70*/  IMAD.IADD R25, R29, 0x1, R24 ;  /* 0x000000011d197824 */ /* 0x000fe400078e0218 */
[----:B------:R-:W-:Y:S01]  /*0b80*/  IMAD.MOV.U32 R24, RZ, RZ, R28 ;  /* 0x000000ffff187224 */ /* 0x000fe200078e001c */
[----:B------:R3:W-:Y:S01]  /*0b90*/  LDGSTS.E.BYPASS.LTC128B.128 [R232+0x4080], [R26.64+0x100], !P4 ;  /* 0x040801001ae87fae */ /* 0x0007e2000e101d50 */
[----:B------:R-:W-:Y:S01]  /*0ba0*/  IMAD R28, R8, c[0x0][0x180], RZ ;  /* 0x00006000081c7a24 */ /* 0x000fe200078e02ff */
[----:B------:R-:W-:Y:S01]  /*0bb0*/  ISETP.GE.AND P4, PT, R15, c[0x0][0x16c], PT ;  /* 0x00005b000f007a0c */ /* 0x000fe20003f86270 */
[----:B------:R-:W-:-:S04]  /*0bc0*/  IMAD.WIDE.U32 R24, R9, c[0x0][0x180], R24 ;  /* 0x0000600009187a25 */ /* 0x000fc800078e0018 */
[----:B--2---:R-:W-:-:S04]  /*0bd0*/  IMAD.WIDE.U32 R18, R9, c[0x0][0x270], R246 ;  /* 0x00009c0009127a25 */ /* 0x004fc800078e00f6 */
[----:B------:R-:W-:Y:S01]  /*0be0*/  IMAD R28, R9, c[0x0][0x184], R28 ;  /* 0x00006100091c7a24 */ /* 0x000fe200078e021c */
[----:B------:R-:W-:-:S03]  /*0bf0*/  IADD3 R18, P3, R18, UR12, RZ ;  /* 0x0000000c12127c10 */ /* 0x000fc6000ff7e0ff */
[----:B------:R-:W-:Y:S01]  /*0c00*/  IMAD.IADD R29, R25, 0x1, R28 ;  /* 0x00000001191d7824 */ /* 0x000fe200078e021c */
[----:B------:R-:W-:Y:S01]  /*0c10*/  IADD3.X R17, R19, UR6, R17, P3, !PT ;  /* 0x0000000613117c10 */ /* 0x000fe20009ffe411 */
[----:B------:R-:W-:Y:S01]  /*0c20*/  IMAD.MOV.U32 R28, RZ, RZ, R24 ;  /* 0x000000ffff1c7224 */ /* 0x000fe200078e0018 */
[----:B------:R-:W-:Y:S01]  /*0c30*/  ISETP.LT.OR P3, PT, R0, 0x21, P2 ;  /* 0x000000210000780c */ /* 0x000fe20001761670 */
[----:B------:R-:W-:Y:S01]  /*0c40*/  IMAD.WIDE.U32 R24, R244, c[0x0][0x208], R22 ;  /* 0x00008200f4187a25 */ /* 0x000fe200078e0016 */
[C---:B------:R-:W-:Y:S02]  /*0c50*/  ISETP.LT.OR P2, PT, R0.reuse, 0x21, P1 ;  /* 0x000000210000780c */ /* 0x040fe40000f41670 */
[----:B------:R-:W-:Y:S02]  /*0c60*/  P2R R3, PR, RZ, 0x8 ;  /* 0x00000008ff037803 */ /* 0x000fe40000000000 */
[----:B------:R-:W-:Y:S02]  /*0c70*/  ISETP.LT.OR P3, PT, R0, 0x21, P0 ;  /* 0x000000210000780c */ /* 0x000fe40000761670 */
[----:B------:R-:W-:-:S02]  /*0c80*/  P2R R0, PR, RZ, 0x4 ;  /* 0x00000004ff007803 */ /* 0x000fc40000000000 */
[----:B------:R-:W-:Y:S01]  /*0c90*/  ISETP.NE.AND P1, PT, R3, RZ, PT ;  /* 0x000000ff0300720c */ /* 0x000fe20003f25270 */
[----:B------:R-:W-:Y:S01]  /*0ca0*/  IMAD R3, R245, c[0x0][0x208], RZ ;  /* 0x00008200f5037a24 */ /* 0x000fe200078e02ff */
[----:B------:R-:W-:Y:S02]  /*0cb0*/  ISETP.NE.AND P5, PT, R0, RZ, PT ;  /* 0x000000ff0000720c */ /* 0x000fe40003fa5270 */
[----:B------:R-:W-:Y:S01]  /*0cc0*/  LOP3.LUT P2, RZ, R10, 0x4, RZ, 0xc0, !PT ;  /* 0x000000040aff7812 */ /* 0x000fe2000784c0ff */
[----:B---3--:R-:W-:Y:S01]  /*0cd0*/  IMAD R26, R244, c[0x0][0x20c], R3 ;  /* 0x00008300f41a7a24 */ /* 0x008fe200078e0203 */
[----:B------:R-:W-:Y:S01]  /*0ce0*/  ISETP.GE.AND P0, PT, R22, c[0x0][0x16c], PT ;  /* 0x00005b0016007a0c */ /* 0x000fe20003f06270 */
[----:B------:R-:W-:Y:S01]  /*0cf0*/  IMAD.MOV.U32 R3, RZ, RZ, 0x20 ;  /* 0x00000020ff037424 */ /* 0x000fe200078e00ff */
[----:B------:R-:W-:Y:S01]  /*0d00*/  SEL R0, RZ, 0x2, P6 ;  /* 0x00000002ff007807 */ /* 0x000fe20003000000 */
[----:B------:R-:W-:Y:S01]  /*0d10*/  IMAD.IADD R27, R25, 0x1, R26 ;  /* 0x00000001191b7824 */ /* 0x000fe200078e021a */
[----:B------:R-:W-:Y:S01]  /*0d20*/  SEL R242, RZ, 0x1, P0 ;  /* 0x00000001fff27807 */ /* 0x000fe20000000000 */
[----:B------:R-:W-:Y:S01]  /*0d30*/  IMAD.MOV.U32 R26, RZ, RZ, R24 ;  /* 0x000000ffff1a7224 */ /* 0x000fe200078e0018 */
[----:B------:R-:W-:Y:S01]  /*0d40*/  SEL R19, RZ, 0x4, P4 ;  /* 0x00000004ff137807 */ /* 0x000fe20002000000 */
[----:B------:R1:W-:Y:S01]  /*0d50*/  LDGSTS.E.BYPASS.LTC128B.128 [R232+0x1080], [R20.64], !P1 ;  /* 0x0108000014e87fae */ /* 0x0003e2000c901d50 */
[C---:B------:R-:W-:Y:S01]  /*0d60*/  LOP3.LUT P1, RZ, R10.reuse, 0x2, RZ, 0xc0, !PT ;  /* 0x000000020aff7812 */ /* 0x040fe2000782c0ff */
[----:B------:R-:W-:Y:S01]  /*0d70*/  IMAD.SHL.U32 R10, R10, 0x40, RZ ;  /* 0x000000400a0a7824 */ /* 0x000fe200078e00ff */
[----:B------:R-:W-:Y:S01]  /*0d80*/  IADD3 R19, R19, R0, R242 ;  /* 0x0000000013137210 */ /* 0x000fe20007ffe0f2 */
[----:B------:R1:W-:Y:S01]  /*0d90*/  LDGSTS.E.BYPASS.LTC128B.128 [R232+0x3080], [R20.64+0x80], !P5 ;  /* 0x0308008014e87fae */ /* 0x0003e2000e901d50 */
[----:B------:R-:W-:Y:S01]  /*0da0*/  IMAD.U32 R0, RZ, RZ, UR9 ;  /* 0x00000009ff007e24 */ /* 0x000fe2000f8e00ff */
[----:B------:R-:W-:Y:S01]  /*0db0*/  @P4 LOP3.LUT R233, R233, 0x8, RZ, 0xfc, !PT ;  /* 0x00000008e9e94812 */ /* 0x000fe200078efcff */
[----:B------:R-:W-:Y:S01]  /*0dc0*/  IMAD.WIDE.U32 R30, R9, c[0x0][0x210], R26 ;  /* 0x00008400091e7a25 */ /* 0x000fe200078e001a */
[----:B------:R1:W-:Y:S01]  /*0dd0*/  LDGSTS.E.BYPASS.LTC128B.128 [R232+0x5080], [R20.64+0x100], !P3 ;  /* 0x0508010014e87fae */ /* 0x0003e2000d901d50 */
[----:B------:R-:W-:-:S02]  /*0de0*/  LOP3.LUT R10, R10, 0x1c0, RZ, 0xc0, !PT ;  /* 0x000001c00a0a7812 */ /* 0x000fc400078ec0ff */
[----:B------:R-:W-:Y:S01]  /*0df0*/  IMAD.WIDE.U32 R28, R0, c[0x0][0x188], R28 ;  /* 0x00006200001c7a25 */ /* 0x000fe200078e001c */
[----:B------:R-:W0:Y:S01]  /*0e00*/  LDGDEPBAR ;  /* 0x00000000000079af */ /* 0x000e220000000000 */
[----:B------:R-:W-:Y:S02]  /*0e10*/  LOP3.LUT R231, R10, 0x8, R7, 0xf8, !PT ;  /* 0x000000080ae77812 */ /* 0x000fe400078ef807 */
[----:B------:R-:W-:Y:S02]  /*0e20*/  SHF.R.U32.HI R6, RZ, 0x3, R10 ;  /* 0x00000003ff067819 */ /* 0x000fe4000001160a */
[----:B------:R-:W-:Y:S01]  /*0e30*/  IADD3 R0, R29, UR8, RZ ;  /* 0x000000081d007c10 */ /* 0x000fe2000fffe0ff */
[----:B------:R-:W-:Y:S01]  /*0e40*/  USHF.L.U32 UR8, UR4, 0x6, URZ ;  /* 0x0000000604087899 */ /* 0x000fe2000800063f */
[----:B------:R-:W-:Y:S02]  /*0e50*/  LOP3.LUT R231, R231, R6, RZ, 0x3c, !PT ;  /* 0x00000006e7e77212 */ /* 0x000fe400078e3cff */
[----:B------:R-:W-:Y:S01]  /*0e60*/  LEA R236, P0, R28, c[0x0][0x160], 0x1 ;  /* 0x000058001cec7a11 */ /* 0x000fe200078008ff */
[----:B------:R-:W-:Y:S01]  /*0e70*/  ULDC.64 UR4, c[0x0][0x290] ;  /* 0x0000a40000047ab9 */ /* 0x000fe20000000a00 */
[----:B------:R-:W-:Y:S01]  /*0e80*/  LOP3.LUT P3, RZ, R19, 0x2, RZ, 0xc0, !PT ;  /* 0x0000000213ff7812 */ /* 0x000fe2000786c0ff */
[----:B------:R-:W-:Y:S01]  /*0e90*/  IMAD.IADD R231, R2, 0x1, R231 ;  /* 0x0000000102e77824 */ /* 0x000fe200078e02e7 */
[----:B------:R-:W-:Y:S01]  /*0ea0*/  SEL R2, R3, 0xffffffe0, !P1 ;  /* 0xffffffe003027807 */ /* 0x000fe20004800000 */
[----:B------:R-:W-:Y:S01]  /*0eb0*/  UIMAD.WIDE.U32 UR10, UR9, UR4, URZ ;  /* 0x00000004090a72a5 */ /* 0x000fe2000f8e003f */
[----:B------:R-:W-:Y:S01]  /*0ec0*/  LEA.HI.X R237, R28, c[0x0][0x164], R0, 0x1, P0 ;  /* 0x000059001ced7a11 */ /* 0x000fe200000f0c00 */
[----:B------:R-:W-:Y:S01]  /*0ed0*/  IMAD.SHL.U32 R231, R231, 0x2, RZ ;  /* 0x00000002e7e77824 */ /* 0x000fe200078e00ff */
[----:B------:R-:W-:Y:S01]  /*0ee0*/  SEL R0, R5, 0xffffffc0, !P2 ;  /* 0xffffffc005007807 */ /* 0x000fe20005000000 */
[----:B------:R-:W-:Y:S01]  /*0ef0*/  UIMAD UR4, UR18, UR4, URZ ;  /* 0x00000004120472a4 */ /* 0x000fe2000f8e023f */
[----:B------:R-:W-:Y:S01]  /*0f00*/  LOP3.LUT P1, RZ, R19, 0x1, RZ, 0xc0, !PT ;  /* 0x0000000113ff7812 */ /* 0x000fe2000782c0ff */
[C---:B------:R-:W-:Y:S01]  /*0f10*/  IMAD.IADD R227, R231.reuse, 0x1, R2 ;  /* 0x00000001e7e37824 */ /* 0x040fe200078e0202 */
[----:B------:R-:W-:Y:S01]  /*0f20*/  IADD3 R24, P0, R236, UR8, RZ ;  /* 0x00000008ec187c10 */ /* 0x000fe2000ff1e0ff */
[----:B------:R-:W-:Y:S01]  /*0f30*/  IMAD.IADD R226, R231, 0x1, R0 ;  /* 0x00000001e7e27824 */ /* 0x000fe200078e0200 */
[----:B------:R-:W-:Y:S01]  /*0f40*/  ISETP.LT.OR P2, PT, R14, 0x1, !P1 ;  /* 0x000000010e00780c */ /* 0x000fe20004f41670 */
[----:B------:R-:W-:-:S04]  /*0f50*/  DEPBAR.LE SB0, 0x1 ;  /* 0x000080400000791a */ /* 0x000fc80000000000 */
[----:B------:R-:W-:Y:S01]  /*0f60*/  BAR.SYNC.DEFER_BLOCKING 0x0 ;  /* 0x0000000000007b1d */ /* 0x000fe20000010000 */
[----:B------:R-:W-:Y:S01]  /*0f70*/  IMAD.IADD R225, R0, 0x1, R227 ;  /* 0x0000000100e17824 */ /* 0x000fe200078e02e3 */
[----:B------:R-:W-:Y:S01]  /*0f80*/  IADD3.X R25, R237, UR7, RZ, P0, !PT ;  /* 0x00000007ed197c10 */ /* 0x000fe200087fe4ff */
[----:B------:R-:W-:Y:S01]  /*0f90*/  UIMAD UR4, UR9, UR5, UR4 ;  /* 0x00000005090472a4 */ /* 0x000fe2000f8e0204 */
[----:B------:R-:W-:Y:S01]  /*0fa0*/  ISETP.LT.OR P0, PT, R14, 0x1, !P3 ;  /* 0x000000010e00780c */ /* 0x000fe20005f01670 */
[----:B------:R-:W-:Y:S01]  /*0fb0*/  IMAD R2, R8, c[0x0][0x288], RZ ;  /* 0x0000a20008027a24 */ /* 0x000fe200078e02ff */
[C---:B------:R-:W-:Y:S01]  /*0fc0*/  ISETP.LT.OR P1, PT, R14.reuse, 0x21, !P1 ;  /* 0x000000210e00780c */ /* 0x040fe20004f21670 */
[C---:B------:R-:W-:Y:S01]  /*0fd0*/  IMAD.WIDE.U32 R28, R9.reuse, c[0x0][0x288], R246 ;  /* 0x0000a200091c7a25 */ /* 0x040fe200078e00f6 */
[----:B------:R-:W-:Y:S01]  /*0fe0*/  UIADD3 UR14, UR11, UR4, URZ ;  /* 0x000000040b0e7290 */ /* 0x000fe2000fffe03f */
[----:B------:R-:W-:Y:S02]  /*0ff0*/  ISETP.LT.OR P3, PT, R14, 0x21, !P3 ;  /* 0x000000210e00780c */ /* 0x000fe40005f61670 */
[----:B------:R-:W-:Y:S01]  /*1000*/  IMAD R2, R9, c[0x0][0x28c], R2 ;  /* 0x0000a30009027a24 */ /* 0x000fe200078e0202 */
[----:B------:R-:W-:Y:S01]  /*1010*/  LOP3.LUT R233, R233, 0xfffffffb, RZ, 0xc0, !PT ;  /* 0xfffffffbe9e97812 */ /* 0x000fe200078ec0ff */
[----:B-1----:R-:W-:Y:S01]  /*1020*/  IMAD R20, R8, c[0x0][0x210], RZ ;  /* 0x0000840008147a24 */ /* 0x002fe200078e02ff */
[----:B------:R-:W-:Y:S01]  /*1030*/  ULDC.64 UR4, c[0x0][0x218] ;  /* 0x0000860000047ab9 */ /* 0x000fe20000000a00 */
[----:B------:R-:W-:Y:S01]  /*1040*/  ISETP.GE.AND P5, PT, R22, c[0x0][0x1fc], PT ;  /* 0x00007f0016007a0c */ /* 0x000fe20003fa6270 */
[----:B------:R-:W-:Y:S01]  /*1050*/  UIMAD UR4, UR18, UR4, URZ ;  /* 0x00000004120472a4 */ /* 0x000fe2000f8e023f */
[----:B------:R-:W-:-:S03]  /*1060*/  IMAD R20, R9, c[0x0][0x214], R20 ;  /* 0x0000850009147a24 */ /* 0x000fc600078e0214 */
[----:B------:R-:W-:Y:S01]  /*1070*/  UIMAD UR4, UR9, UR5, UR4 ;  /* 0x00000005090472a4 */ /* 0x000fe2000f8e0204 */
[----:B------:R-:W-:Y:S02]  /*1080*/  IMAD.IADD R31, R31, 0x1, R20 ;  /* 0x000000011f1f7824 */ /* 0x000fe400078e0214 */
[----:B------:R-:W-:Y:S01]  /*1090*/  IMAD.U32 R20, RZ, RZ, UR9 ;  /* 0x00000009ff147e24 */ /* 0x000fe2000f8e00ff */
[----:B------:R1:W2:Y:S03]  /*10a0*/  LDSM.16.M88.4 R164, [R231+0x6080] ;  /* 0x00608000e7a4783b */ /* 0x0002a60000000200 */
[----:B------:R-:W-:Y:S01]  /*10b0*/  IMAD.WIDE.U32 R20, R20, c[0x0][0x218], R30 ;  /* 0x0000860014147a25 */ /* 0x000fe200078e001e */
[----:B------:R1:W3:Y:S04]  /*10c0*/  LDSM.16.M88.4 R168, [R227+0x6080] ;  /* 0x00608000e3a8783b */ /* 0x0002e80000000200 */
[----:B------:R1:W4:Y:S04]  /*10d0*/  LDSM.16.M88.4 R172, [R226+0x6080] ;  /* 0x00608000e2ac783b */ /* 0x0003280000000200 */
[----:B------:R1:W5:Y:S04]  /*10e0*/  LDSM.16.M88.4 R176, [R225+0x6080] ;  /* 0x00608000e1b0783b */ /* 0x0003680000000200 */
        /* <DEDUP_REMOVED lines=13> */
[----:B------:R-:W-:-:S03]  /*11c0*/  LOP3.LUT P2, RZ, R19, 0x4, RZ, 0xc0, !PT ;  /* 0x0000000413ff7812 */ /* 0x000fc6000784c0ff */
[----:B------:R1:W-:Y:S01]  /*11d0*/  LDGSTS.E.BYPASS.LTC128B.128 [R232+0x8080], [R236.64+0x80], !P0 ;  /* 0x08080080ece87fae */ /* 0x0003e2000c101d50 */
[----:B------:R-:W-:Y:S02]  /*11e0*/  ISETP.LT.OR P4, PT, R14, 0x1, !P2 ;  /* 0x000000010e00780c */ /* 0x000fe40005781670 */
[----:B------:R-:W-:Y:S02]  /*11f0*/  IADD3 R19, P0, R28, UR10, RZ ;  /* 0x0000000a1c137c10 */ /* 0x000fe4000ff1e0ff */
[----:B------:R-:W-:Y:S02]  /*1200*/  ISETP.LT.OR P2, PT, R14, 0x21, !P2 ;  /* 0x000000210e00780c */ /* 0x000fe40005741670 */
[----:B------:R-:W-:Y:S02]  /*1210*/  IADD3.X R2, R29, UR14, R2, P0, !PT ;  /* 0x0000000e1d027c10 */ /* 0x000fe400087fe402 */
[----:B------:R-:W-:-:S04]  /*1220*/  LEA R26, P0, R18, c[0x0][0x258], 0x2 ;  /* 0x00009600121a7a11 */ /* 0x000fc800078010ff */
[----:B------:R-:W-:Y:S01]  /*1230*/  LEA.HI.X R27, R18, c[0x0][0x25c], R17, 0x2, P0 ;  /* 0x00009700121b7a11 */ /* 0x000fe200000f1411 */
[----:B------:R1:W-:Y:S01]  /*1240*/  LDGSTS.E.BYPASS.LTC128B.128 [R232+0xa080], [R236.64+0x100], !P4 ;  /* 0x0a080100ece87fae */ /* 0x0003e2000e101d50 */
[----:B------:R-:W-:Y:S01]  /*1250*/  ISETP.GT.AND P4, PT, R234, 0xf, PT ;  /* 0x0000000fea00780c */ /* 0x000fe20003f84270 */
[----:B------:R-:W-:Y:S01]  /*1260*/  IMAD.U32 R17, RZ, RZ, UR8 ;  /* 0x00000008ff117e24 */ /* 0x000fe2000f8e00ff */
[----:B------:R-:W-:Y:S01]  /*1270*/  SEL R18, RZ, 0xffffffff, P6 ;  /* 0xffffffffff127807 */ /* 0x000fe20003000000 */
[----:B------:R1:W-:Y:S03]  /*1280*/  LDGSTS.E.BYPASS.LTC128B.128 [R232+0x7080], [R24.64], !P1 ;  /* 0x0708000018e87fae */ /* 0x0003e6000c901d50 */
[----:B------:R-:W-:-:S04]  /*1290*/  IADD3 R28, P1, P0, R17, 0x80, R236 ;  /* 0x00000080111c7810 */ /* 0x000fc8000783e0ec */
[--C-:B------:R-:W-:Y:S02]  /*12a0*/  IADD3.X R29, RZ, UR7, R237.reuse, P1, P0 ;  /* 0x00000007ff1d7c10 */ /* 0x100fe40008fe04ed */
[----:B------:R-:W-:Y:S02]  /*12b0*/  IADD3 R30, P1, P0, R17, 0x100, R236 ;  /* 0x00000100111e7810 */ /* 0x000fe4000783e0ec */
[----:B------:R-:W-:Y:S01]  /*12c0*/  @P4 LOP3.LUT R233, R233, 0x4, RZ, 0xfc, !PT ;  /* 0x00000004e9e94812 */ /* 0x000fe200078efcff */
[----:B------:R1:W-:Y:S01]  /*12d0*/  LDGSTS.E.BYPASS.LTC128B.128 [R232+0x9080], [R28.64], !P3 ;  /* 0x090800001ce87fae */ /* 0x0003e2000d901d50 */
[----:B------:R-:W-:Y:S02]  /*12e0*/  IADD3.X R31, RZ, UR7, R237, P1, P0 ;  /* 0x00000007ff1f7c10 */ /* 0x000fe40008fe04ed */
[----:B------:R-:W-:Y:S02]  /*12f0*/  LOP3.LUT P3, RZ, R233, 0x4, RZ, 0xc0, !PT ;  /* 0x00000004e9ff7812 */ /* 0x000fe4000786c0ff */
[----:B------:R-:W-:Y:S01]  /*1300*/  IADD3 R17, R21, UR4, RZ ;  /* 0x0000000415117c10 */ /* 0x000fe2000fffe0ff */
[----:B------:R1:W-:Y:S01]  /*1310*/  LDGSTS.E.BYPASS.LTC128B.128 [R232+0xb080], [R30.64], !P2 ;  /* 0x0b0800001ee87fae */ /* 0x0003e2000d101d50 */
[----:B------:R-:W-:Y:S01]  /*1320*/  LEA R250, P0, R20, c[0x0][0x1f0], 0x1 ;  /* 0x00007c0014fa7a11 */ /* 0x000fe200078008ff */
[----:B------:R-:W-:Y:S01]  /*1330*/  ULDC.64 UR4, c[0x0][0x208] ;  /* 0x0000820000047ab9 */ /* 0x000fe20000000a00 */
[----:B------:R-:W-:Y:S01]  /*1340*/  ISETP.GE.AND P1, PT, R22, c[0x0][0x1fc], PT ;  /* 0x00007f0016007a0c */ /* 0x000fe20003f26270 */
[----:B------:R-:W-:Y:S01]  /*1350*/  USHF.L.U32 UR15, UR4, 0x6, URZ ;  /* 0x00000006040f7899 */ /* 0x000fe2000800063f */
[----:B------:R-:W-:Y:S01]  /*1360*/  LEA.HI.X R251, R20, c[0x0][0x1f4], R17, 0x1, P0 ;  /* 0x00007d0014fb7a11 */ /* 0x000fe200000f0c11 */
[----:B------:R-:W-:Y:S01]  /*1370*/  USHF.L.U64.HI UR19, UR4, UR19, UR5 ;  /* 0x0000001304137299 */ /* 0x000fe20008010205 */
[----:B------:R-:W-:-:S02]  /*1380*/  ISETP.GE.AND P0, PT, R16, c[0x0][0x1fc], PT ;  /* 0x00007f0010007a0c */ /* 0x000fc40003f06270 */
[----:B------:R-:W-:Y:S01]  /*1390*/  LOP3.LUT P6, RZ, R233, 0x4, RZ, 0xc0, !PT ;  /* 0x00000004e9ff7812 */ /* 0x000fe200078cc0ff */
[----:B------:R-:W-:Y:S01]  /*13a0*/  @!P3 IMAD.SHL.U32 R17, R234, 0x10, RZ ;  /* 0x00000010ea11b824 */ /* 0x000fe200078e00ff */
[----:B------:R-:W-:Y:S02]  /*13b0*/  ISETP.GE.AND P3, PT, R16, c[0x0][0x1fc], PT ;  /* 0x00007f0010007a0c */ /* 0x000fe40003f66270 */
[----:B------:R-:W-:Y:S02]  /*13c0*/  ISETP.GE.AND P2, PT, R15, c[0x0][0x1fc], PT ;  /* 0x00007f000f007a0c */ /* 0x000fe40003f46270 */
[----:B------:R-:W-:Y:S02]  /*13d0*/  ISETP.LT.OR P4, PT, R14, 0x1, P5 ;  /* 0x000000010e00780c */ /* 0x000fe40002f81670 */
[----:B------:R-:W-:Y:S02]  /*13e0*/  SEL R16, RZ, 0xffffffff, P0 ;  /* 0xffffffffff107807 */ /* 0x000fe40000000000 */
[----:B------:R-:W-:-:S02]  /*13f0*/  SEL R20, RZ, 0x1, P1 ;  /* 0x00000001ff147807 */ /* 0x000fc40000800000 */
[C---:B------:R-:W-:Y:S01]  /*1400*/  ISETP.LT.OR P0, PT, R14.reuse, 0x1, P3 ;  /* 0x000000010e00780c */ /* 0x040fe20001f01670 */
[----:B------:R2:W-:Y:S01]  /*1410*/  @!P6 LDGSTS.E.BYPASS.LTC128B.128 [R17+0x12080], [R26.64] ;  /* 0x120800001a11efae */ /* 0x0005e2000b901d50 */
[C---:B------:R-:W-:Y:S02]  /*1420*/  ISETP.LT.OR P1, PT, R14.reuse, 0x1, P2 ;  /* 0x000000010e00780c */ /* 0x040fe40001721670 */
[C---:B------:R-:W-:Y:S01]  /*1430*/  ISETP.LT.OR P5, PT, R14.reuse, 0x21, P5 ;  /* 0x000000210e00780c */ /* 0x040fe20002fa1670 */
[----:B------:R-:W0:Y:S01]  /*1440*/  LDGDEPBAR ;  /* 0x00000000000079af */ /* 0x000e220000000000 */
[C---:B------:R-:W-:Y:S02]  /*1450*/  ISETP.LT.OR P3, PT, R14.reuse, 0x21, P3 ;  /* 0x000000210e00780c */ /* 0x040fe40001f61670 */
[----:B------:R-:W-:Y:S01]  /*1460*/  ISETP.LT.OR P2, PT, R14, 0x21, P2 ;  /* 0x000000210e00780c */ /* 0x000fe20001741670 */
[----:B------:R3:W-:Y:S04]  /*1470*/  LDGSTS.E.BYPASS.LTC128B.128 [R232+0xc080], [R250.64], !P4 ;  /* 0x0c080000fae87fae */ /* 0x0007e8000e101d50 */
[----:B------:R3:W-:Y:S01]  /*1480*/  LDGSTS.E.BYPASS.LTC128B.128 [R232+0xe080], [R250.64+0x80], !P0 ;  /* 0x0e080080fae87fae */ /* 0x0007e2000c101d50 */
[----:B------:R-:W-:-:S03]  /*1490*/  LEA R22, P0, R19, c[0x0][0x280], 0x2 ;  /* 0x0000a00013167a11 */ /* 0x000fc600078010ff */
[----:B------:R3:W-:Y:S01]  /*14a0*/  LDGSTS.E.BYPASS.LTC128B.128 [R232+0x10080], [R250.64+0x100], !P1 ;  /* 0x10080100fae87fae */ /* 0x0007e2000c901d50 */
[----:B------:R-:W-:Y:S01]  /*14b0*/  ISETP.GE.AND P1, PT, R15, c[0x0][0x1fc], PT ;  /* 0x00007f000f007a0c */ /* 0x000fe20003f26270 */
[----:B------:R-:W-:Y:S01]  /*14c0*/  IMAD.SHL.U32 R15, R16, 0x2, RZ ;  /* 0x00000002100f7824 */ /* 0x000fe200078e00ff */
[----:B------:R-:W-:Y:S02]  /*14d0*/  LEA.HI.X R23, R19, c[0x0][0x284], R2, 0x2, P0 ;  /* 0x0000a10013177a11 */ /* 0x000fe400000f1402 */
[----:B-1----:R-:W-:Y:S02]  /*14e0*/  IADD3 R24, P0, R250, UR15, RZ ;  /* 0x0000000ffa187c10 */ /* 0x002fe4000ff1e0ff */
[----:B------:R-:W-:Y:S01]  /*14f0*/  LOP3.LUT R20, R15, 0x2, R20, 0xe2, !PT ;  /* 0x000000020f147812 */ /* 0x000fe200078ee214 */
[----:B------:R-:W-:Y:S01]  /*1500*/  IMAD.U32 R15, RZ, RZ, UR15 ;  /* 0x0000000fff0f7e24 */ /* 0x000fe2000f8e00ff */
[----:B------:R-:W-:Y:S01]  /*1510*/  SEL R241, RZ, 0xffffffff, P1 ;  /* 0xfffffffffff17807 */ /* 0x000fe20000800000 */
[----:B--2---:R-:W-:Y:S01]  /*1520*/  IMAD.SHL.U32 R17, R18, 0x2, RZ ;  /* 0x0000000212117824 */ /* 0x004fe200078e00ff */
[----:B------:R-:W-:-:S02]  /*1530*/  IADD3.X R25, R251, UR19, RZ, P0, !PT ;  /* 0x00000013fb197c10 */ /* 0x000fc400087fe4ff */
[----:B------:R-:W-:Y:S01]  /*1540*/  IADD3 R16, P1, P0, R15, 0x100, R250 ;  /* 0x000001000f107810 */ /* 0x000fe2000783e0fa */
[----:B------:R-:W-:Y:S01]  /*1550*/  @!P6 IMAD.SHL.U32 R15, R234, 0x10, RZ ;  /* 0x00000010ea0fe824 */ /* 0x000fe200078e00ff */
[----:B------:R-:W-:Y:S01]  /*1560*/  LOP3.LUT R242, R17, 0x2, R242, 0xe2, !PT ;  /* 0x0000000211f27812 */ /* 0x000fe200078ee2f2 */
[----:B------:R1:W-:Y:S01]  /*1570*/  LDGSTS.E.BYPASS.LTC128B.128 [R232+0xd080], [R24.64], !P5 ;  /* 0x0d08000018e87fae */ /* 0x0003e2000e901d50 */
[----:B------:R-:W-:Y:S01]  /*1580*/  IADD3.X R17, RZ, UR19, R251, P1, P0 ;  /* 0x00000013ff117c10 */ /* 0x000fe20008fe04fb */
[----:B------:R-:W-:Y:S01]  /*1590*/  IMAD.SHL.U32 R241, R241, 0x4, RZ ;  /* 0x00000004f1f17824 */ /* 0x000fe200078e00ff */
[----:B------:R-:W-:Y:S01]  /*15a0*/  PLOP3.LUT P0, PT, PT, PT, UP0, 0x80, 0x0 ;  /* 0x000000000000781c */ /* 0x000fe20003f0f008 */
[----:B------:R1:W-:Y:S03]  /*15b0*/  LDGSTS.E.BYPASS.LTC128B.128 [R232+0xf080], [R24.64+0x80], !P3 ;  /* 0x0f08008018e87fae */ /* 0x0003e6000d901d50 */
[----:B------:R-:W-:Y:S01]  /*15c0*/  LOP3.LUT R241, R241, 0x4, R20, 0xe2, !PT ;  /* 0x00000004f1f17812 */ /* 0x000fe200078ee214 */
[----:B------:R1:W-:Y:S04]  /*15d0*/  LDGSTS.E.BYPASS.LTC128B.128 [R232+0x11080], [R16.64], !P2 ;  /* 0x1108000010e87fae */ /* 0x0003e8000d101d50 */
[----:B------:R1:W-:Y:S04]  /*15e0*/  @!P6 LDGSTS.E.BYPASS.LTC128B.128 [R15+0x12180], [R22.64] ;  /* 0x12180000160fefae */ /* 0x0003e8000b901d50 */
[----:B------:R-:W0:Y:S01]  /*15f0*/  LDGDEPBAR ;  /* 0x00000000000079af */ /* 0x000e220000000000 */
[----:B------:R-:W-:Y:S05]  /*1600*/  @!P0 BRA `(.L_x_24) ;  /* 0x0000375000008947 */ /* 0x000fea0003800000 */
[----:B---345:R-:W-:Y:S01]  /*1610*/  IMAD R14, R8, c[0x0][0x238], RZ ;  /* 0x00008e00080e7a24 */ /* 0x038fe200078e02ff */
[----:B------:R-:W-:Y:S01]  /*1620*/  SHF.R.S32.HI R235, RZ, 0x1f, R234 ;  /* 0x0000001fffeb7819 */ /* 0x000fe200000114ea */
[----:B------:R-:W-:Y:S01]  /*1630*/  ULDC.64 UR4, c[0x0][0x240] ;  /* 0x0000900000047ab9 */ /* 0x000fe20000000a00 */
[-C--:B------:R-:W-:Y:S01]  /*1640*/  LEA.HI R8, R13, R234.reuse, RZ, 0x5 ;  /* 0x000000ea0d087211 */ /* 0x080fe200078f28ff */
[----:B------:R-:W-:Y:S01]  /*1650*/  IMAD R14, R9, c[0x0][0x23c], R14 ;  /* 0x00008f00090e7a24 */ /* 0x000fe200078e020e */
[----:B------:R-:W-:Y:S01]  /*1660*/  LEA.HI R13, R13, R234, RZ, 0x2 ;  /* 0x000000ea0d0d7211 */ /* 0x000fe200078f10ff */
[----:B------:R-:W-:Y:S01]  /*1670*/  IMAD.WIDE.U32 R18, R9, c[0x0][0x238], R234 ;  /* 0x00008e0009127a25 */ /* 0x000fe200078e00ea */
[----:B------:R-:W-:Y:S01]  /*1680*/  SHF.R.S32.HI R21, RZ, 0x5, R8 ;  /* 0x00000005ff157819 */ /* 0x000fe20000011408 */
[----:B------:R-:W-:Y:S01]  /*1690*/  UIMAD UR4, UR18, UR4, URZ ;  /* 0x00000004120472a4 */ /* 0x000fe2000f8e023f */
[----:B-1----:R-:W-:Y:S01]  /*16a0*/  LOP3.LUT R15, R12, 0xfffffff0, RZ, 0xc0, !PT ;  /* 0xfffffff00c0f7812 */ /* 0x002fe200078ec0ff */
[----:B------:R-:W-:Y:S01]  /*16b0*/  IMAD.IADD R19, R19, 0x1, R14 ;  /* 0x0000000113137824 */ /* 0x000fe200078e020e */
[--C-:B------:R-:W-:Y:S01]  /*16c0*/  SHF.R.S32.HI R9, RZ, 0x2, R13.reuse ;  /* 0x00000002ff097819 */ /* 0x100fe2000001140d */
[----:B------:R-:W-:Y:S01]  /*16d0*/  IMAD.U32 R248, RZ, RZ, UR9 ;  /* 0x00000009fff87e24 */ /* 0x000fe2000f8e00ff */
[----:B------:R-:W-:Y:S01]  /*16e0*/  SHF.R.S32.HI R12, RZ, 0x1f, R13 ;  /* 0x0000001fff0c7819 */ /* 0x000fe2000001140d */
[----:B------:R-:W-:Y:S01]  /*16f0*/  IMAD.IADD R15, R234, 0x1, -R15 ;  /* 0x00000001ea0f7824 */ /* 0x000fe200078e0a0f */
[----:B------:R-:W-:Y:S01]  /*1700*/  LEA.HI R2, R8, R21, RZ, 0x1 ;  /* 0x0000001508027211 */ /* 0x000fe200078f08ff */
[----:B------:R-:W-:Y:S01]  /*1710*/  UIADD3 UR20, UR20, 0x3f, URZ ;  /* 0x0000003f14147890 */ /* 0x000fe2000fffe03f */
[----:B------:R-:W-:Y:S01]  /*1720*/  LEA.HI R12, R12, R9, RZ, 0x3 ;  /* 0x000000090c0c7211 */ /* 0x000fe200078f18ff */
[----:B------:R-:W-:Y:S01]  /*1730*/  UIMAD UR5, UR9, UR5, UR4 ;  /* 0x00000005090572a4 */ /* 0x000fe2000f8e0204 */
[----:B------:R-:W-:Y:S01]  /*1740*/  LOP3.LUT R2, R2, 0xfffffffe, RZ, 0xc0, !PT ;  /* 0xfffffffe02027812 */ /* 0x000fe200078ec0ff */
[----:B------:R-:W-:Y:S01]  /*1750*/  IMAD.WIDE.U32 R248, R248, c[0x0][0x240], R18 ;  /* 0x00009000f8f87a25 */ /* 0x000fe200078e0012 */
[----:B------:R-:W-:Y:S01]  /*1760*/  LOP3.LUT R17, R8, 0xffffffe0, RZ, 0xc0, !PT ;  /* 0xffffffe008117812 */ /* 0x000fe200078ec0ff */
[----:B------:R-:W-:Y:S01]  /*1770*/  USHF.R.S32.HI UR4, URZ, 0x1f, UR20 ;  /* 0x0000001f3f047899 */ /* 0x000fe20008011414 */
[----:B------:R-:W-:Y:S01]  /*1780*/  LOP3.LUT R8, R12, 0xfffffff8, RZ, 0xc0, !PT ;  /* 0xfffffff80c087812 */ /* 0x000fe200078ec0ff */
[----:B------:R-:W-:Y:S01]  /*1790*/  IMAD.IADD R2, R21, 0x1, -R2 ;  /* 0x0000000115027824 */ /* 0x000fe200078e0a02 */
[----:B------:R-:W-:Y:S01]  /*17a0*/  SHF.R.S32.HI R16, RZ, 0x1f, R15 ;  /* 0x0000001fff107819 */ /* 0x000fe2000001140f */
[----:B------:R-:W-:Y:S01]  /*17b0*/  IMAD.IADD R12, R234, 0x1, -R17 ;  /* 0x00000001ea0c7824 */ /* 0x000fe200078e0a11 */
[----:B------:R-:W-:Y:S01]  /*17c0*/  SHF.R.S32.HI R23, RZ, 0x1f, R4 ;  /* 0x0000001fff177819 */ /* 0x000fe20000011404 */
[----:B------:R-:W-:Y:S01]  /*17d0*/  IMAD.IADD R8, R9, 0x1, -R8 ;  /* 0x0000000109087824 */ /* 0x000fe200078e0a08 */
[----:B------:R-:W-:Y:S01]  /*17e0*/  LEA.HI R9, R16, R15, RZ, 0x3 ;  /* 0x0000000f10097211 */ /* 0x000fe200078f18ff */
[----:B------:R-:W-:Y:S01]  /*17f0*/  IMAD.SHL.U32 R16, R2, 0x10, RZ ;  /* 0x0000001002107824 */ /* 0x000fe200078e00ff */
[----:B------:R-:W-:Y:S01]  /*1800*/  LEA.HI R23, R23, R4, RZ, 0x2 ;  /* 0x0000000417177211 */ /* 0x000fe200078f10ff */
[----:B------:R-:W-:Y:S01]  /*1810*/  IMAD.SHL.U32 R17, R4, 0x8, RZ ;  /* 0x0000000804117824 */ /* 0x000fe200078e00ff */
[----:B------:R-:W-:Y:S01]  /*1820*/  SHF.R.S32.HI R239, RZ, 0x1f, R12 ;  /* 0x0000001fffef7819 */ /* 0x000fe2000001140c */
[----:B------:R-:W-:Y:S01]  /*1830*/  IMAD.SHL.U32 R2, R2, 0x400, RZ ;  /* 0x0000040002027824 */ /* 0x000fe200078e00ff */
[----:B------:R-:W-:Y:S01]  /*1840*/  LOP3.LUT R10, R10, 0x10, R16, 0xf8, !PT ;  /* 0x000000100a0a7812 */ /* 0x000fe200078ef810 */
[C---:B------:R-:W-:Y:S01]  /*1850*/  IMAD.SHL.U32 R228, R9.reuse, 0x40, RZ ;  /* 0x0000004009e47824 */ /* 0x040fe200078e00ff */
[----:B------:R-:W-:Y:S01]  /*1860*/  LOP3.LUT R14, R9, 0xfffffff8, RZ, 0xc0, !PT ;  /* 0xfffffff8090e7812 */ /* 0x000fe200078ec0ff */
[----:B------:R-:W-:Y:S01]  /*1870*/  ULEA.HI UR20, UR4, UR20, URZ, 0x6 ;  /* 0x0000001404147291 */ /* 0x000fe2000f8f303f */
[----:B------:R-:W-:Y:S01]  /*1880*/  LOP3.LUT R23, R23, 0xfffffffc, RZ, 0xc0, !PT ;  /* 0xfffffffc17177812 */ /* 0x000fe200078ec0ff */
[----:B------:R-:W-:Y:S01]  /*1890*/  CS2R R130, SRZ ;  /* 0x0000000000827805 */ /* 0x000fe2000001ff00 */
[----:B------:R-:W-:Y:S01]  /*18a0*/  LEA.HI R239, R239, R12, RZ, 0x2 ;  /* 0x0000000cefef7211 */ /* 0x000fe200078f10ff */
[----:B------:R-:W-:Y:S01]  /*18b0*/  IMAD.IADD R14, R15, 0x1, -R14 ;  /* 0x000000010f0e7824 */ /* 0x000fe200078e0a0e */
[----:B------:R-:W-:Y:S01]  /*18c0*/  LOP3.LUT R7, R10, 0x8, R7, 0xf8, !PT ;  /* 0x000000080a077812 */ /* 0x000fe200078ef807 */
[----:B------:R-:W-:Y:S01]  /*18d0*/  IMAD.SHL.U32 R10, R8, 0x40, RZ ;  /* 0x00000040080a7824 */ /* 0x000fe200078e00ff */
[----:B------:R-:W-:Y:S01]  /*18e0*/  LOP3.LUT R15, R239, 0xfffffffc, RZ, 0xc0, !PT ;  /* 0xfffffffcef0f7812 */ /* 0x000fe200078ec0ff */
[----:B------:R-:W-:Y:S01]  /*18f0*/  IMAD.IADD R20, R4, 0x1, -R23 ;  /* 0x0000000104147824 */ /* 0x000fe200078e0a17 */
[----:B------:R-:W-:Y:S01]  /*1900*/  LOP3.LUT P0, RZ, R8, 0x4, RZ, 0xc0, !PT ;  /* 0x0000000408ff7812 */ /* 0x000fe2000780c0ff */
[----:B------:R-:W-:Y:S01]  /*1910*/  IMAD.SHL.U32 R8, R229, 0x20, RZ ;  /* 0x00000020e5087824 */ /* 0x000fe200078e00ff */
[----:B------:R-:W-:Y:S01]  /*1920*/  LOP3.LUT R10, R10, 0x1c0, RZ, 0xc0, !PT ;  /* 0x000001c00a0a7812 */ /* 0x000fe200078ec0ff */
[----:B------:R-:W-:Y:S01]  /*1930*/  IMAD R11, R20, -0x8, R11 ;  /* 0xfffffff8140b7824 */ /* 0x000fe200078e020b */
[----:B------:R-:W-:Y:S01]  /*1940*/  LOP3.LUT P2, RZ, R14, 0x2, RZ, 0xc0, !PT ;  /* 0x000000020eff7812 */ /* 0x000fe2000784c0ff */
[----:B------:R-:W-:Y:S01]  /*1950*/  IMAD.IADD R12, R12, 0x1, -R15 ;  /* 0x000000010c0c7824 */ /* 0x000fe200078e0a0f */
[C---:B------:R-:W-:Y:S01]  /*1960*/  LOP3.LUT P1, RZ, R14.reuse, 0x4, RZ, 0xc0, !PT ;  /* 0x000000040eff7812 */ /* 0x040fe2000782c0ff */
[----:B------:R-:W-:Y:S01]  /*1970*/  IMAD.SHL.U32 R14, R14, 0x40, RZ ;  /* 0x000000400e0e7824 */ /* 0x000fe200078e00ff */
[----:B------:R-:W-:Y:S01]  /*1980*/  LOP3.LUT R17, R17, 0x18, RZ, 0xc0, !PT ;  /* 0x0000001811117812 */ /* 0x000fe200078ec0ff */
[----:B------:R-:W-:Y:S01]  /*1990*/  IMAD R4, R12, -0x2, R11 ;  /* 0xfffffffe0c047824 */ /* 0x000fe200078e020b */
[----:B------:R-:W-:Y:S01]  /*19a0*/  SHF.R.U32.HI R15, RZ, 0x3, R10 ;  /* 0x00000003ff0f7819 */ /* 0x000fe2000001160a */
[----:B------:R-:W-:Y:S01]  /*19b0*/  CS2R R128, SRZ ;  /* 0x0000000000807805 */ /* 0x000fe2000001ff00 */
[----:B------:R-:W-:Y:S01]  /*19c0*/  LOP3.LUT R11, R17, 0x20, R8, 0xf8, !PT ;  /* 0x00000020110b7812 */ /* 0x000fe200078ef808 */
[----:B------:R-:W-:Y:S01]  /*19d0*/  CS2R R126, SRZ ;  /* 0x00000000007e7805 */ /* 0x000fe2000001ff00 */
[----:B------:R-:W-:Y:S01]  /*19e0*/  LOP3.LUT R15, R15, R10, R17, 0x1e, !PT ;  /* 0x0000000a0f0f7212 */ /* 0x000fe200078e1e11 */
[----:B------:R-:W-:Y:S01]  /*19f0*/  IMAD.SHL.U32 R17, R229, 0x8, RZ ;  /* 0x00000008e5117824 */ /* 0x000fe200078e00ff */
[----:B------:R-:W-:Y:S01]  /*1a00*/  LOP3.LUT R13, R13, 0x3ffffffc, RZ, 0xc0, !PT ;  /* 0x3ffffffc0d0d7812 */ /* 0x000fe200078ec0ff */
[----:B------:R-:W-:Y:S01]  /*1a10*/  CS2R R124, SRZ ;  /* 0x00000000007c7805 */ /* 0x000fe2000001ff00 */
[----:B------:R-:W-:Y:S01]  /*1a20*/  LOP3.LUT R14, R14, 0x1c0, RZ, 0xc0, !PT ;  /* 0x000001c00e0e7812 */ /* 0x000fe200078ec0ff */
[----:B------:R-:W-:Y:S01]  /*1a30*/  CS2R R122, SRZ ;  /* 0x00000000007a7805 */ /* 0x000fe2000001ff00 */
[----:B------:R-:W-:Y:S01]  /*1a40*/  LOP3.LUT R228, R228, 0xfffffe00, RZ, 0xc0, !PT ;  /* 0xfffffe00e4e47812 */ /* 0x000fe200078ec0ff */
[----:B------:R-:W-:Y:S01]  /*1a50*/  IMAD.IADD R13, R234, 0x1, -R13 ;  /* 0x00000001ea0d7824 */ /* 0x000fe200078e0a0d */
[----:B------:R-:W-:Y:S01]  /*1a60*/  SHF.R.U32.HI R8, RZ, 0x3, R14 ;  /* 0x00000003ff087819 */ /* 0x000fe2000001160e */
[----:B------:R-:W-:Y:S01]  /*1a70*/  CS2R R120, SRZ ;  /* 0x0000000000787805 */ /* 0x000fe2000001ff00 */
[----:B------:R-:W-:Y:S01]  /*1a80*/  LOP3.LUT R17, R14, 0x8, R17, 0xf8, !PT ;  /* 0x000000080e117812 */ /* 0x000fe200078ef811 */
[----:B------:R-:W-:Y:S01]  /*1a90*/  IMAD R240, R13, 0x2, R2 ;  /* 0x000000020df07824 */ /* 0x000fe200078e0202 */
[----:B------:R-:W-:Y:S01]  /*1aa0*/  LOP3.LUT R6, R7, R6, RZ, 0x3c, !PT ;  /* 0x0000000607067212 */ /* 0x000fe200078e3cff */
[----:B------:R-:W-:Y:S01]  /*1ab0*/  CS2R R118, SRZ ;  /* 0x0000000000767805 */ /* 0x000fe2000001ff00 */
[----:B------:R-:W-:Y:S01]  /*1ac0*/  LOP3.LUT R17, R17, R8, RZ, 0x3c, !PT ;  /* 0x0000000811117212 */ /* 0x000fe200078e3cff */
[----:B------:R-:W-:Y:S01]  /*1ad0*/  IMAD.IADD R240, R15, 0x1, R240 ;  /* 0x000000010ff07824 */ /* 0x000fe200078e02f0 */
[----:B------:R-:W-:Y:S01]  /*1ae0*/  LOP3.LUT R11, R8, R11, R14, 0x1e, !PT ;  /* 0x0000000b080b7212 */ /* 0x000fe200078e1e0e */
[----:B------:R-:W-:Y:S01]  /*1af0*/  IMAD R229, R229, 0x200, R6 ;  /* 0x00000200e5e57824 */ /* 0x000fe200078e0206 */
[-C--:B------:R-:W-:Y:S01]  /*1b00*/  IADD3 R2, R17, R228.reuse, R2 ;  /* 0x000000e411027210 */ /* 0x080fe20007ffe002 */
[----:B------:R-:W-:Y:S01]  /*1b10*/  CS2R R116, SRZ ;  /* 0x0000000000747805 */ /* 0x000fe2000001ff00 */
[----:B------:R-:W-:Y:S01]  /*1b20*/  SEL R3, R3, 0xffffffe0, !P2 ;  /* 0xffffffe003037807 */ /* 0x000fe20005000000 */
[----:B------:R-:W-:Y:S01]  /*1b30*/  IMAD R0, R229, 0x2, R0 ;  /* 0x00000002e5007824 */ /* 0x000fe200078e0200 */
[----:B------:R-:W-:Y:S01]  /*1b40*/  SEL R5, R5, 0xffffffc0, !P1 ;  /* 0xffffffc005057807 */ /* 0x000fe20004800000 */
[C---:B------:R-:W-:Y:S01]  /*1b50*/  IMAD.SHL.U32 R230, R2.reuse, 0x2, RZ ;  /* 0x0000000202e67824 */ /* 0x040fe200078e00ff */
[----:B------:R-:W-:Y:S01]  /*1b60*/  LOP3.LUT R228, R11, R228, RZ, 0xfc, !PT ;  /* 0x000000e40be47212 */ /* 0x000fe200078efcff */
[----:B------:R-:W-:Y:S01]  /*1b70*/  IMAD R224, R2, 0x2, R3 ;  /* 0x0000000202e07824 */ /* 0x000fe200078e0203 */
[----:B------:R-:W-:Y:S01]  /*1b80*/  LEA R240, R240, 0x12280, 0x1 ;  /* 0x00012280f0f07811 */ /* 0x000fe200078e08ff */
[----:B------:R-:W-:Y:S01]  /*1b90*/  IMAD R3, R2, 0x2, R5 ;  /* 0x0000000202037824 */ /* 0x000fe200078e0205 */
[----:B------:R-:W-:Y:S01]  /*1ba0*/  LEA.HI R239, R239, R16, RZ, 0x1e ;  /* 0x00000010efef7211 */ /* 0x000fe200078ff0ff */
[----:B------:R-:W-:Y:S01]  /*1bb0*/  CS2R R114, SRZ ;  /* 0x0000000000727805 */ /* 0x000fe2000001ff00 */
[C---:B------:R-:W-:Y:S01]  /*1bc0*/  IADD3 R243, R240.reuse, 0x40, RZ ;  /* 0x00000040f0f37810 */ /* 0x040fe20007ffe0ff */
        /* <DEDUP_REMOVED lines=39> */
[----:B------:R-:W-:Y:S01]  /*1e40*/  IADD3 R238, R249, UR5, RZ ;  /* 0x00000005f9ee7c10 */ /* 0x000fe2000fffe0ff */
[----:B------:R-:W-:Y:S01]  /*1e50*/  IMAD.SHL.U32 R229, R229, 0x2, RZ ;  /* 0x00000002e5e57824 */ /* 0x000fe200078e00ff */
[----:B------:R-:W-:Y:S01]  /*1e60*/  @P0 IADD3 R243, R240, -0x40, RZ ;  /* 0xffffffc0f0f30810 */ /* 0x000fe20007ffe0ff */
[----:B------:R-:W-:Y:S01]  /*1e70*/  IMAD.SHL.U32 R228, R228, 0x2, RZ ;  /* 0x00000002e4e47824 */ /* 0x000fe200078e00ff */
[----:B------:R-:W-:Y:S01]  /*1e80*/  USHF.R.S32.HI UR20, URZ, 0x6, UR20 ;  /* 0x000000063f147899 */ /* 0x000fe20008011414 */
[----:B------:R-:W-:Y:S01]  /*1e90*/  IMAD.IADD R2, R5, 0x1, R224 ;  /* 0x0000000105027824 */ /* 0x000fe200078e02e0 */
[----:B------:R-:W-:-:S02]  /*1ea0*/  UMOV UR18, URZ ;  /* 0x0000003f00127c82 */ /* 0x000fc40008000000 */
[C---:B------:R-:W-:Y:S02]  /*1eb0*/  ISETP.GT.AND P1, PT, R4.reuse, RZ, PT ;  /* 0x000000ff0400720c */ /* 0x040fe40003f24270 */
[----:B------:R-:W-:-:S02]  /*1ec0*/  ISETP.GT.AND P0, PT, R4, 0x1, PT ;  /* 0x000000010400780c */ /* 0x000fc40003f04270 */
[----:B------:R-:W-:Y:S02]  /*1ed0*/  LOP3.LUT R233, R233, 0xfffffffd, RZ, 0xc0, !PT ;  /* 0xfffffffde9e97812 */ /* 0x000fe400078ec0ff */
[C---:B------:R-:W-:Y:S02]  /*1ee0*/  ISETP.GT.AND P6, PT, R4.reuse, 0x20, PT ;  /* 0x000000200400780c */ /* 0x040fe40003fc4270 */
[----:B------:R-:W-:-:S05]  /*1ef0*/  ISETP.GT.AND P5, PT, R4, 0x21, PT ;  /* 0x000000210400780c */ /* 0x000fca0003fa4270 */
[----:B------:R-:W-:-:S04]  /*1f00*/  @P1 LOP3.LUT R233, R233, 0x2, RZ, 0xfc, !PT ;  /* 0x00000002e9e91812 */ /* 0x000fc800078efcff */
[----:B------:R-:W-:-:S04]  /*1f10*/  LOP3.LUT R233, R233, 0xfffffffe, RZ, 0xc0, !PT ;  /* 0xfffffffee9e97812 */ /* 0x000fc800078ec0ff */
[----:B------:R-:W-:Y:S02]  /*1f20*/  @P0 LOP3.LUT R233, R233, 0x1, RZ, 0xfc, !PT ;  /* 0x00000001e9e90812 */ /* 0x000fe400078efcff */
.L_x_27:
[----:B------:R-:W-:Y:S04]  /*1f30*/  DEPBAR.LE SB0, 0x0 ;  /* 0x000080000000791a */ /* 0x000fe80000000000 */
[----:B------:R-:W-:Y:S01]  /*1f40*/  BAR.SYNC.DEFER_BLOCKING 0x0 ;  /* 0x0000000000007b1d */ /* 0x000fe20000010000 */
[C---:B------:R-:W-:Y:S01]  /*1f50*/  LOP3.LUT P1, RZ, R233.reuse, 0x2, RZ, 0xc0, !PT ;  /* 0x00000002e9ff7812 */ /* 0x040fe2000782c0ff */
[----:B------:R-:W-:Y:S01]  /*1f60*/  UIADD3 UR21, UR18, 0x1, URZ ;  /* 0x0000000112157890 */ /* 0x000fe2000fffe03f */
[----:B------:R-:W-:Y:S03]  /*1f70*/  LOP3.LUT P0, RZ, R233, 0x1, RZ, 0xc0, !PT ;  /* 0x00000001e9ff7812 */ /* 0x000fe6000780c0ff */
[----:B------:R-:W-:Y:S06]  /*1f80*/  UISETP.GE.AND UP0, UPT, UR21, UR20, UPT ;  /* 0x000000141500728c */ /* 0x000fec000bf06270 */
[----:B------:R-:W-:Y:S01]  /*1f90*/  PLOP3.LUT P4, PT, PT, PT, UP0, 0x80, 0x0 ;  /* 0x000000000000781c */ /* 0x000fe20003f8f008 */
        /* <DEDUP_REMOVED lines=9> */
[----:B------:R-:W-:Y:S03]  /*2030*/  LDSM.16.M88.4 R20, [R2+0x7080] ;  /* 0x007080000214783b */ /* 0x000fe60000000200 */
[C---:B--2---:R-:W-:Y:S03]  /*2040*/  HMMA.16816.F32.BF16 R8, R140.reuse, R136, RZ ;  /* 0x000000888c08723c */ /* 0x044fe600000418ff */
[----:B------:R-:W-:Y:S06]  /*2050*/  LDSM.16.M88.4 R24, [R230+0x8080] ;  /* 0x00808000e618783b */ /* 0x000fec0000000200 */
[----:B------:R-:W-:Y:S01]  /*2060*/  LDSM.16.M88.4 R28, [R231+0x2080] ;  /* 0x00208000e71c783b */ /* 0x000fe20000000200 */
[-C--:B------:R-:W-:Y:S05]  /*2070*/  HMMA.16816.F32.BF16 R12, R140, R138.reuse, RZ ;  /* 0x0000008a8c0c723c */ /* 0x080fea00000418ff */
[----:B------:R-:W1:Y:S03]  /*2080*/  LDSM.16.M88.4 R140, [R3+0x7080] ;  /* 0x00708000038c783b */ /* 0x000e660000000200 */
[----:B------:R-:W-:Y:S03]  /*2090*/  HMMA.16816.F32.BF16 R16, R132, R138, RZ ;  /* 0x0000008a8410723c */ /* 0x000fe600000418ff */
[----:B------:R-:W-:Y:S05]  /*20a0*/  LDSM.16.M88.4 R132, [R2+0x6080] ;  /* 0x006080000284783b */ /* 0x000fea0000000200 */
[-C--:B---3--:R-:W-:Y:S01]  /*20b0*/  HMMA.16816.F32.BF16 R4, R144, R148.reuse, R4 ;  /* 0x000000949004723c */ /* 0x088fe20000041804 */
[----:B------:R-:W2:Y:S06]  /*20c0*/  LDSM.16.M88.4 R136, [R225+0x80] ;  /* 0x00008000e188783b */ /* 0x000eac0000000200 */
[----:B------:R-:W3:Y:S01]  /*20d0*/  LDSM.16.M88.4 R32, [R230+0x9080] ;  /* 0x00908000e620783b */ /* 0x000ee20000000200 */
[C---:B----4-:R-:W-:Y:S05]  /*20e0*/  HMMA.16816.F32.BF16 R8, R152.reuse, R148, R8 ;  /* 0x000000949808723c */ /* 0x050fea0000041808 */
[----:B------:R-:W-:Y:S03]  /*20f0*/  LDS R215, [R239.X4+0x12080] ;  /* 0x01208000efd77984 */ /* 0x000fe60000004800 */
[-C--:B------:R-:W-:Y:S03]  /*2100*/  HMMA.16816.F32.BF16 R12, R152, R150.reuse, R12 ;  /* 0x00000096980c723c */ /* 0x080fe6000004180c */
[----:B------:R-:W-:Y:S05]  /*2110*/  LDS R214, [R239.X4+0x120a0] ;  /* 0x0120a000efd67984 */ /* 0x000fea0000004800 */
[----:B------:R-:W-:Y:S01]  /*2120*/  HMMA.16816.F32.BF16 R16, R144, R150, R16 ;  /* 0x000000969010723c */ /* 0x000fe20000041810 */
[----:B------:R-:W-:Y:S06]  /*2130*/  LDSM.16.M88.4 R144, [R227+0x2080] ;  /* 0x00208000e390783b */ /* 0x000fec0000000200 */
[----:B------:R-:W-:Y:S01]  /*2140*/  LDS R213, [R239.X4+0x12100] ;  /* 0x01210000efd57984 */ /* 0x000fe20000004800 */
[-C--:B-----5:R-:W-:Y:S05]  /*2150*/  HMMA.16816.F32.BF16 R4, R156, R160.reuse, R4 ;  /* 0x000000a09c04723c */ /* 0x0a0fea0000041804 */
[----:B------:R-:W-:Y:S03]  /*2160*/  LDS R212, [R239.X4+0x12120] ;  /* 0x01212000efd47984 */ /* 0x000fe60000004800 */
[C---:B-1----:R-:W-:Y:S08]  /*2170*/  HMMA.16816.F32.BF16 R8, R140.reuse, R160, R8 ;  /* 0x000000a08c08723c */ /* 0x042ff00000041808 */
[-C--:B------:R-:W-:Y:S01]  /*2180*/  HMMA.16816.F32.BF16 R12, R140, R162.reuse, R12 ;  /* 0x000000a28c0c723c */ /* 0x080fe2000004180c */
[----:B------:R-:W1:Y:S07]  /*2190*/  LDSM.16.M88.4 R140, [R224+0x8080] ;  /* 0x00808000e08c783b */ /* 0x000e6e0000000200 */
[----:B------:R-:W-:Y:S08]  /*21a0*/  HMMA.16816.F32.BF16 R16, R156, R162, R16 ;  /* 0x000000a29c10723c */ /* 0x000ff00000041810 */
[-C--:B--2---:R-:W-:Y:S08]  /*21b0*/  HMMA.16816.F32.BF16 R4, R132, R136.reuse, R4 ;  /* 0x000000888404723c */ /* 0x084ff00000041804 */
[C---:B------:R-:W-:Y:S08]  /*21c0*/  HMMA.16816.F32.BF16 R8, R20.reuse, R136, R8 ;  /* 0x000000881408723c */ /* 0x040ff00000041808 */
[-C--:B------:R-:W-:Y:S01]  /*21d0*/  HMMA.16816.F32.BF16 R12, R20, R138.reuse, R12 ;  /* 0x0000008a140c723c */ /* 0x080fe2000004180c */
[----:B------:R-:W2:Y:S07]  /*21e0*/  LDSM.16.M88.4 R20, [R224+0x9080] ;  /* 0x00908000e014783b */ /* 0x000eae0000000200 */
[----:B------:R-:W-:Y:S01]  /*21f0*/  HMMA.16816.F32.BF16 R16, R132, R138, R16 ;  /* 0x0000008a8410723c */ /* 0x000fe20000041810 */
[----:B------:R-:W-:Y:S06]  /*2200*/  LDSM.16.M88.4 R132, [R3+0x8080] ;  /* 0x008080000384783b */ /* 0x000fec0000000200 */
[----:B------:R-:W4:Y:S01]  /*2210*/  LDSM.16.M88.4 R136, [R226+0x2080] ;  /* 0x00208000e288783b */ /* 0x000f220000000200 */
[-C--:B------:R-:W-:Y:S08]  /*2220*/  HMMA.16816.F32.BF16 R4, R24, R28.reuse, R4 ;  /* 0x0000001c1804723c */ /* 0x080ff00000041804 */
[C---:B---3--:R-:W-:Y:S08]  /*2230*/  HMMA.16816.F32.BF16 R8, R32.reuse, R28, R8 ;  /* 0x0000001c2008723c */ /* 0x048ff00000041808 */
[-C--:B------:R-:W-:Y:S01]  /*2240*/  HMMA.16816.F32.BF16 R12, R32, R30.reuse, R12 ;  /* 0x0000001e200c723c */ /* 0x080fe2000004180c */
[----:B------:R-:W3:Y:S07]  /*2250*/  LDSM.16.M88.4 R32, [R3+0x9080] ;  /* 0x009080000320783b */ /* 0x000eee0000000200 */
[----:B------:R-:W-:Y:S01]  /*2260*/  HMMA.16816.F32.BF16 R16, R24, R30, R16 ;  /* 0x0000001e1810723c */ /* 0x000fe20000041810 */
[----:B------:R-:W-:Y:S06]  /*2270*/  LDSM.16.M88.4 R24, [R2+0x8080] ;  /* 0x008080000218783b */ /* 0x000fec0000000200 */
[----:B------:R-:W5:Y:S01]  /*2280*/  LDSM.16.M88.4 R28, [R225+0x2080] ;  /* 0x00208000e11c783b */ /* 0x000f620000000200 */
[-C--:B-1----:R-:W-:Y:S08]  /*2290*/  HMMA.16816.F32.BF16 R4, R140, R144.reuse, R4 ;  /* 0x000000908c04723c */ /* 0x082ff00000041804 */
[C---:B--2---:R-:W-:Y:S08]  /*22a0*/  HMMA.16816.F32.BF16 R8, R20.reuse, R144, R8 ;  /* 0x000000901408723c */ /* 0x044ff00000041808 */
[-C--:B------:R-:W-:Y:S01]  /*22b0*/  HMMA.16816.F32.BF16 R12, R20, R146.reuse, R12 ;  /* 0x00000092140c723c */ /* 0x080fe2000004180c */
[----:B------:R-:W1:Y:S07]  /*22c0*/  LDSM.16.M88.4 R20, [R2+0x9080] ;  /* 0x009080000214783b */ /* 0x000e6e0000000200 */
[----:B------:R-:W-:Y:S01]  /*22d0*/  HMMA.16816.F32.BF16 R16, R140, R146, R16 ;  /* 0x000000928c10723c */ /* 0x000fe20000041810 */
[----:B------:R-:W-:Y:S06]  /*22e0*/  LDSM.16.M88.4 R140, [R230+0xa080] ;  /* 0x00a08000e68c783b */ /* 0x000fec0000000200 */
[----:B------:R-:W2:Y:S01]  /*22f0*/  LDSM.16.M88.4 R144, [R231+0x4080] ;  /* 0x00408000e790783b */ /* 0x000ea20000000200 */
[-C--:B----4-:R-:W-:Y:S08]  /*2300*/  HMMA.16816.F32.BF16 R4, R132, R136.reuse, R4 ;  /* 0x000000888404723c */ /* 0x090ff00000041804 */
[C---:B---3--:R-:W-:Y:S08]  /*2310*/  HMMA.16816.F32.BF16 R8, R32.reuse, R136, R8 ;  /* 0x000000882008723c */ /* 0x048ff00000041808 */
        /* <DEDUP_REMOVED lines=17> */
[----:B------:R-:W-:Y:S07]  /*2430*/  LDSM.16.M88.4 R140, [R225+0x4080] ;  /* 0x00408000e18c783b */ /* 0x000fee0000000200 */
[-C--:B----4-:R-:W-:Y:S08]  /*2440*/  HMMA.16816.F32.BF16 R4, R132, R136.reuse, R4 ;  /* 0x000000888404723c */ /* 0x090ff00000041804 */
[C---:B-1----:R-:W-:Y:S08]  /*2450*/  HMMA.16816.F32.BF16 R8, R20.reuse, R136, R8 ;  /* 0x000000881408723c */ /* 0x042ff00000041808 */
[-C--:B------:R-:W-:Y:S01]  /*2460*/  HMMA.16816.F32.BF16 R12, R20, R138.reuse, R12 ;  /* 0x0000008a140c723c */ /* 0x080fe2000004180c */
[----:B------:R-:W1:Y:S07]  /*2470*/  LDSM.16.M88.4 R20, [R2+0xa080] ;  /* 0x00a080000214783b */ /* 0x000e6e0000000200 */
[----:B------:R-:W-:Y:S01]  /*2480*/  HMMA.16816.F32.BF16 R16, R132, R138, R16 ;  /* 0x0000008a8410723c */ /* 0x000fe20000041810 */
[----:B------:R-:W3:Y:S01]  /*2490*/  LDSM.16.M88.4 R132, [R2+0xb080] ;  /* 0x00b080000284783b */ /* 0x000ee20000000200 */
[----:B------:R-:W-:Y:S05]  /*24a0*/  DEPBAR.LE SB0, 0x0 ;  /* 0x000080000000791a */ /* 0x000fea0000000000 */
[----:B------:R-:W-:Y:S01]  /*24b0*/  BAR.SYNC.DEFER_BLOCKING 0x0 ;  /* 0x0000000000007b1d */ /* 0x000fe20000010000 */
[-C--:B-----5:R-:W-:Y:S08]  /*24c0*/  HMMA.16816.F32.BF16 R4, R24, R28.reuse, R4 ;  /* 0x0000001c1804723c */ /* 0x0a0ff00000041804 */
[C---:B--2---:R-:W-:Y:S08]  /*24d0*/  HMMA.16816.F32.BF16 R8, R32.reuse, R28, R8 ;  /* 0x0000001c2008723c */ /* 0x044ff00000041808 */
[-C--:B------:R-:W-:Y:S01]  /*24e0*/  HMMA.16816.F32.BF16 R12, R32, R30.reuse, R12 ;  /* 0x0000001e200c723c */ /* 0x080fe2000004180c */
[----:B------:R-:W2:Y:S07]  /*24f0*/  LDSM.16.M88.4 R136, [R230+0xc080] ;  /* 0x00c08000e688783b */ /* 0x000eae0000000200 */
[----:B------:R-:W-:Y:S01]  /*2500*/  HMMA.16816.F32.BF16 R16, R24, R30, R16 ;  /* 0x0000001e1810723c */ /* 0x000fe20000041810 */
[----:B------:R-:W4:Y:S07]  /*2510*/  LDSM.16.M88.4 R144, [R230+0xd080] ;  /* 0x00d08000e690783b */ /* 0x000f2e0000000200 */
[-C--:B-1----:R-:W-:Y:S01]  /*2520*/  HMMA.16816.F32.BF16 R4, R20, R140.reuse, R4 ;  /* 0x0000008c1404723c */ /* 0x082fe20000041804 */
[----:B------:R-:W1:Y:S07]  /*2530*/  LDSM.16.M88.4 R148, [R224+0xc080] ;  /* 0x00c08000e094783b */ /* 0x000e6e0000000200 */
[C---:B---3--:R-:W-:Y:S01]  /*2540*/  HMMA.16816.F32.BF16 R8, R132.reuse, R140, R8 ;  /* 0x0000008c8408723c */ /* 0x048fe20000041808 */
[----:B------:R-:W3:Y:S07]  /*2550*/  LDSM.16.M88.4 R152, [R224+0xd080] ;  /* 0x00d08000e098783b */ /* 0x000eee0000000200 */
[-C--:B------:R-:W-:Y:S01]  /*2560*/  HMMA.16816.F32.BF16 R12, R132, R142.reuse, R12 ;  /* 0x0000008e840c723c */ /* 0x080fe2000004180c */
[----:B------:R-:W5:Y:S07]  /*2570*/  LDSM.16.M88.4 R132, [R3+0xc080] ;  /* 0x00c080000384783b */ /* 0x000f6e0000000200 */
[----:B------:R-:W-:Y:S01]  /*2580*/  HMMA.16816.F32.BF16 R16, R20, R142, R16 ;  /* 0x0000008e1410723c */ /* 0x000fe20000041810 */
[----:B------:R-:W3:Y:S03]  /*2590*/  LDSM.16.M88.4 R140, [R3+0xd080] ;  /* 0x00d08000038c783b */ /* 0x000ee60000000200 */
[----:B------:R-:W-:Y:S02]  /*25a0*/  FMUL.FTZ R218, R6, c[0x0][0x2b4] ;  /* 0x0000ad0006da7a20 */ /* 0x000fe40000410000 */
[----:B------:R-:W-:Y:S02]  /*25b0*/  FMUL.FTZ R217, R5, c[0x0][0x2b4] ;  /* 0x0000ad0005d97a20 */ /* 0x000fe40000410000 */
[-C--:B--2---:R-:W-:Y:S02]  /*25c0*/  HMMA.16816.F32.BF16 R20, R136, R164.reuse, RZ ;  /* 0x000000a48814723c */ /* 0x084fe400000418ff */
[----:B------:R-:W2:Y:S02]  /*25d0*/  MUFU.TANH R218, R218 ;  /* 0x000000da00da7308 */ /* 0x000ea40000002400 */
[----:B------:R-:W-:Y:S02]  /*25e0*/  FMUL.FTZ R222, R10, c[0x0][0x2b4] ;  /* 0x0000ad000ade7a20 */ /* 0x000fe40000410000 */
[----:B------:R-:W-:Y:S02]  /*25f0*/  FMUL.FTZ R220, R8, c[0x0][0x2b4] ;  /* 0x0000ad0008dc7a20 */ /* 0x000fe40000410000 */
[C---:B----4-:R-:W-:Y:S04]  /*2600*/  HMMA.16816.F32.BF16 R24, R144.reuse, R164, RZ ;  /* 0x000000a49018723c */ /* 0x050fe800000418ff */
[----:B------:R-:W4:Y:S01]  /*2610*/  MUFU.TANH R222, R222 ;  /* 0x000000de00de7308 */ /* 0x000f220000002400 */
[----:B------:R-:W-:Y:S02]  /*2620*/  FMUL.FTZ R252, R12, c[0x0][0x2b4] ;  /* 0x0000ad000cfc7a20 */ /* 0x000fe40000410000 */
[----:B------:R-:W-:Y:S01]  /*2630*/  FMUL.FTZ R223, R11, c[0x0][0x2b4] ;  /* 0x0000ad000bdf7a20 */ /* 0x000fe20000410000 */
[-C--:B------:R-:W-:Y:S01]  /*2640*/  HMMA.16816.F32.BF16 R28, R144, R166.reuse, RZ ;  /* 0x000000a6901c723c */ /* 0x080fe200000418ff */
[----:B------:R-:W-:Y:S03]  /*2650*/  LDSM.16.M88.4 R144, [R2+0xd080] ;  /* 0x00d080000290783b */ /* 0x000fe60000000200 */
[----:B------:R-:W-:Y:S02]  /*2660*/  FMUL.FTZ R17, R17, c[0x0][0x2b4] ;  /* 0x0000ad0011117a20 */ /* 0x000fe40000410000 */
[----:B------:R-:W-:Y:S01]  /*2670*/  MUFU.TANH R220, R220 ;  /* 0x000000dc00dc7308 */ /* 0x000fe20000002400 */
[----:B------:R-:W-:Y:S01]  /*2680*/  FMUL.FTZ R15, R15, c[0x0][0x2b4] ;  /* 0x0000ad000f0f7a20 */ /* 0x000fe20000410000 */
[----:B------:R-:W-:Y:S01]  /*2690*/  HMMA.16816.F32.BF16 R32, R136, R166, RZ ;  /* 0x000000a68820723c */ /* 0x000fe200000418ff */
[----:B------:R-:W5:Y:S03]  /*26a0*/  LDSM.16.M88.4 R136, [R2+0xc080] ;  /* 0x00c080000288783b */ /* 0x000f660000000200 */
[C---:B--2---:R-:W-:Y:S01]  /*26b0*/  FSEL R159, R218.reuse, -INF , P1 ;  /* 0xff800000da9f7808 */ /* 0x044fe20000800000 */
[----:B------:R-:W-:Y:S02]  /*26c0*/  FFMA.FTZ R218, -R218, R218, 1 ;  /* 0x3f800000dada7423 */ /* 0x000fe400000101da */
[----:B------:R-:W-:Y:S01]  /*26d0*/  FMUL.FTZ R219, R7, c[0x0][0x2b4] ;  /* 0x0000ad0007db7a20 */ /* 0x000fe20000410000 */
[-C--:B-1----:R-:W-:Y:S01]  /*26e0*/  HMMA.16816.F32.BF16 R20, R148, R168.reuse, R20 ;  /* 0x000000a89414723c */ /* 0x082fe20000041814 */
[----:B------:R-:W1:Y:S04]  /*26f0*/  MUFU.TANH R17, R17 ;  /* 0x0000001100117308 */ /* 0x000e680000002400 */
[----:B------:R-:W-:Y:S02]  /*2700*/  FFMA.FTZ R157, R159, c[0x0][0x29c], -R214 ;  /* 0x0000a7009f9d7a23 */ /* 0x000fe400000108d6 */
[----:B------:R-:W-:Y:S01]  /*2710*/  FMUL.FTZ R221, R9, c[0x0][0x2b4] ;  /* 0x0000ad0009dd7a20 */ /* 0x000fe20000410000 */
[C---:B---3--:R-:W-:Y:S03]  /*2720*/  HMMA.16816.F32.BF16 R24, R152.reuse, R168, R24 ;  /* 0x000000a89818723c */ /* 0x048fe60000041818 */
[----:B------:R-:W-:Y:S01]  /*2730*/  MUFU.TANH R252, R252 ;  /* 0x000000fc00fc7308 */ /* 0x000fe20000002400 */
[----:B------:R-:W-:Y:S02]  /*2740*/  FMUL.FTZ R18, R18, c[0x0][0x2b4] ;  /* 0x0000ad0012127a20 */ /* 0x000fe40000410000 */
[----:B------:R-:W-:Y:S02]  /*2750*/  FMUL.FTZ R19, R19, c[0x0][0x2b4] ;  /* 0x0000ad0013137a20 */ /* 0x000fe40000410000 */
[-C--:B------:R-:W-:Y:S04]  /*2760*/  HMMA.16816.F32.BF16 R28, R152, R170.reuse, R28 ;  /* 0x000000aa981c723c */ /* 0x080fe8000004181c */
[----:B------:R-:W-:Y:S01]  /*2770*/  FMUL.FTZ R13, R13, c[0x0][0x2b4] ;  /* 0x0000ad000d0d7a20 */ /* 0x000fe20000410000 */
[----:B------:R-:W-:Y:S01]  /*2780*/  MUFU.TANH R223, R223 ;  /* 0x000000df00df7308 */ /* 0x000fe20000002400 */
[----:B------:R-:W-:Y:S01]  /*2790*/  FMUL.FTZ R14, R14, c[0x0][0x2b4] ;  /* 0x0000ad000e0e7a20 */ /* 0x000fe20000410000 */
[----:B----4-:R-:W-:Y:S01]  /*27a0*/  FSEL R155, R222, -INF , P1 ;  /* 0xff800000de9b7808 */ /* 0x010fe20000800000 */
[----:B------:R-:W-:Y:S01]  /*27b0*/  HMMA.16816.F32.BF16 R32, R148, R170, R32 ;  /* 0x000000aa9420723c */ /* 0x000fe20000041820 */
[----:B------:R-:W2:Y:S03]  /*27c0*/  LDSM.16.M88.4 R148, [R230+0xe080] ;  /* 0x00e08000e694783b */ /* 0x000ea60000000200 */
[----:B------:R-:W-:Y:S01]  /*27d0*/  FFMA.FTZ R153, R155, c[0x0][0x29c], -R212 ;  /* 0x0000a7009b997a23 */ /* 0x000fe200000108d4 */
[----:B-1----:R-:W-:Y:S01]  /*27e0*/  FSEL R6, R17, -INF , P5 ;  /* 0xff80000011067808 */ /* 0x002fe20002800000 */
[----:B------:R-:W-:Y:S01]  /*27f0*/  FMUL.FTZ R216, R4, c[0x0][0x2b4] ;  /* 0x0000ad0004d87a20 */ /* 0x000fe20000410000 */
[----:B------:R-:W-:Y:S01]  /*2800*/  MUFU.EX2 R157, R157 ;  /* 0x0000009d009d7308 */ /* 0x000fe20000000800 */
[-C--:B-----5:R-:W-:Y:S08]  /*2810*/  HMMA.16816.F32.BF16 R20, R132, R172.reuse, R20 ;  /* 0x000000ac8414723c */ /* 0x0a0ff00000041814 */
[C---:B------:R-:W-:Y:S01]  /*2820*/  HMMA.16816.F32.BF16 R24, R140.reuse, R172, R24 ;  /* 0x000000ac8c18723c */ /* 0x040fe20000041818 */
[----:B------:R-:W-:Y:S07]  /*2830*/  MUFU.EX2 R153, R153 ;  /* 0x0000009900997308 */ /* 0x000fee0000000800 */
[-C--:B------:R-:W-:Y:S01]  /*2840*/  HMMA.16816.F32.BF16 R28, R140, R174.reuse, R28 ;  /* 0x000000ae8c1c723c */ /* 0x080fe2000004181c */
[----:B------:R-:W1:Y:S02]  /*2850*/  LDSM.16.M88.4 R140, [R230+0xf080] ;  /* 0x00f08000e68c783b */ /* 0x000e640000000200 */
[----:B------:R-:W-:Y:S05]  /*2860*/  MUFU.TANH R15, R15 ;  /* 0x0000000f000f7308 */ /* 0x000fea0000002400 */
[----:B------:R-:W-:Y:S01]  /*2870*/  HMMA.16816.F32.BF16 R32, R132, R174, R32 ;  /* 0x000000ae8420723c */ /* 0x000fe20000041820 */
[----:B------:R-:W3:Y:S04]  /*2880*/  LDSM.16.M88.4 R132, [R224+0xe080] ;  /* 0x00e08000e084783b */ /* 0x000ee80000000200 */
[----:B------:R-:W4:Y:S03]  /*2890*/  MUFU.TANH R219, R219 ;  /* 0x000000db00db7308 */ /* 0x000f260000002400 */
[-C--:B------:R-:W-:Y:S07]  /*28a0*/  HMMA.16816.F32.BF16 R20, R136, R176.reuse, R20 ;  /* 0x000000b08814723c */ /* 0x080fee0000041814 */
[----:B------:R-:W5:Y:S01]  /*28b0*/  MUFU.TANH R221, R221 ;  /* 0x000000dd00dd7308 */ /* 0x000f620000002400 */
[C---:B------:R-:W-:Y:S08]  /*28c0*/  HMMA.16816.F32.BF16 R24, R144.reuse, R176, R24 ;  /* 0x000000b09018723c */ /* 0x040ff00000041818 */
[-C--:B------:R-:W-:Y:S01]  /*28d0*/  HMMA.16816.F32.BF16 R28, R144, R178.reuse, R28 ;  /* 0x000000b2901c723c */ /* 0x080fe2000004181c */
[----:B------:R-:W3:Y:S01]  /*28e0*/  LDSM.16.M88.4 R144, [R224+0xf080] ;  /* 0x00f08000e090783b */ /* 0x000ee20000000200 */
[----:B------:R-:W1:Y:S02]  /*28f0*/  MUFU.TANH R18, R18 ;  /* 0x0000001200127308 */ /* 0x000e640000002400 */
[C---:B----4-:R-:W-:Y:S01]  /*2900*/  FSEL R159, R219.reuse, -INF , P0 ;  /* 0xff800000db9f7808 */ /* 0x050fe20000000000 */
[----:B------:R-:W-:Y:S03]  /*2910*/  FFMA.FTZ R219, -R219, R219, 1 ;  /* 0x3f800000dbdb7423 */ /* 0x000fe600000101db */
[----:B------:R-:W-:Y:S01]  /*2920*/  HMMA.16816.F32.BF16 R32, R136, R178, R32 ;  /* 0x000000b28820723c */ /* 0x000fe20000041820 */
[----:B------:R-:W4:Y:S03]  /*2930*/  LDSM.16.M88.4 R136, [R3+0xe080] ;  /* 0x00e080000388783b */ /* 0x000f260000000200 */
[----:B------:R-:W-:Y:S01]  /*2940*/  MUFU.TANH R19, R19 ;  /* 0x0000001300137308 */ /* 0x000fe20000002400 */
[C---:B-----5:R-:W-:Y:S03]  /*2950*/  FSEL R154, R221.reuse, -INF , P0 ;  /* 0xff800000dd9a7808 */ /* 0x060fe60000000000 */
[-C--:B--2---:R-:W-:Y:S05]  /*2960*/  HMMA.16816.F32.BF16 R20, R148, R180.reuse, R20 ;  /* 0x000000b49414723c */ /* 0x084fea0000041814 */
[----:B------:R-:W-:Y:S01]  /*2970*/  FFMA.FTZ R163, R154, c[0x0][0x29c], -R213 ;  /* 0x0000a7009aa37a23 */ /* 0x000fe200000108d5 */
[----:B------:R-:W-:Y:S01]  /*2980*/  MUFU.TANH R13, R13 ;  /* 0x0000000d000d7308 */ /* 0x000fe20000002400 */
[----:B------:R-:W-:Y:S01]  /*2990*/  FFMA.FTZ R221, -R221, R221, 1 ;  /* 0x3f800000dddd7423 */ /* 0x000fe200000101dd */
[C---:B-1----:R-:W-:Y:S04]  /*29a0*/  HMMA.16816.F32.BF16 R24, R140.reuse, R180, R24 ;  /* 0x000000b48c18723c */ /* 0x042fe80000041818 */
[----:B------:R-:W-:Y:S04]  /*29b0*/  FSEL R5, R18, -INF , P6 ;  /* 0xff80000012057808 */ /* 0x000fe80003000000 */
[-C--:B------:R-:W-:Y:S01]  /*29c0*/  HMMA.16816.F32.BF16 R28, R140, R182.reuse, R28 ;  /* 0x000000b68c1c723c */ /* 0x080fe2000004181c */
[----:B------:R-:W1:Y:S01]  /*29d0*/  LDSM.16.M88.4 R140, [R3+0xf080] ;  /* 0x00f08000038c783b */ /* 0x000e620000000200 */
[----:B------:R-:W-:Y:S02]  /*29e0*/  MUFU.EX2 R163, R163 ;  /* 0x000000a300a37308 */ /* 0x000fe40000000800 */
[--C-:B------:R-:W-:Y:S04]  /*29f0*/  FFMA.FTZ R5, R5, c[0x0][0x29c], -R214.reuse ;  /* 0x0000a70005057a23 */ /* 0x100fe800000108d6 */
[----:B------:R-:W-:Y:S01]  /*2a00*/  HMMA.16816.F32.BF16 R32, R148, R182, R32 ;  /* 0x000000b69420723c */ /* 0x000fe20000041820 */
[----:B------:R-:W2:Y:S03]  /*2a10*/  LDSM.16.M88.4 R148, [R2+0xe080] ;  /* 0x00e080000294783b */ /* 0x000ea60000000200 */
[----:B------:R-:W-:Y:S04]  /*2a20*/  MUFU.TANH R14, R14 ;  /* 0x0000000e000e7308 */ /* 0x000fe80000002400 */
[-C--:B---3--:R-:W-:Y:S06]  /*2a30*/  HMMA.16816.F32.BF16 R20, R132, R184.reuse, R20 ;  /* 0x000000b88414723c */ /* 0x088fec0000041814 */
[----:B------:R-:W3:Y:S02]  /*2a40*/  MUFU.TANH R216, R216 ;  /* 0x000000d800d87308 */ /* 0x000ee40000002400 */
[C---:B------:R-:W-:Y:S08]  /*2a50*/  HMMA.16816.F32.BF16 R24, R144.reuse, R184, R24 ;  /* 0x000000b89018723c */ /* 0x040ff00000041818 */
[-C--:B------:R-:W-:Y:S01]  /*2a60*/  HMMA.16816.F32.BF16 R28, R144, R186.reuse, R28 ;  /* 0x000000ba901c723c */ /* 0x080fe2000004181c */
[----:B------:R-:W5:Y:S01]  /*2a70*/  LDSM.16.M88.4 R144, [R2+0xf080] ;  /* 0x00f080000290783b */ /* 0x000f620000000200 */
[----:B------:R-:W2:Y:S06]  /*2a80*/  MUFU.TANH R217, R217 ;  /* 0x000000d900d97308 */ /* 0x000eac0000002400 */
[----:B------:R-:W-:Y:S01]  /*2a90*/  HMMA.16816.F32.BF16 R32, R132, R186, R32 ;  /* 0x000000ba8420723c */ /* 0x000fe20000041820 */
[----:B------:R-:W5:Y:S03]  /*2aa0*/  LDSM.16.M88.4 R132, [R230+0x10080] ;  /* 0x01008000e684783b */ /* 0x000f660000000200 */
[C---:B---3--:R-:W-:Y:S01]  /*2ab0*/  FSEL R162, R216.reuse, -INF , P1 ;  /* 0xff800000d8a27808 */ /* 0x048fe20000800000 */
[----:B------:R-:W-:Y:S03]  /*2ac0*/  FFMA.FTZ R216, -R216, R216, 1 ;  /* 0x3f800000d8d87423 */ /* 0x000fe600000101d8 */
[-C--:B----4-:R-:W-:Y:S08]  /*2ad0*/  HMMA.16816.F32.BF16 R20, R136, R188.reuse, R20 ;  /* 0x000000bc8814723c */ /* 0x090ff00000041814 */
[C---:B-1----:R-:W-:Y:S04]  /*2ae0*/  HMMA.16816.F32.BF16 R24, R140.reuse, R188, R24 ;  /* 0x000000bc8c18723c */ /* 0x042fe80000041818 */
[C---:B--2---:R-:W-:Y:S04]  /*2af0*/  FFMA.FTZ R7, -R217.reuse, R217, 1 ;  /* 0x3f800000d9077423 */ /* 0x044fe800000101d9 */
[-C--:B------:R-:W-:Y:S01]  /*2b00*/  HMMA.16816.F32.BF16 R28, R140, R190.reuse, R28 ;  /* 0x000000be8c1c723c */ /* 0x080fe2000004181c */
[----:B------:R-:W1:Y:S07]  /*2b10*/  LDSM.16.M88.4 R140, [R230+0x11080] ;  /* 0x01108000e68c783b */ /* 0x000e6e0000000200 */
[----:B------:R-:W-:Y:S01]  /*2b20*/  HMMA.16816.F32.BF16 R32, R136, R190, R32 ;  /* 0x000000be8820723c */ /* 0x000fe20000041820 */
[----:B------:R-:W2:Y:S07]  /*2b30*/  LDSM.16.M88.4 R136, [R224+0x10080] ;  /* 0x01008000e088783b */ /* 0x000eae0000000200 */
[-C--:B------:R-:W-:Y:S08]  /*2b40*/  HMMA.16816.F32.BF16 R20, R148, R192.reuse, R20 ;  /* 0x000000c09414723c */ /* 0x080ff00000041814 */
[C---:B-----5:R-:W-:Y:S08]  /*2b50*/  HMMA.16816.F32.BF16 R24, R144.reuse, R192, R24 ;  /* 0x000000c09018723c */ /* 0x060ff00000041818 */
[-C--:B------:R-:W-:Y:S01]  /*2b60*/  HMMA.16816.F32.BF16 R28, R144, R194.reuse, R28 ;  /* 0x000000c2901c723c */ /* 0x080fe2000004181c */
[----:B------:R-:W3:Y:S07]  /*2b70*/  LDSM.16.M88.4 R144, [R224+0x11080] ;  /* 0x01108000e090783b */ /* 0x000eee0000000200 */
[----:B------:R-:W-:Y:S07]  /*2b80*/  HMMA.16816.F32.BF16 R32, R148, R194, R32 ;  /* 0x000000c29420723c */ /* 0x000fee0000041820 */
[----:B------:R-:W-:Y:S01]  /*2b90*/  FMUL.FTZ R150, R16, c[0x0][0x2b4] ;  /* 0x0000ad0010967a20 */ /* 0x000fe20000410000 */
[-C--:B------:R-:W-:Y:S05]  /*2ba0*/  HMMA.16816.F32.BF16 R20, R132, R196.reuse, R20 ;  /* 0x000000c48414723c */ /* 0x080fea0000041814 */
[----:B------:R-:W4:Y:S01]  /*2bb0*/  MUFU.TANH R150, R150 ;  /* 0x0000009600967308 */ /* 0x000f220000002400 */
[--C-:B------:R-:W-:Y:S01]  /*2bc0*/  FFMA.FTZ R151, R162, c[0x0][0x29c], -R215.reuse ;  /* 0x0000a700a2977a23 */ /* 0x100fe200000108d7 */
[----:B------:R-:W-:Y:S01]  /*2bd0*/  FSEL R162, R217, -INF , P0 ;  /* 0xff800000d9a27808 */ /* 0x000fe20000000000 */
[C---:B-1----:R-:W-:Y:S04]  /*2be0*/  HMMA.16816.F32.BF16 R24, R140.reuse, R196, R24 ;  /* 0x000000c48c18723c */ /* 0x042fe80000041818 */
[----:B------:R-:W-:Y:S01]  /*2bf0*/  FFMA.FTZ R158, R162, c[0x0][0x29c], -R215 ;  /* 0x0000a700a29e7a23 */ /* 0x000fe200000108d7 */
[----:B------:R-:W-:Y:S01]  /*2c00*/  FSEL R217, R14, -INF , P6 ;  /* 0xff8000000ed97808 */ /* 0x000fe20003000000 */
[----:B------:R-:W-:Y:S01]  /*2c10*/  FFMA.FTZ R162, R159, c[0x0][0x29c], -R214 ;  /* 0x0000a7009fa27a23 */ /* 0x000fe200000108d6 */
[----:B------:R-:W-:Y:S01]  /*2c20*/  FSEL R159, R220, -INF , P1 ;  /* 0xff800000dc9f7808 */ /* 0x000fe20000800000 */
[-C--:B------:R-:W-:Y:S01]  /*2c30*/  HMMA.16816.F32.BF16 R28, R140, R198.reuse, R28 ;  /* 0x000000c68c1c723c */ /* 0x080fe2000004181c */
[----:B------:R-:W-:Y:S01]  /*2c40*/  LDSM.16.M88.4 R140, [R3+0x11080] ;  /* 0x01108000038c783b */ /* 0x000fe20000000200 */
[----:B------:R-:W1:Y:S02]  /*2c50*/  MUFU.EX2 R151, R151 ;  /* 0x0000009700977308 */ /* 0x000e640000000800 */
[----:B------:R-:W-:Y:S02]  /*2c60*/  FFMA.FTZ R161, R159, c[0x0][0x29c], -R213 ;  /* 0x0000a7009fa17a23 */ /* 0x000fe400000108d5 */
[----:B------:R-:W-:Y:S01]  /*2c70*/  FFMA.FTZ R217, R217, c[0x0][0x29c], -R212 ;  /* 0x0000a700d9d97a23 */ /* 0x000fe200000108d4 */
[----:B------:R-:W-:Y:S01]  /*2c80*/  LDS R159, [R239.X4+0x12180] ;  /* 0x01218000ef9f7984 */ /* 0x000fe20000004800 */
[----:B------:R-:W-:Y:S04]  /*2c90*/  HMMA.16816.F32.BF16 R32, R132, R198, R32 ;  /* 0x000000c68420723c */ /* 0x000fe80000041820 */
[----:B------:R-:W-:Y:S01]  /*2ca0*/  MUFU.EX2 R162, R162 ;  /* 0x000000a200a27308 */ /* 0x000fe20000000800 */
[----:B------:R-:W5:Y:S01]  /*2cb0*/  LDSM.16.M88.4 R132, [R3+0x10080] ;  /* 0x010080000384783b */ /* 0x000f620000000200 */
[C---:B----4-:R-:W-:Y:S01]  /*2cc0*/  FSEL R155, R150.reuse, -INF , P6 ;  /* 0xff800000969b7808 */ /* 0x050fe20003000000 */
[----:B------:R-:W-:Y:S01]  /*2cd0*/  FFMA.FTZ R150, -R150, R150, 1 ;  /* 0x3f80000096967423 */ /* 0x000fe20000010196 */
[-C--:B--2---:R-:W-:Y:S05]  /*2ce0*/  HMMA.16816.F32.BF16 R20, R136, R200.reuse, R20 ;  /* 0x000000c88814723c */ /* 0x084fea0000041814 */
[--C-:B------:R-:W-:Y:S01]  /*2cf0*/  FFMA.FTZ R154, R155, c[0x0][0x29c], -R215.reuse ;  /* 0x0000a7009b9a7a23 */ /* 0x100fe200000108d7 */
[----:B------:R-:W-:Y:S01]  /*2d00*/  MUFU.EX2 R161, R161 ;  /* 0x000000a100a17308 */ /* 0x000fe20000000800 */
[----:B------:R-:W-:Y:S01]  /*2d10*/  LDS R155, [R239.X4+0x121a0] ;  /* 0x0121a000ef9b7984 */ /* 0x000fe20000004800 */
[C---:B---3--:R-:W-:Y:S04]  /*2d20*/  HMMA.16816.F32.BF16 R24, R144.reuse, R200, R24 ;  /* 0x000000c89018723c */ /* 0x048fe80000041818 */
[----:B------:R-:W-:Y:S04]  /*2d30*/  FFMA.FTZ R215, R6, c[0x0][0x29c], -R215 ;  /* 0x0000a70006d77a23 */ /* 0x000fe800000108d7 */
[-C--:B------:R-:W-:Y:S01]  /*2d40*/  HMMA.16816.F32.BF16 R28, R144, R202.reuse, R28 ;  /* 0x000000ca901c723c */ /* 0x080fe2000004181c */
[----:B------:R-:W2:Y:S01]  /*2d50*/  LDSM.16.M88.4 R144, [R2+0x10080] ;  /* 0x010080000290783b */ /* 0x000ea20000000200 */
[----:B------:R-:W-:Y:S06]  /*2d60*/  MUFU.EX2 R154, R154 ;  /* 0x0000009a009a7308 */ /* 0x000fec0000000800 */
[----:B------:R-:W-:Y:S01]  /*2d70*/  HMMA.16816.F32.BF16 R32, R136, R202, R32 ;  /* 0x000000ca8820723c */ /* 0x000fe20000041820 */
[----:B------:R-:W3:Y:S03]  /*2d80*/  LDSM.16.M88.4 R136, [R2+0x11080] ;  /* 0x011080000288783b */ /* 0x000ee60000000200 */
[----:B------:R-:W-:Y:S04]  /*2d90*/  MUFU.EX2 R217, R217 ;  /* 0x000000d900d97308 */ /* 0x000fe80000000800 */
[-C--:B-----5:R-:W-:Y:S06]  /*2da0*/  HMMA.16816.F32.BF16 R20, R132, R204.reuse, R20 ;  /* 0x000000cc8414723c */ /* 0x0a0fec0000041814 */
[----:B------:R-:W4:Y:S02]  /*2db0*/  MUFU.EX2 R158, R158 ;  /* 0x0000009e009e7308 */ /* 0x000f240000000800 */
[C---:B------:R-:W-:Y:S08]  /*2dc0*/  HMMA.16816.F32.BF16 R24, R140.reuse, R204, R24 ;  /* 0x000000cc8c18723c */ /* 0x040ff00000041818 */
[----:B------:R-:W5:Y:S01]  /*2dd0*/  MUFU.EX2 R215, R215 ;  /* 0x000000d700d77308 */ /* 0x000f620000000800 */
[-C--:B------:R-:W-:Y:S08]  /*2de0*/  HMMA.16816.F32.BF16 R28, R140, R206.reuse, R28 ;  /* 0x000000ce8c1c723c */ /* 0x080ff0000004181c */
[----:B------:R-:W-:Y:S08]  /*2df0*/  HMMA.16816.F32.BF16 R32, R132, R206, R32 ;  /* 0x000000ce8420723c */ /* 0x000ff00000041820 */
[-C--:B--2---:R-:W-:Y:S08]  /*2e00*/  HMMA.16816.F32.BF16 R20, R144, R208.reuse, R20 ;  /* 0x000000d09014723c */ /* 0x084ff00000041814 */
[C---:B---3--:R-:W-:Y:S08]  /*2e10*/  HMMA.16816.F32.BF16 R24, R136.reuse, R208, R24 ;  /* 0x000000d08818723c */ /* 0x048ff00000041818 */
[-C--:B------:R-:W-:Y:S08]  /*2e20*/  HMMA.16816.F32.BF16 R28, R136, R210.reuse, R28 ;  /* 0x000000d2881c723c */ /* 0x080ff0000004181c */
[----:B------:R-:W-:Y:S04]  /*2e30*/  HMMA.16816.F32.BF16 R32, R144, R210, R32 ;  /* 0x000000d29020723c */ /* 0x000fe80000041820 */
[--C-:B------:R-:W-:Y:S02]  /*2e40*/  FADD.FTZ R20, R20, -R159.reuse ;  /* 0x8000009f14147221 */ /* 0x100fe40000010000 */
[----:B------:R-:W-:Y:S01]  /*2e50*/  FADD.FTZ R21, R21, -R159 ;  /* 0x8000009f15157221 */ /* 0x000fe20000010000 */
[----:B------:R-:W-:Y:S01]  /*2e60*/  FSEL R145, R19, -INF , P5 ;  /* 0xff80000013917808 */ /* 0x000fe20002800000 */
[----:B-1----:R-:W-:Y:S01]  /*2e70*/  FMUL.FTZ R20, R151, R20 ;  /* 0x0000001497147220 */ /* 0x002fe20000410000 */
[C---:B----4-:R-:W-:Y:S03]  /*2e80*/  F2FP.BF16.PACK_AB R151, R158.reuse, R151 ;  /* 0x000000979e97723e */ /* 0x050fe600000010ff */
[----:B------:R-:W-:Y:S01]  /*2e90*/  FMUL.FTZ R158, R158, R21 ;  /* 0x000000159e9e7220 */ /* 0x000fe20000410000 */
[----:B------:R-:W-:Y:S01]  /*2ea0*/  FSEL R147, R252, -INF , P6 ;  /* 0xff800000fc937808 */ /* 0x000fe20003000000 */
[----:B------:R-:W1:Y:S01]  /*2eb0*/  LDS R21, [R239.X4+0x12200] ;  /* 0x01220000ef157984 */ /* 0x000e620000004800 */
[----:B------:R-:W-:Y:S01]  /*2ec0*/  FFMA.FTZ R214, R145, c[0x0][0x29c], -R214 ;  /* 0x0000a70091d67a23 */ /* 0x000fe200000108d6 */
[----:B------:R-:W-:Y:S01]  /*2ed0*/  FSEL R146, R13, -INF , P5 ;  /* 0xff8000000d927808 */ /* 0x000fe20002800000 */
[----:B------:R-:W-:Y:S01]  /*2ee0*/  MUFU.EX2 R145, R5 ;  /* 0x0000000500917308 */ /* 0x000fe20000000800 */
[----:B------:R-:W-:Y:S02]  /*2ef0*/  FADD.FTZ R22, R22, -R155 ;  /* 0x8000009b16167221 */ /* 0x000fe40000010000 */
[--C-:B------:R-:W-:Y:S02]  /*2f00*/  FFMA.FTZ R147, R147, c[0x0][0x29c], -R213.reuse ;  /* 0x0000a70093937a23 */ /* 0x100fe400000108d5 */
[----:B------:R-:W-:Y:S01]  /*2f10*/  FFMA.FTZ R213, R146, c[0x0][0x29c], -R213 ;  /* 0x0000a70092d57a23 */ /* 0x000fe200000108d5 */
[----:B------:R-:W-:Y:S01]  /*2f20*/  FSEL R146, R223, -INF , P0 ;  /* 0xff800000df927808 */ /* 0x000fe20000000000 */
[----:B------:R-:W-:Y:S02]  /*2f30*/  FADD.FTZ R32, R32, -R159 ;  /* 0x8000009f20207221 */ /* 0x000fe40000010000 */
[----:B------:R-:W-:Y:S01]  /*2f40*/  FMUL.FTZ R22, R157, R22 ;  /* 0x000000169d167220 */ /* 0x000fe20000410000 */
[----:B------:R-:W2:Y:S01]  /*2f50*/  MUFU.EX2 R214, R214 ;  /* 0x000000d600d67308 */ /* 0x000ea20000000800 */
[----:B------:R-:W-:Y:S01]  /*2f60*/  FMUL.FTZ R32, R154, R32 ;  /* 0x000000209a207220 */ /* 0x000fe20000410000 */
[----:B------:R-:W-:Y:S01]  /*2f70*/  F2FP.BF16.PACK_AB R157, R162, R157 ;  /* 0x0000009da29d723e */ /* 0x000fe200000010ff */
[----:B------:R-:W-:Y:S02]  /*2f80*/  FMUL.FTZ R20, R216, R20 ;  /* 0x00000014d8147220 */ /* 0x000fe40000410000 */
[----:B------:R-:W-:Y:S02]  /*2f90*/  FMUL.FTZ R32, R150, R32 ;  /* 0x0000002096207220 */ /* 0x000fe40000410000 */
[----:B------:R-:W-:Y:S02]  /*2fa0*/  FFMA.FTZ R150, -R17, R17, 1 ;  /* 0x3f80000011967423 */ /* 0x000fe40000010111 */
[----:B------:R-:W-:Y:S02]  /*2fb0*/  FADD.FTZ R17, R35, -R155 ;  /* 0x8000009b23117221 */ /* 0x000fe40000010000 */
[----:B------:R-:W3:Y:S01]  /*2fc0*/  LDS R35, [R239.X4+0x12220] ;  /* 0x01222000ef237984 */ /* 0x000ee20000004800 */
[----:B------:R-:W-:Y:S01]  /*2fd0*/  FMUL.FTZ R216, R7, R158 ;  /* 0x0000009e07d87220 */ /* 0x000fe20000410000 */
[----:B------:R-:W-:Y:S01]  /*2fe0*/  FSEL R158, R15, -INF , P5 ;  /* 0xff8000000f9e7808 */ /* 0x000fe20002800000 */
[--C-:B------:R-:W-:Y:S02]  /*2ff0*/  FFMA.FTZ R146, R146, c[0x0][0x29c], -R212.reuse ;  /* 0x0000a70092927a23 */ /* 0x100fe400000108d4 */
[----:B------:R-:W-:Y:S01]  /*3000*/  FMUL.FTZ R22, R218, R22 ;  /* 0x00000016da167220 */ /* 0x000fe20000410000 */
[----:B------:R-:W-:Y:S01]  /*3010*/  STS [R240], R151 ;  /* 0x00000097f0007388 */ /* 0x000fe20000000800 */
[----:B------:R-:W-:Y:S01]  /*3020*/  FFMA.FTZ R212, R158, c[0x0][0x29c], -R212 ;  /* 0x0000a7009ed47a23 */ /* 0x000fe200000108d4 */
[----:B------:R-:W-:Y:S01]  /*3030*/  F2FP.BF16.PACK_AB R216, R216, R20 ;  /* 0x00000014d8d8723e */ /* 0x000fe200000010ff */
[----:B------:R-:W-:Y:S01]  /*3040*/  FADD.FTZ R33, R33, -R159 ;  /* 0x8000009f21217221 */ /* 0x000fe20000010000 */
[C---:B-----5:R-:W-:Y:S01]  /*3050*/  F2FP.BF16.PACK_AB R20, R215.reuse, R154 ;  /* 0x0000009ad714723e */ /* 0x060fe200000010ff */
[----:B------:R-:W-:Y:S01]  /*3060*/  MUFU.EX2 R218, R213 ;  /* 0x000000d500da7308 */ /* 0x000fe20000000800 */
[----:B------:R-:W-:Y:S01]  /*3070*/  STS [R240+0x400], R157 ;  /* 0x0004009df0007388 */ /* 0x000fe20000000800 */
[----:B------:R-:W-:Y:S02]  /*3080*/  FMUL.FTZ R33, R215, R33 ;  /* 0x00000021d7217220 */ /* 0x000fe40000410000 */
[----:B------:R-:W-:Y:S02]  /*3090*/  FADD.FTZ R23, R23, -R155 ;  /* 0x8000009b17177221 */ /* 0x000fe40000010000 */
[----:B------:R-:W-:Y:S01]  /*30a0*/  FMUL.FTZ R33, R150, R33 ;  /* 0x0000002196217220 */ /* 0x000fe20000410000 */
[----:B------:R4:W-:Y:S01]  /*30b0*/  STS [R243], R20 ;  /* 0x00000014f3007388 */ /* 0x0009e20000000800 */
[----:B------:R-:W-:Y:S01]  /*30c0*/  FMUL.FTZ R23, R162, R23 ;  /* 0x00000017a2177220 */ /* 0x000fe20000410000 */
[C---:B--2---:R-:W-:Y:S01]  /*30d0*/  F2FP.BF16.PACK_AB R150, R214.reuse, R145 ;  /* 0x00000091d696723e */ /* 0x044fe200000010ff */
[----:B------:R-:W2:Y:S01]  /*30e0*/  MUFU.EX2 R213, R146 ;  /* 0x0000009200d57308 */ /* 0x000ea20000000800 */
[----:B------:R-:W-:Y:S02]  /*30f0*/  FMUL.FTZ R214, R214, R17 ;  /* 0x00000011d6d67220 */ /* 0x000fe40000410000 */
[----:B------:R-:W-:Y:S01]  /*3100*/  FFMA.FTZ R19, -R19, R19, 1 ;  /* 0x3f80000013137423 */ /* 0x000fe20000010113 */
[----:B------:R-:W-:Y:S01]  /*3110*/  STS [R243+0x400], R150 ;  /* 0x00040096f3007388 */ /* 0x000fe20000000800 */
[----:B------:R-:W-:Y:S02]  /*3120*/  FMUL.FTZ R23, R219, R23 ;  /* 0x00000017db177220 */ /* 0x000fe40000410000 */
[----:B------:R-:W-:Y:S02]  /*3130*/  FMUL.FTZ R219, R19, R214 ;  /* 0x000000d613db7220 */ /* 0x000fe40000410000 */
[--C-:B-1----:R-:W-:Y:S01]  /*3140*/  FADD.FTZ R214, R25, -R21.reuse ;  /* 0x8000001519d67221 */ /* 0x102fe20000010000 */
[----:B------:R-:W1:Y:S01]  /*3150*/  MUFU.EX2 R215, R147 ;  /* 0x0000009300d77308 */ /* 0x000e620000000800 */
[--C-:B------:R-:W-:Y:S02]  /*3160*/  FADD.FTZ R24, R24, -R21.reuse ;  /* 0x8000001518187221 */ /* 0x100fe40000010000 */
[----:B------:R-:W-:Y:S02]  /*3170*/  FMUL.FTZ R214, R163, R214 ;  /* 0x000000d6a3d67220 */ /* 0x000fe40000410000 */
[--C-:B------:R-:W-:Y:S02]  /*3180*/  FADD.FTZ R28, R28, -R21.reuse ;  /* 0x800000151c1c7221 */ /* 0x100fe40000010000 */
[----:B------:R-:W-:Y:S01]  /*3190*/  FADD.FTZ R29, R29, -R21 ;  /* 0x800000151d1d7221 */ /* 0x000fe20000010000 */
[----:B------:R-:W-:Y:S01]  /*31a0*/  F2FP.BF16.PACK_AB R21, R163, R161 ;  /* 0x000000a1a315723e */ /* 0x000fe200000010ff */
[----:B------:R-:W-:Y:S01]  /*31b0*/  FMUL.FTZ R221, R221, R214 ;  /* 0x000000d6dddd7220 */ /* 0x000fe20000410000 */
[----:B------:R-:W4:Y:S01]  /*31c0*/  MUFU.EX2 R212, R212 ;  /* 0x000000d400d47308 */ /* 0x000f220000000800 */
[----:B------:R-:W-:Y:S01]  /*31d0*/  F2FP.BF16.PACK_AB R214, R33, R32 ;  /* 0x0000002021d6723e */ /* 0x000fe200000010ff */
[----:B------:R-:W-:Y:S01]  /*31e0*/  FFMA.FTZ R25, -R220, R220, 1 ;  /* 0x3f800000dc197423 */ /* 0x000fe200000101dc */
[----:B------:R-:W-:Y:S01]  /*31f0*/  F2FP.BF16.PACK_AB R33, R23, R22 ;  /* 0x000000161721723e */ /* 0x000fe200000010ff */
[----:B------:R5:W-:Y:S01]  /*3200*/  STS [R240+0x1000], R21 ;  /* 0x00100015f0007388 */ /* 0x000be20000000800 */
[----:B--2---:R-:W-:Y:S01]  /*3210*/  F2FP.BF16.PACK_AB R23, R213, R153 ;  /* 0x00000099d517723e */ /* 0x004fe200000010ff */
[----:B------:R-:W-:Y:S02]  /*3220*/  FMUL.FTZ R24, R161, R24 ;  /* 0x00000018a1187220 */ /* 0x000fe40000410000 */
[----:B------:R-:W-:Y:S02]  /*3230*/  FADD.FTZ R34, R34, -R155 ;  /* 0x8000009b22227221 */ /* 0x000fe40000010000 */
[----:B------:R-:W-:Y:S01]  /*3240*/  STS [R240+0x1400], R23 ;  /* 0x00140017f0007388 */ /* 0x000fe20000000800 */
[C---:B------:R-:W-:Y:S02]  /*3250*/  FMUL.FTZ R29, R218.reuse, R29 ;  /* 0x0000001dda1d7220 */ /* 0x040fe40000410000 */
[----:B------:R-:W-:Y:S01]  /*3260*/  FMUL.FTZ R24, R25, R24 ;  /* 0x0000001819187220 */ /* 0x000fe20000410000 */
[----:B-1----:R-:W-:Y:S01]  /*3270*/  F2FP.BF16.PACK_AB R220, R218, R215 ;  /* 0x000000d7dadc723e */ /* 0x002fe200000010ff */
[----:B------:R-:W-:Y:S02]  /*3280*/  FMUL.FTZ R28, R215, R28 ;  /* 0x0000001cd71c7220 */ /* 0x000fe40000410000 */
[----:B------:R-:W-:Y:S01]  /*3290*/  FFMA.FTZ R25, -R252, R252, 1 ;  /* 0x3f800000fc197423 */ /* 0x000fe200000101fc */
[----:B------:R-:W-:Y:S01]  /*32a0*/  F2FP.BF16.PACK_AB R221, R221, R24 ;  /* 0x00000018dddd723e */ /* 0x000fe200000010ff */
[----:B------:R-:W-:Y:S01]  /*32b0*/  STS [R243+0x1000], R220 ;  /* 0x001000dcf3007388 */ /* 0x000fe20000000800 */
[----:B------:R-:W-:Y:S02]  /*32c0*/  FFMA.FTZ R218, -R13, R13, 1 ;  /* 0x3f8000000dda7423 */ /* 0x000fe4000001010d */
[----:B------:R-:W-:Y:S01]  /*32d0*/  FMUL.FTZ R34, R145, R34 ;  /* 0x0000002291227220 */ /* 0x000fe20000410000 */
[----:B----4-:R-:W-:Y:S01]  /*32e0*/  F2FP.BF16.PACK_AB R20, R212, R217 ;  /* 0x000000d9d414723e */ /* 0x010fe200000010ff */
[----:B------:R-:W-:Y:S02]  /*32f0*/  FFMA.FTZ R17, -R18, R18, 1 ;  /* 0x3f80000012117423 */ /* 0x000fe40000010112 */
[----:B------:R-:W-:Y:S02]  /*3300*/  FMUL.FTZ R25, R25, R28 ;  /* 0x0000001c19197220 */ /* 0x000fe40000410000 */
[----:B------:R-:W-:Y:S01]  /*3310*/  STS [R243+0x1400], R20 ;  /* 0x00140014f3007388 */ /* 0x000fe20000000800 */
[----:B------:R-:W-:Y:S02]  /*3320*/  FMUL.FTZ R218, R218, R29 ;  /* 0x0000001ddada7220 */ /* 0x000fe40000410000 */
[--C-:B---3--:R-:W-:Y:S02]  /*3330*/  FADD.FTZ R26, R26, -R35.reuse ;  /* 0x800000231a1a7221 */ /* 0x108fe40000010000 */
[--C-:B------:R-:W-:Y:S01]  /*3340*/  FADD.FTZ R22, R27, -R35.reuse ;  /* 0x800000231b167221 */ /* 0x100fe20000010000 */
[----:B------:R-:W-:Y:S01]  /*3350*/  BAR.SYNC.DEFER_BLOCKING 0x0 ;  /* 0x0000000000007b1d */ /* 0x000fe20000010000 */
[----:B------:R-:W-:Y:S01]  /*3360*/  FMUL.FTZ R34, R17, R34 ;  /* 0x0000002211227220 */ /* 0x000fe20000410000 */
[----:B------:R-:W-:Y:S01]  /*3370*/  F2FP.BF16.PACK_AB R218, R218, R25 ;  /* 0x00000019dada723e */ /* 0x000fe200000010ff */
[----:B------:R-:W-:Y:S02]  /*3380*/  FMUL.FTZ R26, R153, R26 ;  /* 0x0000001a991a7220 */ /* 0x000fe40000410000 */
[----:B------:R-:W-:Y:S01]  /*3390*/  FFMA.FTZ R25, -R222, R222, 1 ;  /* 0x3f800000de197423 */ /* 0x000fe200000101de */
[----:B------:R-:W-:Y:S01]  /*33a0*/  F2FP.BF16.PACK_AB R252, R219, R34 ;  /* 0x00000022dbfc723e */ /* 0x000fe200000010ff */
[----:B------:R-:W-:Y:S02]  /*33b0*/  FFMA.FTZ R223, -R223, R223, 1 ;  /* 0x3f800000dfdf7423 */ /* 0x000fe400000101df */
[----:B------:R-:W-:Y:S02]  /*33c0*/  FMUL.FTZ R22, R213, R22 ;  /* 0x00000016d5167220 */ /* 0x000fe40000410000 */
[--C-:B------:R-:W-:Y:S02]  /*33d0*/  FADD.FTZ R30, R30, -R35.reuse ;  /* 0x800000231e1e7221 */ /* 0x100fe40000010000 */
[----:B------:R-:W-:Y:S02]  /*33e0*/  FADD.FTZ R31, R31, -R35 ;  /* 0x800000231f1f7221 */ /* 0x000fe40000010000 */
[----:B------:R-:W-:Y:S02]  /*33f0*/  FMUL.FTZ R25, R25, R26 ;  /* 0x0000001a19197220 */ /* 0x000fe40000410000 */
[----:B------:R-:W-:Y:S02]  /*3400*/  FMUL.FTZ R22, R223, R22 ;  /* 0x00000016df167220 */ /* 0x000fe40000410000 */
[----:B------:R-:W-:Y:S02]  /*3410*/  FMUL.FTZ R30, R217, R30 ;  /* 0x0000001ed91e7220 */ /* 0x000fe40000410000 */
[----:B------:R-:W-:Y:S01]  /*3420*/  FMUL.FTZ R31, R212, R31 ;  /* 0x0000001fd41f7220 */ /* 0x000fe20000410000 */
[----:B------:R-:W-:Y:S01]  /*3430*/  F2FP.BF16.PACK_AB R213, R22, R25 ;  /* 0x0000001916d5723e */ /* 0x000fe200000010ff */
[----:B-----5:R-:W-:Y:S01]  /*3440*/  FFMA.FTZ R21, -R14, R14, 1 ;  /* 0x3f8000000e157423 */ /* 0x020fe2000001010e */
[----:B------:R-:W-:Y:S01]  /*3450*/  STS [R240+0x2000], R216 ;  /* 0x002000d8f0007388 */ /* 0x000fe20000000800 */
[----:B------:R-:W-:Y:S02]  /*3460*/  FFMA.FTZ R24, -R15, R15, 1 ;  /* 0x3f8000000f187423 */ /* 0x000fe4000001010f */
[----:B------:R-:W-:Y:S02]  /*3470*/  FMUL.FTZ R21, R21, R30 ;  /* 0x0000001e15157220 */ /* 0x000fe40000410000 */
[----:B------:R-:W-:Y:S01]  /*3480*/  FMUL.FTZ R24, R24, R31 ;  /* 0x0000001f18187220 */ /* 0x000fe20000410000 */
        /* <DEDUP_REMOVED lines=62> */
[----:B------:R4:W5:Y:S06]  /*3870*/  LDSM.16.MT88.4 R132, [R0+0x14280] ;  /* 0x014280000084783b */ /* 0x00096c0000004200 */
        /* <DEDUP_REMOVED lines=25> */
[C---:B-1--45:R-:W-:Y:S01]  /*3a10*/  LOP3.LUT P2, RZ, R241.reuse, 0x1, RZ, 0xc0, !PT ;  /* 0x00000001f1ff7812 */ /* 0x072fe2000784c0ff */
[----:B------:R-:W-:Y:S01]  /*3a20*/  USHF.R.S32.HI UR22, URZ, 0x1f, UR21 ;  /* 0x0000001f3f167899 */ /* 0x000fe20008011415 */
[----:B------:R-:W-:Y:S01]  /*3a30*/  LOP3.LUT P3, RZ, R241, 0x4, RZ, 0xc0, !PT ;  /* 0x00000004f1ff7812 */ /* 0x000fe2000786c0ff */
[----:B------:R-:W-:Y:S01]  /*3a40*/  ULDC.64 UR4, c[0x0][0x208] ;  /* 0x0000820000047ab9 */ /* 0x000fe20000000a00 */
[----:B------:R-:W-:Y:S01]  /*3a50*/  IMAD.U32 R9, RZ, RZ, UR15 ;  /* 0x0000000fff097e24 */ /* 0x000fe2000f8e00ff */
[----:B------:R-:W-:Y:S01]  /*3a60*/  UIMAD UR22, UR22, UR4, URZ ;  /* 0x00000004161672a4 */ /* 0x000fe2000f8e023f */
[----:B------:R-:W-:Y:S01]  /*3a70*/  IMAD.U32 R7, RZ, RZ, UR15 ;  /* 0x0000000fff077e24 */ /* 0x000fe2000f8e00ff */
[----:B------:R-:W-:Y:S02]  /*3a80*/  UIMAD.WIDE.U32 UR24, UR21, UR4, URZ ;  /* 0x00000004151872a5 */ /* 0x000fe4000f8e003f */
[----:B------:R-:W-:Y:S02]  /*3a90*/  UIMAD UR22, UR21, UR5, UR22 ;  /* 0x00000005151672a4 */ /* 0x000fe4000f8e0216 */
[----:B------:R-:W-:Y:S02]  /*3aa0*/  USHF.L.U32 UR4, UR21, 0x6, URZ ;  /* 0x0000000615047899 */ /* 0x000fe4000800063f */
[----:B------:R-:W-:Y:S01]  /*3ab0*/  UIADD3 UR22, UR25, UR22, URZ ;  /* 0x0000001619167290 */ /* 0x000fe2000fffe03f */
[----:B------:R-:W-:Y:S02]  /*3ac0*/  IMAD.U32 R11, RZ, RZ, UR24 ;  /* 0x00000018ff0b7e24 */ /* 0x000fe4000f8e00ff */
[----:B------:R-:W-:Y:S03]  /*3ad0*/  IMAD.U32 R4, RZ, RZ, UR24 ;  /* 0x00000018ff047e24 */ /* 0x000fe6000f8e00ff */
[----:B------:R-:W-:Y:S01]  /*3ae0*/  LEA R10, P0, R11, R250, 0x7 ;  /* 0x000000fa0b0a7211 */ /* 0x000fe200078038ff */
[----:B------:R-:W-:Y:S05]  /*3af0*/  IMAD.U32 R5, RZ, RZ, UR22 ;  /* 0x00000016ff057e24 */ /* 0x000fea000f8e00ff */
[----:B------:R-:W-:Y:S02]  /*3b00*/  LEA.HI.X R11, R4, R251, R5, 0x7, P0 ;  /* 0x000000fb040b7211 */ /* 0x000fe400000f3c05 */
[--C-:B------:R-:W-:Y:S01]  /*3b10*/  IADD3 R8, P1, P0, R9, 0x80, R10.reuse ;  /* 0x0000008009087810 */ /* 0x100fe2000783e00a */
[----:B------:R-:W1:Y:S03]  /*3b20*/  S2R R5, SR_CTAID.Y ;  /* 0x0000000000057919 */ /* 0x000e660000002600 */
[--C-:B------:R-:W-:Y:S02]  /*3b30*/  IADD3.X R9, RZ, UR19, R11.reuse, P1, P0 ;  /* 0x00000013ff097c10 */ /* 0x100fe40008fe040b */
[----:B------:R-:W-:Y:S04]  /*3b40*/  IADD3 R6, P1, P0, R7, 0x100, R10 ;  /* 0x0000010007067810 */ /* 0x000fe8000783e00a */
[----:B------:R-:W-:Y:S02]  /*3b50*/  IADD3.X R7, RZ, UR19, R11, P1, P0 ;  /* 0x00000013ff077c10 */ /* 0x000fe40008fe040b */
[----:B------:R-:W-:Y:S02]  /*3b60*/  LOP3.LUT P1, RZ, R241, 0x2, RZ, 0xc0, !PT ;  /* 0x00000002f1ff7812 */ /* 0x000fe4000782c0ff */
[----:B-1----:R-:W-:Y:S01]  /*3b70*/  SHF.R.S32.HI R4, RZ, 0x1f, R5 ;  /* 0x0000001fff047819 */ /* 0x002fe20000011405 */
[C---:B------:R-:W-:Y:S04]  /*3b80*/  IMAD.WIDE.U32 R12, R5.reuse, c[0x0][0x288], R246 ;  /* 0x0000a200050c7a25 */ /* 0x040fe800078e00f6 */
[----:B------:R-:W-:Y:S04]  /*3b90*/  IMAD R4, R4, c[0x0][0x288], RZ ;  /* 0x0000a20004047a24 */ /* 0x000fe800078e02ff */
[----:B------:R-:W-:Y:S01]  /*3ba0*/  IMAD R4, R5, c[0x0][0x28c], R4 ;  /* 0x0000a30005047a24 */ /* 0x000fe200078e0204 */
[----:B------:R-:W-:Y:S04]  /*3bb0*/  IADD3 R5, P0, R12, UR10, RZ ;  /* 0x0000000a0c057c10 */ /* 0x000fe8000ff1e0ff */
[----:B------:R-:W-:Y:S02]  /*3bc0*/  IADD3.X R4, R13, UR14, R4, P0, !PT ;  /* 0x0000000e0d047c10 */ /* 0x000fe400087fe404 */
[C---:B------:R-:W-:Y:S04]  /*3bd0*/  LEA R12, P0, R5.reuse, c[0x0][0x280], 0x2 ;  /* 0x0000a000050c7a11 */ /* 0x040fe800078010ff */
[----:B------:R-:W-:Y:S01]  /*3be0*/  LEA.HI.X R13, R5, c[0x0][0x284], R4, 0x2, P0 ;  /* 0x0000a100050d7a11 */ /* 0x000fe200000f1404 */
[----:B------:R-:W-:Y:S02]  /*3bf0*/  IMAD.U32 R5, RZ, RZ, UR4 ;  /* 0x00000004ff057e24 */ /* 0x000fe4000f8e00ff */
[----:B------:R-:W-:Y:S03]  /*3c00*/  IMAD.U32 R4, RZ, RZ, UR4 ;  /* 0x00000004ff047e24 */ /* 0x000fe6000f8e00ff */
[----:B------:R-:W-:Y:S02]  /*3c10*/  LEA R12, P0, R5, R12, 0x2 ;  /* 0x0000000c050c7211 */ /* 0x000fe400078010ff */
[----:B------:R-:W-:Y:S02]  /*3c20*/  IADD3 R5, -R244, c[0x0][0x168], -R5 ;  /* 0x00005a00f4057a10 */ /* 0x000fe40007ffe905 */
[----:B------:R-:W-:Y:S02]  /*3c30*/  LEA.HI.X.SX32 R13, R4, R13, 0x2, P0 ;  /* 0x0000000d040d7211 */ /* 0x000fe400000f16ff */
[C---:B------:R-:W-:Y:S11]  /*3c40*/  ISETP.LT.OR P0, PT, R5.reuse, 0x1, !P2 ;  /* 0x000000010500780c */ /* 0x040ff60005701670 */
        /* <DEDUP_REMOVED lines=11> */
[----:B------:R-:W-:Y:S04]  /*3d00*/  IADD3 R14, P0, R10, UR15, RZ ;  /* 0x0000000f0a0e7c10 */ /* 0x000fe8000ff1e0ff */
[----:B------:R-:W-:Y:S02]  /*3d10*/  IADD3.X R15, R11, UR19, RZ, P0, !PT ;  /* 0x000000130b0f7c10 */ /* 0x000fe400087fe4ff */
[----:B------:R-:W-:Y:S02]  /*3d20*/  ISETP.LT.OR P0, PT, R5, 0x21, !P2 ;  /* 0x000000210500780c */ /* 0x000fe40005701670 */
[----:B------:R-:W-:Y:S11]  /*3d30*/  LOP3.LUT P2, RZ, R233, 0x4, RZ, 0xc0, !PT ;  /* 0x00000004e9ff7812 */ /* 0x000ff6000784c0ff */
[----:B------:R1:W-:Y:S01]  /*3d40*/  LDGSTS.E.BYPASS.LTC128B.128 [R232+0xd080], [R14.64], !P0 ;  /* 0x0d0800000ee87fae */ /* 0x0003e2000c101d50 */
[C---:B------:R-:W-:Y:S01]  /*3d50*/  ISETP.LT.OR P0, PT, R5.reuse, 0x21, !P1 ;  /* 0x000000210500780c */ /* 0x040fe20004f01670 */
[----:B------:R-:W-:Y:S11]  /*3d60*/  @!P2 IMAD.SHL.U32 R4, R234, 0x10, RZ ;  /* 0x00000010ea04a824 */ /* 0x000ff600078e00ff */
[----:B------:R-:W-:Y:S01]  /*3d70*/  @!UPT UIADD3 URZ, URZ, URZ, URZ ;  /* 0x0000003f3f3ff290 */ /* 0x000fe2000fffe03f */
[----:B------:R1:W-:Y:S01]  /*3d80*/  LDGSTS.E.BYPASS.LTC128B.128 [R232+0xf080], [R8.64], !P0 ;  /* 0x0f08000008e87fae */ /* 0x0003e2000c101d50 */
[----:B------:R-:W-:Y:S11]  /*3d90*/  ISETP.LT.OR P0, PT, R5, 0x21, !P3 ;  /* 0x000000210500780c */ /* 0x000ff60005f01670 */
[----:B------:R-:W-:Y:S02]  /*3da0*/  @!UPT UIADD3 URZ, URZ, URZ, URZ ;  /* 0x0000003f3f3ff290 */ /* 0x000fe4000fffe03f */
[----:B------:R1:W-:Y:S04]  /*3db0*/  LDGSTS.E.BYPASS.LTC128B.128 [R232+0x11080], [R6.64], !P0 ;  /* 0x1108000006e87fae */ /* 0x0003e8000c101d50 */
[----:B------:R1:W-:Y:S02]  /*3dc0*/  @!P2 LDGSTS.E.BYPASS.LTC128B.128 [R4+0x12180], [R12.64] ;  /* 0x121800000c04afae */ /* 0x0003e4000b901d50 */
.L_x_25:
[-C--:B-1--45:R-:W-:Y:S01]  /*3dd0*/  HMMA.16816.F32.BF16 R84, R20, R28.reuse, R84 ;  /* 0x0000001c1454723c */ /* 0x0b2fe20000041854 */
[----:B------:R-:W-:Y:S07]  /*3de0*/  LDSM.16.MT88.4 R4, [R229+0x15280] ;  /* 0x01528000e504783b */ /* 0x000fee0000004200 */
[C---:B------:R-:W-:Y:S01]  /*3df0*/  HMMA.16816.F32.BF16 R88, R132.reuse, R28, R88 ;  /* 0x0000001c8458723c */ /* 0x040fe20000041858 */
[----:B------:R-:W1:Y:S07]  /*3e00*/  LDSM.16.MT88.4 R8, [R228+0x7080] ;  /* 0x00708000e408783b */ /* 0x000e6e0000004200 */
[-C--:B------:R-:W-:Y:S01]  /*3e10*/  HMMA.16816.F32.BF16 R92, R132, R30.reuse, R92 ;  /* 0x0000001e845c723c */ /* 0x080fe2000004185c */
[----:B------:R-:W2:Y:S07]  /*3e20*/  LDSM.16.MT88.4 R12, [R0+0x15280] ;  /* 0x01528000000c783b */ /* 0x000eae0000004200 */
[C---:B------:R-:W-:Y:S01]  /*3e30*/  HMMA.16816.F32.BF16 R96, R20.reuse, R30, R96 ;  /* 0x0000001e1460723c */ /* 0x040fe20000041860 */
[----:B------:R-:W3:Y:S07]  /*3e40*/  LDSM.16.MT88.4 R16, [R228+0x9080] ;  /* 0x00908000e410783b */ /* 0x000eee0000004200 */
[-C--:B------:R-:W-:Y:S01]  /*3e50*/  HMMA.16816.F32.BF16 R100, R20, R136.reuse, R100 ;  /* 0x000000881464723c */ /* 0x080fe20000041864 */
[----:B------:R-:W-:Y:S07]  /*3e60*/  LDSM.16.MT88.4 R24, [R229+0x15a80] ;  /* 0x015a8000e518783b */ /* 0x000fee0000004200 */
[C---:B------:R-:W-:Y:S01]  /*3e70*/  HMMA.16816.F32.BF16 R104, R132.reuse, R136, R104 ;  /* 0x000000888468723c */ /* 0x040fe20000041868 */
[----:B------:R-:W-:Y:S07]  /*3e80*/  LDSM.16.MT88.4 R28, [R228+0x7880] ;  /* 0x00788000e41c783b */ /* 0x000fee0000004200 */
[-C--:B------:R-:W-:Y:S01]  /*3e90*/  HMMA.16816.F32.BF16 R108, R132, R138.reuse, R108 ;  /* 0x0000008a846c723c */ /* 0x080fe2000004186c */
[----:B------:R-:W-:Y:S07]  /*3ea0*/  LDSM.16.MT88.4 R32, [R0+0x15a80] ;  /* 0x015a80000020783b */ /* 0x000fee0000004200 */
[C---:B------:R-:W-:Y:S01]  /*3eb0*/  HMMA.16816.F32.BF16 R112, R20.reuse, R138, R112 ;  /* 0x0000008a1470723c */ /* 0x040fe20000041870 */
[----:B------:R-:W0:Y:S07]  /*3ec0*/  LDGDEPBAR ;  /* 0x00000000000079af */ /* 0x000e2e0000000000 */
[-C--:B------:R-:W-:Y:S08]  /*3ed0*/  HMMA.16816.F32.BF16 R116, R20, R140.reuse, R116 ;  /* 0x0000008c1474723c */ /* 0x080ff00000041874 */
[C---:B------:R-:W-:Y:S08]  /*3ee0*/  HMMA.16816.F32.BF16 R120, R132.reuse, R140, R120 ;  /* 0x0000008c8478723c */ /* 0x040ff00000041878 */
[-C--:B------:R-:W-:Y:S01]  /*3ef0*/  HMMA.16816.F32.BF16 R124, R132, R142.reuse, R124 ;  /* 0x0000008e847c723c */ /* 0x080fe2000004187c */
[----:B------:R-:W-:Y:S07]  /*3f00*/  LDSM.16.MT88.4 R132, [R228+0xb880] ;  /* 0x00b88000e484783b */ /* 0x000fee0000004200 */
[----:B------:R-:W-:Y:S01]  /*3f10*/  HMMA.16816.F32.BF16 R128, R20, R142, R128 ;  /* 0x0000008e1480723c */ /* 0x000fe20000041880 */
[----:B------:R-:W4:Y:S07]  /*3f20*/  LDSM.16.MT88.4 R20, [R228+0xb080] ;  /* 0x00b08000e414783b */ /* 0x000f2e0000004200 */
        /* <DEDUP_REMOVED lines=11> */
[----:B------:R-:W-:Y:S08]  /*3fe0*/  HMMA.16816.F32.BF16 R128, R144, R222, R128 ;  /* 0x000000de9080723c */ /* 0x000ff00000041880 */
[-C--:B-1----:R-:W-:Y:S08]  /*3ff0*/  HMMA.16816.F32.BF16 R84, R4, R8.reuse, R84 ;  /* 0x000000080454723c */ /* 0x082ff00000041854 */
[C---:B--2---:R-:W-:Y:S08]  /*4000*/  HMMA.16816.F32.BF16 R88, R12.reuse, R8, R88 ;  /* 0x000000080c58723c */ /* 0x044ff00000041858 */
[-C--:B------:R-:W-:Y:S08]  /*4010*/  HMMA.16816.F32.BF16 R92, R12, R10.reuse, R92 ;  /* 0x0000000a0c5c723c */ /* 0x080ff0000004185c */
[C---:B------:R-:W-:Y:S01]  /*4020*/  HMMA.16816.F32.BF16 R96, R4.reuse, R10, R96 ;  /* 0x0000000a0460723c */ /* 0x040fe20000041860 */
[----:B------:R-:W1:Y:S07]  /*4030*/  LDSM.16.MT88.4 R8, [R228+0x9880] ;  /* 0x00988000e408783b */ /* 0x000e6e0000004200 */
[-C--:B---3--:R-:W-:Y:S01]  /*4040*/  HMMA.16816.F32.BF16 R100, R4, R16.reuse, R100 ;  /* 0x000000100464723c */ /* 0x088fe20000041864 */
[----:B------:R-:W-:Y:S07]  /*4050*/  BAR.SYNC.DEFER_BLOCKING 0x0 ;  /* 0x0000000000007b1d */ /* 0x000fee0000010000 */
[C---:B------:R-:W-:Y:S08]  /*4060*/  HMMA.16816.F32.BF16 R104, R12.reuse, R16, R104 ;  /* 0x000000100c68723c */ /* 0x040ff00000041868 */
[-C--:B------:R-:W-:Y:S08]  /*4070*/  HMMA.16816.F32.BF16 R108, R12, R18.reuse, R108 ;  /* 0x000000120c6c723c */ /* 0x080ff0000004186c */
[C---:B------:R-:W-:Y:S01]  /*4080*/  HMMA.16816.F32.BF16 R112, R4.reuse, R18, R112 ;  /* 0x000000120470723c */ /* 0x040fe20000041870 */
[----:B------:R2:W3:Y:S07]  /*4090*/  LDSM.16.M88.4 R148, [R230+0x14280] ;  /* 0x01428000e694783b */ /* 0x0004ee0000000200 */
[-C--:B----4-:R-:W-:Y:S01]  /*40a0*/  HMMA.16816.F32.BF16 R116, R4, R20.reuse, R116 ;  /* 0x000000140474723c */ /* 0x090fe20000041874 */
[----:B------:R2:W4:Y:S07]  /*40b0*/  LDSM.16.M88.4 R140, [R230+0x15280] ;  /* 0x01528000e68c783b */ /* 0x00052e0000000200 */
[C---:B------:R-:W-:Y:S01]  /*40c0*/  HMMA.16816.F32.BF16 R120, R12.reuse, R20, R120 ;  /* 0x000000140c78723c */ /* 0x040fe20000041878 */
[----:B------:R2:W5:Y:S07]  /*40d0*/  LDSM.16.MT88.4 R152, [R228+0x80] ;  /* 0x00008000e498783b */ /* 0x00056e0000004200 */
[-C--:B------:R-:W-:Y:S01]  /*40e0*/  HMMA.16816.F32.BF16 R124, R12, R22.reuse, R124 ;  /* 0x000000160c7c723c */ /* 0x080fe2000004187c */
[----:B------:R2:W1:Y:S07]  /*40f0*/  LDSM.16.MT88.4 R136, [R228+0x2080] ;  /* 0x00208000e488783b */ /* 0x00046e0000004200 */
[----:B------:R-:W-:Y:S01]  /*4100*/  HMMA.16816.F32.BF16 R128, R4, R22, R128 ;  /* 0x000000160480723c */ /* 0x000fe20000041880 */
[----:B------:R2:W2:Y:S07]  /*4110*/  LDSM.16.MT88.4 R144, [R228+0x4080] ;  /* 0x00408000e490783b */ /* 0x0004ae0000004200 */
[-C--:B------:R-:W-:Y:S01]  /*4120*/  HMMA.16816.F32.BF16 R84, R24, R28.reuse, R84 ;  /* 0x0000001c1854723c */ /* 0x080fe20000041854 */
        /* <DEDUP_REMOVED lines=17> */
[----:B-12345:R-:W-:Y:S01]  /*4240*/  LOP3.LUT P2, RZ, R242, 0x1, RZ, 0xc0, !PT ;  /* 0x00000001f2ff7812 */ /* 0x03efe2000784c0ff */
[----:B------:R-:W-:Y:S01]  /*4250*/  USHF.R.S32.HI UR22, URZ, 0x1f, UR21 ;  /* 0x0000001f3f167899 */ /* 0x000fe20008011415 */
[C---:B------:R-:W-:Y:S01]  /*4260*/  LOP3.LUT P4, RZ, R233.reuse, 0x8, RZ, 0xc0, !PT ;  /* 0x00000008e9ff7812 */ /* 0x040fe2000788c0ff */
[----:B------:R-:W-:Y:S01]  /*4270*/  ULDC.64 UR4, c[0x0][0x178] ;  /* 0x00005e0000047ab9 */ /* 0x000fe20000000a00 */
[----:B------:R-:W-:Y:S01]  /*4280*/  LOP3.LUT P3, RZ, R233, 0x4, RZ, 0xc0, !PT ;  /* 0x00000004e9ff7812 */ /* 0x000fe2000786c0ff */
[----:B------:R-:W-:Y:S01]  /*4290*/  UIMAD UR22, UR22, UR4, URZ ;  /* 0x00000004161672a4 */ /* 0x000fe2000f8e023f */
[----:B------:R-:W-:Y:S01]  /*42a0*/  IMAD.U32 R9, RZ, RZ, UR8 ;  /* 0x00000008ff097e24 */ /* 0x000fe2000f8e00ff */
[----:B------:R-:W-:Y:S01]  /*42b0*/  UIMAD.WIDE.U32 UR24, UR21, UR4, URZ ;  /* 0x00000004151872a5 */ /* 0x000fe2000f8e003f */
[----:B------:R-:W-:Y:S01]  /*42c0*/  IMAD.U32 R7, RZ, RZ, UR8 ;  /* 0x00000008ff077e24 */ /* 0x000fe2000f8e00ff */
        /* <DEDUP_REMOVED lines=26> */
[----:B------:R-:W-:Y:S01]  /*4470*/  LEA.HI.X.SX32 R13, R4, R13, 0x2, P0 ;  /* 0x0000000d040d7211 */ /* 0x000fe200000f16ff */
[----:B------:R-:W-:Y:S01]  /*4480*/  @!P3 IMAD.SHL.U32 R4, R234, 0x10, RZ ;  /* 0x00000010ea04b824 */ /* 0x000fe200078e00ff */
        /* <DEDUP_REMOVED lines=9> */
[----:B------:R-:W-:Y:S11]  /*4520*/  ISETP.LT.OR P0, PT, R5, 0x1, P4 ;  /* 0x000000010500780c */ /* 0x000ff60002701670 */
[----:B------:R-:W-:Y:S02]  /*4530*/  @!UPT UIADD3 URZ, URZ, URZ, URZ ;  /* 0x0000003f3f3ff290 */ /* 0x000fe4000fffe03f */
[----:B------:R1:W-:Y:S01]  /*4540*/  LDGSTS.E.BYPASS.LTC128B.128 [R232+0xa080], [R10.64+0x100], !P0 ;  /* 0x0a0801000ae87fae */ /* 0x0003e2000c101d50 */
[----:B------:R-:W-:Y:S04]  /*4550*/  IADD3 R14, P0, R10, UR8, RZ ;  /* 0x000000080a0e7c10 */ /* 0x000fe8000ff1e0ff */
[----:B------:R-:W-:Y:S02]  /*4560*/  IADD3.X R15, R11, UR7, RZ, P0, !PT ;  /* 0x000000070b0f7c10 */ /* 0x000fe400087fe4ff */
[C---:B------:R-:W-:Y:S11]  /*4570*/  ISETP.LT.OR P0, PT, R5.reuse, 0x21, !P2 ;  /* 0x000000210500780c */ /* 0x040ff60005701670 */
[----:B------:R-:W-:Y:S02]  /*4580*/  @!UPT UIADD3 URZ, URZ, URZ, URZ ;  /* 0x0000003f3f3ff290 */ /* 0x000fe4000fffe03f */
[----:B------:R1:W-:Y:S01]  /*4590*/  LDGSTS.E.BYPASS.LTC128B.128 [R232+0x7080], [R14.64], !P0 ;  /* 0x070800000ee87fae */ /* 0x0003e2000c101d50 */
[C---:B------:R-:W-:Y:S11]  /*45a0*/  ISETP.LT.OR P0, PT, R5.reuse, 0x21, !P1 ;  /* 0x000000210500780c */ /* 0x040ff60004f01670 */
[----:B------:R-:W-:Y:S02]  /*45b0*/  @!UPT UIADD3 URZ, URZ, URZ, URZ ;  /* 0x0000003f3f3ff290 */ /* 0x000fe4000fffe03f */
[----:B------:R1:W-:Y:S01]  /*45c0*/  LDGSTS.E.BYPASS.LTC128B.128 [R232+0x9080], [R8.64], !P0 ;  /* 0x0908000008e87fae */ /* 0x0003e2000c101d50 */
[----:B------:R-:W-:Y:S11]  /*45d0*/  ISETP.LT.OR P0, PT, R5, 0x21, P4 ;  /* 0x000000210500780c */ /* 0x000ff60002701670 */
[----:B------:R-:W-:Y:S02]  /*45e0*/  @!UPT UIADD3 URZ, URZ, URZ, URZ ;  /* 0x0000003f3f3ff290 */ /* 0x000fe4000fffe03f */
[----:B------:R1:W-:Y:S04]  /*45f0*/  LDGSTS.E.BYPASS.LTC128B.128 [R232+0xb080], [R6.64], !P0 ;  /* 0x0b08000006e87fae */ /* 0x0003e8000c101d50 */
[----:B------:R1:W-:Y:S02]  /*4600*/  @!P3 LDGSTS.E.BYPASS.LTC128B.128 [R4+0x12080], [R12.64] ;  /* 0x120800000c04bfae */ /* 0x0003e4000b901d50 */
.L_x_26:
[-C--:B-12345:R-:W-:Y:S01]  /*4610*/  HMMA.16816.F32.BF16 R4, R148, R152.reuse, RZ ;  /* 0x000000989404723c */ /* 0x0befe200000418ff */
[----:B------:R-:W0:Y:S01]  /*4620*/  LDGDEPBAR ;  /* 0x00000000000079af */ /* 0x000e220000000000 */
[----:B------:R-:W-:Y:S02]  /*4630*/  UIMAD UR18, UR18, 0x3000, URZ ;  /* 0x00003000121278a4 */ /* 0x000fe4000f8e023f */
[----:B------:R-:W-:Y:S04]  /*4640*/  UISETP.GE.AND UP0, UPT, UR21, UR20, UPT ;  /* 0x000000141500728c */ /* 0x000fe8000bf06270 */
[C---:B------:R-:W-:Y:S08]  /*4650*/  HMMA.16816.F32.BF16 R8, R140.reuse, R152, RZ ;  /* 0x000000988c08723c */ /* 0x040ff000000418ff */
[-C--:B------:R-:W-:Y:S08]  /*4660*/  HMMA.16816.F32.BF16 R12, R140, R154.reuse, RZ ;  /* 0x0000009a8c0c723c */ /* 0x080ff000000418ff */
[C---:B------:R-:W-:Y:S01]  /*4670*/  HMMA.16816.F32.BF16 R16, R148.reuse, R154, RZ ;  /* 0x0000009a9410723c */ /* 0x040fe200000418ff */
[----:B------:R-:W-:Y:S07]  /*4680*/  LDSM.16.MT88.4 R152, [R228+0x1080] ;  /* 0x00108000e498783b */ /* 0x000fee0000004200 */
        /* <DEDUP_REMOVED lines=8> */
[----:B------:R-:W1:Y:S07]  /*4710*/  LDSM.16.M88.4 R148, [R3+0x14280] ;  /* 0x014280000394783b */ /* 0x000e6e0000000200 */
[-C--:B------:R-:W-:Y:S08]  /*4720*/  HMMA.16816.F32.BF16 R4, R156, R160.reuse, R4 ;  /* 0x000000a09c04723c */ /* 0x080ff00000041804 */
[C---:B------:R-:W-:Y:S08]  /*4730*/  HMMA.16816.F32.BF16 R8, R212.reuse, R160, R8 ;  /* 0x000000a0d408723c */ /* 0x040ff00000041808 */
[-C--:B------:R-:W-:Y:S08]  /*4740*/  HMMA.16816.F32.BF16 R12, R212, R162.reuse, R12 ;  /* 0x000000a2d40c723c */ /* 0x080ff0000004180c */
[C---:B------:R-:W-:Y:S01]  /*4750*/  HMMA.16816.F32.BF16 R16, R156.reuse, R162, R16 ;  /* 0x000000a29c10723c */ /* 0x040fe20000041810 */
[----:B------:R-:W2:Y:S07]  /*4760*/  LDSM.16.M88.4 R160, [R3+0x15280] ;  /* 0x0152800003a0783b */ /* 0x000eae0000000200 */
[-C--:B------:R-:W-:Y:S08]  /*4770*/  HMMA.16816.F32.BF16 R20, R156, R216.reuse, R20 ;  /* 0x000000d89c14723c */ /* 0x080ff00000041814 */
[C---:B------:R-:W-:Y:S08]  /*4780*/  HMMA.16816.F32.BF16 R24, R212.reuse, R216, R24 ;  /* 0x000000d8d418723c */ /* 0x040ff00000041818 */
[-C--:B------:R-:W-:Y:S08]  /*4790*/  HMMA.16816.F32.BF16 R28, R212, R218.reuse, R28 ;  /* 0x000000dad41c723c */ /* 0x080ff0000004181c */
[C---:B------:R-:W-:Y:S01]  /*47a0*/  HMMA.16816.F32.BF16 R32, R156.reuse, R218, R32 ;  /* 0x000000da9c20723c */ /* 0x040fe20000041820 */
[----:B------:R-:W3:Y:S07]  /*47b0*/  LDSM.16.MT88.4 R216, [R228+0x3080] ;  /* 0x00308000e4d8783b */ /* 0x000eee0000004200 */
[-C--:B------:R-:W-:Y:S08]  /*47c0*/  HMMA.16816.F32.BF16 R132, R156, R220.reuse, R132 ;  /* 0x000000dc9c84723c */ /* 0x080ff00000041884 */
[C---:B------:R-:W-:Y:S08]  /*47d0*/  HMMA.16816.F32.BF16 R136, R212.reuse, R220, R136 ;  /* 0x000000dcd488723c */ /* 0x040ff00000041888 */
[-C--:B------:R-:W-:Y:S01]  /*47e0*/  HMMA.16816.F32.BF16 R140, R212, R222.reuse, R140 ;  /* 0x000000ded48c723c */ /* 0x080fe2000004188c */
[----:B------:R-:W4:Y:S07]  /*47f0*/  LDSM.16.MT88.4 R212, [R228+0x5080] ;  /* 0x00508000e4d4783b */ /* 0x000f2e0000004200 */
[----:B------:R-:W-:Y:S01]  /*4800*/  HMMA.16816.F32.BF16 R144, R156, R222, R144 ;  /* 0x000000de9c90723c */ /* 0x000fe20000041890 */
[----:B------:R-:W-:Y:S04]  /*4810*/  LDSM.16.MT88.4 R156, [R228+0x1880] ;  /* 0x00188000e49c783b */ /* 0x000fe80000004200 */
[----:B------:R-:W-:Y:S03]  /*4820*/  LDSM.16.M88.4 R220, [R2+0x15280] ;  /* 0x0152800002dc783b */ /* 0x000fe60000000200 */
[-C--:B-1----:R-:W-:Y:S08]  /*4830*/  HMMA.16816.F32.BF16 R4, R148, R152.reuse, R4 ;  /* 0x000000989404723c */ /* 0x082ff00000041804 */
[C---:B--2---:R-:W-:Y:S08]  /*4840*/  HMMA.16816.F32.BF16 R8, R160.reuse, R152, R8 ;  /* 0x00000098a008723c */ /* 0x044ff00000041808 */
[-C--:B------:R-:W-:Y:S08]  /*4850*/  HMMA.16816.F32.BF16 R12, R160, R154.reuse, R12 ;  /* 0x0000009aa00c723c */ /* 0x080ff0000004180c */
[C---:B------:R-:W-:Y:S01]  /*4860*/  HMMA.16816.F32.BF16 R16, R148.reuse, R154, R16 ;  /* 0x0000009a9410723c */ /* 0x040fe20000041810 */
[----:B------:R-:W1:Y:S07]  /*4870*/  LDSM.16.M88.4 R152, [R2+0x14280] ;  /* 0x014280000298783b */ /* 0x000e6e0000000200 */
[-C--:B---3--:R-:W-:Y:S08]  /*4880*/  HMMA.16816.F32.BF16 R20, R148, R216.reuse, R20 ;  /* 0x000000d89414723c */ /* 0x088ff00000041814 */
[C---:B------:R-:W-:Y:S08]  /*4890*/  HMMA.16816.F32.BF16 R24, R160.reuse, R216, R24 ;  /* 0x000000d8a018723c */ /* 0x040ff00000041818 */
[-C--:B------:R-:W-:Y:S08]  /*48a0*/  HMMA.16816.F32.BF16 R28, R160, R218.reuse, R28 ;  /* 0x000000daa01c723c */ /* 0x080ff0000004181c */
[C---:B------:R-:W-:Y:S01]  /*48b0*/  HMMA.16816.F32.BF16 R32, R148.reuse, R218, R32 ;  /* 0x000000da9420723c */ /* 0x040fe20000041820 */
[----:B------:R-:W2:Y:S07]  /*48c0*/  LDSM.16.MT88.4 R216, [R228+0x3880] ;  /* 0x00388000e4d8783b */ /* 0x000eae0000004200 */
[-C--:B----4-:R-:W-:Y:S08]  /*48d0*/  HMMA.16816.F32.BF16 R132, R148, R212.reuse, R132 ;  /* 0x000000d49484723c */ /* 0x090ff00000041884 */
[C---:B------:R-:W-:Y:S08]  /*48e0*/  HMMA.16816.F32.BF16 R136, R160.reuse, R212, R136 ;  /* 0x000000d4a088723c */ /* 0x040ff00000041888 */
[-C--:B------:R-:W-:Y:S01]  /*48f0*/  HMMA.16816.F32.BF16 R140, R160, R214.reuse, R140 ;  /* 0x000000d6a08c723c */ /* 0x080fe2000004188c */
[----:B------:R-:W3:Y:S07]  /*4900*/  LDSM.16.MT88.4 R160, [R228+0x5880] ;  /* 0x00588000e4a0783b */ /* 0x000eee0000004200 */
[----:B------:R-:W-:Y:S08]  /*4910*/  HMMA.16816.F32.BF16 R144, R148, R214, R144 ;  /* 0x000000d69490723c */ /* 0x000ff00000041890 */
[-C--:B-1----:R-:W-:Y:S08]  /*4920*/  HMMA.16816.F32.BF16 R4, R152, R156.reuse, R4 ;  /* 0x0000009c9804723c */ /* 0x082ff00000041804 */
[C---:B------:R-:W-:Y:S07]  /*4930*/  HMMA.16816.F32.BF16 R8, R220.reuse, R156, R8 ;  /* 0x0000009cdc08723c */ /* 0x040fee0000041808 */
[----:B------:R-:W-:Y:S01]  /*4940*/  IMAD.U32 R157, RZ, RZ, UR18 ;  /* 0x00000012ff9d7e24 */ /* 0x000fe2000f8e00ff */
[-C--:B------:R-:W-:Y:S04]  /*4950*/  HMMA.16816.F32.BF16 R12, R220, R158.reuse, R12 ;  /* 0x0000009edc0c723c */ /* 0x080fe8000004180c */
[----:B------:R-:W-:Y:S01]  /*4960*/  IADD3 R156, P0, R248, UR18, RZ ;  /* 0x00000012f89c7c10 */ /* 0x000fe2000ff1e0ff */
[----:B------:R-:W-:Y:S03]  /*4970*/  UMOV UR18, UR21 ;  /* 0x0000001500127c82 */ /* 0x000fe60008000000 */
[C---:B------:R-:W-:Y:S04]  /*4980*/  HMMA.16816.F32.BF16 R16, R152.reuse, R158, R16 ;  /* 0x0000009e9810723c */ /* 0x040fe80000041810 */
[----:B------:R-:W-:Y:S03]  /*4990*/  LEA.HI.X.SX32 R157, R157, R238, 0x1, P0 ;  /* 0x000000ee9d9d7211 */ /* 0x000fe600000f0eff */
[C---:B------:R-:W-:Y:S01]  /*49a0*/  LEA R158, P0, R156.reuse, c[0x0][0x220], 0x2 ;  /* 0x000088009c9e7a11 */ /* 0x040fe200078010ff */
[-C--:B--2---:R-:W-:Y:S04]  /*49b0*/  HMMA.16816.F32.BF16 R20, R152, R216.reuse, R20 ;  /* 0x000000d89814723c */ /* 0x084fe80000041814 */
[----:B------:R-:W-:Y:S02]  /*49c0*/  LEA.HI.X R159, R156, c[0x0][0x224], R157, 0x2, P0 ;  /* 0x000089009c9f7a11 */ /* 0x000fe400000f149d */
[----:B------:R-:W-:Y:S02]  /*49d0*/  PLOP3.LUT P0, PT, PT, PT, UP0, 0x80, 0x0 ;  /* 0x000000000000781c */ /* 0x000fe40003f0f008 */
[C---:B------:R-:W-:Y:S01]  /*49e0*/  HMMA.16816.F32.BF16 R24, R220.reuse, R216, R24 ;  /* 0x000000d8dc18723c */ /* 0x040fe20000041818 */
[----:B------:R1:W-:Y:S04]  /*49f0*/  RED.E.ADD.F32.FTZ.RN.STRONG.GPU [R158.64], R4 ;  /* 0x000000049e00798e */ /* 0x0003e8000c10e790 */
[----:B------:R1:W-:Y:S03]  /*4a00*/  RED.E.ADD.F32.FTZ.RN.STRONG.GPU [R158.64+0x400], R5 ;  /* 0x000400059e00798e */ /* 0x0003e6000c10e790 */
[-C--:B------:R-:W-:Y:S01]  /*4a10*/  HMMA.16816.F32.BF16 R28, R220, R218.reuse, R28 ;  /* 0x000000dadc1c723c */ /* 0x080fe2000004181c */
[----:B------:R1:W-:Y:S04]  /*4a20*/  RED.E.ADD.F32.FTZ.RN.STRONG.GPU [R158.64+0x800], R6 ;  /* 0x000800069e00798e */ /* 0x0003e8000c10e790 */
[----:B------:R1:W-:Y:S03]  /*4a30*/  RED.E.ADD.F32.FTZ.RN.STRONG.GPU [R158.64+0xc00], R7 ;  /* 0x000c00079e00798e */ /* 0x0003e6000c10e790 */
[C---:B------:R-:W-:Y:S01]  /*4a40*/  HMMA.16816.F32.BF16 R32, R152.reuse, R218, R32 ;  /* 0x000000da9820723c */ /* 0x040fe20000041820 */
[----:B------:R1:W-:Y:S04]  /*4a50*/  RED.E.ADD.F32.FTZ.RN.STRONG.GPU [R158.64+0x1000], R8 ;  /* 0x001000089e00798e */ /* 0x0003e8000c10e790 */
[----:B------:R1:W-:Y:S03]  /*4a60*/  RED.E.ADD.F32.FTZ.RN.STRONG.GPU [R158.64+0x1400], R9 ;  /* 0x001400099e00798e */ /* 0x0003e6000c10e790 */
[-C--:B---3--:R-:W-:Y:S01]  /*4a70*/  HMMA.16816.F32.BF16 R132, R152, R160.reuse, R132 ;  /* 0x000000a09884723c */ /* 0x088fe20000041884 */
[----:B------:R1:W-:Y:S04]  /*4a80*/  RED.E.ADD.F32.FTZ.RN.STRONG.GPU [R158.64+0x1800], R10 ;  /* 0x0018000a9e00798e */ /* 0x0003e8000c10e790 */
[----:B------:R1:W-:Y:S03]  /*4a90*/  RED.E.ADD.F32.FTZ.RN.STRONG.GPU [R158.64+0x1c00], R11 ;  /* 0x001c000b9e00798e */ /* 0x0003e6000c10e790 */
[C---:B------:R-:W-:Y:S01]  /*4aa0*/  HMMA.16816.F32.BF16 R136, R220.reuse, R160, R136 ;  /* 0x000000a0dc88723c */ /* 0x040fe20000041888 */
[----:B------:R1:W-:Y:S04]  /*4ab0*/  RED.E.ADD.F32.FTZ.RN.STRONG.GPU [R158.64+0x2000], R16 ;  /* 0x002000109e00798e */ /* 0x0003e8000c10e790 */
[----:B------:R1:W-:Y:S03]  /*4ac0*/  RED.E.ADD.F32.FTZ.RN.STRONG.GPU [R158.64+0x2400], R17 ;  /* 0x002400119e00798e */ /* 0x0003e6000c10e790 */
[-C--:B------:R-:W-:Y:S01]  /*4ad0*/  HMMA.16816.F32.BF16 R140, R220, R162.reuse, R140 ;  /* 0x000000a2dc8c723c */ /* 0x080fe2000004188c */
[----:B------:R1:W-:Y:S04]  /*4ae0*/  RED.E.ADD.F32.FTZ.RN.STRONG.GPU [R158.64+0x2800], R18 ;  /* 0x002800129e00798e */ /* 0x0003e8000c10e790 */
[----:B------:R1:W-:Y:S03]  /*4af0*/  RED.E.ADD.F32.FTZ.RN.STRONG.GPU [R158.64+0x2c00], R19 ;  /* 0x002c00139e00798e */ /* 0x0003e6000c10e790 */
[----:B------:R-:W-:Y:S01]  /*4b00*/  HMMA.16816.F32.BF16 R144, R152, R162, R144 ;  /* 0x000000a29890723c */ /* 0x000fe20000041890 */
        /* <DEDUP_REMOVED lines=37> */
.L_x_24:
[----:B---345:R-:W2:Y:S01]  /*4d60*/  S2R R0, SR_CTAID.Y ;  /* 0x0000000000007919 */ /* 0x038ea20000002600 */
[----:B------:R-:W3:Y:S01]  /*4d70*/  S2UR UR4, SR_CTAID.X ;  /* 0x00000000000479c3 */ /* 0x000ee20000002500 */
[----:B------:R-:W-:Y:S01]  /*4d80*/  MOV R2, c[0x0][0x338] ;  /* 0x0000ce0000027a02 */ /* 0x000fe20000000f00 */
[----:B------:R-:W-:Y:S01]  /*4d90*/  USHF.R.S32.HI UR6, URZ, 0x1f, UR9 ;  /* 0x0000001f3f067899 */ /* 0x000fe20008011409 */
[----:B------:R-:W-:Y:S02]  /*4da0*/  BAR.SYNC.DEFER_BLOCKING 0x1, 0x100 ;  /* 0x0044000000007b1d */ /* 0x000fe40000010000 */
[----:B------:R-:W-:-:S13]  /*4db0*/  ISETP.NE.AND P0, PT, R2, 0x1, PT ;  /* 0x000000010200780c */ /* 0x000fda0003f05270 */
[----:B--2---:R-:W-:Y:S01]  /*4dc0*/  @P0 IMAD.HI.U32 R3, R0, c[0x0][0x33c], RZ ;  /* 0x0000cf0000030a27 */ /* 0x004fe200078e00ff */
[----:B---3--:R-:W-:Y:S01]  /*4dd0*/  UIMAD UR4, UR4, 0x3000, URZ ;  /* 0x00003000040478a4 */ /* 0x008fe2000f8e023f */
[----:B-1----:R-:W-:Y:S02]  /*4de0*/  SHF.R.S32.HI R7, RZ, 0x1f, R0 ;  /* 0x0000001fff077819 */ /* 0x002fe40000011400 */
[----:B------:R-:W-:Y:S01]  /*4df0*/  MOV R6, R0 ;  /* 0x0000000000067202 */ /* 0x000fe20000000f00 */
[----:B------:R-:W-:Y:S01]  /*4e00*/  USHF.R.S32.HI UR7, URZ, 0x1f, UR4 ;  /* 0x0000001f3f077899 */ /* 0x000fe20008011404 */
[----:B------:R-:W-:Y:S02]  /*4e10*/  @P0 SHF.R.U32.HI R3, RZ, c[0x0][0x340], R3 ;  /* 0x0000d000ff030a19 */ /* 0x000fe40000011603 */
[C---:B------:R-:W-:Y:S01]  /*4e20*/  IADD3 R4, P1, R234.reuse, UR4, RZ ;  /* 0x00000004ea047c10 */ /* 0x040fe2000ff3e0ff */
[----:B------:R-:W-:Y:S01]  /*4e30*/  ULDC.64 UR4, c[0x0][0x330] ;  /* 0x0000cc0000047ab9 */ /* 0x000fe20000000a00 */
[----:B------:R-:W-:Y:S01]  /*4e40*/  @P0 SHF.R.S32.HI R2, RZ, 0x1f, R3 ;  /* 0x0000001fff020819 */ /* 0x000fe20000011403 */
[----:B------:R-:W-:Y:S01]  /*4e50*/  UIMAD UR4, UR6, UR4, URZ ;  /* 0x00000004060472a4 */ /* 0x000fe2000f8e023f */
[----:B------:R-:W-:-:S02]  /*4e60*/  LEA.HI.X.SX32 R5, R234, UR7, 0x1, P1 ;  /* 0x00000007ea057c11 */ /* 0x000fc400088f0eff */
[----:B------:R-:W-:Y:S01]  /*4e70*/  @P0 MOV R7, R2 ;  /* 0x0000000200070202 */ /* 0x000fe20000000f00 */
[----:B------:R-:W-:Y:S01]  /*4e80*/  UIMAD UR7, UR9, UR5, UR4 ;  /* 0x00000005090772a4 */ /* 0x000fe2000f8e0204 */
[----:B------:R-:W-:Y:S02]  /*4e90*/  @P0 MOV R6, R3 ;  /* 0x0000000300060202 */ /* 0x000fe40000000f00 */
[----:B------:R-:W-:Y:S01]  /*4ea0*/  MOV R2, UR9 ;  /* 0x0000000900027c02 */ /* 0x000fe20008000f00 */
[C---:B------:R-:W-:Y:S01]  /*4eb0*/  IMAD R9, R7.reuse, c[0x0][0x328], RZ ;  /* 0x0000ca0007097a24 */ /* 0x040fe200078e02ff */
[----:B------:R-:W-:Y:S01]  /*4ec0*/  ULDC.64 UR4, c[0x0][0x308] ;  /* 0x0000c20000047ab9 */ /* 0x000fe20000000a00 */
[----:B------:R-:W-:Y:S01]  /*4ed0*/  IMAD R3, R7, c[0x0][0x300], RZ ;  /* 0x0000c00007037a24 */ /* 0x000fe200078e02ff */
[----:B------:R-:W-:Y:S01]  /*4ee0*/  UIMAD UR4, UR6, UR4, URZ ;  /* 0x00000004060472a4 */ /* 0x000fe2000f8e023f */
[----:B------:R-:W-:-:S03]  /*4ef0*/  IMAD.WIDE.U32 R10, R6, c[0x0][0x328], R4 ;  /* 0x0000ca00060a7a25 */ /* 0x000fc600078e0004 */
[----:B------:R-:W-:Y:S01]  /*4f00*/  UIMAD UR4, UR9, UR5, UR4 ;  /* 0x00000005090472a4 */ /* 0x000fe2000f8e0204 */
[C---:B------:R-:W-:Y:S02]  /*4f10*/  IMAD R0, R6.reuse, c[0x0][0x32c], R9 ;  /* 0x0000cb0006007a24 */ /* 0x040fe400078e0209 */
[----:B------:R-:W-:-:S03]  /*4f20*/  IMAD.WIDE.U32 R4, R6, c[0x0][0x300], R4 ;  /* 0x0000c00006047a25 */ /* 0x000fc600078e0004 */
[----:B------:R-:W-:Y:S01]  /*4f30*/  IADD3 R11, R11, R0, RZ ;  /* 0x000000000b0b7210 */ /* 0x000fe20007ffe0ff */
[----:B------:R-:W-:Y:S01]  /*4f40*/  IMAD R3, R6, c[0x0][0x304], R3 ;  /* 0x0000c10006037a24 */ /* 0x000fe200078e0203 */
[----:B------:R-:W-:-:S04]  /*4f50*/  MOV R0, UR9 ;  /* 0x0000000900007c02 */ /* 0x000fc80008000f00 */
[----:B------:R-:W-:Y:S01]  /*4f60*/  IADD3 R5, R5, R3, RZ ;  /* 0x0000000305057210 */ /* 0x000fe20007ffe0ff */
[----:B------:R-:W-:-:S04]  /*4f70*/  IMAD.WIDE.U32 R2, R2, c[0x0][0x330], R10 ;  /* 0x0000cc0002027a25 */ /* 0x000fc800078e000a */
[----:B------:R-:W-:Y:S01]  /*4f80*/  IMAD.WIDE.U32 R4, R0, c[0x0][0x308], R4 ;  /* 0x0000c20000047a25 */ /* 0x000fe200078e0004 */
[----:B------:R-:W-:Y:S02]  /*4f90*/  IADD3 R3, R3, UR7, RZ ;  /* 0x0000000703037c10 */ /* 0x000fe4000fffe0ff */
[----:B------:R-:W-:Y:S02]  /*4fa0*/  LEA R8, P1, R2, c[0x0][0x310], 0x2 ;  /* 0x0000c40002087a11 */ /* 0x000fe400078210ff */
[----:B------:R-:W-:Y:S02]  /*4fb0*/  LEA R6, P0, R4, c[0x0][0x2e8], 0x2 ;  /* 0x0000ba0004067a11 */ /* 0x000fe400078010ff */
[----:B------:R-:W-:Y:S01]  /*4fc0*/  LEA.HI.X R9, R2, c[0x0][0x314], R3, 0x2, P1 ;  /* 0x0000c50002097a11 */ /* 0x000fe200008f1403 */
[----:B------:R-:W-:Y:S01]  /*4fd0*/  FMUL.FTZ R3, R84, c[0x0][0x298] ;  /* 0x0000a60054037a20 */ /* 0x000fe20000410000 */
[----:B------:R-:W-:-:S03]  /*4fe0*/  IADD3 R0, R5, UR4, RZ ;  /* 0x0000000405007c10 */ /* 0x000fc6000fffe0ff */
[----:B------:R-:W-:Y:S01]  /*4ff0*/  RED.E.ADD.F32.FTZ.RN.STRONG.GPU [R8.64], R36 ;  /* 0x000000240800798e */ /* 0x000fe2000c10e790 */
[----:B------:R-:W-:-:S03]  /*5000*/  LEA.HI.X R7, R4, c[0x0][0x2ec], R0, 0x2, P0 ;  /* 0x0000bb0004077a11 */ /* 0x000fc600000f1400 */
[----:B------:R-:W-:Y:S04]  /*5010*/  RED.E.ADD.F32.FTZ.RN.STRONG.GPU [R8.64+0x400], R37 ;  /* 0x000400250800798e */ /* 0x000fe8000c10e790 */
        /* <DEDUP_REMOVED lines=38> */
[----:B------:R-:W-:Y:S01]  /*5280*/  RED.E.ADD.F32.FTZ.RN.STRONG.GPU [R8.64+0xa000], R80 ;  /* 0x00a000500800798e */ /* 0x000fe2000c10e790 */
[----:B------:R-:W-:-:S03]  /*5290*/  FMUL.FTZ R85, R85, c[0x0][0x298] ;  /* 0x0000a60055557a20 */ /* 0x000fc60000410000 */
        /* <DEDUP_REMOVED lines=12> */
[----:B------:R1:W-:Y:S01]  /*5360*/  RED.E.ADD.F32.FTZ.RN.STRONG.GPU [R8.64+0xbc00], R79 ;  /* 0x00bc004f0800798e */ /* 0x0003e2000c10e790 */
[----:B------:R-:W-:-:S03]  /*5370*/  FMUL.FTZ R15, R96, c[0x0][0x298] ;  /* 0x0000a600600f7a20 */ /* 0x000fc60000410000 */
[----:B------:R-:W-:Y:S01]  /*5380*/  RED.E.ADD.F32.FTZ.RN.STRONG.GPU [R6.64], R3 ;  /* 0x000000030600798e */ /* 0x000fe2000c10e790 */
[----:B------:R-:W-:-:S03]  /*5390*/  FMUL.FTZ R97, R97, c[0x0][0x298] ;  /* 0x0000a60061617a20 */ /* 0x000fc60000410000 */
[----:B------:R-:W-:Y:S01]  /*53a0*/  RED.E.ADD.F32.FTZ.RN.STRONG.GPU [R6.64+0x400], R85 ;  /* 0x000400550600798e */ /* 0x000fe2000c10e790 */
[----:B------:R-:W-:-:S03]  /*53b0*/  FMUL.FTZ R17, R98, c[0x0][0x298] ;  /* 0x0000a60062117a20 */ /* 0x000fc60000410000 */
[----:B------:R-:W-:Y:S01]  /*53c0*/  RED.E.ADD.F32.FTZ.RN.STRONG.GPU [R6.64+0x800], R5 ;  /* 0x000800050600798e */ /* 0x000fe2000c10e790 */
[----:B------:R-:W-:-:S03]  /*53d0*/  FMUL.FTZ R99, R99, c[0x0][0x298] ;  /* 0x0000a60063637a20 */ /* 0x000fc60000410000 */
[----:B------:R-:W-:Y:S04]  /*53e0*/  RED.E.ADD.F32.FTZ.RN.STRONG.GPU [R6.64+0xc00], R87 ;  /* 0x000c00570600798e */ /* 0x000fe8000c10e790 */
[----:B------:R-:W-:Y:S01]  /*53f0*/  RED.E.ADD.F32.FTZ.RN.STRONG.GPU [R6.64+0x1000], R11 ;  /* 0x0010000b0600798e */ /* 0x000fe2000c10e790 */
[----:B------:R-:W-:-:S03]  /*5400*/  FMUL.FTZ R93, R93, c[0x0][0x298] ;  /* 0x0000a6005d5d7a20 */ /* 0x000fc60000410000 */
[----:B------:R-:W-:Y:S01]  /*5410*/  RED.E.ADD.F32.FTZ.RN.STRONG.GPU [R6.64+0x1400], R89 ;  /* 0x001400590600798e */ /* 0x000fe2000c10e790 */
[----:B------:R-:W-:Y:S02]  /*5420*/  FMUL.FTZ R19, R94, c[0x0][0x298] ;  /* 0x0000a6005e137a20 */ /* 0x000fe40000410000 */
[----:B-1----:R-:W-:Y:S01]  /*5430*/  FMUL.FTZ R9, R92, c[0x0][0x298] ;  /* 0x0000a6005c097a20 */ /* 0x002fe20000410000 */
        /* <DEDUP_REMOVED lines=75> */
[----:B------:R-:W-:Y:S05]  /*58f0*/  EXIT ;  /* 0x000000000000794d */ /* 0x000fea0003800000 */
.L_x_28:
        /* <DEDUP_REMOVED lines=16> */
.L_x_1373:


//--------------------- .text._ZN7cutlass13device_kernelIN5flash19enable_sm80_to_sm89INS1_16FlashAttnBwdSm80INS1_25CollectiveMainloopBwdSm80ILi1ELi1EN4cute5tupleIJNS5_1CILi64EEES8_NS7_ILi192EEEEEENS_10bfloat16_tEfNS_4arch4Sm80ELb0ELb0ELb1ELb0ELb1ELb0ELb0ELb0ELi2ELi2ELi2ELi2ELb1EEENS1_24CollectiveEpilogueBwdGQAISA_fSD_Li256ELb0ELb1EEENS1_19SingleTileSchedulerILb0ELb0ELb0ELi64EEEEEEEEEvNT_6ParamsE --------------------------
	.section	.text._ZN7cutlass13device_kernelIN5flash19enable_sm80_to_sm89INS1_16FlashAttnBwdSm80INS1_25CollectiveMainloopBwdSm80ILi1ELi1EN4cute5tupleIJNS5_1CILi64EEES8_NS7_ILi192EEEEEENS_10bfloat16_tEfNS_4arch4Sm80ELb0ELb0ELb1ELb0ELb1ELb0ELb0ELb0ELi2ELi2ELi2ELi2ELb1EEENS1_24CollectiveEpilogueBwdGQAISA_fSD_Li256ELb0ELb1EEENS1_19SingleTileSchedulerILb0ELb0ELb0ELi64EEEEEEEEEvNT_6ParamsE,"ax",@progbits
	.sectioninfo	@"SHI_REGISTERS=255"
	.align	128
.text._ZN7cutlass13device_kernelIN5flash19enable_sm80_to_sm89INS1_16FlashAttnBwdSm80INS1_25CollectiveMainloopBwdSm80ILi1ELi1EN4cute5tupleIJNS5_1CILi64EEES8_NS7_ILi192EEEEEENS_10bfloat16_tEfNS_4arch4Sm80ELb0ELb0ELb1ELb0ELb1ELb0ELb0ELb0ELi2ELi2ELi2ELi2ELb1EEENS1_24CollectiveEpilogueBwdGQAISA_fSD_Li256ELb0ELb1EEENS1_19SingleTileSchedulerILb0ELb0ELb0ELi64EEEEEEEEEvNT_6ParamsE:
        .type           _ZN7cutlass13device_kernelIN5flash19enable_sm80_to_sm89INS1_16FlashAttnBwdSm80INS1_25CollectiveMainloopBwdSm80ILi1ELi1EN4cute5tupleIJNS5_1CILi64EEES8_NS7_ILi192EEEEEENS_10bfloat16_tEfNS_4arch4Sm80ELb0ELb0ELb1ELb0ELb1ELb0ELb0ELb0ELi2ELi2ELi2ELi2ELb1EEENS1_24CollectiveEpilogueBwdGQAISA_fSD_Li256ELb0ELb1EEENS1_19SingleTileSchedulerILb0ELb0ELb0ELi64EEEEEEEEEvNT_6ParamsE,@function
        .size           _ZN7cutlass13device_kernelIN5flash19enable_sm80_to_sm89INS1_16FlashAttnBwdSm80INS1_25CollectiveMainloopBwdSm80ILi1ELi1EN4cute5tupleIJNS5_1CILi64EEES8_NS7_ILi192EEEEEENS_10bfloat16_tEfNS_4arch4Sm80ELb0ELb0ELb1ELb0ELb1ELb0ELb0ELb0ELi2ELi2ELi2ELi2ELb1EEENS1_24CollectiveEpilogueBwdGQAISA_fSD_Li256ELb0ELb1EEENS1_19SingleTileSchedulerILb0ELb0ELb0ELi64EEEEEEEEEvNT_6ParamsE,(.L_x_1374 - _ZN7cutlass13device_kernelIN5flash19enable_sm80_to_sm89INS1_16FlashAttnBwdSm80INS1_25CollectiveMainloopBwdSm80ILi1ELi1EN4cute5tupleIJNS5_1CILi64EEES8_NS7_ILi192EEEEEENS_10bfloat16_tEfNS_4arch4Sm80ELb0ELb0ELb1ELb0ELb1ELb0ELb0ELb0ELi2ELi2ELi2ELi2ELb1EEENS1_24CollectiveEpilogueBwdGQAISA_fSD_Li256ELb0ELb1EEENS1_19SingleTileSchedulerILb0ELb0ELb0ELi64EEEEEEEEEvNT_6ParamsE)
        .other          _ZN7cutlass13device_kernelIN5flash19enable_sm80_to_sm89INS1_16FlashAttnBwdSm80INS1_25CollectiveMainloopBwdSm80ILi1ELi1EN4cute5tupleIJNS5_1CILi64EEES8_NS7_ILi192EEEEEENS_10bfloat16_tEfNS_4arch4Sm80ELb0ELb0ELb1ELb0ELb1ELb0ELb0ELb0ELi2ELi2ELi2ELi2ELb1EEENS1_24CollectiveEpilogueBwdGQAISA_fSD_Li256ELb0ELb1EEENS1_19SingleTileSchedulerILb0ELb0ELb0ELi64EEEEEEEEEvNT_6ParamsE,@"STO_CUDA_ENTRY STV_DEFAULT"
_ZN7cutlass13device_kernelIN5flash19enable_sm80_to_sm89INS1_16FlashAttnBwdSm80INS1_25CollectiveMainloopBwdSm80ILi1ELi1EN4cute5tupleIJNS5_1CILi64EEES8_NS7_ILi192EEEEEENS_10bfloat16_tEfNS_4arch4Sm80ELb0ELb0ELb1ELb0ELb1ELb0ELb0ELb0ELi2ELi2ELi2ELi2ELb1EEENS1_24CollectiveEpilogueBwdGQAISA_fSD_Li256ELb0ELb1EEENS1_19SingleTileSchedulerILb0ELb0ELb0ELi64EEEEEEEEEvNT_6ParamsE:
[----:B------:R-:W-:Y:S02]  /*0000*/  MOV R1, c[0x0][0x28] ;  /* 0x00000a0000017a02 */ /* 0x000fe40000000f00 */
[----:B------:R-:W1:Y:S02]  /*0010*/  S2UR UR18, SR_CTAID.Z ;  /* 0x00000000001279c3 */ /* 0x000e640000002700 */
[----:B-1----:R-:W-:-:S13]  /*0020*/  ISETP.LE.AND P0, PT, RZ, UR18, PT ;  /* 0x00000012ff007c0c */ /* 0x002fda000bf03270 */
[----:B------:R-:W-:Y:S05]  /*0030*/  @!P0 EXIT ;  /* 0x000000000000894d */ /* 0x000fea0003800000 */
[----:B------:R-:W1:Y:S01]  /*0040*/  S2R R234, SR_TID.X ;  /* 0x0000000000ea7919 */ /* 0x000e620000002100 */
[----:B------:R-:W-:Y:S01]  /*0050*/  IMAD.MOV.U32 R0, RZ, RZ, c[0x0][0x248] ;  /* 0x00009200ff007624 */ /* 0x000fe200078e00ff */
[----:B------:R-:W-:Y:S01]  /*0060*/  USHF.R.S32.HI UR9, URZ, 0x1f, UR18 ;  /* 0x0000001f3f097899 */ /* 0x000fe20008011412 */
[----:B------:R-:W-:Y:S01]  /*0070*/  LOP3.LUT R233, R233, 0xfffffff7, RZ, 0xc0, !PT ;  /* 0xfffffff7e9e97812 */ /* 0x000fe200078ec0ff */
[----:B------:R-:W2:Y:S01]  /*0080*/  S2R R9, SR_CTAID.Y ;  /* 0x0000000000097919 */ /* 0x000ea20000002600 */
[----:B------:R-:W-:Y:S01]  /*0090*/  ULDC.64 UR4, c[0x0][0x1e8] ;  /* 0x00007a0000047ab9 */ /* 0x000fe20000000a00 */
[----:B------:R-:W-:Y:S01]  /*00a0*/  ISETP.NE.AND P0, PT, R0, 0x1, PT ;  /* 0x000000010000780c */ /* 0x000fe20003f05270 */
[----:B------:R-:W-:Y:S01]  /*00b0*/  UIMAD UR4, UR9, UR4, URZ ;  /* 0x00000004090472a4 */ /* 0x000fe2000f8e023f */
[----:B------:R-:W3:Y:S01]  /*00c0*/  S2R R248, SR_CTAID.Z ;  /* 0x0000000000f87919 */ /* 0x000ee20000002700 */
[----:B------:R-:W-:Y:S01]  /*00d0*/  ULDC.64 UR16, c[0x0][0x118] ;  /* 0x0000460000107ab9 */ /* 0x000fe20000000a00 */
[----:B------:R-:W-:Y:S01]  /*00e0*/  CS2R R126, SRZ ;  /* 0x00000000007e7805 */ /* 0x000fe2000001ff00 */
[----:B------:R-:W-:Y:S01]  /*00f0*/  UIMAD UR6, UR18, UR5, UR4 ;  /* 0x00000005120672a4 */ /* 0x000fe2000f8e0204 */
[----:B------:R-:W4:Y:S01]  /*0100*/  S2R R2, SR_CTAID.X ;  /* 0x0000000000027919 */ /* 0x000f220000002500 */
        /* <DEDUP_REMOVED lines=12> */
[C---:B------:R-:W-:Y:S01]  /*01d0*/  IMAD.SHL.U32 R246, R234.reuse, 0x4, RZ ;  /* 0x00000004eaf67824 */ /* 0x040fe200078e00ff */
        /* <DEDUP_REMOVED lines=9> */
[----:B------:R-:W-:Y:S01]  /*0270*/  CS2R R108, SRZ ;  /* 0x00000000006c7805 */ /* 0x000fe2000001ff00 */
        /* <DEDUP_REMOVED lines=8> */
[----:B------:R-:W-:Y:S01]  /*0300*/  LEA.HI R12, R13, R234, RZ, 0x4 ;  /* 0x000000ea0d0c7211 */ /* 0x000fe200078f20ff */
[----:B------:R-:W-:Y:S01]  /*0310*/  IMAD R0, R0, c[0x0][0x1b0], RZ ;  /* 0x00006c0000007a24 */ /* 0x000fe200078e02ff */
[----:B------:R-:W-:Y:S01]  /*0320*/  SHF.R.S32.HI R23, RZ, 0x1f, R22 ;  /* 0x0000001fff177819 */ /* 0x000fe20000011416 */
[C---:B------:R-:W-:Y:S01]  /*0330*/  IMAD R4, R5.reuse, c[0x0][0x1e4], R4 ;  /* 0x0000790005047a24 */ /* 0x040fe200078e0204 */
[----:B------:R-:W-:Y:S01]  /*0340*/  ISETP.GE.AND P2, PT, R22, c[0x0][0x1cc], PT ;  /* 0x0000730016007a0c */ /* 0x000fe20003f46270 */
[C---:B------:R-:W-:Y:S01]  /*0350*/  IMAD R0, R5.reuse, c[0x0][0x1b4], R0 ;  /* 0x00006d0005007a24 */ /* 0x040fe200078e0200 */
[----:B------:R-:W-:Y:S01]  /*0360*/  CS2R R112, SRZ ;  /* 0x0000000000707805 */ /* 0x000fe2000001ff00 */
[----:B------:R-:W-:Y:S01]  /*0370*/  IMAD.WIDE.U32 R10, R5, c[0x0][0x1e0], R22 ;  /* 0x00007800050a7a25 */ /* 0x000fe200078e0016 */
[----:B------:R-:W-:Y:S01]  /*0380*/  CS2R R106, SRZ ;  /* 0x00000000006a7805 */ /* 0x000fe2000001ff00 */
[----:B------:R-:W-:Y:S01]  /*0390*/  CS2R R104, SRZ ;  /* 0x0000000000687805 */ /* 0x000fe2000001ff00 */
[----:B------:R-:W-:Y:S01]  /*03a0*/  CS2R R102, SRZ ;  /* 0x0000000000667805 */ /* 0x000fe2000001ff00 */
[----:B------:R-:W-:Y:S01]  /*03b0*/  IMAD.IADD R11, R11, 0x1, R4 ;  /* 0x000000010b0b7824 */ /* 0x000fe200078e0204 */
[----:B------:R-:W-:Y:S01]  /*03c0*/  CS2R R100, SRZ ;  /* 0x0000000000647805 */ /* 0x000fe2000001ff00 */
[----:B------:R-:W-:Y:S01]  /*03d0*/  IMAD.WIDE.U32 R16, R5, c[0x0][0x1b0], R22 ;  /* 0x00006c0005107a25 */ /* 0x000fe200078e0016 */
[----:B------:R-:W-:Y:S01]  /*03e0*/  CS2R R94, SRZ ;  /* 0x00000000005e7805 */ /* 0x000fe2000001ff00 */
[----:B------:R-:W-:Y:S01]  /*03f0*/  CS2R R92, SRZ ;  /* 0x00000000005c7805 */ /* 0x000fe2000001ff00 */
[----:B------:R-:W-:Y:S01]  /*0400*/  CS2R R98, SRZ ;  /* 0x0000000000627805 */ /* 0x000fe2000001ff00 */
[----:B---3--:R-:W-:Y:S01]  /*0410*/  IMAD.WIDE.U32 R10, R248, c[0x0][0x1e8], R10 ;  /* 0x00007a00f80a7a25 */ /* 0x008fe200078e000a */
[----:B------:R-:W-:Y:S01]  /*0420*/  CS2R R96, SRZ ;  /* 0x0000000000607805 */ /* 0x000fe2000001ff00 */
[----:B------:R-:W-:Y:S01]  /*0430*/  CS2R R90, SRZ ;  /* 0x00000000005a7805 */ /* 0x000fe2000001ff00 */
[----:B------:R-:W-:Y:S01]  /*0440*/  CS2R R88, SRZ ;  /* 0x0000000000587805 */ /* 0x000fe2000001ff00 */
[----:B----4-:R-:W-:Y:S01]  /*0450*/  IMAD.WIDE R14, R2, 0x40, R244 ;  /* 0x00000040020e7825 */ /* 0x010fe200078e02f4 */
[----:B------:R-:W-:Y:S01]  /*0460*/  IADD3 R11, R11, UR6, RZ ;  /* 0x000000060b0b7c10 */ /* 0x000fe2000fffe0ff */
[----:B------:R-:W-:Y:S01]  /*0470*/  CS2R R86, SRZ ;  /* 0x0000000000567805 */ /* 0x000fe2000001ff00 */
[----:B------:R-:W-:Y:S01]  /*0480*/  CS2R R84, SRZ ;  /* 0x0000000000547805 */ /* 0x000fe2000001ff00 */
[----:B------:R-:W-:Y:S01]  /*0490*/  IMAD.IADD R17, R17, 0x1, R0 ;  /* 0x0000000111117824 */ /* 0x000fe200078e0200 */
[----:B------:R-:W-:Y:S01]  /*04a0*/  CS2R R78, SRZ ;  /* 0x00000000004e7805 */ /* 0x000fe2000001ff00 */
[----:B------:R-:W-:Y:S01]  /*04b0*/  IMAD R5, R15, c[0x0][0x1d8], RZ ;  /* 0x000076000f057a24 */ /* 0x000fe200078e02ff */
[----:B------:R-:W-:Y:S01]  /*04c0*/  CS2R R76, SRZ ;  /* 0x00000000004c7805 */ /* 0x000fe2000001ff00 */
[----:B------:R-:W-:Y:S01]  /*04d0*/  IMAD.WIDE.U32 R16, R248, c[0x0][0x1b8], R16 ;  /* 0x00006e00f8107a25 */ /* 0x000fe200078e0010 */
[----:B------:R-:W-:Y:S01]  /*04e0*/  CS2R R82, SRZ ;  /* 0x0000000000527805 */ /* 0x000fe2000001ff00 */
[----:B------:R-:W-:Y:S01]  /*04f0*/  CS2R R80, SRZ ;  /* 0x0000000000507805 */ /* 0x000fe2000001ff00 */
[----:B------:R-:W-:Y:S01]  /*0500*/  CS2R R74, SRZ ;  /* 0x00000000004a7805 */ /* 0x000fe2000001ff00 */
[C---:B------:R-:W-:Y:S01]  /*0510*/  IMAD R4, R14.reuse, c[0x0][0x1dc], R5 ;  /* 0x000077000e047a24 */ /* 0x040fe200078e0205 */
[----:B------:R-:W-:Y:S01]  /*0520*/  IADD3 R17, R17, UR4, RZ ;  /* 0x0000000411117c10 */ /* 0x000fe2000fffe0ff */
[----:B------:R-:W-:Y:S01]  /*0530*/  IMAD.WIDE.U32 R10, R14, c[0x0][0x1d8], R10 ;  /* 0x000076000e0a7a25 */ /* 0x000fe200078e000a */
[----:B------:R-:W-:Y:S01]  /*0540*/  ULDC.64 UR4, c[0x0][0x278] ;  /* 0x00009e0000047ab9 */ /* 0x000fe20000000a00 */
[----:B------:R-:W-:Y:S01]  /*0550*/  CS2R R72, SRZ ;  /* 0x0000000000487805 */ /* 0x000fe2000001ff00 */
[----:B------:R-:W-:Y:S01]  /*0560*/  UIMAD.WIDE.U32 UR12, UR18, UR4, URZ ;  /* 0x00000004120c72a5 */ /* 0x000fe2000f8e003f */
[----:B------:R-:W-:Y:S01]  /*0570*/  IMAD R0, R15, c[0x0][0x1a8], RZ ;  /* 0x00006a000f007a24 */ /* 0x000fe200078e02ff */
[C---:B------:R-:W-:Y:S01]  /*0580*/  LEA R28, P0, R10.reuse, c[0x0][0x1c0], 0x1 ;  /* 0x000070000a1c7a11 */ /* 0x040fe200078008ff */
[----:B------:R-:W-:Y:S01]  /*0590*/  IMAD.IADD R4, R11, 0x1, R4 ;  /* 0x000000010b047824 */ /* 0x000fe200078e0204 */
[----:B------:R-:W-:Y:S01]  /*05a0*/  UIMAD UR4, UR9, UR4, URZ ;  /* 0x00000004090472a4 */ /* 0x000fe2000f8e023f */
[----:B------:R-:W-:Y:S01]  /*05b0*/  IMAD.MOV.U32 R15, RZ, RZ, c[0x0][0x1d8] ;  /* 0x00007600ff0f7624 */ /* 0x000fe200078e00ff */
[----:B------:R-:W-:Y:S01]  /*05c0*/  CS2R R70, SRZ ;  /* 0x0000000000467805 */ /* 0x000fe2000001ff00 */
[----:B------:R-:W-:Y:S01]  /*05d0*/  IMAD.MOV.U32 R5, RZ, RZ, c[0x0][0x1dc] ;  /* 0x00007700ff057624 */ /* 0x000fe200078e00ff */
[----:B------:R-:W-:Y:S01]  /*05e0*/  LEA.HI.X R29, R10, c[0x0][0x1c4], R4, 0x1, P0 ;  /* 0x000071000a1d7a11 */ /* 0x000fe200000f0c04 */
[C---:B------:R-:W-:Y:S01]  /*05f0*/  IMAD R0, R14.reuse, c[0x0][0x1ac], R0 ;  /* 0x00006b000e007a24 */ /* 0x040fe200078e0200 */
[----:B------:R-:W-:Y:S01]  /*0600*/  LEA R24, P1, R15, R28, 0x6 ;  /* 0x0000001c0f187211 */ /* 0x000fe200078230ff */
[----:B------:R-:W-:Y:S01]  /*0610*/  IMAD.WIDE.U32 R16, R14, c[0x0][0x1a8], R16 ;  /* 0x00006a000e107a25 */ /* 0x000fe200078e0010 */
[----:B------:R-:W-:Y:S01]  /*0620*/  LEA.HI R4, R13, R234, RZ, 0x6 ;  /* 0x000000ea0d047211 */ /* 0x000fe200078f30ff */
[----:B------:R-:W-:Y:S01]  /*0630*/  UIMAD UR4, UR18, UR5, UR4 ;  /* 0x00000005120472a4 */ /* 0x000fe2000f8e0204 */
[----:B------:R-:W-:Y:S01]  /*0640*/  LEA.HI.X R25, R15, R29, R5, 0x6, P1 ;  /* 0x0000001d0f197211 */ /* 0x000fe200008f3405 */
[----:B------:R-:W-:Y:S01]  /*0650*/  IMAD.IADD R0, R17, 0x1, R0 ;  /* 0x0000000111007824 */ /* 0x000fe200078e0200 */
[C---:B------:R-:W-:Y:S01]  /*0660*/  LEA R26, P0, R16.reuse, c[0x0][0x190], 0x1 ;  /* 0x00006400101a7a11 */ /* 0x040fe200078008ff */
[----:B------:R-:W-:Y:S01]  /*0670*/  IMAD.MOV.U32 R15, RZ, RZ, c[0x0][0x1a8] ;  /* 0x00006a00ff0f7624 */ /* 0x000fe200078e00ff */
[----:B------:R-:W-:Y:S01]  /*0680*/  SHF.R.S32.HI R4, RZ, 0x6, R4 ;  /* 0x00000006ff047819 */ /* 0x000fe20000011404 */
[----:B------:R-:W-:Y:S01]  /*0690*/  IMAD.MOV.U32 R5, RZ, RZ, c[0x0][0x1ac] ;  /* 0x00006b00ff057624 */ /* 0x000fe200078e00ff */
[----:B------:R-:W-:Y:S01]  /*06a0*/  LEA.HI.X R27, R16, c[0x0][0x194], R0, 0x1, P0 ;  /* 0x00006500101b7a11 */ /* 0x000fe200000f0c00 */
[----:B------:R-:W-:Y:S01]  /*06b0*/  IMAD.MOV.U32 R11, RZ, RZ, -0x40 ;  /* 0xffffffc0ff0b7424 */ /* 0x000fe200078e00ff */
[C---:B------:R-:W-:Y:S01]  /*06c0*/  LEA R20, P0, R15.reuse, R26, 0x6 ;  /* 0x0000001a0f147211 */ /* 0x040fe200078030ff */
[----:B------:R-:W-:Y:S01]  /*06d0*/  IMAD R0, R8, c[0x0][0x270], RZ ;  /* 0x00009c0008007a24 */ /* 0x000fe200078e02ff */
[----:B------:R-:W-:Y:S01]  /*06e0*/  IADD3 R16, R22, 0x40, RZ ;  /* 0x0000004016107810 */ /* 0x000fe20007ffe0ff */
[----:B------:R-:W-:Y:S01]  /*06f0*/  IMAD R11, R2, R11, c[0x0][0x198] ;  /* 0x00006600020b7624 */ /* 0x000fe200078e020b */
[----:B------:R-:W-:Y:S01]  /*0700*/  LEA.HI.X R21, R15, R27, R5, 0x6, P0 ;  /* 0x0000001b0f157211 */ /* 0x000fe200000f3405 */
[----:B------:R-:W-:Y:S01]  /*0710*/  IMAD.SHL.U32 R5, R244, 0x40, RZ ;  /* 0x00000040f4057824 */ /* 0x000fe200078e00ff */
[----:B------:R-:W-:Y:S01]  /*0720*/  IADD3 R15, R22, 0x80, RZ ;  /* 0x00000080160f7810 */ /* 0x000fe20007ffe0ff */
[----:B------:R-:W-:Y:S01]  /*0730*/  IMAD.IADD R6, R11, 0x1, -R244 ;  /* 0x000000010b067824 */ /* 0x000fe200078e0af4 */
[----:B------:R-:W-:Y:S01]  /*0740*/  UIADD3 UR6, UR13, UR4, URZ ;  /* 0x000000040d067290 */ /* 0x000fe2000fffe03f */
[----:B------:R-:W-:Y:S01]  /*0750*/  IMAD R17, R9, c[0x0][0x274], R0 ;  /* 0x00009d0009117a24 */ /* 0x000fe200078e0200 */
[----:B------:R-:W-:Y:S01]  /*0760*/  LOP3.LUT R5, R5, 0x1c0, RZ, 0xc0, !PT ;  /* 0x000001c005057812 */ /* 0x000fe200078ec0ff */
[----:B------:R-:W-:Y:S01]  /*0770*/  IMAD.SHL.U32 R0, R4, 0x200, RZ ;  /* 0x0000020004007824 */ /* 0x000fe200078e00ff */
[C---:B------:R-:W-:Y:S01]  /*0780*/  ISETP.LT.OR P6, PT, R6.reuse, 0x1, P2 ;  /* 0x000000010600780c */ /* 0x040fe200017c1670 */
[----:B------:R-:W-:Y:S01]  /*0790*/  IMAD.WIDE.U32 R18, R9, c[0x0][0x270], R246 ;  /* 0x00009c0009127a25 */ /* 0x000fe200078e00f6 */
[----:B------:R-:W-:Y:S01]  /*07a0*/  LOP3.LUT R232, R5, 0x38, R22, 0xf8, !PT ;  /* 0x0000003805e87812 */ /* 0x000fe200078ef816 */
[----:B------:R-:W-:Y:S01]  /*07b0*/  ULDC.64 UR4, c[0x0][0x188] ;  /* 0x0000620000047ab9 */ /* 0x000fe20000000a00 */
[----:B------:R-:W-:Y:S01]  /*07c0*/  SHF.R.U32.HI R5, RZ, 0x3, R5 ;  /* 0x00000003ff057819 */ /* 0x000fe20000011605 */
[----:B------:R-:W-:Y:S01]  /*07d0*/  IMAD.SHL.U32 R10, R3, 0x40, RZ ;  /* 0x00000040030a7824 */ /* 0x000fe200078e00ff */
[----:B------:R-:W-:Y:S01]  /*07e0*/  ISETP.LT.OR P2, PT, R6, 0x21, P2 ;  /* 0x000000210600780c */ /* 0x000fe20001741670 */
[----:B------:R-:W-:Y:S01]  /*07f0*/  UIMAD UR4, UR9, UR4, URZ ;  /* 0x00000004090472a4 */ /* 0x000fe2000f8e023f */
[----:B------:R-:W-:Y:S01]  /*0800*/  LOP3.LUT R232, R0, R232, R5, 0xf6, !PT ;  /* 0x000000e800e87212 */ /* 0x000fe200078ef605 */
[----:B------:R-:W-:Y:S01]  /*0810*/  CS2R R68, SRZ ;  /* 0x0000000000447805 */ /* 0x000fe2000001ff00 */
[----:B------:R-:W-:Y:S01]  /*0820*/  ISETP.GE.AND P1, PT, R16, c[0x0][0x1cc], PT ;  /* 0x0000730010007a0c */ /* 0x000fe20003f26270 */
[----:B------:R-:W-:Y:S01]  /*0830*/  UIMAD UR8, UR18, UR5, UR4 ;  /* 0x00000005120872a4 */ /* 0x000fe2000f8e0204 */
[----:B------:R-:W-:Y:S01]  /*0840*/  ISETP.GE.AND P0, PT, R15, c[0x0][0x1cc], PT ;  /* 0x000073000f007a0c */ /* 0x000fe20003f06270 */
[----:B------:R-:W-:Y:S01]  /*0850*/  IMAD.SHL.U32 R232, R232, 0x2, RZ ;  /* 0x00000002e8e87824 */ /* 0x000fe200078e00ff */
[----:B------:R-:W-:Y:S01]  /*0860*/  IADD3 R18, P3, R18, UR12, RZ ;  /* 0x0000000c12127c10 */ /* 0x000fe2000ff7e0ff */
[----:B------:R-:W-:Y:S01]  /*0870*/  ULDC.64 UR4, c[0x0][0x178] ;  /* 0x00005e0000047ab9 */ /* 0x000fe20000000a00 */
[----:B------:R-:W-:Y:S01]  /*0880*/  P2R R2, PR, RZ, 0x4 ;  /* 0x00000004ff027803 */ /* 0x000fe20000000000 */
[----:B------:R-:W-:Y:S01]  /*0890*/  USHF.L.U64.HI UR7, UR4, UR19, UR5 ;  /* 0x0000001304077299 */ /* 0x000fe20008010205 */
[C---:B------:R-:W-:Y:S01]  /*08a0*/  ISETP.LT.OR P5, PT, R6.reuse, 0x1, P1 ;  /* 0x000000010600780c */ /* 0x040fe20000fa1670 */
[----:B------:R1:W-:Y:S01]  /*08b0*/  LDGSTS.E.BYPASS.LTC128B.128 [R232+0x6080], [R28.64], !P6 ;  /* 0x060800001ce87fae */ /* 0x0003e2000f101d50 */
[----:B------:R-:W-:Y:S01]  /*08c0*/  ISETP.LT.OR P4, PT, R6, 0x1, P0 ;  /* 0x000000010600780c */ /* 0x000fe20000781670 */
[----:B------:R-:W-:Y:S01]  /*08d0*/  CS2R R62, SRZ ;  /* 0x00000000003e7805 */ /* 0x000fe2000001ff00 */
[----:B------:R-:W-:Y:S01]  /*08e0*/  IADD3.X R17, R19, UR6, R17, P3, !PT ;  /* 0x0000000613117c10 */ /* 0x000fe20009ffe411 */
[----:B------:R-:W-:Y:S01]  /*08f0*/  IMAD R19, R245, c[0x0][0x178], RZ ;  /* 0x00005e00f5137a24 */ /* 0x000fe200078e02ff */
[----:B------:R-:W-:Y:S01]  /*0900*/  ISETP.NE.AND P6, PT, R2, RZ, PT ;  /* 0x000000ff0200720c */ /* 0x000fe20003fc5270 */
[----:B------:R-:W-:Y:S01]  /*0910*/  CS2R R60, SRZ ;  /* 0x00000000003c7805 */ /* 0x000fe2000001ff00 */
[----:B------:R-:W-:Y:S01]  /*0920*/  ISETP.LT.OR P3, PT, R6, 0x21, P1 ;  /* 0x000000210600780c */ /* 0x000fe20000f61670 */
[----:B------:R-:W-:Y:S01]  /*0930*/  IMAD R2, R244, c[0x0][0x17c], R19 ;  /* 0x00005f00f4027a24 */ /* 0x000fe200078e0213 */
[----:B------:R-:W-:Y:S01]  /*0940*/  ISETP.GE.AND P2, PT, R22, c[0x0][0x19c], PT ;  /* 0x0000670016007a0c */ /* 0x000fe20003f46270 */
[----:B------:R-:W-:Y:S01]  /*0950*/  CS2R R66, SRZ ;  /* 0x0000000000427805 */ /* 0x000fe2000001ff00 */
[----:B------:R-:W-:Y:S01]  /*0960*/  ISETP.GE.AND P1, PT, R16, c[0x0][0x19c], PT ;  /* 0x0000670010007a0c */ /* 0x000fe20003f26270 */
[----:B------:R1:W-:Y:S01]  /*0970*/  LDGSTS.E.BYPASS.LTC128B.128 [R232+0x8080], [R28.64+0x80], !P5 ;  /* 0x080800801ce87fae */ /* 0x0003e2000e901d50 */
[C---:B------:R-:W-:Y:S01]  /*0980*/  ISETP.LT.OR P0, PT, R6.reuse, 0x21, P0 ;  /* 0x000000210600780c */ /* 0x040fe20000701670 */
[----:B------:R-:W-:Y:S01]  /*0990*/  CS2R R64, SRZ ;  /* 0x0000000000407805 */ /* 0x000fe2000001ff00 */
[C---:B------:R-:W-:Y:S01]  /*09a0*/  ISETP.LT.OR P5, PT, R6.reuse, 0x1, P2 ;  /* 0x000000010600780c */ /* 0x040fe200017a1670 */
[----:B------:R1:W-:Y:S01]  /*09b0*/  LDGSTS.E.BYPASS.LTC128B.128 [R232+0xa080], [R28.64+0x100], !P4 ;  /* 0x0a0801001ce87fae */ /* 0x0003e2000e101d50 */
[----:B------:R-:W-:Y:S01]  /*09c0*/  ISETP.LT.OR P4, PT, R6, 0x1, P1 ;  /* 0x000000010600780c */ /* 0x000fe20000f81670 */
[----:B------:R-:W-:Y:S01]  /*09d0*/  CS2R R58, SRZ ;  /* 0x00000000003a7805 */ /* 0x000fe2000001ff00 */
[----:B------:R-:W-:Y:S01]  /*09e0*/  SHF.R.S32.HI R5, RZ, 0x4, R12 ;  /* 0x00000004ff057819 */ /* 0x000fe2000001140c */
[----:B------:R2:W-:Y:S01]  /*09f0*/  LDGSTS.E.BYPASS.LTC128B.128 [R232+0x7080], [R24.64], !P6 ;  /* 0x0708000018e87fae */ /* 0x0005e2000f101d50 */
[----:B------:R-:W-:Y:S01]  /*0a00*/  LOP3.LUT R10, R10, 0x1c0, RZ, 0xc0, !PT ;  /* 0x000001c00a0a7812 */ /* 0x000fe200078ec0ff */
[----:B------:R-:W-:Y:S01]  /*0a10*/  CS2R R56, SRZ ;  /* 0x0000000000387805 */ /* 0x000fe2000001ff00 */
[----:B------:R-:W-:Y:S01]  /*0a20*/  LEA.HI R229, R12, R5, RZ, 0x1 ;  /* 0x000000050ce57211 */ /* 0x000fe200078f08ff */
[----:B------:R2:W-:Y:S01]  /*0a30*/  LDGSTS.E.BYPASS.LTC128B.128 [R232+0x9080], [R24.64+0x80], !P3 ;  /* 0x0908008018e87fae */ /* 0x0005e2000d901d50 */
[----:B------:R-:W-:Y:S01]  /*0a40*/  ISETP.GE.AND P3, PT, R22, c[0x0][0x16c], PT ;  /* 0x00005b0016007a0c */ /* 0x000fe20003f66270 */
[----:B------:R-:W-:Y:S01]  /*0a50*/  CS2R R54, SRZ ;  /* 0x0000000000367805 */ /* 0x000fe2000001ff00 */
[----:B------:R-:W-:Y:S01]  /*0a60*/  LOP3.LUT R229, R229, 0xfffffffe, RZ, 0xc0, !PT ;  /* 0xfffffffee5e57812 */ /* 0x000fe200078ec0ff */
[----:B------:R2:W-:Y:S01]  /*0a70*/  LDGSTS.E.BYPASS.LTC128B.128 [R232+0xb080], [R24.64+0x100], !P0 ;  /* 0x0b08010018e87fae */ /* 0x0005e2000c101d50 */
[----:B------:R-:W-:Y:S01]  /*0a80*/  SEL R242, RZ, 0x1, P3 ;  /* 0x00000001fff27807 */ /* 0x000fe20001800000 */
[----:B------:R-:W-:Y:S01]  /*0a90*/  CS2R R52, SRZ ;  /* 0x0000000000347805 */ /* 0x000fe2000001ff00 */
[C---:B------:R-:W-:Y:S01]  /*0aa0*/  ISETP.GE.AND P3, PT, R15.reuse, c[0x0][0x16c], PT ;  /* 0x00005b000f007a0c */ /* 0x040fe20003f66270 */
[----:B------:R-:W0:Y:S01]  /*0ab0*/  LDGDEPBAR ;  /* 0x00000000000079af */ /* 0x000e220000000000 */
[----:B------:R-:W-:Y:S01]  /*0ac0*/  ISETP.GE.AND P0, PT, R15, c[0x0][0x19c], PT ;  /* 0x000067000f007a0c */ /* 0x000fe20003f06270 */
[----:B------:R-:W-:Y:S01]  /*0ad0*/  IMAD.IADD R229, R5, 0x1, -R229 ;  /* 0x0000000105e57824 */ /* 0x000fe200078e0ae5 */
[----:B------:R-:W-:Y:S01]  /*0ae0*/  SEL R19, RZ, 0x4, P3 ;  /* 0x00000004ff137807 */ /* 0x000fe20001800000 */
[----:B------:R3:W-:Y:S01]  /*0af0*/  LDGSTS.E.BYPASS.LTC128B.128 [R232+0x80], [R26.64], !P5 ;  /* 0x000800001ae87fae */ /* 0x0007e2000e901d50 */
[C---:B------:R-:W-:Y:S01]  /*0b00*/  ISETP.LT.OR P6, PT, R6.reuse, 0x1, P0 ;  /* 0x000000010600780c */ /* 0x040fe200007c1670 */
[----:B------:R-:W-:Y:S01]  /*0b10*/  IMAD R0, R229, 0x800, R0 ;  /* 0x00000800e5007824 */ /* 0x000fe200078e0200 */
[----:B------:R-:W-:Y:S01]  /*0b20*/  ISETP.LT.OR P5, PT, R6, 0x21, P2 ;  /* 0x000000210600780c */ /* 0x000fe200017a1670 */
[----:B------:R3:W-:Y:S01]  /*0b30*/  LDGSTS.E.BYPASS.LTC128B.128 [R232+0x2080], [R26.64+0x80], !P4 ;  /* 0x020800801ae87fae */ /* 0x0007e2000e101d50 */
[----:B------:R-:W-:Y:S01]  /*0b40*/  ISETP.GE.AND P4, PT, R16, c[0x0][0x16c], PT ;  /* 0x00005b0010007a0c */ /* 0x000fe20003f86270 */
[----:B------:R-:W-:Y:S01]  /*0b50*/  CS2R R46, SRZ ;  /* 0x00000000002e7805 */ /* 0x000fe2000001ff00 */
[----:B------:R-:W-:Y:S01]  /*0b60*/  LOP3.LUT P2, RZ, R3, 0x4, RZ, 0xc0, !PT ;  /* 0x0000000403ff7812 */ /* 0x000fe2000784c0ff */
[----:B-1----:R-:W-:Y:S01]  /*0b70*/  IMAD.WIDE.U32 R28, R9, c[0x0][0x288], R246 ;  /* 0x0000a200091c7a25 */ /* 0x002fe200078e00f6 */
[----:B------:R-:W-:Y:S01]  /*0b80*/  SEL R5, RZ, 0x2, P4 ;  /* 0x00000002ff057807 */ /* 0x000fe20002000000 */
[----:B------:R-:W-:Y:S01]  /*0b90*/  CS2R R44, SRZ ;  /* 0x00000000002c7805 */ /* 0x000fe2000001ff00 */
[----:B------:R-:W-:Y:S01]  /*0ba0*/  @P3 LOP3.LUT R233, R233, 0x8, RZ, 0xfc, !PT ;  /* 0x00000008e9e93812 */ /* 0x000fe200078efcff */
[----:B------:R-:W-:Y:S01]  /*0bb0*/  CS2R R50, SRZ ;  /* 0x0000000000327805 */ /* 0x000fe2000001ff00 */
[C---:B------:R-:W-:Y:S01]  /*0bc0*/  ISETP.LT.OR P4, PT, R6.reuse, 0x21, P1 ;  /* 0x000000210600780c */ /* 0x040fe20000f81670 */
[----:B------:R3:W-:Y:S01]  /*0bd0*/  LDGSTS.E.BYPASS.LTC128B.128 [R232+0x4080], [R26.64+0x100], !P6 ;  /* 0x040801001ae87fae */ /* 0x0007e2000f101d50 */
[----:B------:R-:W-:Y:S01]  /*0be0*/  ISETP.LT.OR P3, PT, R6, 0x21, P0 ;  /* 0x000000210600780c */ /* 0x000fe20000761670 */
[----:B------:R-:W-:Y:S01]  /*0bf0*/  CS2R R48, SRZ ;  /* 0x0000000000307805 */ /* 0x000fe2000001ff00 */
[----:B------:R-:W-:Y:S01]  /*0c00*/  LOP3.LUT P1, RZ, R3, 0x2, RZ, 0xc0, !PT ;  /* 0x0000000203ff7812 */ /* 0x000fe2000782c0ff */
[----:B------:R1:W-:Y:S01]  /*0c10*/  LDGSTS.E.BYPASS.LTC128B.128 [R232+0x1080], [R20.64], !P5 ;  /* 0x0108000014e87fae */ /* 0x0003e2000e901d50 */
[----:B--2---:R-:W-:Y:S01]  /*0c20*/  IMAD.WIDE.U32 R24, R244, c[0x0][0x178], R22 ;  /* 0x00005e00f4187a25 */ /* 0x004fe200078e0016 */
[----:B------:R-:W-:Y:S01]  /*0c30*/  LOP3.LUT R231, R10, 0x8, R7, 0xf8, !PT ;  /* 0x000000080ae77812 */ /* 0x000fe200078ef807 */
[----:B------:R-:W-:Y:S01]  /*0c40*/  CS2R R42, SRZ ;  /* 0x00000000002a7805 */ /* 0x000fe2000001ff00 */
[----:B------:R-:W-:Y:S01]  /*0c50*/  SHF.R.U32.HI R6, RZ, 0x3, R10 ;  /* 0x00000003ff067819 */ /* 0x000fe2000001160a */
[----:B------:R-:W-:Y:S01]  /*0c60*/  IMAD.IADD R25, R25, 0x1, R2 ;  /* 0x0000000119197824 */ /* 0x000fe200078e0202 */
[----:B------:R-:W-:Y:S01]  /*0c70*/  IADD3 R19, R19, R5, R242 ;  /* 0x0000000513137210 */ /* 0x000fe20007ffe0f2 */
[----:B------:R-:W-:Y:S01]  /*0c80*/  IMAD R2, R8, c[0x0][0x180], RZ ;  /* 0x0000600008027a24 */ /* 0x000fe200078e02ff */
[----:B------:R1:W-:Y:S01]  /*0c90*/  LDGSTS.E.BYPASS.LTC128B.128 [R232+0x3080], [R20.64+0x80], !P4 ;  /* 0x0308008014e87fae */ /* 0x0003e2000e101d50 */
[----:B------:R-:W-:Y:S01]  /*0ca0*/  IMAD.WIDE.U32 R24, R9, c[0x0][0x180], R24 ;  /* 0x0000600009187a25 */ /* 0x000fe200078e0018 */
[----:B------:R-:W-:Y:S01]  /*0cb0*/  LOP3.LUT R231, R231, R6, RZ, 0x3c, !PT ;  /* 0x00000006e7e77212 */ /* 0x000fe200078e3cff */
[----:B------:R-:W-:Y:S01]  /*0cc0*/  CS2R R40, SRZ ;  /* 0x0000000000287805 */ /* 0x000fe2000001ff00 */
[----:B------:R1:W-:Y:S01]  /*0cd0*/  LDGSTS.E.BYPASS.LTC128B.128 [R232+0x5080], [R20.64+0x100], !P3 ;  /* 0x0508010014e87fae */ /* 0x0003e2000d901d50 */
[----:B------:R-:W-:Y:S01]  /*0ce0*/  IMAD R2, R9, c[0x0][0x184], R2 ;  /* 0x0000610009027a24 */ /* 0x000fe200078e0202 */
[----:B------:R-:W-:Y:S01]  /*0cf0*/  IADD3 R14, -R244, c[0x0][0x168], RZ ;  /* 0x00005a00f40e7a10 */ /* 0x000fe20007ffe1ff */
[----:B------:R-:W-:Y:S01]  /*0d00*/  IMAD R3, R245, c[0x0][0x208], RZ ;  /* 0x00008200f5037a24 */ /* 0x000fe200078e02ff */
[----:B------:R-:W0:Y:S01]  /*0d10*/  LDGDEPBAR ;  /* 0x00000000000079af */ /* 0x000e220000000000 */
[----:B------:R-:W-:Y:S01]  /*0d20*/  IMAD.IADD R25, R25, 0x1, R2 ;  /* 0x0000000119197824 */ /* 0x000fe200078e0202 */
[----:B------:R-:W-:Y:S01]  /*0d30*/  LOP3.LUT P3, RZ, R19, 0x2, RZ, 0xc0, !PT ;  /* 0x0000000213ff7812 */ /* 0x000fe2000786c0ff */
[----:B------:R-:W-:Y:S01]  /*0d40*/  IMAD.IADD R231, R0, 0x1, R231 ;  /* 0x0000000100e77824 */ /* 0x000fe200078e02e7 */
[----:B------:R-:W-:Y:S01]  /*0d50*/  ISETP.GT.AND P6, PT, R234, 0xf, PT ;  /* 0x0000000fea00780c */ /* 0x000fe20003fc4270 */
[----:B------:R-:W-:Y:S01]  /*0d60*/  IMAD.WIDE.U32 R24, R248, c[0x0][0x188], R24 ;  /* 0x00006200f8187a25 */ /* 0x000fe200078e0018 */
[----:B------:R-:W-:Y:S01]  /*0d70*/  ISETP.GE.AND P5, PT, R22, c[0x0][0x1fc], PT ;  /* 0x00007f0016007a0c */ /* 0x000fe20003fa6270 */
[----:B------:R-:W-:Y:S01]  /*0d80*/  CS2R R38, SRZ ;  /* 0x0000000000267805 */ /* 0x000fe2000001ff00 */
[----:B------:R-:W-:Y:S01]  /*0d90*/  LOP3.LUT R233, R233, 0xfffffffb, RZ, 0xc0, !PT ;  /* 0xfffffffbe9e97812 */ /* 0x000fe200078ec0ff */
[C---:B---3--:R-:W-:Y:S01]  /*0da0*/  IMAD R26, R244.reuse, c[0x0][0x20c], R3 ;  /* 0x00008300f41a7a24 */ /* 0x048fe200078e0203 */
[----:B------:R-:W-:Y:S01]  /*0db0*/  IADD3 R0, R25, UR8, RZ ;  /* 0x0000000819007c10 */ /* 0x000fe2000fffe0ff */
[----:B------:R-:W-:Y:S01]  /*0dc0*/  IMAD.WIDE.U32 R2, R244, c[0x0][0x208], R22 ;  /* 0x00008200f4027a25 */ /* 0x000fe200078e0016 */
[C---:B------:R-:W-:Y:S01]  /*0dd0*/  LEA R236, P0, R24.reuse, c[0x0][0x160], 0x1 ;  /* 0x0000580018ec7a11 */ /* 0x040fe200078008ff */
[----:B------:R-:W-:Y:S01]  /*0de0*/  USHF.L.U32 UR8, UR4, 0x6, URZ ;  /* 0x0000000604087899 */ /* 0x000fe2000800063f */
[----:B------:R-:W-:Y:S01]  /*0df0*/  CS2R R36, SRZ ;  /* 0x0000000000247805 */ /* 0x000fe2000001ff00 */
[----:B------:R-:W-:Y:S01]  /*0e00*/  IMAD.IADD R27, R3, 0x1, R26 ;  /* 0x00000001031b7824 */ /* 0x000fe200078e021a */
[----:B------:R-:W-:Y:S01]  /*0e10*/  LEA.HI.X R237, R24, c[0x0][0x164], R0, 0x1, P0 ;  /* 0x0000590018ed7a11 */ /* 0x000fe200000f0c00 */
[----:B------:R-:W-:Y:S01]  /*0e20*/  IMAD.MOV.U32 R3, RZ, RZ, 0x20 ;  /* 0x00000020ff037424 */ /* 0x000fe200078e00ff */
[----:B------:R-:W-:Y:S01]  /*0e30*/  ULDC.64 UR4, c[0x0][0x290] ;  /* 0x0000a40000047ab9 */ /* 0x000fe20000000a00 */
[----:B------:R-:W-:Y:S01]  /*0e40*/  IMAD.MOV.U32 R26, RZ, RZ, R2 ;  /* 0x000000ffff1a7224 */ /* 0x000fe200078e0002 */
[----:B------:R-:W-:Y:S01]  /*0e50*/  IADD3 R24, P0, R236, UR8, RZ ;  /* 0x00000008ec187c10 */ /* 0x000fe2000ff1e0ff */
[----:B------:R-:W-:Y:S01]  /*0e60*/  IMAD.MOV.U32 R5, RZ, RZ, 0x40 ;  /* 0x00000040ff057424 */ /* 0x000fe200078e00ff */
[----:B------:R-:W-:Y:S01]  /*0e70*/  SEL R2, R3, 0xffffffe0, !P1 ;  /* 0xffffffe003027807 */ /* 0x000fe20004800000 */
[----:B------:R-:W-:Y:S01]  /*0e80*/  IMAD.SHL.U32 R231, R231, 0x2, RZ ;  /* 0x00000002e7e77824 */ /* 0x000fe200078e00ff */
[----:B------:R-:W-:-:S04]  /*0e90*/  DEPBAR.LE SB0, 0x1 ;  /* 0x000080400000791a */ /* 0x000fc80000000000 */
[----:B------:R-:W-:Y:S01]  /*0ea0*/  BAR.SYNC.DEFER_BLOCKING 0x0 ;  /* 0x0000000000007b1d */ /* 0x000fe20000010000 */
[----:B------:R-:W-:Y:S01]  /*0eb0*/  SEL R0, R5, 0xffffffc0, !P2 ;  /* 0xffffffc005007807 */ /* 0x000fe20005000000 */
[----:B------:R-:W-:Y:S01]  /*0ec0*/  IMAD.IADD R227, R231, 0x1, R2 ;  /* 0x00000001e7e37824 */ /* 0x000fe200078e0202 */
[----:B------:R-:W-:Y:S01]  /*0ed0*/  LOP3.LUT P1, RZ, R19, 0x1, RZ, 0xc0, !PT ;  /* 0x0000000113ff7812 */ /* 0x000fe2000782c0ff */
[----:B------:R-:W-:Y:S01]  /*0ee0*/  UIMAD.WIDE.U32 UR10, UR18, UR4, URZ ;  /* 0x00000004120a72a5 */ /* 0x000fe2000f8e003f */
[----:B------:R-:W-:Y:S01]  /*0ef0*/  IADD3.X R25, R237, UR7, RZ, P0, !PT ;  /* 0x00000007ed197c10 */ /* 0x000fe200087fe4ff */
[----:B------:R-:W-:Y:S01]  /*0f00*/  IMAD.IADD R226, R231, 0x1, R0 ;  /* 0x00000001e7e27824 */ /* 0x000fe200078e0200 */
[----:B------:R-:W-:Y:S01]  /*0f10*/  ISETP.LT.OR P2, PT, R14, 0x1, !P1 ;  /* 0x000000010e00780c */ /* 0x000fe20004f41670 */
[----:B------:R-:W-:Y:S01]  /*0f20*/  IMAD.IADD R225, R0, 0x1, R227 ;  /* 0x0000000100e17824 */ /* 0x000fe200078e02e3 */
[----:B------:R-:W-:Y:S01]  /*0f30*/  ISETP.LT.OR P0, PT, R14, 0x1, !P3 ;  /* 0x000000010e00780c */ /* 0x000fe20005f01670 */
[----:B------:R-:W-:Y:S01]  /*0f40*/  UIMAD UR4, UR9, UR4, URZ ;  /* 0x00000004090472a4 */ /* 0x000fe2000f8e023f */
[----:B------:R-:W-:Y:S01]  /*0f50*/  IMAD R2, R8, c[0x0][0x288], RZ ;  /* 0x0000a20008027a24 */ /* 0x000fe200078e02ff */
[C---:B------:R-:W-:Y:S01]  /*0f60*/  ISETP.LT.OR P1, PT, R14.reuse, 0x21, !P1 ;  /* 0x000000210e00780c */ /* 0x040fe20004f21670 */
[----:B------:R-:W-:Y:S01]  /*0f70*/  IMAD.WIDE.U32 R30, R9, c[0x0][0x210], R26 ;  /* 0x00008400091e7a25 */ /* 0x000fe200078e001a */
[----:B------:R-:W-:Y:S01]  /*0f80*/  UIMAD UR4, UR18, UR5, UR4 ;  /* 0x00000005120472a4 */ /* 0x000fe2000f8e0204 */
[----:B------:R-:W-:-:S02]  /*0f90*/  ISETP.LT.OR P3, PT, R14, 0x21, !P3 ;  /* 0x000000210e00780c */ /* 0x000fc40005f61670 */
[----:B------:R-:W-:Y:S01]  /*0fa0*/  IMAD R2, R9, c[0x0][0x28c], R2 ;  /* 0x0000a30009027a24 */ /* 0x000fe200078e0202 */
[----:B------:R-:W-:Y:S01]  /*0fb0*/  UIADD3 UR14, UR11, UR4, URZ ;  /* 0x000000040b0e7290 */ /* 0x000fe2000fffe03f */
[----:B-1----:R-:W-:Y:S01]  /*0fc0*/  IMAD R20, R8, c[0x0][0x210], RZ ;  /* 0x0000840008147a24 */ /* 0x002fe200078e02ff */
[----:B------:R-:W-:Y:S01]  /*0fd0*/  @P6 LOP3.LUT R233, R233, 0x4, RZ, 0xfc, !PT ;  /* 0x00000004e9e96812 */ /* 0x000fe200078efcff */
[----:B------:R-:W-:Y:S02]  /*0fe0*/  ULDC.64 UR4, c[0x0][0x218] ;  /* 0x0000860000047ab9 */ /* 0x000fe40000000a00 */
[----:B------:R-:W-:Y:S01]  /*0ff0*/  IMAD R20, R9, c[0x0][0x214], R20 ;  /* 0x0000850009147a24 */ /* 0x000fe200078e0214 */
[----:B------:R1:W2:Y:S01]  /*1000*/  LDSM.16.M88.4 R164, [R231+0x6080] ;  /* 0x00608000e7a4783b */ /* 0x0002a20000000200 */
[----:B------:R-:W-:Y:S02]  /*1010*/  UIMAD UR4, UR9, UR4, URZ ;  /* 0x00000004090472a4 */ /* 0x000fe4000f8e023f */
[----:B------:R-:W-:Y:S01]  /*1020*/  IMAD.IADD R31, R31, 0x1, R20 ;  /* 0x000000011f1f7824 */ /* 0x000fe200078e0214 */
[----:B------:R1:W3:Y:S01]  /*1030*/  LDSM.16.M88.4 R168, [R227+0x6080] ;  /* 0x00608000e3a8783b */ /* 0x0002e20000000200 */
[----:B------:R-:W-:-:S02]  /*1040*/  UIMAD UR4, UR18, UR5, UR4 ;  /* 0x00000005120472a4 */ /* 0x000fc4000f8e0204 */
[----:B------:R-:W-:Y:S01]  /*1050*/  IMAD.WIDE.U32 R30, R248, c[0x0][0x218], R30 ;  /* 0x00008600f81e7a25 */ /* 0x000fe200078e001e */
        /* <DEDUP_REMOVED lines=17> */
[----:B------:R-:W-:Y:S02]  /*1170*/  IADD3 R19, P0, R28, UR10, RZ ;  /* 0x0000000a1c137c10 */ /* 0x000fe4000ff1e0ff */
[----:B------:R-:W-:Y:S02]  /*1180*/  ISETP.LT.OR P4, PT, R14, 0x1, !P2 ;  /* 0x000000010e00780c */ /* 0x000fe40005781670 */
[----:B------:R-:W-:Y:S02]  /*1190*/  IADD3.X R2, R29, UR14, R2, P0, !PT ;  /* 0x0000000e1d027c10 */ /* 0x000fe400087fe402 */
[----:B------:R-:W-:Y:S02]  /*11a0*/  LEA R26, P0, R18, c[0x0][0x258], 0x2 ;  /* 0x00009600121a7a11 */ /* 0x000fe400078010ff */
[----:B------:R-:W-:Y:S02]  /*11b0*/  ISETP.LT.OR P2, PT, R14, 0x21, !P2 ;  /* 0x000000210e00780c */ /* 0x000fe40005741670 */
[----:B------:R-:W-:Y:S01]  /*11c0*/  LEA.HI.X R27, R18, c[0x0][0x25c], R17, 0x2, P0 ;  /* 0x00009700121b7a11 */ /* 0x000fe200000f1411 */
[----:B------:R-:W-:-:S04]  /*11d0*/  IMAD.U32 R17, RZ, RZ, UR8 ;  /* 0x00000008ff117e24 */ /* 0x000fc8000f8e00ff */
[----:B------:R1:W-:Y:S01]  /*11e0*/  LDGSTS.E.BYPASS.LTC128B.128 [R232+0xa080], [R236.64+0x100], !P4 ;  /* 0x0a080100ece87fae */ /* 0x0003e2000e101d50 */
[C---:B------:R-:W-:Y:S02]  /*11f0*/  ISETP.LT.OR P4, PT, R14.reuse, 0x1, P5 ;  /* 0x000000010e00780c */ /* 0x040fe40002f81670 */
[----:B------:R-:W-:Y:S01]  /*1200*/  ISETP.LT.OR P5, PT, R14, 0x21, P5 ;  /* 0x000000210e00780c */ /* 0x000fe20002fa1670 */
[----:B------:R5:W-:Y:S01]  /*1210*/  LDGSTS.E.BYPASS.LTC128B.128 [R232+0x7080], [R24.64], !P1 ;  /* 0x0708000018e87fae */ /* 0x000be2000c901d50 */
[----:B------:R-:W-:-:S04]  /*1220*/  IADD3 R20, P1, P0, R17, 0x80, R236 ;  /* 0x0000008011147810 */ /* 0x000fc8000783e0ec */
[--C-:B------:R-:W-:Y:S02]  /*1230*/  IADD3.X R21, RZ, UR7, R237.reuse, P1, P0 ;  /* 0x00000007ff157c10 */ /* 0x100fe40008fe04ed */
[----:B------:R-:W-:Y:S02]  /*1240*/  IADD3 R28, P1, P0, R17, 0x100, R236 ;  /* 0x00000100111c7810 */ /* 0x000fe4000783e0ec */
[----:B------:R-:W-:Y:S01]  /*1250*/  IADD3 R17, R31, UR4, RZ ;  /* 0x000000041f117c10 */ /* 0x000fe2000fffe0ff */
[----:B------:R1:W-:Y:S01]  /*1260*/  LDGSTS.E.BYPASS.LTC128B.128 [R232+0x9080], [R20.64], !P3 ;  /* 0x0908000014e87fae */ /* 0x0003e2000d901d50 */
[----:B------:R-:W-:Y:S01]  /*1270*/  IADD3.X R29, RZ, UR7, R237, P1, P0 ;  /* 0x00000007ff1d7c10 */ /* 0x000fe20008fe04ed */
[----:B------:R-:W-:Y:S01]  /*1280*/  ULDC.64 UR4, c[0x0][0x208] ;  /* 0x0000820000047ab9 */ /* 0x000fe20000000a00 */
[----:B------:R-:W-:Y:S01]  /*1290*/  LEA R250, P0, R30, c[0x0][0x1f0], 0x1 ;  /* 0x00007c001efa7a11 */ /* 0x000fe200078008ff */
[----:B------:R-:W-:Y:S01]  /*12a0*/  USHF.L.U32 UR15, UR4, 0x6, URZ ;  /* 0x00000006040f7899 */ /* 0x000fe2000800063f */
[----:B------:R-:W-:Y:S01]  /*12b0*/  ISETP.GE.AND P3, PT, R16, c[0x0][0x16c], PT ;  /* 0x00005b0010007a0c */ /* 0x000fe20003f66270 */
[----:B------:R2:W-:Y:S01]  /*12c0*/  LDGSTS.E.BYPASS.LTC128B.128 [R232+0xb080], [R28.64], !P2 ;  /* 0x0b0800001ce87fae */ /* 0x0005e2000d101d50 */
[----:B------:R-:W-:Y:S01]  /*12d0*/  LEA.HI.X R251, R30, c[0x0][0x1f4], R17, 0x1, P0 ;  /* 0x00007d001efb7a11 */ /* 0x000fe200000f0c11 */
[----:B------:R-:W-:Y:S01]  /*12e0*/  @!P6 IMAD.SHL.U32 R17, R234, 0x10, RZ ;  /* 0x00000010ea11e824 */ /* 0x000fe200078e00ff */
[----:B------:R-:W-:Y:S01]  /*12f0*/  SEL R18, RZ, 0xffffffff, P3 ;  /* 0xffffffffff127807 */ /* 0x000fe20001800000 */
[----:B------:R-:W-:Y:S01]  /*1300*/  USHF.L.U64.HI UR19, UR4, UR19, UR5 ;  /* 0x0000001304137299 */ /* 0x000fe20008010205 */
[----:B------:R-:W-:-:S02]  /*1310*/  ISETP.GE.AND P0, PT, R16, c[0x0][0x1fc], PT ;  /* 0x00007f0010007a0c */ /* 0x000fc40003f06270 */
[----:B------:R-:W-:Y:S01]  /*1320*/  ISETP.GE.AND P1, PT, R22, c[0x0][0x1fc], PT ;  /* 0x00007f0016007a0c */ /* 0x000fe20003f26270 */
[----:B------:R2:W-:Y:S01]  /*1330*/  @!P6 LDGSTS.E.BYPASS.LTC128B.128 [R17+0x12080], [R26.64] ;  /* 0x120800001a11efae */ /* 0x0005e2000b901d50 */
[----:B------:R-:W-:Y:S02]  /*1340*/  ISETP.GE.AND P3, PT, R16, c[0x0][0x1fc], PT ;  /* 0x00007f0010007a0c */ /* 0x000fe40003f66270 */
[----:B------:R-:W-:Y:S01]  /*1350*/  ISETP.GE.AND P2, PT, R15, c[0x0][0x1fc], PT ;  /* 0x00007f000f007a0c */ /* 0x000fe20003f46270 */
[----:B------:R-:W0:Y:S01]  /*1360*/  LDGDEPBAR ;  /* 0x00000000000079af */ /* 0x000e220000000000 */
[----:B------:R-:W-:Y:S02]  /*1370*/  SEL R16, RZ, 0xffffffff, P0 ;  /* 0xffffffffff107807 */ /* 0x000fe40000000000 */
[C---:B------:R-:W-:Y:S01]  /*1380*/  ISETP.LT.OR P0, PT, R14.reuse, 0x1, P3 ;  /* 0x000000010e00780c */ /* 0x040fe20001f01670 */
[----:B------:R3:W-:Y:S01]  /*1390*/  LDGSTS.E.BYPASS.LTC128B.128 [R232+0xc080], [R250.64], !P4 ;  /* 0x0c080000fae87fae */ /* 0x0007e2000e101d50 */
[----:B------:R-:W-:-:S02]  /*13a0*/  ISETP.LT.OR P3, PT, R14, 0x21, P3 ;  /* 0x000000210e00780c */ /* 0x000fc40001f61670 */
[----:B-1----:R-:W-:Y:S02]  /*13b0*/  SEL R20, RZ, 0x1, P1 ;  /* 0x00000001ff147807 */ /* 0x002fe40000800000 */
[C---:B------:R-:W-:Y:S02]  /*13c0*/  ISETP.LT.OR P1, PT, R14.reuse, 0x1, P2 ;  /* 0x000000010e00780c */ /* 0x040fe40001721670 */
[----:B------:R-:W-:-:S05]  /*13d0*/  ISETP.LT.OR P2, PT, R14, 0x21, P2 ;  /* 0x000000210e00780c */ /* 0x000fca0001741670 */
[----:B------:R1:W-:Y:S01]  /*13e0*/  LDGSTS.E.BYPASS.LTC128B.128 [R232+0xe080], [R250.64+0x80], !P0 ;  /* 0x0e080080fae87fae */ /* 0x0003e2000c101d50 */
[----:B------:R-:W-:-:S04]  /*13f0*/  LEA R22, P0, R19, c[0x0][0x280], 0x2 ;  /* 0x0000a00013167a11 */ /* 0x000fc800078010ff */
[----:B------:R-:W-:Y:S02]  /*1400*/  LEA.HI.X R23, R19, c[0x0][0x284], R2, 0x2, P0 ;  /* 0x0000a10013177a11 */ /* 0x000fe400000f1402 */
[----:B-----5:R-:W-:Y:S01]  /*1410*/  IADD3 R24, P0, R250, UR15, RZ ;  /* 0x0000000ffa187c10 */ /* 0x020fe2000ff1e0ff */
[----:B------:R1:W-:Y:S01]  /*1420*/  LDGSTS.E.BYPASS.LTC128B.128 [R232+0x10080], [R250.64+0x100], !P1 ;  /* 0x10080100fae87fae */ /* 0x0003e2000c901d50 */
[----:B------:R-:W-:Y:S01]  /*1430*/  ISETP.GE.AND P1, PT, R15, c[0x0][0x1fc], PT ;  /* 0x00007f000f007a0c */ /* 0x000fe20003f26270 */
[----:B------:R-:W-:Y:S01]  /*1440*/  IMAD.SHL.U32 R15, R16, 0x2, RZ ;  /* 0x00000002100f7824 */ /* 0x000fe200078e00ff */
[----:B------:R-:W-:Y:S01]  /*1450*/  IADD3.X R25, R251, UR19, RZ, P0, !PT ;  /* 0x00000013fb197c10 */ /* 0x000fe200087fe4ff */
[----:B--2---:R-:W-:Y:S01]  /*1460*/  IMAD.SHL.U32 R17, R18, 0x2, RZ ;  /* 0x0000000212117824 */ /* 0x004fe200078e00ff */
[----:B------:R-:W-:Y:S02]  /*1470*/  SEL R241, RZ, 0xffffffff, P1 ;  /* 0xfffffffffff17807 */ /* 0x000fe40000800000 */
[----:B------:R-:W-:Y:S01]  /*1480*/  LOP3.LUT R20, R15, 0x2, R20, 0xe2, !PT ;  /* 0x000000020f147812 */ /* 0x000fe200078ee214 */
[----:B------:R-:W-:Y:S01]  /*1490*/  IMAD.U32 R15, RZ, RZ, UR15 ;  /* 0x0000000fff0f7e24 */ /* 0x000fe2000f8e00ff */
[----:B------:R-:W-:Y:S01]  /*14a0*/  LOP3.LUT R242, R17, 0x2, R242, 0xe2, !PT ;  /* 0x0000000211f27812 */ /* 0x000fe200078ee2f2 */
[----:B------:R1:W-:Y:S01]  /*14b0*/  LDGSTS.E.BYPASS.LTC128B.128 [R232+0xd080], [R24.64], !P5 ;  /* 0x0d08000018e87fae */ /* 0x0003e2000e901d50 */
[----:B------:R-:W-:-:S02]  /*14c0*/  IMAD.SHL.U32 R241, R241, 0x4, RZ ;  /* 0x00000004f1f17824 */ /* 0x000fc400078e00ff */
[----:B------:R-:W-:Y:S01]  /*14d0*/  IADD3 R16, P1, P0, R15, 0x100, R250 ;  /* 0x000001000f107810 */ /* 0x000fe2000783e0fa */
[----:B------:R-:W-:Y:S01]  /*14e0*/  @!P6 IMAD.SHL.U32 R15, R234, 0x10, RZ ;  /* 0x00000010ea0fe824 */ /* 0x000fe200078e00ff */
[----:B------:R1:W-:Y:S01]  /*14f0*/  LDGSTS.E.BYPASS.LTC128B.128 [R232+0xf080], [R24.64+0x80], !P3 ;  /* 0x0f08008018e87fae */ /* 0x0003e2000d901d50 */
[----:B------:R-:W-:Y:S02]  /*1500*/  LOP3.LUT R241, R241, 0x4, R20, 0xe2, !PT ;  /* 0x00000004f1f17812 */ /* 0x000fe400078ee214 */
[----:B------:R-:W-:Y:S02]  /*1510*/  IADD3.X R17, RZ, UR19, R251, P1, P0 ;  /* 0x00000013ff117c10 */ /* 0x000fe40008fe04fb */
[----:B------:R-:W-:-:S03]  /*1520*/  PLOP3.LUT P0, PT, PT, PT, UP0, 0x80, 0x0 ;  /* 0x000000000000781c */ /* 0x000fc60003f0f008 */
[----:B------:R1:W-:Y:S04]  /*1530*/  LDGSTS.E.BYPASS.LTC128B.128 [R232+0x11080], [R16.64], !P2 ;  /* 0x1108000010e87fae */ /* 0x0003e8000d101d50 */
[----:B------:R1:W-:Y:S04]  /*1540*/  @!P6 LDGSTS.E.BYPASS.LTC128B.128 [R15+0x12180], [R22.64] ;  /* 0x12180000160fefae */ /* 0x0003e8000b901d50 */
[----:B------:R-:W0:Y:S02]  /*1550*/  LDGDEPBAR ;  /* 0x00000000000079af */ /* 0x000e240000000000 */
[----:B------:R-:W-:Y:S05]  /*1560*/  @!P0 BRA `(.L_x_29) ;  /* 0x0000374000008947 */ /* 0x000fea0003800000 */
[-C--:B---34-:R-:W-:Y:S01]  /*1570*/  LEA.HI R2, R13, R234.reuse, RZ, 0x5 ;  /* 0x000000ea0d027211 */ /* 0x098fe200078f28ff */
[----:B------:R-:W-:Y:S01]  /*1580*/  IMAD R14, R8, c[0x0][0x238], RZ ;  /* 0x00008e00080e7a24 */ /* 0x000fe200078e02ff */
[----:B------:R-:W-:Y:S01]  /*1590*/  SHF.R.S32.HI R19, RZ, 0x1f, R4 ;  /* 0x0000001fff137819 */ /* 0x000fe20000011404 */
[----:B------:R-:W-:Y:S01]  /*15a0*/  ULDC.64 UR4, c[0x0][0x240] ;  /* 0x0000900000047ab9 */ /* 0x000fe20000000a00 */
[----:B-1----:R-:W-:Y:S01]  /*15b0*/  SHF.R.S32.HI R17, RZ, 0x5, R2 ;  /* 0x00000005ff117819 */ /* 0x002fe20000011402 */
[----:B------:R-:W-:Y:S01]  /*15c0*/  IMAD R14, R9, c[0x0][0x23c], R14 ;  /* 0x00008f00090e7a24 */ /* 0x000fe200078e020e */
[--C-:B------:R-:W-:Y:S01]  /*15d0*/  SHF.R.S32.HI R235, RZ, 0x1f, R234.reuse ;  /* 0x0000001fffeb7819 */ /* 0x100fe200000114ea */
[----:B------:R-:W-:Y:S01]  /*15e0*/  UIMAD UR4, UR9, UR4, URZ ;  /* 0x00000004090472a4 */ /* 0x000fe2000f8e023f */
[----:B------:R-:W-:Y:S01]  /*15f0*/  LEA.HI R8, R2, R17, RZ, 0x1 ;  /* 0x0000001102087211 */ /* 0x000fe200078f08ff */
[----:B------:R-:W-:Y:S01]  /*1600*/  UIADD3 UR20, UR20, 0x3f, URZ ;  /* 0x0000003f14147890 */ /* 0x000fe2000fffe03f */
[----:B------:R-:W-:Y:S01]  /*1610*/  LEA.HI R13, R13, R234, RZ, 0x2 ;  /* 0x000000ea0d0d7211 */ /* 0x000fe200078f10ff */
[----:B------:R-:W-:Y:S01]  /*1620*/  IMAD.WIDE.U32 R20, R9, c[0x0][0x238], R234 ;  /* 0x00008e0009147a25 */ /* 0x000fe200078e00ea */
[----:B------:R-:W-:Y:S01]  /*1630*/  LOP3.LUT R8, R8, 0xfffffffe, RZ, 0xc0, !PT ;  /* 0xfffffffe08087812 */ /* 0x000fe200078ec0ff */
[----:B------:R-:W-:Y:S01]  /*1640*/  UIMAD UR4, UR18, UR5, UR4 ;  /* 0x00000005120472a4 */ /* 0x000fe2000f8e0204 */
[----:B------:R-:W-:Y:S01]  /*1650*/  LOP3.LUT R15, R12, 0xfffffff0, RZ, 0xc0, !PT ;  /* 0xfffffff00c0f7812 */ /* 0x000fe200078ec0ff */
[----:B------:R-:W-:Y:S01]  /*1660*/  IMAD.IADD R21, R21, 0x1, R14 ;  /* 0x0000000115157824 */ /* 0x000fe200078e020e */
[----:B------:R-:W-:Y:S01]  /*1670*/  SHF.R.S32.HI R9, RZ, 0x2, R13 ;  /* 0x00000002ff097819 */ /* 0x000fe2000001140d */
[----:B------:R-:W-:Y:S01]  /*1680*/  IMAD.IADD R8, R17, 0x1, -R8 ;  /* 0x0000000111087824 */ /* 0x000fe200078e0a08 */
[----:B------:R-:W-:Y:S01]  /*1690*/  LEA.HI R17, R19, R4, RZ, 0x2 ;  /* 0x0000000413117211 */ /* 0x000fe200078f10ff */
[----:B------:R-:W-:Y:S01]  /*16a0*/  IMAD.IADD R15, R234, 0x1, -R15 ;  /* 0x00000001ea0f7824 */ /* 0x000fe200078e0a0f */
[----:B------:R-:W-:Y:S01]  /*16b0*/  LOP3.LUT R19, R2, 0xffffffe0, RZ, 0xc0, !PT ;  /* 0xffffffe002137812 */ /* 0x000fe200078ec0ff */
[C---:B------:R-:W-:Y:S01]  /*16c0*/  IMAD.SHL.U32 R239, R8.reuse, 0x10, RZ ;  /* 0x0000001008ef7824 */ /* 0x040fe200078e00ff */
[----:B------:R-:W-:Y:S01]  /*16d0*/  SHF.R.S32.HI R18, RZ, 0x1f, R13 ;  /* 0x0000001fff127819 */ /* 0x000fe2000001140d */
[----:B------:R-:W-:Y:S01]  /*16e0*/  IMAD.SHL.U32 R8, R8, 0x400, RZ ;  /* 0x0000040008087824 */ /* 0x000fe200078e00ff */
[----:B------:R-:W-:Y:S01]  /*16f0*/  LOP3.LUT R17, R17, 0xfffffffc, RZ, 0xc0, !PT ;  /* 0xfffffffc11117812 */ /* 0x000fe200078ec0ff */
[----:B------:R-:W-:Y:S01]  /*1700*/  IMAD.IADD R12, R234, 0x1, -R19 ;  /* 0x00000001ea0c7824 */ /* 0x000fe200078e0a13 */
[----:B------:R-:W-:Y:S01]  /*1710*/  LEA.HI R18, R18, R9, RZ, 0x3 ;  /* 0x0000000912127211 */ /* 0x000fe200078f18ff */
[----:B------:R-:W-:Y:S01]  /*1720*/  IMAD.WIDE.U32 R248, R248, c[0x0][0x240], R20 ;  /* 0x00009000f8f87a25 */ /* 0x000fe200078e0014 */
[----:B------:R-:W-:Y:S01]  /*1730*/  SHF.R.S32.HI R2, RZ, 0x1f, R15 ;  /* 0x0000001fff027819 */ /* 0x000fe2000001140f */
[----:B------:R-:W-:Y:S01]  /*1740*/  USHF.R.S32.HI UR5, URZ, 0x1f, UR20 ;  /* 0x0000001f3f057899 */ /* 0x000fe20008011414 */
[----:B------:R-:W-:Y:S01]  /*1750*/  LOP3.LUT R18, R18, 0xfffffff8, RZ, 0xc0, !PT ;  /* 0xfffffff812127812 */ /* 0x000fe200078ec0ff */
[----:B------:R-:W-:Y:S01]  /*1760*/  IMAD.IADD R16, R4, 0x1, -R17 ;  /* 0x0000000104107824 */ /* 0x000fe200078e0a11 */
[----:B------:R-:W-:Y:S01]  /*1770*/  SHF.R.S32.HI R17, RZ, 0x1f, R12 ;  /* 0x0000001fff117819 */ /* 0x000fe2000001140c */
[----:B------:R-:W-:Y:S01]  /*1780*/  ULEA.HI UR20, UR5, UR20, URZ, 0x6 ;  /* 0x0000001405147291 */ /* 0x000fe2000f8f303f */
[----:B------:R-:W-:Y:S01]  /*1790*/  LEA.HI R2, R2, R15, RZ, 0x3 ;  /* 0x0000000f02027211 */ /* 0x000fe200078f18ff */
[----:B------:R-:W-:Y:S01]  /*17a0*/  IMAD.IADD R9, R9, 0x1, -R18 ;  /* 0x0000000109097824 */ /* 0x000fe200078e0a12 */
[----:B------:R-:W-:Y:S01]  /*17b0*/  LEA.HI R17, R17, R12, RZ, 0x2 ;  /* 0x0000000c11117211 */ /* 0x000fe200078f10ff */
[----:B------:R-:W-:Y:S01]  /*17c0*/  IMAD R16, R16, -0x8, R11 ;  /* 0xfffffff810107824 */ /* 0x000fe200078e020b */
[----:B------:R-:W-:Y:S01]  /*17d0*/  LOP3.LUT R10, R10, 0x10, R239, 0xf8, !PT ;  /* 0x000000100a0a7812 */ /* 0x000fe200078ef8ef */
[C---:B------:R-:W-:Y:S01]  /*17e0*/  IMAD.SHL.U32 R228, R2.reuse, 0x40, RZ ;  /* 0x0000004002e47824 */ /* 0x040fe200078e00ff */
[----:B------:R-:W-:Y:S01]  /*17f0*/  LOP3.LUT R14, R2, 0xfffffff8, RZ, 0xc0, !PT ;  /* 0xfffffff8020e7812 */ /* 0x000fe200078ec0ff */
[----:B------:R-:W-:Y:S01]  /*1800*/  CS2R R130, SRZ ;  /* 0x0000000000827805 */ /* 0x000fe2000001ff00 */
[----:B------:R-:W-:Y:S01]  /*1810*/  LOP3.LUT R11, R17, 0xfffffffc, RZ, 0xc0, !PT ;  /* 0xfffffffc110b7812 */ /* 0x000fe200078ec0ff */
[----:B------:R-:W-:Y:S01]  /*1820*/  CS2R R128, SRZ ;  /* 0x0000000000807805 */ /* 0x000fe2000001ff00 */
[----:B------:R-:W-:Y:S01]  /*1830*/  LOP3.LUT R7, R10, 0x8, R7, 0xf8, !PT ;  /* 0x000000080a077812 */ /* 0x000fe200078ef807 */
[----:B------:R-:W-:Y:S01]  /*1840*/  IMAD.SHL.U32 R10, R9, 0x40, RZ ;  /* 0x00000040090a7824 */ /* 0x000fe200078e00ff */
[----:B------:R-:W-:Y:S01]  /*1850*/  LOP3.LUT R13, R13, 0x3ffffffc, RZ, 0xc0, !PT ;  /* 0x3ffffffc0d0d7812 */ /* 0x000fe200078ec0ff */
[----:B------:R-:W-:Y:S01]  /*1860*/  IMAD.IADD R15, R15, 0x1, -R14 ;  /* 0x000000010f0f7824 */ /* 0x000fe200078e0a0e */
[----:B------:R-:W-:Y:S01]  /*1870*/  LOP3.LUT P0, RZ, R9, 0x4, RZ, 0xc0, !PT ;  /* 0x0000000409ff7812 */ /* 0x000fe2000780c0ff */
[----:B------:R-:W-:Y:S01]  /*1880*/  IMAD.IADD R11, R12, 0x1, -R11 ;  /* 0x000000010c0b7824 */ /* 0x000fe200078e0a0b */
[----:B------:R-:W-:Y:S01]  /*1890*/  LOP3.LUT R10, R10, 0x1c0, RZ, 0xc0, !PT ;  /* 0x000001c00a0a7812 */ /* 0x000fe200078ec0ff */
[----:B------:R-:W-:Y:S01]  /*18a0*/  IMAD.SHL.U32 R12, R4, 0x8, RZ ;  /* 0x00000008040c7824 */ /* 0x000fe200078e00ff */
[C---:B------:R-:W-:Y:S01]  /*18b0*/  LOP3.LUT P2, RZ, R15.reuse, 0x2, RZ, 0xc0, !PT ;  /* 0x000000020fff7812 */ /* 0x040fe2000784c0ff */
[C---:B------:R-:W-:Y:S01]  /*18c0*/  IMAD.SHL.U32 R14, R15.reuse, 0x40, RZ ;  /* 0x000000400f0e7824 */ /* 0x040fe200078e00ff */
[----:B------:R-:W-:Y:S01]  /*18d0*/  LOP3.LUT P1, RZ, R15, 0x4, RZ, 0xc0, !PT ;  /* 0x000000040fff7812 */ /* 0x000fe2000782c0ff */
[----:B------:R-:W-:Y:S01]  /*18e0*/  IMAD.IADD R13, R234, 0x1, -R13 ;  /* 0x00000001ea0d7824 */ /* 0x000fe200078e0a0d */
[----:B------:R-:W-:Y:S01]  /*18f0*/  LOP3.LUT R12, R12, 0x18, RZ, 0xc0, !PT ;  /* 0x000000180c0c7812 */ /* 0x000fe200078ec0ff */
[----:B------:R-:W-:Y:S01]  /*1900*/  IMAD R4, R11, -0x2, R16 ;  /* 0xfffffffe0b047824 */ /* 0x000fe200078e0210 */
[----:B------:R-:W-:Y:S01]  /*1910*/  SHF.R.U32.HI R15, RZ, 0x3, R10 ;  /* 0x00000003ff0f7819 */ /* 0x000fe2000001160a */
[----:B------:R-:W-:Y:S01]  /*1920*/  IMAD R240, R13, 0x2, R8 ;  /* 0x000000020df07824 */ /* 0x000fe200078e0208 */
[----:B------:R-:W-:Y:S01]  /*1930*/  SEL R5, R5, 0xffffffc0, !P1 ;  /* 0xffffffc005057807 */ /* 0x000fe20004800000 */
[----:B------:R-:W-:Y:S01]  /*1940*/  IMAD.SHL.U32 R11, R229, 0x8, RZ ;  /* 0x00000008e50b7824 */ /* 0x000fe200078e00ff */
[----:B------:R-:W-:Y:S01]  /*1950*/  LOP3.LUT R15, R15, R10, R12, 0x1e, !PT ;  /* 0x0000000a0f0f7212 */ /* 0x000fe200078e1e0c */
[----:B------:R-:W-:Y:S01]  /*1960*/  IMAD.SHL.U32 R9, R229, 0x20, RZ ;  /* 0x00000020e5097824 */ /* 0x000fe200078e00ff */
[----:B------:R-:W-:Y:S01]  /*1970*/  LOP3.LUT R14, R14, 0x1c0, RZ, 0xc0, !PT ;  /* 0x000001c00e0e7812 */ /* 0x000fe200078ec0ff */
[----:B------:R-:W-:Y:S01]  /*1980*/  CS2R R126, SRZ ;  /* 0x00000000007e7805 */ /* 0x000fe2000001ff00 */
[----:B------:R-:W-:Y:S01]  /*1990*/  ISETP.GT.AND P1, PT, R4, RZ, PT ;  /* 0x000000ff0400720c */ /* 0x000fe20003f24270 */
[----:B------:R-:W-:Y:S01]  /*19a0*/  IMAD.IADD R240, R15, 0x1, R240 ;  /* 0x000000010ff07824 */ /* 0x000fe200078e02f0 */
[--C-:B------:R-:W-:Y:S01]  /*19b0*/  SHF.R.U32.HI R10, RZ, 0x3, R14.reuse ;  /* 0x00000003ff0a7819 */ /* 0x100fe2000001160e */
[----:B------:R-:W-:Y:S01]  /*19c0*/  CS2R R124, SRZ ;  /* 0x00000000007c7805 */ /* 0x000fe2000001ff00 */
[----:B------:R-:W-:Y:S01]  /*19d0*/  LOP3.LUT R11, R14, 0x8, R11, 0xf8, !PT ;  /* 0x000000080e0b7812 */ /* 0x000fe200078ef80b */
[----:B------:R-:W-:Y:S01]  /*19e0*/  CS2R R122, SRZ ;  /* 0x00000000007a7805 */ /* 0x000fe2000001ff00 */
[----:B------:R-:W-:Y:S01]  /*19f0*/  LEA R240, R240, 0x12280, 0x1 ;  /* 0x00012280f0f07811 */ /* 0x000fe200078e08ff */
[----:B------:R-:W-:Y:S01]  /*1a00*/  CS2R R120, SRZ ;  /* 0x0000000000787805 */ /* 0x000fe2000001ff00 */
[----:B------:R-:W-:Y:S01]  /*1a10*/  LOP3.LUT R9, R12, 0x20, R9, 0xf8, !PT ;  /* 0x000000200c097812 */ /* 0x000fe200078ef809 */
[----:B------:R-:W-:Y:S01]  /*1a20*/  CS2R R118, SRZ ;  /* 0x0000000000767805 */ /* 0x000fe2000001ff00 */
[C---:B------:R-:W-:Y:S01]  /*1a30*/  IADD3 R243, R240.reuse, 0x40, RZ ;  /* 0x00000040f0f37810 */ /* 0x040fe20007ffe0ff */
[----:B------:R-:W-:Y:S01]  /*1a40*/  CS2R R116, SRZ ;  /* 0x0000000000747805 */ /* 0x000fe2000001ff00 */
[----:B------:R-:W-:Y:S01]  /*1a50*/  @P0 IADD3 R243, R240, -0x40, RZ ;  /* 0xffffffc0f0f30810 */ /* 0x000fe20007ffe0ff */
[----:B------:R-:W-:Y:S01]  /*1a60*/  CS2R R114, SRZ ;  /* 0x0000000000727805 */ /* 0x000fe2000001ff00 */
[----:B------:R-:W-:Y:S01]  /*1a70*/  LOP3.LUT R11, R11, R10, RZ, 0x3c, !PT ;  /* 0x0000000a0b0b7212 */ /* 0x000fe200078e3cff */
[----:B------:R-:W-:Y:S01]  /*1a80*/  CS2R R112, SRZ ;  /* 0x0000000000707805 */ /* 0x000fe2000001ff00 */
[----:B------:R-:W-:Y:S01]  /*1a90*/  LOP3.LUT R228, R228, 0xfffffe00, RZ, 0xc0, !PT ;  /* 0xfffffe00e4e47812 */ /* 0x000fe200078ec0ff */
[----:B------:R-:W-:Y:S01]  /*1aa0*/  CS2R R110, SRZ ;  /* 0x00000000006e7805 */ /* 0x000fe2000001ff00 */
[----:B------:R-:W-:Y:S01]  /*1ab0*/  ISETP.GT.AND P0, PT, R4, 0x1, PT ;  /* 0x000000010400780c */ /* 0x000fe20003f04270 */
[----:B------:R-:W-:Y:S01]  /*1ac0*/  CS2R R108, SRZ ;  /* 0x00000000006c7805 */ /* 0x000fe2000001ff00 */
[----:B------:R-:W-:Y:S01]  /*1ad0*/  LOP3.LUT R233, R233, 0xfffffffd, RZ, 0xc0, !PT ;  /* 0xfffffffde9e97812 */ /* 0x000fe200078ec0ff */
[----:B------:R-:W-:Y:S01]  /*1ae0*/  CS2R R106, SRZ ;  /* 0x00000000006a7805 */ /* 0x000fe2000001ff00 */
[----:B------:R-:W-:Y:S01]  /*1af0*/  LOP3.LUT R6, R7, R6, RZ, 0x3c, !PT ;  /* 0x0000000607067212 */ /* 0x000fe200078e3cff */
[----:B------:R-:W-:Y:S01]  /*1b00*/  CS2R R104, SRZ ;  /* 0x0000000000687805 */ /* 0x000fe2000001ff00 */
[----:B------:R-:W-:Y:S01]  /*1b10*/  LOP3.LUT R9, R10, R9, R14, 0x1e, !PT ;  /* 0x000000090a097212 */ /* 0x000fe200078e1e0e */
[----:B------:R-:W-:Y:S01]  /*1b20*/  CS2R R102, SRZ ;  /* 0x0000000000667805 */ /* 0x000fe2000001ff00 */
[-C--:B------:R-:W-:Y:S01]  /*1b30*/  IADD3 R2, R11, R228.reuse, R8 ;  /* 0x000000e40b027210 */ /* 0x080fe20007ffe008 */
[----:B------:R-:W-:Y:S01]  /*1b40*/  IMAD R229, R229, 0x200, R6 ;  /* 0x00000200e5e57824 */ /* 0x000fe200078e0206 */
[----:B------:R-:W-:Y:S01]  /*1b50*/  SEL R3, R3, 0xffffffe0, !P2 ;  /* 0xffffffe003037807 */ /* 0x000fe20005000000 */
[----:B------:R-:W-:Y:S01]  /*1b60*/  CS2R R100, SRZ ;  /* 0x0000000000647805 */ /* 0x000fe2000001ff00 */
[----:B------:R-:W-:Y:S01]  /*1b70*/  @P1 LOP3.LUT R233, R233, 0x2, RZ, 0xfc, !PT ;  /* 0x00000002e9e91812 */ /* 0x000fe200078efcff */
[----:B------:R-:W-:Y:S01]  /*1b80*/  IMAD R0, R229, 0x2, R0 ;  /* 0x00000002e5007824 */ /* 0x000fe200078e0200 */
[----:B------:R-:W-:Y:S01]  /*1b90*/  LOP3.LUT R228, R9, R228, RZ, 0xfc, !PT ;  /* 0x000000e409e47212 */ /* 0x000fe200078efcff */
[C---:B------:R-:W-:Y:S01]  /*1ba0*/  IMAD R224, R2.reuse, 0x2, R3 ;  /* 0x0000000202e07824 */ /* 0x040fe200078e0203 */
[----:B------:R-:W-:Y:S01]  /*1bb0*/  LOP3.LUT R233, R233, 0xfffffffe, RZ, 0xc0, !PT ;  /* 0xfffffffee9e97812 */ /* 0x000fe200078ec0ff */
[C---:B------:R-:W-:Y:S01]  /*1bc0*/  IMAD.SHL.U32 R230, R2.reuse, 0x2, RZ ;  /* 0x0000000202e67824 */ /* 0x040fe200078e00ff */
[----:B------:R-:W-:Y:S01]  /*1bd0*/  LEA.HI R239, R17, R239, RZ, 0x1e ;  /* 0x000000ef11ef7211 */ /* 0x000fe200078ff0ff */
[----:B------:R-:W-:Y:S01]  /*1be0*/  IMAD R3, R2, 0x2, R5 ;  /* 0x0000000202037824 */ /* 0x000fe200078e0205 */
        /* <DEDUP_REMOVED lines=34> */
[----:B------:R-:W-:Y:S01]  /*1e10*/  ISETP.GT.AND P6, PT, R4, 0x20, PT ;  /* 0x000000200400780c */ /* 0x000fe20003fc4270 */
[----:B------:R-:W-:Y:S01]  /*1e20*/  IMAD.SHL.U32 R228, R228, 0x2, RZ ;  /* 0x00000002e4e47824 */ /* 0x000fe200078e00ff */
[----:B------:R-:W-:Y:S01]  /*1e30*/  ISETP.GT.AND P5, PT, R4, 0x21, PT ;  /* 0x000000210400780c */ /* 0x000fe20003fa4270 */
[----:B------:R-:W-:Y:S01]  /*1e40*/  IMAD.IADD R2, R5, 0x1, R224 ;  /* 0x0000000105027824 */ /* 0x000fe200078e02e0 */
[----:B------:R-:W-:Y:S01]  /*1e50*/  @P0 LOP3.LUT R233, R233, 0x1, RZ, 0xfc, !PT ;  /* 0x00000001e9e90812 */ /* 0x000fe200078efcff */
[----:B------:R-:W-:-:S02]  /*1e60*/  USHF.R.S32.HI UR20, URZ, 0x6, UR20 ;  /* 0x000000063f147899 */ /* 0x000fc40008011414 */
[----:B------:R-:W-:Y:S02]  /*1e70*/  UMOV UR18, URZ ;  /* 0x0000003f00127c82 */ /* 0x000fe40008000000 */
.L_x_32:
        /* <DEDUP_REMOVED lines=430> */
[C---:B-1--4-:R-:W-:Y:S01]  /*3960*/  LOP3.LUT P2, RZ, R241.reuse, 0x1, RZ, 0xc0, !PT ;  /* 0x00000001f1ff7812 */ /* 0x052fe2000784c0ff */
        /* <DEDUP_REMOVED lines=59> */
.L_x_30:
[-C--:B-1--4-:R-:W-:Y:S01]  /*3d20*/  HMMA.16816.F32.BF16 R84, R20, R28.reuse, R84 ;  /* 0x0000001c1454723c */ /* 0x092fe20000041854 */
        /* <DEDUP_REMOVED lines=47> */
[----:B------:R2:W1:Y:S07]  /*4020*/  LDSM.16.MT88.4 R152, [R228+0x80] ;  /* 0x00008000e498783b */ /* 0x00046e0000004200 */
        /* <DEDUP_REMOVED lines=22> */
[----:B-1234-:R-:W-:Y:S01]  /*4190*/  LOP3.LUT P2, RZ, R242, 0x1, RZ, 0xc0, !PT ;  /* 0x00000001f2ff7812 */ /* 0x01efe2000784c0ff */
        /* <DEDUP_REMOVED lines=60> */
.L_x_31:
[-C--:B-1234-:R-:W-:Y:S01]  /*4560*/  HMMA.16816.F32.BF16 R4, R148, R152.reuse, RZ ;  /* 0x000000989404723c */ /* 0x09efe200000418ff */
        /* <DEDUP_REMOVED lines=116> */
.L_x_29:
[----:B---34-:R-:W2:Y:S01]  /*4cb0*/  S2UR UR11, SR_CTAID.Y ;  /* 0x00000000000b79c3 */ /* 0x018ea20000002600 */
[----:B------:R-:W-:Y:S01]  /*4cc0*/  ULDC.64 UR14, c[0x0][0x338] ;  /* 0x0000ce00000e7ab9 */ /* 0x000fe20000000a00 */
[----:B------:R-:W-:Y:S01]  /*4cd0*/  ISETP.NE.AND P1, PT, R234, RZ, PT ;  /* 0x000000ffea00720c */ /* 0x000fe20003f25270 */
[----:B------:R-:W-:Y:S01]  /*4ce0*/  UISETP.NE.AND UP0, UPT, UR14, 0x1, UPT ;  /* 0x000000010e00788c */ /* 0x000fe2000bf05270 */
[----:B------:R-:W-:Y:S01]  /*4cf0*/  BSSY B0, `(.L_x_33) ;  /* 0x0000055000007945 */ /* 0x000fe20003800000 */
[----:B------:R-:W-:Y:S01]  /*4d00*/  ULDC UR8, c[0x0][0x340] ;  /* 0x0000d00000087ab9 */ /* 0x000fe20000000800 */
[----:B------:R-:W-:Y:S01]  /*4d10*/  FMUL.FTZ R84, R84, c[0x0][0x298] ;  /* 0x0000a60054547a20 */ /* 0x000fe20000410000 */
[----:B------:R-:W-:Y:S01]  /*4d20*/  ULDC UR4, c[0x0][0x358] ;  /* 0x0000d60000047ab9 */ /* 0x000fe20000000800 */
[----:B------:R-:W3:Y:S01]  /*4d30*/  S2UR UR7, SR_CTAID.X ;  /* 0x00000000000779c3 */ /* 0x000ee20000002500 */
[----:B------:R-:W-:Y:S01]  /*4d40*/  ULDC UR5, c[0x0][0x2f4] ;  /* 0x0000bd0000057ab9 */ /* 0x000fe20000000800 */
[----:B------:R-:W-:-:S02]  /*4d50*/  FMUL.FTZ R85, R85, c[0x0][0x298] ;  /* 0x0000a60055557a20 */ /* 0x000fc40000410000 */
[----:B------:R-:W-:Y:S02]  /*4d60*/  FMUL.FTZ R86, R86, c[0x0][0x298] ;  /* 0x0000a60056567a20 */ /* 0x000fe40000410000 */
[----:B------:R-:W-:Y:S02]  /*4d70*/  FMUL.FTZ R87, R87, c[0x0][0x298] ;  /* 0x0000a60057577a20 */ /* 0x000fe40000410000 */
[----:B------:R-:W4:Y:S01]  /*4d80*/  S2UR UR6, SR_CTAID.Z ;  /* 0x00000000000679c3 */ /* 0x000f220000002700 */
[----:B------:R-:W-:Y:S02]  /*4d90*/  FMUL.FTZ R88, R88, c[0x0][0x298] ;  /* 0x0000a60058587a20 */ /* 0x000fe40000410000 */
[----:B------:R-:W-:Y:S02]  /*4da0*/  FMUL.FTZ R89, R89, c[0x0][0x298] ;  /* 0x0000a60059597a20 */ /* 0x000fe40000410000 */
[----:B------:R-:W-:Y:S02]  /*4db0*/  FMUL.FTZ R90, R90, c[0x0][0x298] ;  /* 0x0000a6005a5a7a20 */ /* 0x000fe40000410000 */
[----:B------:R-:W-:Y:S01]  /*4dc0*/  FMUL.FTZ R91, R91, c[0x0][0x298] ;  /* 0x0000a6005b5b7a20 */ /* 0x000fe20000410000 */
[----:B--2---:R-:W-:Y:S01]  /*4dd0*/  UIMAD.WIDE.U32 UR18, UR11, UR15, URZ ;  /* 0x0000000f0b1272a5 */ /* 0x004fe2000f8e003f */
[----:B------:R-:W-:Y:S01]  /*4de0*/  FMUL.FTZ R96, R96, c[0x0][0x298] ;  /* 0x0000a60060607a20 */ /* 0x000fe20000410000 */
[----:B------:R-:W-:Y:S01]  /*4df0*/  USHF.R.S32.HI UR13, URZ, 0x1f, UR11 ;  /* 0x0000001f3f0d7899 */ /* 0x000fe2000801140b */
[----:B------:R-:W-:Y:S01]  /*4e00*/  FMUL.FTZ R97, R97, c[0x0][0x298] ;  /* 0x0000a60061617a20 */ /* 0x000fe20000410000 */
[----:B------:R-:W-:Y:S01]  /*4e10*/  UMOV UR15, UR11 ;  /* 0x0000000b000f7c82 */ /* 0x000fe20008000000 */
[----:B------:R-:W-:Y:S01]  /*4e20*/  FMUL.FTZ R98, R98, c[0x0][0x298] ;  /* 0x0000a60062627a20 */ /* 0x000fe20000410000 */
[----:B------:R-:W-:Y:S01]  /*4e30*/  @UP0 USHF.R.U32.HI UR15, URZ, UR8, UR19 ;  /* 0x000000083f0f0299 */ /* 0x000fe20008011613 */
[----:B------:R-:W-:Y:S01]  /*4e40*/  FMUL.FTZ R99, R99, c[0x0][0x298] ;  /* 0x0000a60063637a20 */ /* 0x000fe20000410000 */
[----:B---3--:R-:W-:Y:S01]  /*4e50*/  UIMAD UR8, UR7, UR4, URZ ;  /* 0x00000004070872a4 */ /* 0x008fe2000f8e023f */
[----:B------:R-:W-:Y:S01]  /*4e60*/  FMUL.FTZ R92, R92, c[0x0][0x298] ;  /* 0x0000a6005c5c7a20 */ /* 0x000fe20000410000 */
[----:B------:R-:W-:Y:S01]  /*4e70*/  @UP0 USHF.R.S32.HI UR4, URZ, 0x1f, UR15 ;  /* 0x0000001f3f040899 */ /* 0x000fe2000801140f */
[----:B------:R-:W-:Y:S01]  /*4e80*/  FMUL.FTZ R93, R93, c[0x0][0x298] ;  /* 0x0000a6005d5d7a20 */ /* 0x000fe20000410000 */
[----:B------:R-:W-:Y:S01]  /*4e90*/  UMOV UR12, UR11 ;  /* 0x0000000b000c7c82 */ /* 0x000fe20008000000 */
[----:B------:R-:W-:Y:S01]  /*4ea0*/  FMUL.FTZ R94, R94, c[0x0][0x298] ;  /* 0x0000a6005e5e7a20 */ /* 0x000fe20000410000 */
[----:B------:R-:W-:Y:S01]  /*4eb0*/  @UP0 UMOV UR12, UR15 ;  /* 0x0000000f000c0c82 */ /* 0x000fe20008000000 */
[----:B------:R-:W-:Y:S01]  /*4ec0*/  FMUL.FTZ R95, R95, c[0x0][0x298] ;  /* 0x0000a6005f5f7a20 */ /* 0x000fe20000410000 */
[----:B----4-:R-:W-:Y:S01]  /*4ed0*/  UIMAD UR10, UR6, UR5, URZ ;  /* 0x00000005060a72a4 */ /* 0x010fe2000f8e023f */
[----:B------:R-:W-:Y:S01]  /*4ee0*/  FMUL.FTZ R100, R100, c[0x0][0x298] ;  /* 0x0000a60064647a20 */ /* 0x000fe20000410000 */
[----:B------:R-:W-:Y:S01]  /*4ef0*/  UIMAD UR5, UR8, UR5, URZ ;  /* 0x00000005080572a4 */ /* 0x000fe2000f8e023f */
[----:B------:R-:W-:Y:S01]  /*4f00*/  FMUL.FTZ R101, R101, c[0x0][0x298] ;  /* 0x0000a60065657a20 */ /* 0x000fe20000410000 */
[----:B------:R-:W-:Y:S01]  /*4f10*/  USHF.R.S32.HI UR18, URZ, 0x1f, UR10 ;  /* 0x0000001f3f127899 */ /* 0x000fe2000801140a */
[----:B------:R-:W-:Y:S01]  /*4f20*/  FMUL.FTZ R102, R102, c[0x0][0x298] ;  /* 0x0000a60066667a20 */ /* 0x000fe20000410000 */
[----:B------:R-:W-:Y:S01]  /*4f30*/  @UP0 UMOV UR13, UR4 ;  /* 0x00000004000d0c82 */ /* 0x000fe20008000000 */
[----:B------:R-:W-:Y:S01]  /*4f40*/  FMUL.FTZ R103, R103, c[0x0][0x298] ;  /* 0x0000a60067677a20 */ /* 0x000fe20000410000 */
[----:B------:R-:W-:Y:S01]  /*4f50*/  USHF.R.S32.HI UR8, URZ, 0x1f, UR5 ;  /* 0x0000001f3f087899 */ /* 0x000fe20008011405 */
[----:B------:R-:W-:Y:S01]  /*4f60*/  FMUL.FTZ R104, R104, c[0x0][0x298] ;  /* 0x0000a60068687a20 */ /* 0x000fe20000410000 */
[----:B------:R-:W-:Y:S01]  /*4f70*/  UIADD3 UR10, UP1, UP0, UR5, UR12, UR10 ;  /* 0x0000000c050a7290 */ /* 0x000fe2000f83e00a */
[----:B------:R-:W-:Y:S01]  /*4f80*/  FMUL.FTZ R105, R105, c[0x0][0x298] ;  /* 0x0000a60069697a20 */ /* 0x000fe20000410000 */
[----:B------:R-:W-:Y:S01]  /*4f90*/  UIADD3 UR15, -UR15, URZ, URZ ;  /* 0x0000003f0f0f7290 */ /* 0x000fe2000fffe13f */
[----:B------:R-:W-:Y:S01]  /*4fa0*/  FMUL.FTZ R106, R106, c[0x0][0x298] ;  /* 0x0000a6006a6a7a20 */ /* 0x000fe20000410000 */
[----:B------:R-:W-:Y:S01]  /*4fb0*/  UIADD3.X UR18, UR8, UR13, UR18, UP1, UP0 ;  /* 0x0000000d08127290 */ /* 0x000fe20008fe0412 */
[----:B------:R-:W-:Y:S01]  /*4fc0*/  FMUL.FTZ R107, R107, c[0x0][0x298] ;  /* 0x0000a6006b6b7a20 */ /* 0x000fe20000410000 */
[----:B------:R-:W-:Y:S01]  /*4fd0*/  USHF.L.U32 UR8, UR10, 0x2, URZ ;  /* 0x000000020a087899 */ /* 0x000fe2000800063f */
[----:B------:R-:W-:Y:S01]  /*4fe0*/  FMUL.FTZ R112, R112, c[0x0][0x298] ;  /* 0x0000a60070707a20 */ /* 0x000fe20000410000 */
[----:B------:R-:W-:Y:S01]  /*4ff0*/  ULDC.64 UR4, c[0x0][0x350] ;  /* 0x0000d40000047ab9 */ /* 0x000fe20000000a00 */
[----:B------:R-:W-:Y:S01]  /*5000*/  FMUL.FTZ R113, R113, c[0x0][0x298] ;  /* 0x0000a60071717a20 */ /* 0x000fe20000410000 */
[----:B------:R-:W-:Y:S01]  /*5010*/  USHF.L.U64.HI UR10, UR10, 0x2, UR18 ;  /* 0x000000020a0a7899 */ /* 0x000fe20008010212 */
[----:B------:R-:W-:Y:S01]  /*5020*/  FMUL.FTZ R114, R114, c[0x0][0x298] ;  /* 0x0000a60072727a20 */ /* 0x000fe20000410000 */
[----:B------:R-:W-:Y:S01]  /*5030*/  UIADD3 UR4, UP0, UR8, UR4, URZ ;  /* 0x0000000408047290 */ /* 0x000fe2000ff1e03f */
[----:B------:R-:W-:Y:S01]  /*5040*/  FMUL.FTZ R115, R115, c[0x0][0x298] ;  /* 0x0000a60073737a20 */ /* 0x000fe20000410000 */
[----:B------:R-:W-:Y:S01]  /*5050*/  UIMAD UR11, UR15, UR14, UR11 ;  /* 0x0000000e0f0b72a4 */ /* 0x000fe2000f8e020b */
[----:B------:R-:W-:Y:S01]  /*5060*/  FMUL.FTZ R108, R108, c[0x0][0x298] ;  /* 0x0000a6006c6c7a20 */ /* 0x000fe20000410000 */
[----:B------:R-:W-:Y:S01]  /*5070*/  UIADD3.X UR5, UR10, UR5, URZ, UP0, !UPT ;  /* 0x000000050a057290 */ /* 0x000fe200087fe43f */
[----:B------:R-:W-:Y:S01]  /*5080*/  FMUL.FTZ R109, R109, c[0x0][0x298] ;  /* 0x0000a6006d6d7a20 */ /* 0x000fe20000410000 */
[----:B------:R-:W-:Y:S01]  /*5090*/  MOV R2, UR4 ;  /* 0x0000000400027c02 */ /* 0x000fe20008000f00 */
[----:B------:R-:W-:-:S02]  /*50a0*/  FMUL.FTZ R110, R110, c[0x0][0x298] ;  /* 0x0000a6006e6e7a20 */ /* 0x000fc40000410000 */
[----:B------:R-:W-:Y:S01]  /*50b0*/  FMUL.FTZ R111, R111, c[0x0][0x298] ;  /* 0x0000a6006f6f7a20 */ /* 0x000fe20000410000 */
[----:B------:R-:W-:Y:S01]  /*50c0*/  MOV R3, UR5 ;  /* 0x0000000500037c02 */ /* 0x000fe20008000f00 */
[----:B------:R-:W-:Y:S02]  /*50d0*/  FMUL.FTZ R116, R116, c[0x0][0x298] ;  /* 0x0000a60074747a20 */ /* 0x000fe40000410000 */
[----:B------:R-:W-:Y:S02]  /*50e0*/  FMUL.FTZ R117, R117, c[0x0][0x298] ;  /* 0x0000a60075757a20 */ /* 0x000fe40000410000 */
[----:B------:R-:W-:Y:S02]  /*50f0*/  FMUL.FTZ R118, R118, c[0x0][0x298] ;  /* 0x0000a60076767a20 */ /* 0x000fe40000410000 */
[----:B------:R-:W-:Y:S02]  /*5100*/  FMUL.FTZ R119, R119, c[0x0][0x298] ;  /* 0x0000a60077777a20 */ /* 0x000fe40000410000 */
[----:B------:R-:W-:-:S02]  /*5110*/  FMUL.FTZ R120, R120, c[0x0][0x298] ;  /* 0x0000a60078787a20 */ /* 0x000fc40000410000 */
[----:B------:R-:W-:Y:S02]  /*5120*/  FMUL.FTZ R121, R121, c[0x0][0x298] ;  /* 0x0000a60079797a20 */ /* 0x000fe40000410000 */
        /* <DEDUP_REMOVED lines=9> */
[----:B------:R-:W-:Y:S01]  /*51c0*/  FMUL.FTZ R127, R127, c[0x0][0x298] ;  /* 0x0000a6007f7f7a20 */ /* 0x000fe20000410000 */
[----:B------:R-:W-:Y:S06]  /*51d0*/  BAR.SYNC.DEFER_BLOCKING 0x1, 0x100 ;  /* 0x0044000000007b1d */ /* 0x000fec0000010000 */
[----:B------:R-:W-:Y:S05]  /*51e0*/  @P1 BRA `(.L_x_34) ;  /* 0x0000005000001947 */ /* 0x000fea0003800000 */
.L_x_35:
[----:B------:R-:W2:Y:S01]  /*51f0*/  LDG.E.STRONG.GPU R0, [R2.64] ;  /* 0x0000001002007981 */ /* 0x000ea2000c1ef900 */
[----:B------:R-:W-:Y:S01]  /*5200*/  YIELD ;  /* 0x0000000000007946 */ /* 0x000fe20003800000 */
[----:B--2---:R-:W-:Y:S01]  /*5210*/  ISETP.NE.AND P0, PT, R0, UR11, PT ;  /* 0x0000000b00007c0c */ /* 0x004fe2000bf05270 */
[----:B------:R-:W-:-:S12]  /*5220*/  CCTL.IVALL ;  /* 0x00000000ff00798f */ /* 0x000fd80002000000 */
[----:B------:R-:W-:Y:S05]  /*5230*/  @P0 BRA `(.L_x_35) ;  /* 0xffffffb000000947 */ /* 0x000fea000383ffff */
.L_x_34:
[----:B------:R-:W-:Y:S05]  /*5240*/  BSYNC B0 ;  /* 0x0000000000007941 */ /* 0x000fea0003800000 */
.L_x_33:
[----:B-1----:R-:W-:Y:S01]  /*5250*/  MOV R5, 0xffffffff ;  /* 0xffffffff00057802 */ /* 0x002fe20000000f00 */
[----:B------:R-:W-:Y:S05]  /*5260*/  BRA.CONV ~URZ, `(.L_x_36) ;  /* 0x000000237f007947 */ /* 0x000fea000b800000 */
[----:B------:R-:W-:Y:S02]  /*5270*/  MOV R4, 0x5290 ;  /* 0x0000529000047802 */ /* 0x000fe40000000f00 */
[----:B------:R-:W-:Y:S05]  /*5280*/  CALL.REL.NOINC `($__internal_0_$__cuda_sm70_warpsync) ;  /* 0x00000b2000007944 */ /* 0x000fea0003c00000 */
.L_x_36:
[----:B------:R-:W-:Y:S01]  /*5290*/  UIMAD UR4, UR7, 0x3000, URZ ;  /* 0x00003000070478a4 */ /* 0x000fe2000f8e023f */
[----:B------:R-:W1:Y:S01]  /*52a0*/  S2R R0, SR_CTAID.Z ;  /* 0x0000000000007919 */ /* 0x000e620000002700 */
[----:B------:R-:W-:Y:S01]  /*52b0*/  IMAD.U32 R8, RZ, RZ, UR12 ;  /* 0x0000000cff087e24 */ /* 0x000fe2000f8e00ff */
[----:B------:R-:W-:-:S06]  /*52c0*/  NOP ;  /* 0x0000000000007918 */ /* 0x000fcc0000000000 */
[----:B------:R-:W-:Y:S01]  /*52d0*/  USHF.R.S32.HI UR14, URZ, 0x1f, UR4 ;  /* 0x0000001f3f0e7899 */ /* 0x000fe20008011404 */
[C---:B------:R-:W-:Y:S01]  /*52e0*/  IADD3 R6, P0, R234.reuse, UR4, RZ ;  /* 0x00000004ea067c10 */ /* 0x040fe2000ff1e0ff */
[----:B------:R-:W-:Y:S01]  /*52f0*/  IMAD.U32 R9, RZ, RZ, UR13 ;  /* 0x0000000dff097e24 */ /* 0x000fe2000f8e00ff */
[----:B------:R-:W-:Y:S02]  /*5300*/  ULDC.64 UR4, c[0x0][0x328] ;  /* 0x0000ca0000047ab9 */ /* 0x000fe40000000a00 */
[----:B------:R-:W-:Y:S01]  /*5310*/  UIMAD UR4, UR13, UR4, URZ ;  /* 0x000000040d0472a4 */ /* 0x000fe2000f8e023f */
[----:B------:R-:W-:-:S03]  /*5320*/  LEA.HI.X.SX32 R7, R234, UR14, 0x1, P0 ;  /* 0x0000000eea077c11 */ /* 0x000fc600080f0eff */
[----:B------:R-:W-:Y:S02]  /*5330*/  UIMAD UR14, UR12, UR5, UR4 ;  /* 0x000000050c0e72a4 */ /* 0x000fe4000f8e0204 */
[----:B------:R-:W-:Y:S01]  /*5340*/  IMAD.WIDE.U32 R8, R8, c[0x0][0x328], R6 ;  /* 0x0000ca0008087a25 */ /* 0x000fe200078e0006 */
[----:B------:R-:W-:Y:S02]  /*5350*/  ULDC.64 UR4, c[0x0][0x330] ;  /* 0x0000cc0000047ab9 */ /* 0x000fe40000000a00 */
[----:B------:R-:W-:Y:S02]  /*5360*/  UIMAD UR4, UR9, UR4, URZ ;  /* 0x00000004090472a4 */ /* 0x000fe4000f8e023f */
[----:B------:R-:W-:Y:S02]  /*5370*/  IADD3 R9, R9, UR14, RZ ;  /* 0x0000000e09097c10 */ /* 0x000fe4000fffe0ff */
[----:B------:R-:W-:-:S03]  /*5380*/  UIMAD UR4, UR6, UR5, UR4 ;  /* 0x00000005060472a4 */ /* 0x000fc6000f8e0204 */
[----:B-1----:R-:W-:-:S05]  /*5390*/  IMAD.WIDE.U32 R8, R0, c[0x0][0x330], R8 ;  /* 0x0000cc0000087a25 */ /* 0x002fca00078e0008 */
[----:B------:R-:W-:Y:S02]  /*53a0*/  IADD3 R4, R9, UR4, RZ ;  /* 0x0000000409047c10 */ /* 0x000fe4000fffe0ff */
[----:B------:R-:W-:-:S04]  /*53b0*/  LEA R10, P0, R8, c[0x0][0x310], 0x2 ;  /* 0x0000c400080a7a11 */ /* 0x000fc800078010ff */
[----:B------:R-:W-:-:S05]  /*53c0*/  LEA.HI.X R11, R8, c[0x0][0x314], R4, 0x2, P0 ;  /* 0x0000c500080b7a11 */ /* 0x000fca00000f1404 */
[----:B------:R1:W-:Y:S04]  /*53d0*/  RED.E.ADD.F32.FTZ.RN.STRONG.GPU [R10.64], R36 ;  /* 0x000000240a00798e */ /* 0x0003e8000c10e790 */
        /* <DEDUP_REMOVED lines=47> */
[----:B------:R-:W-:Y:S05]  /*56d0*/  BRA.CONV ~URZ, `(.L_x_37) ;  /* 0x000000237f007947 */ /* 0x000fea000b800000 */
[----:B------:R-:W-:Y:S02]  /*56e0*/  MOV R4, 0x5700 ;  /* 0x0000570000047802 */ /* 0x000fe40000000f00 */
[----:B-1----:R-:W-:Y:S05]  /*56f0*/  CALL.REL.NOINC `($__internal_0_$__cuda_sm70_warpsync) ;  /* 0x000006b000007944 */ /* 0x002fea0003c00000 */
.L_x_37:
[----:B------:R-:W-:-:S06]  /*5700*/  NOP ;  /* 0x0000000000007918 */ /* 0x000fcc0000000000 */
[----:B------:R-:W-:Y:S01]  /*5710*/  BSSY B0, `(.L_x_38) ;  /* 0x000000b000007945 */ /* 0x000fe20003800000 */
[----:B------:R-:W-:Y:S05]  /*5720*/  @P1 BRA `(.L_x_39) ;  /* 0x0000009000001947 */ /* 0x000fea0003800000 */
[----:B------:R-:W-:Y:S01]  /*5730*/  @!PT LDS RZ, [RZ] ;  /* 0x00000000fffff984 */ /* 0x000fe20000000800 */
[----:B------:R-:W-:Y:S01]  /*5740*/  @!PT LDS RZ, [RZ] ;  /* 0x00000000fffff984 */ /* 0x000fe20000000800 */
[----:B------:R-:W-:Y:S01]  /*5750*/  @!PT LDS RZ, [RZ] ;  /* 0x00000000fffff984 */ /* 0x000fe20000000800 */
[----:B------:R-:W-:Y:S01]  /*5760*/  @!PT LDS RZ, [RZ] ;  /* 0x00000000fffff984 */ /* 0x000fe20000000800 */
[----:B------:R-:W-:Y:S06]  /*5770*/  MEMBAR.ALL.GPU ;  /* 0x0000000000007992 */ /* 0x000fec000000a000 */
[----:B------:R-:W-:Y:S01]  /*5780*/  MOV R9, 0x1 ;  /* 0x0000000100097802 */ /* 0x000fe20000000f00 */
[----:B------:R-:W-:-:S00]  /*5790*/  ERRBAR ;  /* 0x00000000000079ab */ /* 0x000fc00000000000 */
[----:B012345:R-:W-:-:S05]  /*57a0*/  CCTL.IVALL ;  /* 0x00000000ff00798f */ /* 0x03ffca0002000000 */
[----:B------:R2:W-:Y:S02]  /*57b0*/  RED.E.ADD.S32.STRONG.GPU [R2.64], R9 ;  /* 0x000000090200798e */ /* 0x0005e4000c10e390 */
.L_x_39:
[----:B------:R-:W-:Y:S05]  /*57c0*/  BSYNC B0 ;  /* 0x0000000000007941 */ /* 0x000fea0003800000 */
.L_x_38:
[----:B------:R-:W-:Y:S01]  /*57d0*/  ULDC.64 UR4, c[0x0][0x348] ;  /* 0x0000d20000047ab9 */ /* 0x000fe20000000a00 */
[----:B------:R-:W-:Y:S01]  /*57e0*/  BSSY B0, `(.L_x_40) ;  /* 0x000000b000007945 */ /* 0x000fe20003800000 */
[----:B------:R-:W-:-:S04]  /*57f0*/  UIADD3 UR4, UP0, UR8, UR4, URZ ;  /* 0x0000000408047290 */ /* 0x000fc8000ff1e03f */
[----:B------:R-:W-:Y:S02]  /*5800*/  UIADD3.X UR5, UR10, UR5, URZ, UP0, !UPT ;  /* 0x000000050a057290 */ /* 0x000fe400087fe43f */
[----:B--2---:R-:W-:-:S04]  /*5810*/  MOV R2, UR4 ;  /* 0x0000000400027c02 */ /* 0x004fc80008000f00 */
[----:B------:R-:W-:Y:S01]  /*5820*/  MOV R3, UR5 ;  /* 0x0000000500037c02 */ /* 0x000fe20008000f00 */
[----:B------:R-:W-:Y:S05]  /*5830*/  @P1 BRA `(.L_x_41) ;  /* 0x0000005000001947 */ /* 0x000fea0003800000 */
.L_x_42:
[----:B------:R-:W2:Y:S01]  /*5840*/  LDG.E.STRONG.GPU R4, [R2.64] ;  /* 0x0000001002047981 */ /* 0x000ea2000c1ef900 */
[----:B------:R-:W-:Y:S01]  /*5850*/  YIELD ;  /* 0x0000000000007946 */ /* 0x000fe20003800000 */
[----:B--2---:R-:W-:Y:S01]  /*5860*/  ISETP.NE.AND P0, PT, R4, UR11, PT ;  /* 0x0000000b04007c0c */ /* 0x004fe2000bf05270 */
[----:B------:R-:W-:-:S12]  /*5870*/  CCTL.IVALL ;  /* 0x00000000ff00798f */ /* 0x000fd80002000000 */
[----:B------:R-:W-:Y:S05]  /*5880*/  @P0 BRA `(.L_x_42) ;  /* 0xffffffb000000947 */ /* 0x000fea000383ffff */
.L_x_41:
[----:B------:R-:W-:Y:S05]  /*5890*/  BSYNC B0 ;  /* 0x0000000000007941 */ /* 0x000fea0003800000 */
.L_x_40:
[----:B------:R-:W-:Y:S05]  /*58a0*/  BRA.CONV ~URZ, `(.L_x_43) ;  /* 0x000000237f007947 */ /* 0x000fea000b800000 */
[----:B------:R-:W-:Y:S02]  /*58b0*/  MOV R4, 0x58d0 ;  /* 0x000058d000047802 */ /* 0x000fe40000000f00 */
[----:B-1----:R-:W-:Y:S05]  /*58c0*/  CALL.REL.NOINC `($__internal_0_$__cuda_sm70_warpsync) ;  /* 0x000004e000007944 */ /* 0x002fea0003c00000 */
.L_x_43:
[----:B------:R-:W-:Y:S01]  /*58d0*/  ULDC.64 UR4, c[0x0][0x300] ;  /* 0x0000c00000047ab9 */ /* 0x000fe20000000a00 */
[----:B------:R-:W-:Y:S01]  /*58e0*/  IMAD.U32 R8, RZ, RZ, UR12 ;  /* 0x0000000cff087e24 */ /* 0x000fe2000f8e00ff */
[----:B------:R-:W-:Y:S01]  /*58f0*/  UIMAD UR4, UR13, UR4, URZ ;  /* 0x000000040d0472a4 */ /* 0x000fe2000f8e023f */
[----:B------:R-:W-:Y:S02]  /*5900*/  IMAD.U32 R9, RZ, RZ, UR13 ;  /* 0x0000000dff097e24 */ /* 0x000fe4000f8e00ff */
[----:B------:R-:W-:Y:S01]  /*5910*/  IMAD.WIDE.U32 R6, R8, c[0x0][0x300], R6 ;  /* 0x0000c00008067a25 */ /* 0x000fe200078e0006 */
[----:B------:R-:W-:-:S03]  /*5920*/  UIMAD UR14, UR12, UR5, UR4 ;  /* 0x000000050c0e72a4 */ /* 0x000fc6000f8e0204 */
[----:B------:R-:W-:Y:S02]  /*5930*/  ULDC.64 UR4, c[0x0][0x308] ;  /* 0x0000c20000047ab9 */ /* 0x000fe40000000a00 */
[----:B------:R-:W-:Y:S01]  /*5940*/  UIMAD UR4, UR9, UR4, URZ ;  /* 0x00000004090472a4 */ /* 0x000fe2000f8e023f */
[----:B------:R-:W-:-:S03]  /*5950*/  IADD3 R7, R7, UR14, RZ ;  /* 0x0000000e07077c10 */ /* 0x000fc6000fffe0ff */
[----:B------:R-:W-:Y:S02]  /*5960*/  UIMAD UR4, UR6, UR5, UR4 ;  /* 0x00000005060472a4 */ /* 0x000fe4000f8e0204 */
[----:B------:R-:W-:-:S05]  /*5970*/  IMAD.WIDE.U32 R6, R0, c[0x0][0x308], R6 ;  /* 0x0000c20000067a25 */ /* 0x000fca00078e0006 */
[----:B------:R-:W-:Y:S02]  /*5980*/  IADD3 R0, R7, UR4, RZ ;  /* 0x0000000407007c10 */ /* 0x000fe4000fffe0ff */
[----:B------:R-:W-:-:S04]  /*5990*/  LEA R8, P0, R6, c[0x0][0x2e8], 0x2 ;  /* 0x0000ba0006087a11 */ /* 0x000fc800078010ff */
[----:B------:R-:W-:Y:S01]  /*59a0*/  LEA.HI.X R9, R6, c[0x0][0x2ec], R0, 0x2, P0 ;  /* 0x0000bb0006097a11 */ /* 0x000fe200000f1400 */
[----:B------:R-:W-:-:S06]  /*59b0*/  NOP ;  /* 0x0000000000007918 */ /* 0x000fcc0000000000 */
        /* <DEDUP_REMOVED lines=50> */
[----:B-12---:R-:W-:Y:S05]  /*5ce0*/  CALL.REL.NOINC `($__internal_0_$__cuda_sm70_warpsync) ;  /* 0x000000c000007944 */ /* 0x006fea0003c00000 */
.L_x_44:
[----:B------:R-:W-:-:S06]  /*5cf0*/  NOP ;  /* 0x0000000000007918 */ /* 0x000fcc0000000000 */
[----:B------:R-:W-:Y:S05]  /*5d00*/  @P1 EXIT ;  /* 0x000000000000194d */ /* 0x000fea0003800000 */
        /* <DEDUP_REMOVED lines=8> */
[----:B------:R-:W-:Y:S01]  /*5d90*/  RED.E.ADD.S32.STRONG.GPU [R2.64], R5 ;  /* 0x000000050200798e */ /* 0x000fe2000c10e390 */
[----:B------:R-:W-:Y:S05]  /*5da0*/  EXIT ;  /* 0x000000000000794d */ /* 0x000fea0003800000 */
        .weak           $__internal_0_$__cuda_sm70_warpsync
        .type           $__internal_0_$__cuda_sm70_warpsync,@function
        .size           $__internal_0_$__cuda_sm70_warpsync,(.L_x_1374 - $__internal_0_$__cuda_sm70_warpsync)
$__internal_0_$__cuda_sm70_warpsync:
[----:B------:R-:W-:Y:S01]  /*5db0*/  MOV R8, R4 ;  /* 0x0000000400087202 */ /* 0x000fe20000000f00 */
[----:B------:R-:W-:Y:S04]  /*5dc0*/  WARPSYNC R5 ;  /* 0x0000000500007348 */ /* 0x000fe80003800000 */
[----:B------:R-:W-:-:S04]  /*5dd0*/  MOV R9, 0x0 ;  /* 0x0000000000097802 */ /* 0x000fc80000000f00 */
[----:B------:R-:W-:Y:S05]  /*5de0*/  RET.REL.NODEC R8 `(_ZN7cutlass13device_kernelIN5flash19enable_sm80_to_sm89INS1_16FlashAttnBwdSm80INS1_25CollectiveMainloopBwdSm80ILi1ELi1EN4cute5tupleIJNS5_1CILi64EEES8_NS7_ILi192EEEEEENS_10bfloat16_tEfNS_4arch4Sm80ELb0ELb0ELb1ELb0ELb1ELb0ELb0ELb0ELi2ELi2ELi2ELi2ELb1EEENS1_24CollectiveEpilogueBwdGQAISA_fSD_Li256ELb0ELb1EEENS1_19SingleTileSchedulerILb0ELb0ELb0ELi64EEEEEEEEEvNT_6ParamsE) ;  /* 0xffffa21008007950 */ /* 0x000fea0003c3ffff */
.L_x_45:
        /* <DEDUP_REMOVED lines=9> */
.L_x_1374:


//--------------------- .text._ZN7cutlass13device_kernelIN5flash19enable_sm80_to_sm89INS1_16FlashAttnBwdSm80INS1_25CollectiveMainloopBwdSm80ILi1ELi1EN4cute5tupleIJNS5_1CILi64EEES8_NS7_ILi192EEEEEENS_10bfloat16_tEfNS_4arch4Sm80ELb0ELb0ELb1ELb1ELb0ELb0ELb0ELb0ELi2ELi2ELi2ELi2ELb1EEENS1_21CollectiveEpilogueBwdISA_SB_SD_Li256ELb1ELb0ELi4EEENS1_19SingleTileSchedulerILb1ELb0ELb0ELi64EEEEEEEEEvNT_6ParamsE --------------------------
	.section	.text._ZN7cutlass13device_kernelIN5flash19enable_sm80_to_sm89INS1_16FlashAttnBwdSm80INS1_25CollectiveMainloopBwdSm80ILi1ELi1EN4cute5tupleIJNS5_1CILi64EEES8_NS7_ILi192EEEEEENS_10bfloat16_tEfNS_4arch4Sm80ELb0ELb0ELb1ELb1ELb0ELb0ELb0ELb0ELi2ELi2ELi2ELi2ELb1EEENS1_21CollectiveEpilogueBwdISA_SB_SD_Li256ELb1ELb0ELi4EEENS1_19SingleTileSchedulerILb1ELb0ELb0ELi64EEEEEEEEEvNT_6ParamsE,"ax",@progbits
	.sectioninfo	@"SHI_REGISTERS=255"
	.align	128
.text._ZN7cutlass13device_kernelIN5flash19enable_sm80_to_sm89INS1_16FlashAttnBwdSm80INS1_25CollectiveMainloopBwdSm80ILi1ELi1EN4cute5tupleIJNS5_1CILi64EEES8_NS7_ILi192EEEEEENS_10bfloat16_tEfNS_4arch4Sm80ELb0ELb0ELb1ELb1ELb0ELb0ELb0ELb0ELi2ELi2ELi2ELi2ELb1EEENS1_21CollectiveEpilogueBwdISA_SB_SD_Li256ELb1ELb0ELi4EEENS1_19SingleTileSchedulerILb1ELb0ELb0ELi64EEEEEEEEEvNT_6ParamsE:
        .type           _ZN7cutlass13device_kernelIN5flash19enable_sm80_to_sm89INS1_16FlashAttnBwdSm80INS1_25CollectiveMainloopBwdSm80ILi1ELi1EN4cute5tupleIJNS5_1CILi64EEES8_NS7_ILi192EEEEEENS_10bfloat16_tEfNS_4arch4Sm80ELb0ELb0ELb1ELb1ELb0ELb0ELb0ELb0ELi2ELi2ELi2ELi2ELb1EEENS1_21CollectiveEpilogueBwdISA_SB_SD_Li256ELb1ELb0ELi4EEENS1_19SingleTileSchedulerILb1ELb0ELb0ELi64EEEEEEEEEvNT_6ParamsE,@function
        .size           _ZN7cutlass13device_kernelIN5flash19enable_sm80_to_sm89INS1_16FlashAttnBwdSm80INS1_25CollectiveMainloopBwdSm80ILi1ELi1EN4cute5tupleIJNS5_1CILi64EEES8_NS7_ILi192EEEEEENS_10bfloat16_tEfNS_4arch4Sm80ELb0ELb0ELb1ELb1ELb0ELb0ELb0ELb0ELi2ELi2ELi2ELi2ELb1EEENS1_21CollectiveEpilogueBwdISA_SB_SD_Li256ELb1ELb0ELi4EEENS1_19SingleTileSchedulerILb1ELb0ELb0ELi64EEEEEEEEEvNT_6ParamsE,(.L_x_1376 - _ZN7cutlass13device_kernelIN5flash19enable_sm80_to_sm89INS1_16FlashAttnBwdSm80INS1_25CollectiveMainloopBwdSm80ILi1ELi1EN4cute5tupleIJNS5_1CILi64EEES8_NS7_ILi192EEEEEENS_10bfloat16_tEfNS_4arch4Sm80ELb0ELb0ELb1ELb1ELb0ELb0ELb0ELb0ELi2ELi2ELi2ELi2ELb1EEENS1_21CollectiveEpilogueBwdISA_SB_SD_Li256ELb1ELb0ELi4EEENS1_19SingleTileSchedulerILb1ELb0ELb0ELi64EEEEEEEEEvNT_6ParamsE)
        .other          _ZN7cutlass13device_kernelIN5flash19enable_sm80_to_sm89INS1_16FlashAttnBwdSm80INS1_25CollectiveMainloopBwdSm80ILi1ELi1EN4cute5tupleIJNS5_1CILi64EEES8_NS7_ILi192EEEEEENS_10bfloat16_tEfNS_4arch4Sm80ELb0ELb0ELb1ELb1ELb0ELb0ELb0ELb0ELi2ELi2ELi2ELi2ELb1EEENS1_21CollectiveEpilogueBwdISA_SB_SD_Li256ELb1ELb0ELi4EEENS1_19SingleTileSchedulerILb1ELb0ELb0ELi64EEEEEEEEEvNT_6ParamsE,@"STO_CUDA_ENTRY STV_DEFAULT"
_ZN7cutlass13device_kernelIN5flash19enable_sm80_to_sm89INS1_16FlashAttnBwdSm80INS1_25CollectiveMainloopBwdSm80ILi1ELi1EN4cute5tupleIJNS5_1CILi64EEES8_NS7_ILi192EEEEEENS_10bfloat16_tEfNS_4arch4Sm80ELb0ELb0ELb1ELb1ELb0ELb0ELb0ELb0ELi2ELi2ELi2ELi2ELb1EEENS1_21CollectiveEpilogueBwdISA_SB_SD_Li256ELb1ELb0ELi4EEENS1_19SingleTileSchedulerILb1ELb0ELb0ELi64EEEEEEEEEvNT_6ParamsE:
[----:B------:R-:W-:Y:S02]  /*0000*/  MOV R1, c[0x0][0x28] ;  /* 0x00000a0000017a02 */ /* 0x000fe40000000f00 */
[----:B------:R-:W1:Y:S01]  /*0010*/  S2R R252, SR_TID.X ;  /* 0x0000000000fc7919 */ /* 0x000e620000002100 */
[----:B------:R-:W-:Y:S01]  /*0020*/  MOV R12, 0x4 ;  /* 0x00000004000c7802 */ /* 0x000fe20000000f00 */
[----:B------:R-:W-:Y:S02]  /*0030*/  ULDC.64 UR10, c[0x0][0x118] ;  /* 0x00004600000a7ab9 */ /* 0x000fe40000000a00 */
[----:B------:R-:W2:Y:S04]  /*0040*/  S2R R5, SR_CTAID.Z ;  /* 0x0000000000057919 */ /* 0x000ea80000002700 */
[----:B------:R-:W3:Y:S04]  /*0050*/  S2R R28, SR_CTAID.X ;  /* 0x00000000001c7919 */ /* 0x000ee80000002500 */
[----:B------:R-:W4:Y:S01]  /*0060*/  S2R R34, SR_CTAID.Y ;  /* 0x0000000000227919 */ /* 0x000f220000002600 */
[----:B-1----:R-:W-:Y:S01]  /*0070*/  SHF.R.U32.HI R0, RZ, 0x5, R252 ;  /* 0x00000005ff007819 */ /* 0x002fe200000116fc */
[----:B--2---:R-:W-:-:S05]  /*0080*/  IMAD.WIDE R2, R5, R12, c[0x0][0x3c0] ;  /* 0x0000f00005027625 */ /* 0x004fca00078e020c */
[----:B------:R-:W1:Y:S02]  /*0090*/  SHFL.IDX PT, R0, R0, RZ, 0x1f ;  /* 0x00001fff00007589 */ /* 0x000e6400000e0000 */
[----:B-1----:R-:W-:-:S13]  /*00a0*/  ISETP.NE.AND P0, PT, R0, RZ, PT ;  /* 0x000000ff0000720c */ /* 0x002fda0003f05270 */
[----:B------:R-:W-:Y:S05]  /*00b0*/  @!P0 BRA `(.L_x_46) ;  /* 0x0000012000008947 */ /* 0x000fea0003800000 */
[----:B---34-:R-:W-:-:S04]  /*00c0*/  ISETP.NE.U32.AND P0, PT, RZ, c[0x0][0x3c0], PT ;  /* 0x0000f000ff007a0c */ /* 0x018fc80003f05070 */
[----:B------:R-:W-:-:S13]  /*00d0*/  ISETP.NE.AND.EX P0, PT, RZ, c[0x0][0x3c4], PT, P0 ;  /* 0x0000f100ff007a0c */ /* 0x000fda0003f05300 */
[----:B------:R-:W-:Y:S05]  /*00e0*/  @!P0 BRA `(.L_x_47) ;  /* 0x0000002000008947 */ /* 0x000fea0003800000 */
[----:B------:R1:W5:Y:S01]  /*00f0*/  LDG.E R0, [R2.64] ;  /* 0x0000000a02007981 */ /* 0x000362000c1e1900 */
[----:B------:R-:W-:Y:S05]  /*0100*/  BRA `(.L_x_48) ;  /* 0x0000009000007947 */ /* 0x000fea0003800000 */
.L_x_47:
[----:B------:R-:W-:-:S04]  /*0110*/  ISETP.NE.U32.AND P0, PT, RZ, c[0x0][0x3b8], PT ;  /* 0x0000ee00ff007a0c */ /* 0x000fc80003f05070 */
[----:B------:R-:W-:-:S13]  /*0120*/  ISETP.NE.AND.EX P0, PT, RZ, c[0x0][0x3bc], PT, P0 ;  /* 0x0000ef00ff007a0c */ /* 0x000fda0003f05300 */
[----:B------:R-:W-:Y:S05]  /*0130*/  @!P0 BRA `(.L_x_49) ;  /* 0x0000005000008947 */ /* 0x000fea0003800000 */
[----:B------:R-:W-:-:S05]  /*0140*/  IMAD.WIDE R2, R5, R12, c[0x0][0x3b8] ;  /* 0x0000ee0005027625 */ /* 0x000fca00078e020c */
[----:B------:R-:W2:Y:S04]  /*0150*/  LDG.E R4, [R2.64] ;  /* 0x0000000a02047981 */ /* 0x000ea8000c1e1900 */
[----:B------:R-:W2:Y:S02]  /*0160*/  LDG.E R0, [R2.64+0x4] ;  /* 0x0000040a02007981 */ /* 0x000ea4000c1e1900 */
[----:B--2---:R-:W-:Y:S01]  /*0170*/  IADD3 R0, -R4, R0, RZ ;  /* 0x0000000004007210 */ /* 0x004fe20007ffe1ff */
[----:B------:R-:W-:Y:S05]  /*0180*/  BRA `(.L_x_48) ;  /* 0x0000001000007947 */ /* 0x000fea0003800000 */
.L_x_49:
[----:B------:R-:W-:Y:S02]  /*0190*/  MOV R0, c[0x0][0x3a4] ;  /* 0x0000e90000007a02 */ /* 0x000fe40000000f00 */
.L_x_48:
[----:B-1----:R-:W-:-:S05]  /*01a0*/  IMAD.SHL.U32 R2, R28, 0x40, RZ ;  /* 0x000000401c027824 */ /* 0x002fca00078e00ff */
[----:B-----5:R-:W-:-:S04]  /*01b0*/  ISETP.GE.AND P0, PT, R2, R0, PT ;  /* 0x000000000200720c */ /* 0x020fc80003f06270 */
[----:B------:R-:W-:Y:S01]  /*01c0*/  SEL R251, R5, 0xffffffff, !P0 ;  /* 0xffffffff05fb7807 */ /* 0x000fe20004000000 */
[----:B------:R-:W-:Y:S05]  /*01d0*/  BRA `(.L_x_50) ;  /* 0x0000011000007947 */ /* 0x000fea0003800000 */
.L_x_46:
[----:B---34-:R-:W-:-:S04]  /*01e0*/  ISETP.NE.U32.AND P0, PT, RZ, c[0x0][0x3c0], PT ;  /* 0x0000f000ff007a0c */ /* 0x018fc80003f05070 */
[----:B------:R-:W-:-:S13]  /*01f0*/  ISETP.NE.AND.EX P0, PT, RZ, c[0x0][0x3c4], PT, P0 ;  /* 0x0000f100ff007a0c */ /* 0x000fda0003f05300 */
[----:B------:R-:W-:Y:S05]  /*0200*/  @!P0 BRA `(.L_x_51) ;  /* 0x0000002000008947 */ /* 0x000fea0003800000 */
[----:B------:R1:W5:Y:S01]  /*0210*/  LDG.E R0, [R2.64] ;  /* 0x0000000a02007981 */ /* 0x000362000c1e1900 */
[----:B------:R-:W-:Y:S05]  /*0220*/  BRA `(.L_x_52) ;  /* 0x0000009000007947 */ /* 0x000fea0003800000 */
.L_x_51:
        /* <DEDUP_REMOVED lines=8> */
.L_x_53:
[----:B------:R-:W-:Y:S02]  /*02b0*/  MOV R0, c[0x0][0x3a4] ;  /* 0x0000e90000007a02 */ /* 0x000fe40000000f00 */
.L_x_52:
[----:B-1----:R-:W-:-:S05]  /*02c0*/  IMAD.SHL.U32 R2, R28, 0x40, RZ ;  /* 0x000000401c027824 */ /* 0x002fca00078e00ff */
[----:B-----5:R-:W-:-:S04]  /*02d0*/  ISETP.GE.AND P0, PT, R2, R0, PT ;  /* 0x000000000200720c */ /* 0x020fc80003f06270 */
[----:B------:R-:W-:-:S04]  /*02e0*/  SEL R251, R5, 0xffffffff, !P0 ;  /* 0xffffffff05fb7807 */ /* 0x000fc80004000000 */
.L_x_50:
[----:B------:R-:W-:-:S13]  /*02f0*/  ISETP.GE.AND P0, PT, R251, RZ, PT ;  /* 0x000000fffb00720c */ /* 0x000fda0003f06270 */
[----:B------:R-:W-:Y:S05]  /*0300*/  @!P0 EXIT ;  /* 0x000000000000894d */ /* 0x000fea0003800000 */
[----:B------:R-:W-:Y:S01]  /*0310*/  ISETP.NE.U32.AND P0, PT, RZ, c[0x0][0x2d8], PT ;  /* 0x0000b600ff007a0c */ /* 0x000fe20003f05070 */
[----:B------:R-:W-:Y:S01]  /*0320*/  IMAD.WIDE R6, R251, R12, c[0x0][0x2c8] ;  /* 0x0000b200fb067625 */ /* 0x000fe200078e020c */
[----:B------:R-:W-:Y:S02]  /*0330*/  ISETP.NE.U32.AND P2, PT, RZ, c[0x0][0x2c8], PT ;  /* 0x0000b200ff007a0c */ /* 0x000fe40003f45070 */
[----:B------:R-:W-:Y:S02]  /*0340*/  ISETP.NE.AND.EX P0, PT, RZ, c[0x0][0x2dc], PT, P0 ;  /* 0x0000b700ff007a0c */ /* 0x000fe40003f05300 */
[----:B------:R-:W-:Y:S02]  /*0350*/  ISETP.NE.AND.EX P2, PT, RZ, c[0x0][0x2cc], PT, P2 ;  /* 0x0000b300ff007a0c */ /* 0x000fe40003f45320 */
[----:B------:R-:W-:-:S09]  /*0360*/  ISETP.NE.U32.AND P3, PT, RZ, c[0x0][0x2d0], PT ;  /* 0x0000b400ff007a0c */ /* 0x000fd20003f65070 */
[----:B------:R-:W-:Y:S02]  /*0370*/  @P0 IMAD.WIDE R2, R251, R12, c[0x0][0x2d8] ;  /* 0x0000b600fb020625 */ /* 0x000fe400078e020c */
[----:B------:R-:W2:Y:S01]  /*0380*/  @P2 LDG.E R0, [R6.64] ;  /* 0x0000000a06002981 */ /* 0x000ea2000c1e1900 */
[----:B------:R-:W-:-:S03]  /*0390*/  ISETP.NE.AND.EX P3, PT, RZ, c[0x0][0x2d4], PT, P3 ;  /* 0x0000b500ff007a0c */ /* 0x000fc60003f65330 */
[----:B------:R-:W3:Y:S01]  /*03a0*/  @P0 LDG.E R2, [R2.64] ;  /* 0x0000000a02020981 */ /* 0x000ee2000c1e1900 */
[----:B------:R-:W-:Y:S01]  /*03b0*/  CS2R R8, SRZ ;  /* 0x0000000000087805 */ /* 0x000fe2000001ff00 */
[----:B------:R-:W-:Y:S02]  /*03c0*/  IMAD.MOV.U32 R10, RZ, RZ, RZ ;  /* 0x000000ffff0a7224 */ /* 0x000fe400078e00ff */
[----:B------:R-:W-:-:S03]  /*03d0*/  IMAD.WIDE R4, R251, R12, c[0x0][0x2d0] ;  /* 0x0000b400fb047625 */ /* 0x000fc600078e020c */
[----:B------:R1:W5:Y:S04]  /*03e0*/  @P2 LDG.E R9, [R6.64] ;  /* 0x0000000a06092981 */ /* 0x000368000c1e1900 */
[----:B------:R1:W5:Y:S01]  /*03f0*/  @P3 LDG.E R10, [R4.64] ;  /* 0x0000000a040a3981 */ /* 0x000362000c1e1900 */
[----:B------:R-:W-:Y:S01]  /*0400*/  ULDC UR8, c[0x0][0x168] ;  /* 0x00005a0000087ab9 */ /* 0x000fe20000000800 */
[----:B------:R-:W-:Y:S02]  /*0410*/  IMAD.MOV.U32 R11, RZ, RZ, c[0x0][0x198] ;  /* 0x00006600ff0b7624 */ /* 0x000fe400078e00ff */
[----:B--2---:R-:W-:Y:S01]  /*0420*/  @P2 IMAD R0, R251, 0x40, R0 ;  /* 0x00000040fb002824 */ /* 0x004fe200078e0200 */
[----:B---3--:R2:W3:Y:S04]  /*0430*/  @P0 R2UR UR8, R2 ;  /* 0x00000000020803c2 */ /* 0x0084e800000e0000 */
[----:B--2---:R-:W-:-:S04]  /*0440*/  @P2 SHF.R.S32.HI R2, RZ, 0x1f, R0 ;  /* 0x0000001fff022819 */ /* 0x004fc80000011400 */
[----:B------:R-:W-:-:S04]  /*0450*/  @P2 LEA.HI R0, R2, R0, RZ, 0x6 ;  /* 0x0000000002002211 */ /* 0x000fc800078f30ff */
[----:B------:R-:W-:Y:S01]  /*0460*/  @P2 LOP3.LUT R8, R0, 0xffffffc0, RZ, 0xc0, !PT ;  /* 0xffffffc000082812 */ /* 0x000fe200078ec0ff */
[----:B---3--:R-:W-:Y:S05]  /*0470*/  @P0 BRA `(.L_x_54) ;  /* 0x0000006000000947 */ /* 0x008fea0003800000 */
[----:B-1----:R-:W-:Y:S05]  /*0480*/  @!P2 BRA `(.L_x_54) ;  /* 0x000000500000a947 */ /* 0x002fea0003800000 */
[----:B------:R-:W2:Y:S04]  /*0490*/  LDG.E R2, [R6.64] ;  /* 0x0000000a06027981 */ /* 0x000ea8000c1e1900 */
[----:B------:R-:W3:Y:S01]  /*04a0*/  LDG.E R0, [R6.64+0x4] ;  /* 0x0000040a06007981 */ /* 0x000ee2000c1e1900 */
[----:B--2---:R-:W1:Y:S08]  /*04b0*/  R2UR UR8, R2 ;  /* 0x00000000020873c2 */ /* 0x004e7000000e0000 */
[----:B---3--:R-:W1:Y:S02]  /*04c0*/  R2UR UR4, R0 ;  /* 0x00000000000473c2 */ /* 0x008e6400000e0000 */
[----:B-1----:R-:W-:-:S06]  /*04d0*/  UIADD3 UR8, -UR8, UR4, URZ ;  /* 0x0000000408087290 */ /* 0x002fcc000fffe13f */
.L_x_54:
[----:B-1----:R-:W-:-:S04]  /*04e0*/  ISETP.NE.U32.AND P0, PT, RZ, c[0x0][0x2e0], PT ;  /* 0x0000b800ff007a0c */ /* 0x002fc80003f05070 */
[----:B------:R-:W-:-:S13]  /*04f0*/  ISETP.NE.AND.EX P0, PT, RZ, c[0x0][0x2e4], PT, P0 ;  /* 0x0000b900ff007a0c */ /* 0x000fda0003f05300 */
[----:B------:R-:W-:Y:S05]  /*0500*/  @!P0 BRA `(.L_x_55) ;  /* 0x0000003000008947 */ /* 0x000fea0003800000 */
[----:B------:R-:W-:-:S05]  /*0510*/  IMAD.WIDE R2, R251, R12, c[0x0][0x2e0] ;  /* 0x0000b800fb027625 */ /* 0x000fca00078e020c */
[----:B------:R1:W5:Y:S01]  /*0520*/  LDG.E R11, [R2.64] ;  /* 0x0000000a020b7981 */ /* 0x000362000c1e1900 */
[----:B------:R-:W-:Y:S05]  /*0530*/  BRA `(.L_x_56) ;  /* 0x0000004000007947 */ /* 0x000fea0003800000 */
.L_x_55:
[----:B------:R-:W-:Y:S05]  /*0540*/  @!P3 BRA `(.L_x_56) ;  /* 0x000000300000b947 */ /* 0x000fea0003800000 */
[----:B------:R-:W2:Y:S04]  /*0550*/  LDG.E R0, [R4.64] ;  /* 0x0000000a04007981 */ /* 0x000ea8000c1e1900 */
[----:B------:R-:W2:Y:S02]  /*0560*/  LDG.E R2, [R4.64+0x4] ;  /* 0x0000040a04027981 */ /* 0x000ea4000c1e1900 */
[----:B--2---:R-:W-:Y:S02]  /*0570*/  IADD3 R11, -R0, R2, RZ ;  /* 0x00000002000b7210 */ /* 0x004fe40007ffe1ff */
.L_x_56:
[----:B------:R-:W-:Y:S01]  /*0580*/  UISETP.GE.AND UP0, UPT, UR8, 0x1, UPT ;  /* 0x000000010800788c */ /* 0x000fe2000bf06270 */
[----:B------:R-:W-:Y:S01]  /*0590*/  PLOP3.LUT P0, PT, PT, PT, PT, 0x80, 0x0 ;  /* 0x000000000000781c */ /* 0x000fe20003f0f070 */
[----:B------:R-:W-:Y:S01]  /*05a0*/  CS2R R126, SRZ ;  /* 0x00000000007e7805 */ /* 0x000fe2000001ff00 */
[----:B------:R-:W-:Y:S01]  /*05b0*/  CS2R R124, SRZ ;  /* 0x00000000007c7805 */ /* 0x000fe2000001ff00 */
[----:B------:R-:W-:Y:S01]  /*05c0*/  CS2R R130, SRZ ;  /* 0x0000000000827805 */ /* 0x000fe2000001ff00 */
[----:B------:R-:W-:Y:S01]  /*05d0*/  CS2R R128, SRZ ;  /* 0x0000000000807805 */ /* 0x000fe2000001ff00 */
[----:B------:R-:W-:Y:S01]  /*05e0*/  PLOP3.LUT P1, PT, PT, PT, UP0, 0x80, 0x0 ;  /* 0x000000000000781c */ /* 0x000fe20003f2f008 */
[----:B------:R-:W-:Y:S01]  /*05f0*/  CS2R R12, SRZ ;  /* 0x00000000000c7805 */ /* 0x000fe2000001ff00 */
[----:B------:R-:W-:Y:S01]  /*0600*/  IMAD.MOV.U32 R122, RZ, RZ, RZ ;  /* 0x000000ffff7a7224 */ /* 0x000fe200078e00ff */
[----:B------:R-:W-:Y:S01]  /*0610*/  CS2R R120, SRZ ;  /* 0x0000000000787805 */ /* 0x000fe2000001ff00 */
[----:B------:R-:W-:Y:S01]  /*0620*/  CS2R R118, SRZ ;  /* 0x0000000000767805 */ /* 0x000fe2000001ff00 */
[----:B------:R-:W-:Y:S01]  /*0630*/  CS2R R116, SRZ ;  /* 0x0000000000747805 */ /* 0x000fe2000001ff00 */
[----:B------:R-:W-:Y:S01]  /*0640*/  CS2R R110, SRZ ;  /* 0x00000000006e7805 */ /* 0x000fe2000001ff00 */
[----:B------:R-:W-:Y:S01]  /*0650*/  CS2R R108, SRZ ;  /* 0x00000000006c7805 */ /* 0x000fe2000001ff00 */
[----:B------:R-:W-:Y:S01]  /*0660*/  IMAD.MOV.U32 R114, RZ, RZ, RZ ;  /* 0x000000ffff727224 */ /* 0x000fe200078e00ff */
[----:B------:R-:W-:Y:S01]  /*0670*/  CS2R R14, SRZ ;  /* 0x00000000000e7805 */ /* 0x000fe2000001ff00 */
[----:B------:R-:W-:Y:S01]  /*0680*/  MOV R112, RZ ;  /* 0x000000ff00707202 */ /* 0x000fe20000000f00 */
        /* <DEDUP_REMOVED lines=16> */
[----:B------:R-:W-:Y:S01]  /*0790*/  MOV R26, RZ ;  /* 0x000000ff001a7202 */ /* 0x000fe20000000f00 */
[----:B------:R-:W-:Y:S01]  /*07a0*/  IMAD.MOV.U32 R84, RZ, RZ, RZ ;  /* 0x000000ffff547224 */ /* 0x000fe200078e00ff */
        /* <DEDUP_REMOVED lines=24> */
[----:B------:R-:W-:Y:S05]  /*0930*/  @!P1 BRA `(.L_x_57) ;  /* 0x00004b0000009947 */ /* 0x000fea0003800000 */
[----:B------:R-:W-:Y:S01]  /*0940*/  IMAD.MOV.U32 R0, RZ, RZ, c[0x0][0x248] ;  /* 0x00009200ff007624 */ /* 0x000fe200078e00ff */
[--C-:B------:R-:W-:Y:S01]  /*0950*/  SHF.R.S32.HI R33, RZ, 0x1f, R252.reuse ;  /* 0x0000001fff217819 */ /* 0x100fe200000114fc */
[----:B-1----:R-:W-:Y:S01]  /*0960*/  IMAD.SHL.U32 R3, R252, 0x4, RZ ;  /* 0x00000004fc037824 */ /* 0x002fe200078e00ff */
[----:B------:R-:W-:Y:S01]  /*0970*/  SHF.R.S32.HI R5, RZ, 0x1f, R252 ;  /* 0x0000001fff057819 */ /* 0x000fe200000114fc */
[----:B------:R-:W-:Y:S01]  /*0980*/  IMAD R2, R8, 0xc0, RZ ;  /* 0x000000c008027824 */ /* 0x000fe200078e02ff */
[----:B------:R-:W-:Y:S01]  /*0990*/  ISETP.NE.AND P1, PT, R0, 0x1, PT ;  /* 0x000000010000780c */ /* 0x000fe20003f25270 */
[----:B-----5:R-:W-:Y:S01]  /*09a0*/  IMAD R29, R28, -0x40, R11 ;  /* 0xffffffc01c1d7824 */ /* 0x020fe200078e020b */
[----:B------:R-:W-:Y:S01]  /*09b0*/  SHF.R.S32.HI R0, RZ, 0x1f, R8 ;  /* 0x0000001fff007819 */ /* 0x000fe20000011408 */
[----:B------:R-:W-:Y:S01]  /*09c0*/  IMAD.MOV.U32 R25, RZ, RZ, c[0x0][0x1ac] ;  /* 0x00006b00ff197624 */ /* 0x000fe200078e00ff */
[----:B------:R-:W-:Y:S01]  /*09d0*/  IADD3 R14, P0, R3, R8, RZ ;  /* 0x00000008030e7210 */ /* 0x000fe20007f1e0ff */
[----:B------:R-:W-:Y:S01]  /*09e0*/  ULDC.64 UR4, c[0x0][0x178] ;  /* 0x00005e0000047ab9 */ /* 0x000fe20000000a00 */
[----:B------:R-:W-:Y:S01]  /*09f0*/  LEA.HI R31, R33, R252, RZ, 0x3 ;  /* 0x000000fc211f7211 */ /* 0x000fe200078f18ff */
[----:B------:R-:W-:Y:S01]  /*0a00*/  USHF.L.U32 UR7, UR4, 0x6, URZ ;  /* 0x0000000604077899 */ /* 0x000fe2000800063f */
[----:B------:R-:W-:Y:S01]  /*0a10*/  LEA.HI.X.SX32 R15, R3, R0, 0x1, P0 ;  /* 0x00000000030f7211 */ /* 0x000fe200000f0eff */
[----:B------:R-:W-:Y:S01]  /*0a20*/  IMAD.MOV.U32 R0, RZ, RZ, R34 ;  /* 0x000000ffff007224 */ /* 0x000fe200078e0022 */
[----:B------:R-:W-:Y:S01]  /*0a30*/  LOP3.LUT R3, R31, 0xfffffff8, RZ, 0xc0, !PT ;  /* 0xfffffff81f037812 */ /* 0x000fe200078ec0ff */
[----:B------:R-:W-:Y:S01]  /*0a40*/  UMOV UR9, 0x6 ;  /* 0x0000000600097882 */ /* 0x000fe20000000000 */
[-C--:B------:R-:W-:Y:S01]  /*0a50*/  LEA.HI R32, R33, R252.reuse, RZ, 0x4 ;  /* 0x000000fc21207211 */ /* 0x080fe200078f20ff */
[----:B------:R-:W-:Y:S01]  /*0a60*/  @P1 IMAD.HI.U32 R4, R34, c[0x0][0x24c], RZ ;  /* 0x0000930022041a27 */ /* 0x000fe200078e00ff */
[----:B------:R-:W-:Y:S01]  /*0a70*/  IADD3 R26, P0, R2, R252, RZ ;  /* 0x000000fc021a7210 */ /* 0x000fe20007f1e0ff */
[----:B------:R-:W-:Y:S01]  /*0a80*/  USHF.L.U64.HI UR6, UR4, UR9, UR5 ;  /* 0x0000000904067299 */ /* 0x000fe20008010205 */
[----:B------:R-:W-:Y:S01]  /*0a90*/  SHF.R.S32.HI R7, RZ, 0x4, R32 ;  /* 0x00000004ff077819 */ /* 0x000fe20000011420 */
[----:B------:R-:W-:Y:S01]  /*0aa0*/  IMAD.IADD R22, R252, 0x1, -R3 ;  /* 0x00000001fc167824 */ /* 0x000fe200078e0a03 */
[----:B------:R-:W-:Y:S01]  /*0ab0*/  @P1 SHF.R.U32.HI R0, RZ, c[0x0][0x250], R4 ;  /* 0x00009400ff001a19 */ /* 0x000fe20000011604 */
[----:B------:R-:W-:Y:S01]  /*0ac0*/  ULDC.64 UR4, c[0x0][0x208] ;  /* 0x0000820000047ab9 */ /* 0x000fe20000000a00 */
[----:B------:R-:W-:Y:S01]  /*0ad0*/  LEA.HI R6, R32, R7, RZ, 0x1 ;  /* 0x0000000720067211 */ /* 0x000fe200078f08ff */
[----:B------:R-:W-:Y:S01]  /*0ae0*/  IMAD.SHL.U32 R18, R22, 0x8, RZ ;  /* 0x0000000816127824 */ /* 0x000fe200078e00ff */
[----:B------:R-:W-:Y:S01]  /*0af0*/  SHF.R.S32.HI R3, RZ, 0x1f, R0 ;  /* 0x0000001fff037819 */ /* 0x000fe20000011400 */
[----:B------:R-:W-:Y:S01]  /*0b00*/  USHF.L.U32 UR14, UR4, 0x6, URZ ;  /* 0x00000006040e7899 */ /* 0x000fe2000800063f */
[----:B------:R-:W-:Y:S01]  /*0b10*/  LEA.HI.X.SX32 R27, R2, R5, 0x1, P0 ;  /* 0x00000005021b7211 */ /* 0x000fe200000f0eff */
[----:B------:R-:W-:Y:S01]  /*0b20*/  USHF.L.U64.HI UR9, UR4, UR9, UR5 ;  /* 0x0000000904097299 */ /* 0x000fe20008010205 */
[----:B------:R-:W-:Y:S01]  /*0b30*/  SHF.R.S32.HI R19, RZ, 0x1f, R18 ;  /* 0x0000001fff137819 */ /* 0x000fe20000011412 */
[C---:B------:R-:W-:Y:S01]  /*0b40*/  IMAD R2, R3.reuse, c[0x0][0x1e0], RZ ;  /* 0x0000780003027a24 */ /* 0x040fe200078e02ff */
[----:B------:R-:W-:Y:S01]  /*0b50*/  LOP3.LUT R6, R6, 0xfffffffe, RZ, 0xc0, !PT ;  /* 0xfffffffe06067812 */ /* 0x000fe200078ec0ff */
[----:B------:R-:W-:Y:S01]  /*0b60*/  IMAD R3, R3, c[0x0][0x1b0], RZ ;  /* 0x00006c0003037a24 */ /* 0x000fe200078e02ff */
[----:B------:R-:W-:Y:S01]  /*0b70*/  SHF.R.S32.HI R243, RZ, 0x3, R31 ;  /* 0x00000003fff37819 */ /* 0x000fe2000001141f */
[C---:B------:R-:W-:Y:S01]  /*0b80*/  IMAD R2, R0.reuse, c[0x0][0x1e4], R2 ;  /* 0x0000790000027a24 */ /* 0x040fe200078e0202 */
[----:B------:R-:W-:Y:S01]  /*0b90*/  SHF.R.S32.HI R35, RZ, 0x1f, R34 ;  /* 0x0000001fff237819 */ /* 0x000fe20000011422 */
[C---:B------:R-:W-:Y:S01]  /*0ba0*/  IMAD.WIDE.U32 R4, R0.reuse, c[0x0][0x1e0], R18 ;  /* 0x0000780000047a25 */ /* 0x040fe200078e0012 */
[----:B------:R-:W-:Y:S01]  /*0bb0*/  SHF.R.S32.HI R21, RZ, 0x1f, R251 ;  /* 0x0000001fff157819 */ /* 0x000fe200000114fb */
[----:B------:R-:W-:Y:S01]  /*0bc0*/  UIADD3 UR5, UR8, 0x3f, URZ ;  /* 0x0000003f08057890 */ /* 0x000fe2000fffe03f */
[----:B------:R-:W-:Y:S01]  /*0bd0*/  SHF.R.S32.HI R8, RZ, 0x1f, R243 ;  /* 0x0000001fff087819 */ /* 0x000fe200000114f3 */
[----:B------:R-:W-:Y:S01]  /*0be0*/  IMAD.IADD R24, R7, 0x1, -R6 ;  /* 0x0000000107187824 */ /* 0x000fe200078e0a06 */
[----:B------:R-:W-:Y:S01]  /*0bf0*/  IADD3 R20, P1, R243, R9, RZ ;  /* 0x00000009f3147210 */ /* 0x000fe20007f3e0ff */
[----:B------:R-:W-:Y:S01]  /*0c00*/  IMAD.IADD R5, R5, 0x1, R2 ;  /* 0x0000000105057824 */ /* 0x000fe200078e0202 */
[----:B------:R-:W-:Y:S01]  /*0c10*/  IADD3 R16, P0, R243, R10, RZ ;  /* 0x0000000af3107210 */ /* 0x000fe20007f1e0ff */
[C---:B------:R-:W-:Y:S01]  /*0c20*/  IMAD R6, R0.reuse, c[0x0][0x1b4], R3 ;  /* 0x00006d0000067a24 */ /* 0x040fe200078e0203 */
[-C--:B------:R-:W-:Y:S01]  /*0c30*/  LEA.HI.X.SX32 R23, R9, R8.reuse, 0x1, P1 ;  /* 0x0000000809177211 */ /* 0x080fe200008f0eff */
[----:B------:R-:W-:Y:S01]  /*0c40*/  IMAD.WIDE.U32 R2, R0, c[0x0][0x1b0], R18 ;  /* 0x00006c0000027a25 */ /* 0x000fe200078e0012 */
[----:B------:R-:W-:Y:S01]  /*0c50*/  SEL R0, R21, RZ, !P3 ;  /* 0x000000ff15007207 */ /* 0x000fe20005800000 */
[----:B------:R-:W-:Y:S01]  /*0c60*/  USHF.R.S32.HI UR4, URZ, 0x1f, UR5 ;  /* 0x0000001f3f047899 */ /* 0x000fe20008011405 */
[----:B------:R-:W-:Y:S01]  /*0c70*/  LEA.HI.X.SX32 R17, R10, R8, 0x1, P0 ;  /* 0x000000080a117211 */ /* 0x000fe200000f0eff */
[----:B------:R-:W-:Y:S01]  /*0c80*/  IMAD R12, R35, c[0x0][0x270], RZ ;  /* 0x00009c00230c7a24 */ /* 0x000fe200078e02ff */
[----:B------:R-:W-:Y:S01]  /*0c90*/  SEL R10, R251, RZ, !P3 ;  /* 0x000000fffb0a7207 */ /* 0x000fe20005800000 */
[----:B------:R-:W-:Y:S01]  /*0ca0*/  IMAD.IADD R3, R3, 0x1, R6 ;  /* 0x0000000103037824 */ /* 0x000fe200078e0206 */
[----:B------:R-:W-:Y:S01]  /*0cb0*/  SEL R21, R21, RZ, !P2 ;  /* 0x000000ff15157207 */ /* 0x000fe20005000000 */
[----:B------:R-:W-:Y:S01]  /*0cc0*/  IMAD R12, R34, c[0x0][0x274], R12 ;  /* 0x00009d00220c7a24 */ /* 0x000fe200078e020c */
[----:B------:R-:W-:Y:S01]  /*0cd0*/  LOP3.LUT R236, R236, 0xfffffffb, RZ, 0xc0, !PT ;  /* 0xfffffffbecec7812 */ /* 0x000fe200078ec0ff */
[----:B------:R-:W-:Y:S01]  /*0ce0*/  IMAD.WIDE.U32 R8, R34, c[0x0][0x270], R14 ;  /* 0x00009c0022087a25 */ /* 0x000fe200078e000e */
[----:B------:R-:W-:Y:S01]  /*0cf0*/  ULEA.HI UR4, UR4, UR5, URZ, 0x6 ;  /* 0x0000000504047291 */ /* 0x000fe2000f8f303f */
[----:B------:R-:W-:Y:S01]  /*0d00*/  CS2R R130, SRZ ;  /* 0x0000000000827805 */ /* 0x000fe2000001ff00 */
[----:B------:R-:W-:Y:S01]  /*0d10*/  CS2R R128, SRZ ;  /* 0x0000000000807805 */ /* 0x000fe2000001ff00 */
[C---:B------:R-:W-:Y:S01]  /*0d20*/  IMAD R6, R0.reuse, c[0x0][0x1e8], RZ ;  /* 0x00007a0000067a24 */ /* 0x040fe200078e02ff */
[----:B------:R-:W-:Y:S01]  /*0d30*/  CS2R R126, SRZ ;  /* 0x00000000007e7805 */ /* 0x000fe2000001ff00 */
[----:B------:R-:W-:Y:S01]  /*0d40*/  IMAD R0, R0, c[0x0][0x1b8], RZ ;  /* 0x00006e0000007a24 */ /* 0x000fe200078e02ff */
[----:B------:R-:W-:Y:S01]  /*0d50*/  CS2R R124, SRZ ;  /* 0x00000000007c7805 */ /* 0x000fe2000001ff00 */
[----:B------:R-:W-:Y:S01]  /*0d60*/  IMAD.IADD R13, R9, 0x1, R12 ;  /* 0x00000001090d7824 */ /* 0x000fe200078e020c */
[----:B------:R-:W-:Y:S01]  /*0d70*/  CS2R R122, SRZ ;  /* 0x00000000007a7805 */ /* 0x000fe2000001ff00 */
[C---:B------:R-:W-:Y:S01]  /*0d80*/  IMAD R9, R10.reuse, c[0x0][0x1ec], R6 ;  /* 0x00007b000a097a24 */ /* 0x040fe200078e0206 */
[----:B------:R-:W-:Y:S01]  /*0d90*/  CS2R R120, SRZ ;  /* 0x0000000000787805 */ /* 0x000fe2000001ff00 */
[C---:B------:R-:W-:Y:S01]  /*0da0*/  IMAD.WIDE.U32 R6, R10.reuse, c[0x0][0x1e8], R4 ;  /* 0x00007a000a067a25 */ /* 0x040fe200078e0004 */
[----:B------:R-:W-:Y:S01]  /*0db0*/  CS2R R118, SRZ ;  /* 0x0000000000767805 */ /* 0x000fe2000001ff00 */
[----:B------:R-:W-:Y:S01]  /*0dc0*/  CS2R R116, SRZ ;  /* 0x0000000000747805 */ /* 0x000fe2000001ff00 */
[----:B------:R-:W-:Y:S01]  /*0dd0*/  CS2R R114, SRZ ;  /* 0x0000000000727805 */ /* 0x000fe2000001ff00 */
[C---:B------:R-:W-:Y:S01]  /*0de0*/  IMAD R0, R10.reuse, c[0x0][0x1bc], R0 ;  /* 0x00006f000a007a24 */ /* 0x040fe200078e0200 */
[----:B------:R-:W-:Y:S01]  /*0df0*/  CS2R R112, SRZ ;  /* 0x0000000000707805 */ /* 0x000fe2000001ff00 */
[----:B------:R-:W-:Y:S01]  /*0e00*/  IMAD.WIDE.U32 R4, R10, c[0x0][0x1b8], R2 ;  /* 0x00006e000a047a25 */ /* 0x000fe200078e0002 */
[----:B------:R-:W-:Y:S01]  /*0e10*/  CS2R R110, SRZ ;  /* 0x00000000006e7805 */ /* 0x000fe2000001ff00 */
[----:B------:R-:W-:Y:S01]  /*0e20*/  CS2R R108, SRZ ;  /* 0x00000000006c7805 */ /* 0x000fe2000001ff00 */
[----:B------:R-:W-:Y:S01]  /*0e30*/  CS2R R106, SRZ ;  /* 0x00000000006a7805 */ /* 0x000fe2000001ff00 */
[----:B------:R-:W-:Y:S01]  /*0e40*/  IMAD.IADD R5, R5, 0x1, R0 ;  /* 0x0000000105057824 */ /* 0x000fe200078e0200 */
[----:B------:R-:W-:Y:S01]  /*0e50*/  LEA.HI R0, R33, R252, RZ, 0x6 ;  /* 0x000000fc21007211 */ /* 0x000fe200078f30ff */
[----:B------:R-:W-:Y:S01]  /*0e60*/  IMAD.WIDE R2, R28, 0x40, R16 ;  /* 0x000000401c027825 */ /* 0x000fe200078e0210 */
[----:B------:R-:W-:Y:S01]  /*0e70*/  IADD3 R28, R18, 0x80, RZ ;  /* 0x00000080121c7810 */ /* 0x000fe20007ffe0ff */
[----:B------:R-:W-:Y:S01]  /*0e80*/  CS2R R104, SRZ ;  /* 0x0000000000687805 */ /* 0x000fe2000001ff00 */
[----:B------:R-:W-:Y:S01]  /*0e90*/  SHF.R.S32.HI R17, RZ, 0x6, R0 ;  /* 0x00000006ff117819 */ /* 0x000fe20000011400 */
[----:B------:R-:W-:Y:S01]  /*0ea0*/  IMAD.MOV.U32 R12, RZ, RZ, R8 ;  /* 0x000000ffff0c7224 */ /* 0x000fe200078e0008 */
[----:B------:R-:W-:Y:S01]  /*0eb0*/  CS2R R102, SRZ ;  /* 0x0000000000667805 */ /* 0x000fe2000001ff00 */
[----:B------:R-:W-:Y:S01]  /*0ec0*/  IMAD R16, R35, c[0x0][0x288], RZ ;  /* 0x0000a20023107a24 */ /* 0x000fe200078e02ff */
[----:B------:R-:W-:Y:S01]  /*0ed0*/  CS2R R100, SRZ ;  /* 0x0000000000647805 */ /* 0x000fe2000001ff00 */
[----:B------:R-:W-:Y:S01]  /*0ee0*/  IMAD.SHL.U32 R0, R243, 0x40, RZ ;  /* 0x00000040f3007824 */ /* 0x000fe200078e00ff */
[----:B------:R-:W-:Y:S01]  /*0ef0*/  CS2R R98, SRZ ;  /* 0x0000000000627805 */ /* 0x000fe2000001ff00 */
[----:B------:R-:W-:Y:S01]  /*0f00*/  IMAD R8, R3, c[0x0][0x1d8], RZ ;  /* 0x0000760003087a24 */ /* 0x000fe200078e02ff */
[----:B------:R-:W-:Y:S01]  /*0f10*/  CS2R R96, SRZ ;  /* 0x0000000000607805 */ /* 0x000fe2000001ff00 */
[----:B------:R-:W-:Y:S01]  /*0f20*/  IMAD.IADD R7, R7, 0x1, R9 ;  /* 0x0000000107077824 */ /* 0x000fe200078e0209 */
[----:B------:R-:W-:Y:S01]  /*0f30*/  LOP3.LUT R0, R0, 0x1c0, RZ, 0xc0, !PT ;  /* 0x000001c000007812 */ /* 0x000fe200078ec0ff */
[C---:B------:R-:W-:Y:S01]  /*0f40*/  IMAD R16, R34.reuse, c[0x0][0x28c], R16 ;  /* 0x0000a30022107a24 */ /* 0x040fe200078e0210 */
        /* <DEDUP_REMOVED lines=8> */
[----:B------:R-:W-:Y:S01]  /*0fd0*/  CS2R R84, SRZ ;  /* 0x0000000000547805 */ /* 0x000fe2000001ff00 */
[C---:B------:R-:W-:Y:S01]  /*0fe0*/  IMAD.WIDE.U32 R8, R2.reuse, c[0x0][0x1d8], R6 ;  /* 0x0000760002087a25 */ /* 0x040fe200078e0006 */
[----:B------:R-:W-:Y:S01]  /*0ff0*/  CS2R R82, SRZ ;  /* 0x0000000000527805 */ /* 0x000fe2000001ff00 */
[----:B------:R-:W-:Y:S01]  /*1000*/  CS2R R80, SRZ ;  /* 0x0000000000507805 */ /* 0x000fe2000001ff00 */
[----:B------:R-:W-:Y:S01]  /*1010*/  CS2R R78, SRZ ;  /* 0x00000000004e7805 */ /* 0x000fe2000001ff00 */
[C---:B------:R-:W-:Y:S01]  /*1020*/  IMAD.WIDE.U32 R6, R2.reuse, c[0x0][0x1a8], R4 ;  /* 0x00006a0002067a25 */ /* 0x040fe200078e0004 */
[----:B------:R-:W-:Y:S01]  /*1030*/  CS2R R76, SRZ ;  /* 0x00000000004c7805 */ /* 0x000fe2000001ff00 */
[----:B------:R-:W-:Y:S01]  /*1040*/  CS2R R74, SRZ ;  /* 0x00000000004a7805 */ /* 0x000fe2000001ff00 */
[----:B------:R-:W-:Y:S01]  /*1050*/  CS2R R72, SRZ ;  /* 0x0000000000487805 */ /* 0x000fe2000001ff00 */
[----:B------:R-:W-:Y:S01]  /*1060*/  IMAD R15, R2, c[0x0][0x1ac], R3 ;  /* 0x00006b00020f7a24 */ /* 0x000fe200078e0203 */
[----:B------:R-:W-:Y:S01]  /*1070*/  SHF.R.U32.HI R3, RZ, 0x3, R0 ;  /* 0x00000003ff037819 */ /* 0x000fe20000011600 */
[----:B------:R-:W-:Y:S01]  /*1080*/  IMAD.IADD R5, R11, 0x1, R16 ;  /* 0x000000010b057824 */ /* 0x000fe200078e0210 */
[----:B------:R-:W-:Y:S01]  /*1090*/  LOP3.LUT R11, R0, 0x38, R18, 0xf8, !PT ;  /* 0x00000038000b7812 */ /* 0x000fe200078ef812 */
[----:B------:R-:W-:Y:S01]  /*10a0*/  IMAD.SHL.U32 R30, R17, 0x200, RZ ;  /* 0x00000200111e7824 */ /* 0x000fe200078e00ff */
[----:B------:R-:W-:Y:S01]  /*10b0*/  LEA R2, P0, R8, c[0x0][0x1c0], 0x1 ;  /* 0x0000700008027a11 */ /* 0x000fe200078008ff */
[----:B------:R-:W-:Y:S01]  /*10c0*/  IMAD.IADD R0, R9, 0x1, R14 ;  /* 0x0000000109007824 */ /* 0x000fe200078e020e */
[----:B------:R-:W-:Y:S01]  /*10d0*/  SEL R16, R251, RZ, !P2 ;  /* 0x000000fffb107207 */ /* 0x000fe20005000000 */
[----:B------:R-:W-:Y:S01]  /*10e0*/  IMAD.MOV.U32 R4, RZ, RZ, R10 ;  /* 0x000000ffff047224 */ /* 0x000fe200078e000a */
[----:B------:R-:W-:Y:S01]  /*10f0*/  LOP3.LUT R232, R30, R11, R3, 0xf6, !PT ;  /* 0x0000000b1ee87212 */ /* 0x000fe200078ef603 */
[----:B------:R-:W-:Y:S01]  /*1100*/  CS2R R70, SRZ ;  /* 0x0000000000467805 */ /* 0x000fe2000001ff00 */
[----:B------:R-:W-:Y:S01]  /*1110*/  LEA.HI.X R3, R8, c[0x0][0x1c4], R0, 0x1, P0 ;  /* 0x0000710008037a11 */ /* 0x000fe200000f0c00 */
[----:B------:R-:W-:Y:S01]  /*1120*/  IMAD.IADD R8, R7, 0x1, R15 ;  /* 0x0000000107087824 */ /* 0x000fe200078e020f */
[C---:B------:R-:W-:Y:S01]  /*1130*/  LEA R10, P0, R6.reuse, c[0x0][0x190], 0x1 ;  /* 0x00006400060a7a11 */ /* 0x040fe200078008ff */
[C---:B------:R-:W-:Y:S01]  /*1140*/  IMAD R7, R21.reuse, c[0x0][0x278], RZ ;  /* 0x00009e0015077a24 */ /* 0x040fe200078e02ff */
[----:B------:R-:W-:Y:S01]  /*1150*/  CS2R R68, SRZ ;  /* 0x0000000000447805 */ /* 0x000fe2000001ff00 */
[----:B------:R-:W-:Y:S01]  /*1160*/  IMAD R0, R21, c[0x0][0x290], RZ ;  /* 0x0000a40015007a24 */ /* 0x000fe200078e02ff */
[----:B------:R-:W-:Y:S01]  /*1170*/  LEA.HI.X R11, R6, c[0x0][0x194], R8, 0x1, P0 ;  /* 0x00006500060b7a11 */ /* 0x000fe200000f0c08 */
[----:B------:R-:W-:Y:S01]  /*1180*/  IMAD.WIDE.U32 R8, R16, c[0x0][0x278], R12 ;  /* 0x00009e0010087a25 */ /* 0x000fe200078e000c */
[----:B------:R-:W-:Y:S01]  /*1190*/  CS2R R66, SRZ ;  /* 0x0000000000427805 */ /* 0x000fe2000001ff00 */
[----:B------:R-:W-:Y:S01]  /*11a0*/  CS2R R64, SRZ ;  /* 0x0000000000407805 */ /* 0x000fe2000001ff00 */
[----:B------:R-:W-:Y:S01]  /*11b0*/  CS2R R62, SRZ ;  /* 0x00000000003e7805 */ /* 0x000fe2000001ff00 */
[----:B------:R-:W-:Y:S01]  /*11c0*/  IMAD.MOV.U32 R13, RZ, RZ, c[0x0][0x1a8] ;  /* 0x00006a00ff0d7624 */ /* 0x000fe200078e00ff */
[----:B------:R-:W-:Y:S01]  /*11d0*/  LEA R246, P3, R8, c[0x0][0x258], 0x2 ;  /* 0x0000960008f67a11 */ /* 0x000fe200078610ff */
[C---:B------:R-:W-:Y:S01]  /*11e0*/  IMAD R14, R16.reuse, c[0x0][0x27c], R7 ;  /* 0x00009f00100e7a24 */ /* 0x040fe200078e0207 */
[----:B------:R-:W-:Y:S01]  /*11f0*/  CS2R R60, SRZ ;  /* 0x00000000003c7805 */ /* 0x000fe2000001ff00 */
[C---:B------:R-:W-:Y:S01]  /*1200*/  IMAD R0, R16.reuse, c[0x0][0x294], R0 ;  /* 0x0000a50010007a24 */ /* 0x040fe200078e0200 */
[C---:B------:R-:W-:Y:S01]  /*1210*/  LEA R12, P0, R13.reuse, R10, 0x6 ;  /* 0x0000000a0d0c7211 */ /* 0x040fe200078030ff */
[----:B------:R-:W-:Y:S01]  /*1220*/  IMAD.WIDE.U32 R6, R16, c[0x0][0x290], R4 ;  /* 0x0000a40010067a25 */ /* 0x000fe200078e0004 */
[----:B------:R-:W-:Y:S01]  /*1230*/  CS2R R58, SRZ ;  /* 0x00000000003a7805 */ /* 0x000fe2000001ff00 */
[----:B------:R-:W-:Y:S01]  /*1240*/  CS2R R56, SRZ ;  /* 0x0000000000387805 */ /* 0x000fe2000001ff00 */
[----:B------:R-:W-:Y:S01]  /*1250*/  LEA.HI.X R13, R13, R11, R25, 0x6, P0 ;  /* 0x0000000b0d0d7211 */ /* 0x000fe200000f3419 */
[----:B------:R-:W-:Y:S01]  /*1260*/  IMAD.MOV.U32 R15, RZ, RZ, c[0x0][0x1d8] ;  /* 0x00007600ff0f7624 */ /* 0x000fe200078e00ff */
[----:B------:R-:W-:Y:S01]  /*1270*/  LEA R244, P2, R6, c[0x0][0x280], 0x2 ;  /* 0x0000a00006f47a11 */ /* 0x000fe200078410ff */
[----:B------:R-:W-:Y:S01]  /*1280*/  IMAD.IADD R0, R7, 0x1, R0 ;  /* 0x0000000107007824 */ /* 0x000fe200078e0200 */
[----:B------:R-:W-:Y:S01]  /*1290*/  IADD3 R25, R18, 0x40, RZ ;  /* 0x0000004012197810 */ /* 0x000fe20007ffe0ff */
[----:B------:R-:W-:Y:S01]  /*12a0*/  IMAD.MOV.U32 R5, RZ, RZ, c[0x0][0x1dc] ;  /* 0x00007700ff057624 */ /* 0x000fe200078e00ff */
[----:B------:R-:W-:Y:S01]  /*12b0*/  LEA R4, P1, R15, R2, 0x6 ;  /* 0x000000020f047211 */ /* 0x000fe200078230ff */
[----:B------:R-:W-:Y:S01]  /*12c0*/  IMAD.IADD R14, R9, 0x1, R14 ;  /* 0x00000001090e7824 */ /* 0x000fe200078e020e */
[----:B------:R-:W-:Y:S01]  /*12d0*/  LEA.HI.X R245, R6, c[0x0][0x284], R0, 0x2, P2 ;  /* 0x0000a10006f57a11 */ /* 0x000fe200010f1400 */
[----:B------:R-:W-:Y:S01]  /*12e0*/  IMAD.IADD R0, R29, 0x1, -R243 ;  /* 0x000000011d007824 */ /* 0x000fe200078e0af3 */
[----:B------:R-:W-:Y:S01]  /*12f0*/  LEA.HI.X R5, R15, R3, R5, 0x6, P1 ;  /* 0x000000030f057211 */ /* 0x000fe200008f3405 */
[----:B------:R-:W-:Y:S01]  /*1300*/  IMAD.SHL.U32 R232, R232, 0x2, RZ ;  /* 0x00000002e8e87824 */ /* 0x000fe200078e00ff */
[----:B------:R-:W-:Y:S01]  /*1310*/  ISETP.GE.AND P2, PT, R18, c[0x0][0x1cc], PT ;  /* 0x0000730012007a0c */ /* 0x000fe20003f46270 */
[----:B------:R-:W-:Y:S01]  /*1320*/  IMAD R7, R23, c[0x0][0x178], RZ ;  /* 0x00005e0017077a24 */ /* 0x000fe200078e02ff */
[----:B------:R-:W-:Y:S01]  /*1330*/  ISETP.GE.AND P1, PT, R25, c[0x0][0x1cc], PT ;  /* 0x0000730019007a0c */ /* 0x000fe20003f26270 */
[----:B------:R-:W-:Y:S01]  /*1340*/  IMAD R6, R23, c[0x0][0x208], RZ ;  /* 0x0000820017067a24 */ /* 0x000fe200078e02ff */
[----:B------:R-:W-:Y:S01]  /*1350*/  ISETP.GE.AND P0, PT, R28, c[0x0][0x1cc], PT ;  /* 0x000073001c007a0c */ /* 0x000fe20003f06270 */
[----:B------:R-:W-:Y:S01]  /*1360*/  IMAD.MOV.U32 R23, RZ, RZ, 0x20 ;  /* 0x00000020ff177424 */ /* 0x000fe200078e00ff */
[----:B------:R-:W-:Y:S01]  /*1370*/  ISETP.LT.OR P6, PT, R0, 0x1, P2 ;  /* 0x000000010000780c */ /* 0x000fe200017c1670 */
[----:B------:R-:W-:Y:S01]  /*1380*/  IMAD R15, R20, c[0x0][0x20c], R6 ;  /* 0x00008300140f7a24 */ /* 0x000fe200078e0206 */
[----:B------:R-:W-:Y:S01]  /*1390*/  ISETP.LT.OR P5, PT, R0, 0x1, P1 ;  /* 0x000000010000780c */ /* 0x000fe20000fa1670 */
[----:B------:R-:W-:Y:S01]  /*13a0*/  CS2R R54, SRZ ;  /* 0x0000000000367805 */ /* 0x000fe2000001ff00 */
[----:B------:R-:W-:Y:S01]  /*13b0*/  LEA.HI.X R247, R8, c[0x0][0x25c], R14, 0x2, P3 ;  /* 0x0000970008f77a11 */ /* 0x000fe200018f140e */
[----:B------:R-:W-:Y:S01]  /*13c0*/  IMAD R14, R20, c[0x0][0x17c], R7 ;  /* 0x00005f00140e7a24 */ /* 0x000fe200078e0207 */
[----:B------:R-:W-:Y:S01]  /*13d0*/  ISETP.LT.OR P4, PT, R0, 0x1, P0 ;  /* 0x000000010000780c */ /* 0x000fe20000781670 */
[--C-:B------:R-:W-:Y:S01]  /*13e0*/  IMAD.WIDE.U32 R6, R20, c[0x0][0x178], R18.reuse ;  /* 0x00005e0014067a25 */ /* 0x100fe200078e0012 */
[C---:B------:R-:W-:Y:S01]  /*13f0*/  ISETP.LT.OR P3, PT, R0.reuse, 0x21, P2 ;  /* 0x000000210000780c */ /* 0x040fe20001761670 */
[----:B------:R-:W-:Y:S01]  /*1400*/  CS2R R52, SRZ ;  /* 0x0000000000347805 */ /* 0x000fe2000001ff00 */
[----:B------:R-:W-:Y:S01]  /*1410*/  ISETP.LT.OR P1, PT, R0, 0x21, P1 ;  /* 0x000000210000780c */ /* 0x000fe20000f21670 */
[----:B------:R-:W-:Y:S01]  /*1420*/  IMAD.WIDE.U32 R8, R20, c[0x0][0x208], R18 ;  /* 0x0000820014087a25 */ /* 0x000fe200078e0012 */
[----:B------:R-:W-:Y:S01]  /*1430*/  ISETP.LT.OR P0, PT, R0, 0x21, P0 ;  /* 0x000000210000780c */ /* 0x000fe20000701670 */
[----:B------:R-:W-:Y:S01]  /*1440*/  @!PT LDS RZ, [RZ] ;  /* 0x00000000fffff984 */ /* 0x000fe20000000800 */
[----:B------:R-:W-:Y:S01]  /*1450*/  @!PT LDS RZ, [RZ] ;  /* 0x00000000fffff984 */ /* 0x000fe20000000800 */
[----:B------:R-:W-:Y:S01]  /*1460*/  @!PT LDS RZ, [RZ] ;  /* 0x00000000fffff984 */ /* 0x000fe20000000800 */
[----:B------:R1:W-:Y:S01]  /*1470*/  LDGSTS.E.BYPASS.LTC128B.128 [R232+0x6080], [R2.64], !P6 ;  /* 0x0608000002e87fae */ /* 0x0003e2000f101d4a */
[----:B------:R-:W-:Y:S01]  /*1480*/  ISETP.GE.AND P2, PT, R18, c[0x0][0x19c], PT ;  /* 0x0000670012007a0c */ /* 0x000fe20003f46270 */
[----:B------:R-:W-:Y:S01]  /*1490*/  CS2R R50, SRZ ;  /* 0x0000000000327805 */ /* 0x000fe2000001ff00 */
[----:B------:R-:W-:Y:S01]  /*14a0*/  ISETP.GE.AND P6, PT, R28, c[0x0][0x16c], PT ;  /* 0x00005b001c007a0c */ /* 0x000fe20003fc6270 */
[----:B------:R1:W-:Y:S01]  /*14b0*/  LDGSTS.E.BYPASS.LTC128B.128 [R232+0x8080], [R2.64+0x80], !P5 ;  /* 0x0808008002e87fae */ /* 0x0003e2000e901d4a */
[C---:B------:R-:W-:Y:S01]  /*14c0*/  ISETP.LT.OR P5, PT, R0.reuse, 0x1, P2 ;  /* 0x000000010000780c */ /* 0x040fe200017a1670 */
[----:B------:R-:W-:Y:S01]  /*14d0*/  CS2R R48, SRZ ;  /* 0x0000000000307805 */ /* 0x000fe2000001ff00 */
[----:B------:R-:W-:Y:S01]  /*14e0*/  LEA.HI R19, R33, R252, RZ, 0x2 ;  /* 0x000000fc21137211 */ /* 0x000fe200078f10ff */
[----:B------:R1:W-:Y:S01]  /*14f0*/  LDGSTS.E.BYPASS.LTC128B.128 [R232+0xa080], [R2.64+0x100], !P4 ;  /* 0x0a08010002e87fae */ /* 0x0003e2000e101d4a */
[----:B------:R-:W-:Y:S01]  /*1500*/  CS2R R46, SRZ ;  /* 0x00000000002e7805 */ /* 0x000fe2000001ff00 */
[----:B------:R-:W-:Y:S01]  /*1510*/  CS2R R44, SRZ ;  /* 0x00000000002c7805 */ /* 0x000fe2000001ff00 */
[----:B------:R-:W-:Y:S01]  /*1520*/  CS2R R42, SRZ ;  /* 0x00000000002a7805 */ /* 0x000fe2000001ff00 */
[----:B------:R2:W-:Y:S01]  /*1530*/  LDGSTS.E.BYPASS.LTC128B.128 [R232+0x7080], [R4.64], !P3 ;  /* 0x0708000004e87fae */ /* 0x0005e2000d901d4a */
[----:B------:R-:W-:Y:S01]  /*1540*/  ISETP.LT.OR P3, PT, R0, 0x21, P2 ;  /* 0x000000210000780c */ /* 0x000fe20001761670 */
[----:B------:R-:W-:Y:S01]  /*1550*/  CS2R R40, SRZ ;  /* 0x0000000000287805 */ /* 0x000fe2000001ff00 */
[----:B------:R-:W-:Y:S01]  /*1560*/  CS2R R38, SRZ ;  /* 0x0000000000267805 */ /* 0x000fe2000001ff00 */
[----:B------:R2:W-:Y:S01]  /*1570*/  LDGSTS.E.BYPASS.LTC128B.128 [R232+0x9080], [R4.64+0x80], !P1 ;  /* 0x0908008004e87fae */ /* 0x0005e2000c901d4a */
[----:B------:R-:W-:Y:S01]  /*1580*/  ISETP.GE.AND P1, PT, R25, c[0x0][0x19c], PT ;  /* 0x0000670019007a0c */ /* 0x000fe20003f26270 */
[----:B------:R-:W-:Y:S01]  /*1590*/  CS2R R36, SRZ ;  /* 0x0000000000247805 */ /* 0x000fe2000001ff00 */
[----:B------:R-:W-:Y:S01]  /*15a0*/  @P6 LOP3.LUT R236, R236, 0x4, RZ, 0xfc, !PT ;  /* 0x00000004ecec6812 */ /* 0x000fe200078efcff */
[----:B------:R2:W-:Y:S01]  /*15b0*/  LDGSTS.E.BYPASS.LTC128B.128 [R232+0xb080], [R4.64+0x100], !P0 ;  /* 0x0b08010004e87fae */ /* 0x0005e2000c101d4a */
[----:B------:R-:W-:Y:S01]  /*15c0*/  ISETP.GE.AND P0, PT, R28, c[0x0][0x19c], PT ;  /* 0x000067001c007a0c */ /* 0x000fe20003f06270 */
[----:B------:R-:W-:Y:S01]  /*15d0*/  USHF.R.S32.HI UR13, URZ, 0x6, UR4 ;  /* 0x000000063f0d7899 */ /* 0x000fe20008011404 */
[C---:B------:R-:W-:Y:S01]  /*15e0*/  ISETP.LT.OR P4, PT, R0.reuse, 0x1, P1 ;  /* 0x000000010000780c */ /* 0x040fe20000f81670 */
[----:B------:R-:W0:Y:S01]  /*15f0*/  LDGDEPBAR ;  /* 0x00000000000079af */ /* 0x000e220000000000 */
[C---:B------:R-:W-:Y:S01]  /*1600*/  ISETP.LT.OR P2, PT, R0.reuse, 0x1, P0 ;  /* 0x000000010000780c */ /* 0x040fe20000741670 */
[----:B------:R-:W-:Y:S01]  /*1610*/  UMOV UR12, URZ ;  /* 0x0000003f000c7c82 */ /* 0x000fe20008000000 */
[C---:B------:R-:W-:Y:S01]  /*1620*/  ISETP.LT.OR P1, PT, R0.reuse, 0x21, P1 ;  /* 0x000000210000780c */ /* 0x040fe20000f21670 */
[----:B------:R3:W-:Y:S01]  /*1630*/  LDGSTS.E.BYPASS.LTC128B.128 [R232+0x80], [R10.64], !P5 ;  /* 0x000800000ae87fae */ /* 0x0007e2000e901d4a */
[----:B------:R-:W-:Y:S01]  /*1640*/  ISETP.LT.OR P0, PT, R0, 0x21, P0 ;  /* 0x000000210000780c */ /* 0x000fe20000701670 */
[C---:B------:R-:W-:Y:S01]  /*1650*/  IMAD.SHL.U32 R0, R22.reuse, 0x40, RZ ;  /* 0x0000004016007824 */ /* 0x040fe200078e00ff */
[----:B------:R-:W-:-:S02]  /*1660*/  LOP3.LUT P5, RZ, R22, 0x4, RZ, 0xc0, !PT ;  /* 0x0000000416ff7812 */ /* 0x000fc400078ac0ff */
[----:B------:R-:W-:Y:S01]  /*1670*/  LOP3.LUT R236, R236, 0xfffffff7, RZ, 0xc0, !PT ;  /* 0xfffffff7ecec7812 */ /* 0x000fe200078ec0ff */
[----:B-1----:R-:W-:Y:S02]  /*1680*/  IMAD.IADD R3, R9, 0x1, R15 ;  /* 0x0000000109037824 */ /* 0x002fe400078e020f */
[----:B------:R3:W-:Y:S01]  /*1690*/  LDGSTS.E.BYPASS.LTC128B.128 [R232+0x2080], [R10.64+0x80], !P4 ;  /* 0x020800800ae87fae */ /* 0x0007e2000e101d4a */
[----:B------:R-:W-:Y:S01]  /*16a0*/  IMAD.MOV.U32 R2, RZ, RZ, R8 ;  /* 0x000000ffff027224 */ /* 0x000fe200078e0008 */
[----:B------:R-:W-:Y:S01]  /*16b0*/  LOP3.LUT P4, RZ, R22, 0x2, RZ, 0xc0, !PT ;  /* 0x0000000216ff7812 */ /* 0x000fe2000788c0ff */
[----:B------:R-:W-:Y:S01]  /*16c0*/  IMAD.MOV.U32 R22, RZ, RZ, 0x40 ;  /* 0x00000040ff167424 */ /* 0x000fe200078e00ff */
[----:B------:R3:W-:Y:S01]  /*16d0*/  LDGSTS.E.BYPASS.LTC128B.128 [R232+0x4080], [R10.64+0x100], !P2 ;  /* 0x040801000ae87fae */ /* 0x0007e2000d101d4a */
[----:B------:R-:W-:Y:S02]  /*16e0*/  ISETP.GE.AND P2, PT, R25, c[0x0][0x16c], PT ;  /* 0x00005b0019007a0c */ /* 0x000fe40003f46270 */
[----:B------:R-:W-:Y:S01]  /*16f0*/  SHF.R.S32.HI R15, RZ, 0x2, R19 ;  /* 0x00000002ff0f7819 */ /* 0x000fe20000011413 */
[----:B------:R1:W-:Y:S01]  /*1700*/  LDGSTS.E.BYPASS.LTC128B.128 [R232+0x1080], [R12.64], !P3 ;  /* 0x010800000ce87fae */ /* 0x0003e2000d901d4a */
[----:B------:R-:W-:Y:S01]  /*1710*/  SEL R226, R22, 0xffffffc0, !P5 ;  /* 0xffffffc016e27807 */ /* 0x000fe20006800000 */
[----:B--2---:R-:W-:-:S02]  /*1720*/  IMAD.IADD R5, R7, 0x1, R14 ;  /* 0x0000000107057824 */ /* 0x004fc400078e020e */
[----:B------:R1:W-:Y:S01]  /*1730*/  LDGSTS.E.BYPASS.LTC128B.128 [R232+0x3080], [R12.64+0x80], !P1 ;  /* 0x030800800ce87fae */ /* 0x0003e2000c901d4a */
[----:B------:R-:W-:Y:S01]  /*1740*/  IMAD.MOV.U32 R4, RZ, RZ, R6 ;  /* 0x000000ffff047224 */ /* 0x000fe200078e0006 */
[----:B------:R-:W-:Y:S01]  /*1750*/  LOP3.LUT R14, R0, 0x1c0, RZ, 0xc0, !PT ;  /* 0x000001c0000e7812 */ /* 0x000fe200078ec0ff */
[C---:B------:R-:W-:Y:S01]  /*1760*/  IMAD R6, R35.reuse, c[0x0][0x180], RZ ;  /* 0x0000600023067a24 */ /* 0x040fe200078e02ff */
[----:B------:R1:W-:Y:S01]  /*1770*/  LDGSTS.E.BYPASS.LTC128B.128 [R232+0x5080], [R12.64+0x100], !P0 ;  /* 0x050801000ce87fae */ /* 0x0003e2000c101d4a */
[----:B------:R-:W-:Y:S01]  /*1780*/  IMAD R7, R35, c[0x0][0x210], RZ ;  /* 0x0000840023077a24 */ /* 0x000fe200078e02ff */
[----:B------:R-:W-:Y:S01]  /*1790*/  LOP3.LUT R9, R14, 0x8, R31, 0xf8, !PT ;  /* 0x000000080e097812 */ /* 0x000fe200078ef81f */
[C---:B------:R-:W-:Y:S01]  /*17a0*/  IMAD R0, R34.reuse, c[0x0][0x184], R6 ;  /* 0x0000610022007a24 */ /* 0x040fe200078e0206 */
[----:B------:R-:W0:Y:S01]  /*17b0*/  LDGDEPBAR ;  /* 0x00000000000079af */ /* 0x000e220000000000 */
[----:B------:R-:W-:Y:S01]  /*17c0*/  SHF.R.U32.HI R20, RZ, 0x3, R14 ;  /* 0x00000003ff147819 */ /* 0x000fe2000001160e */
[----:B------:R-:W-:Y:S01]  /*17d0*/  IMAD R8, R34, c[0x0][0x214], R7 ;  /* 0x0000850022087a24 */ /* 0x000fe200078e0207 */
[----:B------:R-:W-:Y:S01]  /*17e0*/  ISETP.GE.AND P0, PT, R18, c[0x0][0x16c], PT ;  /* 0x00005b0012007a0c */ /* 0x000fe20003f06270 */
[----:B------:R-:W-:-:S04]  /*17f0*/  IMAD.WIDE.U32 R6, R34, c[0x0][0x180], R4 ;  /* 0x0000600022067a25 */ /* 0x000fc800078e0004 */
[----:B------:R-:W-:Y:S01]  /*1800*/  IMAD.WIDE.U32 R4, R34, c[0x0][0x210], R2 ;  /* 0x0000840022047a25 */ /* 0x000fe200078e0002 */
[----:B------:R-:W-:-:S03]  /*1810*/  LOP3.LUT R2, R9, R20, RZ, 0x3c, !PT ;  /* 0x0000001409027212 */ /* 0x000fc600078e3cff */
[----:B------:R-:W-:Y:S02]  /*1820*/  IMAD R3, R24, 0x800, R30 ;  /* 0x0000080018037824 */ /* 0x000fe400078e021e */
[----:B------:R-:W-:Y:S02]  /*1830*/  IMAD.IADD R7, R7, 0x1, R0 ;  /* 0x0000000107077824 */ /* 0x000fe400078e0200 */
[----:B------:R-:W-:Y:S02]  /*1840*/  IMAD.IADD R2, R3, 0x1, R2 ;  /* 0x0000000103027824 */ /* 0x000fe400078e0202 */
[C---:B------:R-:W-:Y:S02]  /*1850*/  IMAD R3, R21.reuse, c[0x0][0x188], RZ ;  /* 0x0000620015037a24 */ /* 0x040fe400078e02ff */
[----:B------:R-:W-:Y:S02]  /*1860*/  IMAD R0, R21, c[0x0][0x218], RZ ;  /* 0x0000860015007a24 */ /* 0x000fe400078e02ff */
[----:B---3--:R-:W-:Y:S01]  /*1870*/  IMAD R10, R16, c[0x0][0x18c], R3 ;  /* 0x00006300100a7a24 */ /* 0x008fe200078e0203 */
[----:B-1----:R-:W-:Y:S01]  /*1880*/  SEL R12, RZ, 0x1, P0 ;  /* 0x00000001ff0c7807 */ /* 0x002fe20000000000 */
[----:B------:R-:W-:-:S04]  /*1890*/  DEPBAR.LE SB0, 0x1 ;  /* 0x000080400000791a */ /* 0x000fc80000000000 */
[C---:B------:R-:W-:Y:S01]  /*18a0*/  IMAD.WIDE.U32 R6, R16.reuse, c[0x0][0x188], R6 ;  /* 0x0000620010067a25 */ /* 0x040fe200078e0006 */
[----:B------:R-:W-:Y:S02]  /*18b0*/  SEL R3, RZ, 0x4, P6 ;  /* 0x00000004ff037807 */ /* 0x000fe40003000000 */
[----:B------:R-:W-:Y:S01]  /*18c0*/  LEA.HI R13, R33, R252, RZ, 0x5 ;  /* 0x000000fc210d7211 */ /* 0x000fe200078f28ff */
[----:B------:R-:W-:Y:S01]  /*18d0*/  IMAD R9, R16, c[0x0][0x21c], R0 ;  /* 0x0000870010097a24 */ /* 0x000fe200078e0200 */
[----:B------:R-:W-:Y:S01]  /*18e0*/  BAR.SYNC.DEFER_BLOCKING 0x0 ;  /* 0x0000000000007b1d */ /* 0x000fe20000010000 */
[----:B------:R-:W-:Y:S01]  /*18f0*/  IMAD.IADD R0, R7, 0x1, R10 ;  /* 0x0000000107007824 */ /* 0x000fe200078e020a */
[----:B------:R-:W-:Y:S01]  /*1900*/  LEA R238, P1, R6, c[0x0][0x160], 0x1 ;  /* 0x0000580006ee7a11 */ /* 0x000fe200078208ff */
[----:B------:R-:W-:Y:S01]  /*1910*/  IMAD.SHL.U32 R228, R2, 0x2, RZ ;  /* 0x0000000202e47824 */ /* 0x000fe200078e00ff */
[----:B------:R-:W-:Y:S01]  /*1920*/  SHF.R.S32.HI R224, RZ, 0x5, R13 ;  /* 0x00000005ffe07819 */ /* 0x000fe2000001140d */
[----:B------:R-:W-:Y:S01]  /*1930*/  IMAD.IADD R5, R5, 0x1, R8 ;  /* 0x0000000105057824 */ /* 0x000fe200078e0208 */
[----:B------:R-:W-:Y:S01]  /*1940*/  LEA.HI.X R239, R6, c[0x0][0x164], R0, 0x1, P1 ;  /* 0x0000590006ef7a11 */ /* 0x000fe200008f0c00 */
[----:B------:R-:W-:Y:S01]  /*1950*/  IMAD.IADD R231, R228, 0x1, R226 ;  /* 0x00000001e4e77824 */ /* 0x000fe200078e02e2 */
[----:B------:R-:W-:Y:S01]  /*1960*/  SEL R0, R23, 0xffffffe0, !P4 ;  /* 0xffffffe017007807 */ /* 0x000fe20006000000 */
[----:B------:R-:W-:Y:S01]  /*1970*/  IMAD.WIDE.U32 R4, R16, c[0x0][0x218], R4 ;  /* 0x0000860010047a25 */ /* 0x000fe200078e0004 */
[----:B------:R-:W-:-:S03]  /*1980*/  SEL R8, RZ, 0x2, P2 ;  /* 0x00000002ff087807 */ /* 0x000fc60001000000 */
[----:B------:R-:W-:Y:S01]  /*1990*/  IMAD.IADD R229, R228, 0x1, R0 ;  /* 0x00000001e4e57824 */ /* 0x000fe200078e0200 */
[----:B------:R-:W-:Y:S01]  /*19a0*/  LEA R240, P0, R4, c[0x0][0x1f0], 0x1 ;  /* 0x00007c0004f07a11 */ /* 0x000fe200078008ff */
[----:B------:R-:W-:Y:S01]  /*19b0*/  IMAD.IADD R5, R5, 0x1, R9 ;  /* 0x0000000105057824 */ /* 0x000fe200078e0209 */
[----:B------:R-:W-:Y:S01]  /*19c0*/  IADD3 R3, R3, R8, R12 ;  /* 0x0000000803037210 */ /* 0x000fe20007ffe00c */
[----:B------:R-:W-:Y:S01]  /*19d0*/  IMAD.IADD R230, R226, 0x1, R229 ;  /* 0x00000001e2e67824 */ /* 0x000fe200078e02e5 */
[----:B------:R-:W-:Y:S01]  /*19e0*/  LEA.HI R0, R13, R224, RZ, 0x1 ;  /* 0x000000e00d007211 */ /* 0x000fe200078f08ff */
[----:B------:R-:W-:Y:S01]  /*19f0*/  IMAD.U32 R8, RZ, RZ, UR7 ;  /* 0x00000007ff087e24 */ /* 0x000fe2000f8e00ff */
[----:B------:R-:W-:Y:S01]  /*1a00*/  LEA.HI.X R241, R4, c[0x0][0x1f4], R5, 0x1, P0 ;  /* 0x00007d0004f17a11 */ /* 0x000fe200000f0c05 */
[----:B------:R-:W-:Y:S01]  /*1a10*/  IMAD R7, R35, c[0x0][0x238], RZ ;  /* 0x00008e0023077a24 */ /* 0x000fe200078e02ff */
[----:B------:R-:W-:Y:S01]  /*1a20*/  IADD3 R4, -R243, UR8, RZ ;  /* 0x00000008f3047c10 */ /* 0x000fe2000fffe1ff */
[----:B------:R-:W-:Y:S01]  /*1a30*/  IMAD.U32 R6, RZ, RZ, UR7 ;  /* 0x00000007ff067e24 */ /* 0x000fe2000f8e00ff */
[----:B------:R1:W2:Y:S01]  /*1a40*/  LDSM.16.M88.4 R148, [R228+0x6080] ;  /* 0x00608000e494783b */ /* 0x0002a20000000200 */
[C---:B------:R-:W-:Y:S01]  /*1a50*/  LOP3.LUT P3, RZ, R3.reuse, 0x1, RZ, 0xc0, !PT ;  /* 0x0000000103ff7812 */ /* 0x040fe2000786c0ff */
[----:B------:R-:W-:Y:S01]  /*1a60*/  IMAD R7, R34, c[0x0][0x23c], R7 ;  /* 0x00008f0022077a24 */ /* 0x000fe200078e0207 */
[----:B------:R-:W-:Y:S01]  /*1a70*/  LOP3.LUT P2, RZ, R3, 0x2, RZ, 0xc0, !PT ;  /* 0x0000000203ff7812 */ /* 0x000fe2000784c0ff */
[----:B------:R1:W3:Y:S01]  /*1a80*/  LDSM.16.M88.4 R152, [R229+0x6080] ;  /* 0x00608000e598783b */ /* 0x0002e20000000200 */
[C---:B------:R-:W-:Y:S01]  /*1a90*/  ISETP.LT.OR P0, PT, R4.reuse, 0x1, !P3 ;  /* 0x000000010400780c */ /* 0x040fe20005f01670 */
[----:B------:R-:W-:Y:S01]  /*1aa0*/  IMAD R21, R21, c[0x0][0x240], RZ ;  /* 0x0000900015157a24 */ /* 0x000fe200078e02ff */
[----:B------:R-:W-:Y:S01]  /*1ab0*/  LOP3.LUT P4, RZ, R3, 0x4, RZ, 0xc0, !PT ;  /* 0x0000000403ff7812 */ /* 0x000fe2000788c0ff */
[----:B------:R1:W4:Y:S01]  /*1ac0*/  LDSM.16.M88.4 R160, [R231+0x6080] ;  /* 0x00608000e7a0783b */ /* 0x0003220000000200 */
[----:B------:R-:W-:Y:S01]  /*1ad0*/  ISETP.LT.OR P1, PT, R4, 0x1, !P2 ;  /* 0x000000010400780c */ /* 0x000fe20005721670 */
[----:B------:R-:W-:Y:S01]  /*1ae0*/  IMAD.WIDE.U32 R2, R34, c[0x0][0x238], R26 ;  /* 0x00008e0022027a25 */ /* 0x000fe200078e001a */
[----:B------:R-:W-:Y:S01]  /*1af0*/  LOP3.LUT R0, R0, 0xfffffffe, RZ, 0xc0, !PT ;  /* 0xfffffffe00007812 */ /* 0x000fe200078ec0ff */
[----:B------:R1:W1:Y:S01]  /*1b00*/  LDSM.16.M88.4 R164, [R230+0x6080] ;  /* 0x00608000e6a4783b */ /* 0x0002620000000200 */
[----:B------:R-:W-:Y:S01]  /*1b10*/  SHF.R.S32.HI R5, RZ, 0x1f, R19 ;  /* 0x0000001fff057819 */ /* 0x000fe20000011413 */
[----:B------:R-:W-:Y:S01]  /*1b20*/  IMAD.IADD R3, R3, 0x1, R7 ;  /* 0x0000000103037824 */ /* 0x000fe200078e0207 */
[----:B------:R-:W-:Y:S01]  /*1b30*/  ISETP.LT.OR P6, PT, R4, 0x21, !P3 ;  /* 0x000000210400780c */ /* 0x000fe20005fc1670 */
[----:B------:R1:W1:Y:S01]  /*1b40*/  LDSM.16.M88.4 R168, [R228+0x8080] ;  /* 0x00808000e4a8783b */ /* 0x0002620000000200 */
[----:B------:R-:W-:Y:S01]  /*1b50*/  IMAD.IADD R224, R224, 0x1, -R0 ;  /* 0x00000001e0e07824 */ /* 0x000fe200078e0a00 */
[----:B------:R-:W-:Y:S01]  /*1b60*/  LEA.HI R0, R5, R15, RZ, 0x3 ;  /* 0x0000000f05007211 */ /* 0x000fe200078f18ff */
[----:B------:R-:W-:Y:S01]  /*1b70*/  IMAD.WIDE.U32 R248, R16, c[0x0][0x240], R2 ;  /* 0x0000900010f87a25 */ /* 0x000fe200078e0002 */
[----:B------:R1:W1:Y:S01]  /*1b80*/  LDSM.16.M88.4 R172, [R229+0x8080] ;  /* 0x00808000e5ac783b */ /* 0x0002620000000200 */
[----:B------:R-:W-:-:S02]  /*1b90*/  ISETP.LT.OR P5, PT, R4, 0x21, !P2 ;  /* 0x000000210400780c */ /* 0x000fc400057a1670 */
[----:B------:R-:W-:Y:S01]  /*1ba0*/  LOP3.LUT R0, R0, 0xfffffff8, RZ, 0xc0, !PT ;  /* 0xfffffff800007812 */ /* 0x000fe200078ec0ff */
[----:B------:R1:W1:Y:S01]  /*1bb0*/  LDSM.16.M88.4 R176, [R231+0x8080] ;  /* 0x00808000e7b0783b */ /* 0x0002620000000200 */
[----:B------:R-:W-:Y:S01]  /*1bc0*/  ISETP.LT.OR P3, PT, R4, 0x21, !P4 ;  /* 0x000000210400780c */ /* 0x000fe20006761670 */
[----:B------:R-:W-:Y:S01]  /*1bd0*/  IMAD R21, R16, c[0x0][0x244], R21 ;  /* 0x0000910010157a24 */ /* 0x000fe200078e0215 */
[----:B------:R-:W-:Y:S01]  /*1be0*/  ISETP.GE.AND P2, PT, R18, c[0x0][0x1fc], PT ;  /* 0x00007f0012007a0c */ /* 0x000fe20003f46270 */
[----:B------:R1:W1:Y:S01]  /*1bf0*/  LDSM.16.M88.4 R180, [R230+0x8080] ;  /* 0x00808000e6b4783b */ /* 0x0002620000000200 */
[----:B------:R-:W-:Y:S01]  /*1c00*/  IMAD.IADD R5, R15, 0x1, -R0 ;  /* 0x000000010f057824 */ /* 0x000fe200078e0a00 */
[----:B------:R-:W-:Y:S01]  /*1c10*/  SHF.R.S32.HI R0, RZ, 0x1f, R17 ;  /* 0x0000001fff007819 */ /* 0x000fe20000011411 */
[C---:B------:R-:W-:Y:S01]  /*1c20*/  IMAD.SHL.U32 R235, R224.reuse, 0x10, RZ ;  /* 0x00000010e0eb7824 */ /* 0x040fe200078e00ff */
[----:B------:R1:W1:Y:S01]  /*1c30*/  LDSM.16.M88.4 R184, [R228+0xa080] ;  /* 0x00a08000e4b8783b */ /* 0x0002620000000200 */
[----:B------:R-:W-:Y:S01]  /*1c40*/  IMAD.SHL.U32 R224, R224, 0x400, RZ ;  /* 0x00000400e0e07824 */ /* 0x000fe200078e00ff */
[----:B------:R-:W-:Y:S01]  /*1c50*/  LEA.HI R0, R0, R17, RZ, 0x2 ;  /* 0x0000001100007211 */ /* 0x000fe200078f10ff */
[----:B------:R-:W-:Y:S01]  /*1c60*/  IMAD.IADD R250, R249, 0x1, R21 ;  /* 0x00000001f9fa7824 */ /* 0x000fe200078e0215 */
[----:B------:R1:W1:Y:S01]  /*1c70*/  LDSM.16.M88.4 R188, [R229+0xa080] ;  /* 0x00a08000e5bc783b */ /* 0x0002620000000200 */
[----:B------:R-:W-:-:S02]  /*1c80*/  LOP3.LUT R14, R14, 0x10, R235, 0xf8, !PT ;  /* 0x000000100e0e7812 */ /* 0x000fc400078ef8eb */
[----:B------:R-:W-:Y:S01]  /*1c90*/  LOP3.LUT R0, R0, 0xfffffffc, RZ, 0xc0, !PT ;  /* 0xfffffffc00007812 */ /* 0x000fe200078ec0ff */
[----:B------:R1:W1:Y:S04]  /*1ca0*/  LDSM.16.M88.4 R192, [R231+0xa080] ;  /* 0x00a08000e7c0783b */ /* 0x0002680000000200 */
[----:B------:R1:W1:Y:S04]  /*1cb0*/  LDSM.16.M88.4 R196, [R230+0xa080] ;  /* 0x00a08000e6c4783b */ /* 0x0002680000000200 */
[----:B------:R-:W-:Y:S06]  /*1cc0*/  BAR.SYNC.DEFER_BLOCKING 0x0 ;  /* 0x0000000000007b1d */ /* 0x000fec0000010000 */
[----:B------:R-:W-:Y:S01]  /*1cd0*/  @!PT LDS RZ, [RZ] ;  /* 0x00000000fffff984 */ /* 0x000fe20000000800 */
[----:B------:R-:W-:Y:S01]  /*1ce0*/  @!PT LDS RZ, [RZ] ;  /* 0x00000000fffff984 */ /* 0x000fe20000000800 */
[----:B------:R-:W-:Y:S01]  /*1cf0*/  @!PT LDS RZ, [RZ] ;  /* 0x00000000fffff984 */ /* 0x000fe20000000800 */
[----:B------:R1:W-:Y:S01]  /*1d00*/  LDGSTS.E.BYPASS.LTC128B.128 [R232+0x6080], [R238.64], !P0 ;  /* 0x06080000eee87fae */ /* 0x0003e2000c101d4a */
[----:B------:R-:W-:-:S02]  /*1d10*/  ISETP.LT.OR P0, PT, R4, 0x1, !P4 ;  /* 0x000000010400780c */ /* 0x000fc40006701670 */
[----:B------:R-:W-:Y:S01]  /*1d20*/  ISETP.GE.AND P4, PT, R25, c[0x0][0x1fc], PT ;  /* 0x00007f0019007a0c */ /* 0x000fe20003f86270 */
[----:B------:R1:W-:Y:S10]  /*1d30*/  LDGSTS.E.BYPASS.LTC128B.128 [R232+0x8080], [R238.64+0x80], !P1 ;  /* 0x08080080eee87fae */ /* 0x0003f4000c901d4a */
[----:B------:R1:W-:Y:S01]  /*1d40*/  LDGSTS.E.BYPASS.LTC128B.128 [R232+0xa080], [R238.64+0x100], !P0 ;  /* 0x0a080100eee87fae */ /* 0x0003e2000c101d4a */
[----:B------:R-:W-:-:S04]  /*1d50*/  IADD3 R8, P1, P0, R8, 0x80, R238 ;  /* 0x0000008008087810 */ /* 0x000fc8000783e0ee */
[----:B------:R-:W-:Y:S02]  /*1d60*/  IADD3.X R9, RZ, UR6, R239, P1, P0 ;  /* 0x00000006ff097c10 */ /* 0x000fe40008fe04ef */
[----:B------:R-:W-:-:S04]  /*1d70*/  IADD3 R10, P0, R238, UR7, RZ ;  /* 0x00000007ee0a7c10 */ /* 0x000fc8000ff1e0ff */
[----:B------:R-:W-:Y:S02]  /*1d80*/  IADD3.X R11, R239, UR6, RZ, P0, !PT ;  /* 0x00000006ef0b7c10 */ /* 0x000fe400087fe4ff */
[----:B------:R-:W-:-:S03]  /*1d90*/  IADD3 R6, P1, P0, R6, 0x100, R238 ;  /* 0x0000010006067810 */ /* 0x000fc6000783e0ee */
[----:B------:R1:W-:Y:S01]  /*1da0*/  LDGSTS.E.BYPASS.LTC128B.128 [R232+0x7080], [R10.64], !P6 ;  /* 0x070800000ae87fae */ /* 0x0003e2000f101d4a */
[----:B------:R-:W-:Y:S02]  /*1db0*/  IADD3.X R7, RZ, UR6, R239, P1, P0 ;  /* 0x00000006ff077c10 */ /* 0x000fe40008fe04ef */
[----:B------:R-:W-:Y:S01]  /*1dc0*/  ISETP.GE.AND P0, PT, R18, c[0x0][0x1fc], PT ;  /* 0x00007f0012007a0c */ /* 0x000fe20003f06270 */
[----:B------:R2:W-:Y:S01]  /*1dd0*/  LDGSTS.E.BYPASS.LTC128B.128 [R232+0x9080], [R8.64], !P5 ;  /* 0x0908000008e87fae */ /* 0x0005e2000e901d4a */
[----:B------:R-:W-:Y:S02]  /*1de0*/  ISETP.GT.AND P6, PT, R252, 0xf, PT ;  /* 0x0000000ffc00780c */ /* 0x000fe40003fc4270 */
[----:B------:R-:W-:Y:S01]  /*1df0*/  ISETP.GE.AND P5, PT, R25, c[0x0][0x1fc], PT ;  /* 0x00007f0019007a0c */ /* 0x000fe20003fa6270 */
[----:B------:R2:W-:Y:S01]  /*1e00*/  LDGSTS.E.BYPASS.LTC128B.128 [R232+0xb080], [R6.64], !P3 ;  /* 0x0b08000006e87fae */ /* 0x0005e2000d901d4a */
[----:B------:R-:W-:Y:S02]  /*1e10*/  SEL R18, RZ, 0x1, P0 ;  /* 0x00000001ff127807 */ /* 0x000fe40000000000 */
[----:B------:R-:W-:-:S02]  /*1e20*/  SEL R16, RZ, 0xffffffff, P5 ;  /* 0xffffffffff107807 */ /* 0x000fc40002800000 */
[----:B------:R-:W-:Y:S02]  /*1e30*/  ISETP.LT.OR P5, PT, R4, 0x1, P2 ;  /* 0x000000010400780c */ /* 0x000fe400017a1670 */
[----:B------:R-:W-:Y:S02]  /*1e40*/  ISETP.GE.AND P1, PT, R25, c[0x0][0x16c], PT ;  /* 0x00005b0019007a0c */ /* 0x000fe40003f26270 */
[C---:B------:R-:W-:Y:S02]  /*1e50*/  ISETP.GE.AND P3, PT, R28.reuse, c[0x0][0x1fc], PT ;  /* 0x00007f001c007a0c */ /* 0x040fe40003f66270 */
[----:B------:R-:W-:Y:S02]  /*1e60*/  SEL R15, RZ, 0xffffffff, P1 ;  /* 0xffffffffff0f7807 */ /* 0x000fe40000800000 */
[----:B------:R-:W-:Y:S02]  /*1e70*/  ISETP.GE.AND P1, PT, R28, c[0x0][0x1fc], PT ;  /* 0x00007f001c007a0c */ /* 0x000fe40003f26270 */
[----:B------:R-:W-:Y:S01]  /*1e80*/  @P6 LOP3.LUT R236, R236, 0x8, RZ, 0xfc, !PT ;  /* 0x00000008ecec6812 */ /* 0x000fe200078efcff */
[----:B------:R-:W-:Y:S01]  /*1e90*/  IMAD.SHL.U32 R15, R15, 0x2, RZ ;  /* 0x000000020f0f7824 */ /* 0x000fe200078e00ff */
[----:B------:R-:W-:Y:S01]  /*1ea0*/  SEL R237, RZ, 0xffffffff, P1 ;  /* 0xffffffffffed7807 */ /* 0x000fe20000800000 */
[----:B-1----:R-:W-:Y:S01]  /*1eb0*/  @!P6 IMAD.SHL.U32 R10, R252, 0x10, RZ ;  /* 0x00000010fc0ae824 */ /* 0x002fe200078e00ff */
[----:B------:R-:W-:-:S02]  /*1ec0*/  ISETP.LT.OR P1, PT, R4, 0x21, P2 ;  /* 0x000000210400780c */ /* 0x000fc40001721670 */
[----:B------:R-:W-:Y:S01]  /*1ed0*/  LOP3.LUT R242, R15, 0x2, R12, 0xe2, !PT ;  /* 0x000000020ff27812 */ /* 0x000fe200078ee20c */
[----:B------:R-:W-:Y:S01]  /*1ee0*/  IMAD.SHL.U32 R237, R237, 0x4, RZ ;  /* 0x00000004eded7824 */ /* 0x000fe200078e00ff */
[----:B------:R1:W-:Y:S01]  /*1ef0*/  @!P6 LDGSTS.E.BYPASS.LTC128B.128 [R10+0x12080], [R246.64] ;  /* 0x12080000f60aefae */ /* 0x0003e2000b901d4a */
[----:B------:R-:W-:Y:S02]  /*1f00*/  ISETP.GE.AND P2, PT, R252, 0x10, PT ;  /* 0x00000010fc00780c */ /* 0x000fe40003f46270 */
[----:B--2---:R-:W-:Y:S01]  /*1f10*/  LOP3.LUT R7, R13, 0xffffffe0, RZ, 0xc0, !PT ;  /* 0xffffffe00d077812 */ /* 0x004fe200078ec0ff */
[----:B------:R-:W-:Y:S01]  /*1f20*/  IMAD.IADD R6, R17, 0x1, -R0 ;  /* 0x0000000111067824 */ /* 0x000fe200078e0a00 */
[----:B------:R-:W-:Y:S01]  /*1f30*/  LOP3.LUT R0, R32, 0xfffffff0, RZ, 0xc0, !PT ;  /* 0xfffffff020007812 */ /* 0x000fe200078ec0ff */
[----:B------:R-:W0:Y:S01]  /*1f40*/  LDGDEPBAR ;  /* 0x00000000000079af */ /* 0x000e220000000000 */
[----:B------:R-:W-:Y:S01]  /*1f50*/  LOP3.LUT R236, R236, 0xfffffffd, RZ, 0xc0, !PT ;  /* 0xfffffffdecec7812 */ /* 0x000fe200078ec0ff */
[----:B------:R-:W-:-:S02]  /*1f60*/  IMAD.IADD R2, R252, 0x1, -R7 ;  /* 0x00000001fc027824 */ /* 0x000fc400078e0a07 */
[----:B------:R-:W-:Y:S01]  /*1f70*/  IMAD R13, R6, -0x8, R29 ;  /* 0xfffffff8060d7824 */ /* 0x000fe200078e021d */
[----:B------:R-:W-:Y:S01]  /*1f80*/  IADD3 R6, P0, R240, UR14, RZ ;  /* 0x0000000ef0067c10 */ /* 0x000fe2000ff1e0ff */
[----:B------:R-:W-:Y:S01]  /*1f90*/  IMAD.IADD R0, R252, 0x1, -R0 ;  /* 0x00000001fc007824 */ /* 0x000fe200078e0a00 */
[----:B------:R-:W-:Y:S01]  /*1fa0*/  SHF.R.S32.HI R3, RZ, 0x1f, R2 ;  /* 0x0000001fff037819 */ /* 0x000fe20000011402 */
[----:B------:R2:W-:Y:S01]  /*1fb0*/  LDGSTS.E.BYPASS.LTC128B.128 [R232+0xc080], [R240.64], !P5 ;  /* 0x0c080000f0e87fae */ /* 0x0005e2000e901d4a */
[----:B------:R-:W-:Y:S02]  /*1fc0*/  IADD3.X R7, R241, UR9, RZ, P0, !PT ;  /* 0x00000009f1077c10 */ /* 0x000fe400087fe4ff */
[----:B------:R-:W-:Y:S02]  /*1fd0*/  LEA.HI R3, R3, R2, RZ, 0x2 ;  /* 0x0000000203037211 */ /* 0x000fe400078f10ff */
[----:B------:R-:W-:Y:S02]  /*1fe0*/  ISETP.LT.OR P0, PT, R4, 0x1, P4 ;  /* 0x000000010400780c */ /* 0x000fe40002701670 */
[----:B------:R-:W-:-:S02]  /*1ff0*/  LEA.HI R235, R3, R235, RZ, 0x1e ;  /* 0x000000eb03eb7211 */ /* 0x000fc400078ff0ff */
[----:B------:R-:W-:Y:S02]  /*2000*/  LOP3.LUT R3, R3, 0xfffffffc, RZ, 0xc0, !PT ;  /* 0xfffffffc03037812 */ /* 0x000fe400078ec0ff */
[----:B------:R-:W-:Y:S02]  /*2010*/  SHF.R.S32.HI R8, RZ, 0x1f, R0 ;  /* 0x0000001fff087819 */ /* 0x000fe40000011400 */
[----:B------:R-:W-:Y:S01]  /*2020*/  ISETP.LT.OR P4, PT, R4, 0x21, P4 ;  /* 0x000000210400780c */ /* 0x000fe20002781670 */
[----:B------:R-:W-:Y:S01]  /*2030*/  IMAD.IADD R11, R2, 0x1, -R3 ;  /* 0x00000001020b7824 */ /* 0x000fe200078e0a03 */
[----:B------:R-:W-:Y:S01]  /*2040*/  LEA.HI R8, R8, R0, RZ, 0x3 ;  /* 0x0000000008087211 */ /* 0x000fe200078f18ff */
[C---:B------:R-:W-:Y:S01]  /*2050*/  IMAD.SHL.U32 R3, R5.reuse, 0x40, RZ ;  /* 0x0000004005037824 */ /* 0x040fe200078e00ff */
[----:B------:R-:W-:Y:S01]  /*2060*/  LOP3.LUT P5, RZ, R5, 0x4, RZ, 0xc0, !PT ;  /* 0x0000000405ff7812 */ /* 0x000fe200078ac0ff */
[----:B------:R2:W-:Y:S01]  /*2070*/  LDGSTS.E.BYPASS.LTC128B.128 [R232+0xe080], [R240.64+0x80], !P0 ;  /* 0x0e080080f0e87fae */ /* 0x0005e2000c101d4a */
[----:B------:R-:W-:Y:S01]  /*2080*/  IMAD.SHL.U32 R2, R17, 0x8, RZ ;  /* 0x0000000811027824 */ /* 0x000fe200078e00ff */
[----:B------:R-:W-:Y:S01]  /*2090*/  ISETP.LT.OR P0, PT, R4, 0x1, P3 ;  /* 0x000000010400780c */ /* 0x000fe20001f01670 */
[----:B------:R-:W-:Y:S01]  /*20a0*/  IMAD.SHL.U32 R5, R24, 0x20, RZ ;  /* 0x0000002018057824 */ /* 0x000fe200078e00ff */
[----:B------:R-:W-:Y:S01]  /*20b0*/  LOP3.LUT R3, R3, 0x1c0, RZ, 0xc0, !PT ;  /* 0x000001c003037812 */ /* 0x000fe200078ec0ff */
[----:B------:R-:W-:Y:S01]  /*20c0*/  IMAD R11, R11, -0x2, R13 ;  /* 0xfffffffe0b0b7824 */ /* 0x000fe200078e020d */
[----:B------:R-:W-:-:S02]  /*20d0*/  ISETP.LT.OR P3, PT, R4, 0x21, P3 ;  /* 0x000000210400780c */ /* 0x000fc40001f61670 */
[----:B------:R-:W-:Y:S02]  /*20e0*/  LOP3.LUT R2, R2, 0x18, RZ, 0xc0, !PT ;  /* 0x0000001802027812 */ /* 0x000fe400078ec0ff */
[----:B------:R-:W-:Y:S02]  /*20f0*/  SHF.R.U32.HI R4, RZ, 0x3, R3 ;  /* 0x00000003ff047819 */ /* 0x000fe40000011603 */
[----:B------:R-:W-:Y:S02]  /*2100*/  LOP3.LUT R9, R8, 0xfffffff8, RZ, 0xc0, !PT ;  /* 0xfffffff808097812 */ /* 0x000fe400078ec0ff */
[----:B-1----:R-:W-:Y:S01]  /*2110*/  LOP3.LUT R10, R4, R3, R2, 0x1e, !PT ;  /* 0x00000003040a7212 */ /* 0x002fe200078e1e02 */
[----:B------:R-:W-:Y:S01]  /*2120*/  IMAD.U32 R4, RZ, RZ, UR14 ;  /* 0x0000000eff047e24 */ /* 0x000fe2000f8e00ff */
[----:B------:R2:W-:Y:S01]  /*2130*/  LDGSTS.E.BYPASS.LTC128B.128 [R232+0x10080], [R240.64+0x100], !P0 ;  /* 0x10080100f0e87fae */ /* 0x0005e2000c101d4a */
[----:B------:R-:W-:Y:S01]  /*2140*/  IMAD.IADD R0, R0, 0x1, -R9 ;  /* 0x0000000100007824 */ /* 0x000fe200078e0a09 */
[----:B------:R-:W-:Y:S01]  /*2150*/  LOP3.LUT R13, R2, 0x20, R5, 0xf8, !PT ;  /* 0x00000020020d7812 */ /* 0x000fe200078ef805 */
[----:B------:R-:W-:Y:S01]  /*2160*/  IMAD.SHL.U32 R2, R16, 0x2, RZ ;  /* 0x0000000210027824 */ /* 0x000fe200078e00ff */
[----:B------:R1:W-:Y:S01]  /*2170*/  LDGSTS.E.BYPASS.LTC128B.128 [R232+0xd080], [R6.64], !P1 ;  /* 0x0d08000006e87fae */ /* 0x0003e2000c901d4a */
[----:B------:R-:W-:Y:S01]  /*2180*/  IADD3 R4, P1, P0, R4, 0x100, R240 ;  /* 0x0000010004047810 */ /* 0x000fe2000783e0f0 */
[----:B------:R-:W-:Y:S01]  /*2190*/  IMAD.SHL.U32 R3, R8, 0x40, RZ ;  /* 0x0000004008037824 */ /* 0x000fe200078e00ff */
[----:B------:R-:W-:Y:S01]  /*21a0*/  LOP3.LUT R9, R14, 0x8, R31, 0xf8, !PT ;  /* 0x000000080e097812 */ /* 0x000fe200078ef81f */
[----:B------:R1:W-:Y:S01]  /*21b0*/  LDGSTS.E.BYPASS.LTC128B.128 [R232+0xf080], [R6.64+0x80], !P4 ;  /* 0x0f08008006e87fae */ /* 0x0003e2000e101d4a */
[----:B------:R-:W-:-:S02]  /*21c0*/  IADD3.X R5, RZ, UR9, R241, P1, P0 ;  /* 0x00000009ff057c10 */ /* 0x000fc40008fe04f1 */
[C---:B------:R-:W-:Y:S02]  /*21d0*/  LOP3.LUT P1, RZ, R0.reuse, 0x2, RZ, 0xc0, !PT ;  /* 0x0000000200ff7812 */ /* 0x040fe4000782c0ff */
[C---:B------:R-:W-:Y:S01]  /*21e0*/  LOP3.LUT P0, RZ, R0.reuse, 0x4, RZ, 0xc0, !PT ;  /* 0x0000000400ff7812 */ /* 0x040fe2000780c0ff */
[----:B------:R-:W-:Y:S01]  /*21f0*/  IMAD.SHL.U32 R0, R0, 0x40, RZ ;  /* 0x0000004000007824 */ /* 0x000fe200078e00ff */
[----:B------:R-:W-:Y:S01]  /*2200*/  LOP3.LUT R12, R2, 0x2, R18, 0xe2, !PT ;  /* 0x00000002020c7812 */ /* 0x000fe200078ee212 */
[----:B------:R2:W-:Y:S01]  /*2210*/  LDGSTS.E.BYPASS.LTC128B.128 [R232+0x11080], [R4.64], !P3 ;  /* 0x1108000004e87fae */ /* 0x0005e2000d901d4a */
[----:B------:R-:W-:Y:S02]  /*2220*/  LOP3.LUT R2, R19, 0x3ffffffc, RZ, 0xc0, !PT ;  /* 0x3ffffffc13027812 */ /* 0x000fe400078ec0ff */
[----:B------:R-:W-:Y:S02]  /*2230*/  LOP3.LUT R0, R0, 0x1c0, RZ, 0xc0, !PT ;  /* 0x000001c000007812 */ /* 0x000fe400078ec0ff */
[----:B------:R-:W-:-:S02]  /*2240*/  LOP3.LUT R3, R3, 0xfffffe00, RZ, 0xc0, !PT ;  /* 0xfffffe0003037812 */ /* 0x000fc400078ec0ff */
[----:B------:R-:W-:Y:S02]  /*2250*/  LOP3.LUT R9, R9, R20, RZ, 0x3c, !PT ;  /* 0x0000001409097212 */ /* 0x000fe400078e3cff */
[----:B------:R-:W-:Y:S02]  /*2260*/  LOP3.LUT R237, R237, 0x4, R12, 0xe2, !PT ;  /* 0x00000004eded7812 */ /* 0x000fe400078ee20c */
[----:B------:R-:W-:Y:S01]  /*2270*/  ISETP.GT.AND P6, PT, R11, 0x20, PT ;  /* 0x000000200b00780c */ /* 0x000fe20003fc4270 */
[----:B------:R-:W-:-:S04]  /*2280*/  IMAD R227, R24, 0x200, R9 ;  /* 0x0000020018e37824 */ /* 0x000fc800078e0209 */
[C---:B------:R-:W-:Y:S02]  /*2290*/  IMAD R226, R227.reuse, 0x2, R226 ;  /* 0x00000002e3e27824 */ /* 0x040fe400078e02e2 */
[----:B------:R-:W-:Y:S02]  /*22a0*/  IMAD.SHL.U32 R227, R227, 0x2, RZ ;  /* 0x00000002e3e37824 */ /* 0x000fe400078e00ff */
[----:B-1----:R-:W-:Y:S02]  /*22b0*/  IMAD.SHL.U32 R7, R24, 0x8, RZ ;  /* 0x0000000818077824 */ /* 0x002fe400078e00ff */
[----:B------:R-:W-:Y:S01]  /*22c0*/  IMAD.IADD R6, R252, 0x1, -R2 ;  /* 0x00000001fc067824 */ /* 0x000fe200078e0a02 */
[----:B------:R-:W-:Y:S02]  /*22d0*/  SHF.R.U32.HI R2, RZ, 0x3, R0 ;  /* 0x00000003ff027819 */ /* 0x000fe40000011600 */
[----:B------:R-:W-:Y:S01]  /*22e0*/  LOP3.LUT R7, R0, 0x8, R7, 0xf8, !PT ;  /* 0x0000000800077812 */ /* 0x000fe200078ef807 */
[----:B------:R-:W-:Y:S01]  /*22f0*/  IMAD R6, R6, 0x2, R224 ;  /* 0x0000000206067824 */ /* 0x000fe200078e02e0 */
[----:B------:R-:W-:-:S02]  /*2300*/  LOP3.LUT R0, R2, R13, R0, 0x1e, !PT ;  /* 0x0000000d02007212 */ /* 0x000fc400078e1e00 */
[----:B------:R-:W-:Y:S01]  /*2310*/  LOP3.LUT R7, R7, R2, RZ, 0x3c, !PT ;  /* 0x0000000207077212 */ /* 0x000fe200078e3cff */
[----:B------:R-:W-:Y:S01]  /*2320*/  @!P2 IMAD.SHL.U32 R2, R252, 0x10, RZ ;  /* 0x00000010fc02a824 */ /* 0x000fe200078e00ff */
[-C--:B------:R-:W-:Y:S01]  /*2330*/  LOP3.LUT R0, R0, R3.reuse, RZ, 0xfc, !PT ;  /* 0x0000000300007212 */ /* 0x080fe200078efcff */
[----:B------:R-:W-:Y:S01]  /*2340*/  IMAD.IADD R6, R6, 0x1, R10 ;  /* 0x0000000106067824 */ /* 0x000fe200078e020a */
[----:B------:R-:W-:Y:S02]  /*2350*/  IADD3 R224, R7, R3, R224 ;  /* 0x0000000307e07210 */ /* 0x000fe40007ffe0e0 */
[----:B------:R1:W-:Y:S01]  /*2360*/  @!P2 LDGSTS.E.BYPASS.LTC128B.128 [R2+0x12180], [R244.64] ;  /* 0x12180000f402afae */ /* 0x0003e2000b901d4a */
[----:B------:R-:W-:Y:S01]  /*2370*/  SEL R3, R22, 0xffffffc0, !P0 ;  /* 0xffffffc016037807 */ /* 0x000fe20004000000 */
[----:B------:R-:W-:Y:S01]  /*2380*/  IMAD.SHL.U32 R0, R0, 0x2, RZ ;  /* 0x0000000200007824 */ /* 0x000fe200078e00ff */
[----:B------:R-:W-:Y:S01]  /*2390*/  ISETP.GT.AND P0, PT, R11, 0x1, PT ;  /* 0x000000010b00780c */ /* 0x000fe20003f04270 */
[----:B------:R-:W0:Y:S01]  /*23a0*/  LDGDEPBAR ;  /* 0x00000000000079af */ /* 0x000e220000000000 */
[----:B------:R-:W-:Y:S01]  /*23b0*/  LEA R233, R6, 0x12280, 0x1 ;  /* 0x0001228006e97811 */ /* 0x000fe200078e08ff */
[----:B------:R-:W-:-:S03]  /*23c0*/  IMAD.SHL.U32 R225, R224, 0x2, RZ ;  /* 0x00000002e0e17824 */ /* 0x000fc600078e00ff */
[C---:B------:R-:W-:Y:S02]  /*23d0*/  IADD3 R234, R233.reuse, 0x40, RZ ;  /* 0x00000040e9ea7810 */ /* 0x040fe40007ffe0ff */
[----:B------:R-:W-:Y:S02]  /*23e0*/  @P5 IADD3 R234, R233, -0x40, RZ ;  /* 0xffffffc0e9ea5810 */ /* 0x000fe40007ffe0ff */
[----:B------:R-:W-:Y:S02]  /*23f0*/  ISETP.GT.AND P5, PT, R11, 0x21, PT ;  /* 0x000000210b00780c */ /* 0x000fe40003fa4270 */
[----:B-1----:R-:W-:Y:S02]  /*2400*/  SEL R2, R23, 0xffffffe0, !P1 ;  /* 0xffffffe017027807 */ /* 0x002fe40004800000 */
[----:B------:R-:W-:-:S03]  /*2410*/  ISETP.GT.AND P1, PT, R11, RZ, PT ;  /* 0x000000ff0b00720c */ /* 0x000fc60003f24270 */
[C---:B------:R-:W-:Y:S02]  /*2420*/  IMAD R2, R224.reuse, 0x2, R2 ;  /* 0x00000002e0027824 */ /* 0x040fe400078e0202 */
[----:B------:R-:W-:Y:S02]  /*2430*/  IMAD R224, R224, 0x2, R3 ;  /* 0x00000002e0e07824 */ /* 0x000fe400078e0203 */
[----:B------:R-:W-:-:S06]  /*2440*/  IMAD.IADD R3, R3, 0x1, R2 ;  /* 0x0000000103037824 */ /* 0x000fcc00078e0202 */
[----:B------:R-:W-:-:S04]  /*2450*/  @P1 LOP3.LUT R236, R236, 0x2, RZ, 0xfc, !PT ;  /* 0x00000002ecec1812 */ /* 0x000fc800078efcff */
[----:B------:R-:W-:-:S04]  /*2460*/  LOP3.LUT R236, R236, 0xfffffffe, RZ, 0xc0, !PT ;  /* 0xfffffffeecec7812 */ /* 0x000fc800078ec0ff */
[----:B--234-:R-:W-:Y:S02]  /*2470*/  @P0 LOP3.LUT R236, R236, 0x1, RZ, 0xfc, !PT ;  /* 0x00000001ecec0812 */ /* 0x01cfe400078efcff */
.L_x_60:
        /* <DEDUP_REMOVED lines=182> */
[----:B------:R-:W-:Y:S01]  /*2fe0*/  MUFU.TANH R142, R18 ;  /* 0x00000012008e7308 */ /* 0x000fe20000002400 */
[-C--:B------:R-:W-:Y:S01]  /*2ff0*/  HMMA.16816.F32.BF16 R28, R8, R186.reuse, R28 ;  /* 0x000000ba081c723c */ /* 0x080fe2000004181c */
[----:B------:R-:W1:Y:S02]  /*3000*/  LDSM.16.M88.4 R8, [R224+0x10080] ;  /* 0x01008000e008783b */ /* 0x000e640000000200 */
[----:B----4-:R-:W-:Y:S05]  /*3010*/  FSEL R16, R206, -INF , P1 ;  /* 0xff800000ce107808 */ /* 0x010fea0000800000 */
[----:B------:R-:W-:Y:S01]  /*3020*/  HMMA.16816.F32.BF16 R32, R136, R186, R32 ;  /* 0x000000ba8820723c */ /* 0x000fe20000041820 */
[----:B------:R-:W-:Y:S03]  /*3030*/  MUFU.TANH R139, R19 ;  /* 0x00000013008b7308 */ /* 0x000fe60000002400 */
[--C-:B------:R-:W-:Y:S03]  /*3040*/  FFMA.FTZ R16, R16, c[0x0][0x29c], -R200.reuse ;  /* 0x0000a70010107a23 */ /* 0x100fe600000108c8 */
[----:B------:R-:W-:Y:S01]  /*3050*/  FSEL R136, R204, -INF , P0 ;  /* 0xff800000cc887808 */ /* 0x000fe20000000000 */
[-C--:B---3--:R-:W-:Y:S03]  /*3060*/  HMMA.16816.F32.BF16 R20, R132, R188.reuse, R20 ;  /* 0x000000bc8414723c */ /* 0x088fe60000041814 */
[----:B------:R2:W-:Y:S02]  /*3070*/  MUFU.EX2 R137, R16 ;  /* 0x0000001000897308 */ /* 0x0005e40000000800 */
[----:B------:R-:W-:Y:S03]  /*3080*/  FFMA.FTZ R136, R136, c[0x0][0x29c], -R200 ;  /* 0x0000a70088887a23 */ /* 0x000fe600000108c8 */
[C---:B-----5:R-:W-:Y:S05]  /*3090*/  HMMA.16816.F32.BF16 R24, R4.reuse, R188, R24 ;  /* 0x000000bc0418723c */ /* 0x060fea0000041818 */
[----:B------:R-:W3:Y:S03]  /*30a0*/  MUFU.EX2 R136, R136 ;  /* 0x0000008800887308 */ /* 0x000ee60000000800 */
[-C--:B------:R-:W-:Y:S01]  /*30b0*/  HMMA.16816.F32.BF16 R28, R4, R190.reuse, R28 ;  /* 0x000000be041c723c */ /* 0x080fe2000004181c */
[----:B------:R-:W4:Y:S07]  /*30c0*/  LDSM.16.M88.4 R4, [R3+0x10080] ;  /* 0x010080000304783b */ /* 0x000f2e0000000200 */
[----:B------:R-:W-:Y:S04]  /*30d0*/  HMMA.16816.F32.BF16 R32, R132, R190, R32 ;  /* 0x000000be8420723c */ /* 0x000fe80000041820 */
[----:B--2---:R-:W-:Y:S03]  /*30e0*/  FSEL R16, R205, -INF , P1 ;  /* 0xff800000cd107808 */ /* 0x004fe60000800000 */
[----:B------:R-:W-:Y:S01]  /*30f0*/  FSEL R134, R157, -INF , P1 ;  /* 0xff8000009d867808 */ /* 0x000fe20000800000 */
[-C--:B-1----:R-:W-:Y:S05]  /*3100*/  HMMA.16816.F32.BF16 R20, R8, R192.reuse, R20 ;  /* 0x000000c00814723c */ /* 0x082fea0000041814 */
[--C-:B------:R-:W-:Y:S01]  /*3110*/  FFMA.FTZ R138, R16, c[0x0][0x29c], -R201.reuse ;  /* 0x0000a700108a7a23 */ /* 0x100fe200000108c9 */
[----:B------:R-:W-:Y:S01]  /*3120*/  FSEL R132, R207, -INF , P0 ;  /* 0xff800000cf847808 */ /* 0x000fe20000000000 */
[----:B------:R-:W1:Y:S01]  /*3130*/  LDSM.16.M88.4 R16, [R3+0x11080] ;  /* 0x011080000310783b */ /* 0x000e620000000200 */
[C---:B------:R-:W-:Y:S01]  /*3140*/  HMMA.16816.F32.BF16 R24, R12.reuse, R192, R24 ;  /* 0x000000c00c18723c */ /* 0x040fe20000041818 */
[----:B------:R-:W-:Y:S03]  /*3150*/  MUFU.EX2 R133, R138 ;  /* 0x0000008a00857308 */ /* 0x000fe60000000800 */
[--C-:B------:R-:W-:Y:S02]  /*3160*/  FFMA.FTZ R134, R134, c[0x0][0x29c], -R202.reuse ;  /* 0x0000a70086867a23 */ /* 0x100fe400000108ca */
[----:B------:R-:W-:Y:S02]  /*3170*/  FFMA.FTZ R132, R132, c[0x0][0x29c], -R201 ;  /* 0x0000a70084847a23 */ /* 0x000fe400000108c9 */
[-C--:B------:R-:W-:Y:S01]  /*3180*/  HMMA.16816.F32.BF16 R28, R12, R194.reuse, R28 ;  /* 0x000000c20c1c723c */ /* 0x080fe2000004181c */
[----:B------:R-:W2:Y:S02]  /*3190*/  LDS R12, [R235.X4+0x12180] ;  /* 0x01218000eb0c7984 */ /* 0x000ea40000004800 */
[----:B------:R-:W-:Y:S01]  /*31a0*/  MUFU.EX2 R13, R134 ;  /* 0x00000086000d7308 */ /* 0x000fe20000000800 */
[----:B------:R-:W-:Y:S03]  /*31b0*/  FFMA.FTZ R135, -R140, R140, 1 ;  /* 0x3f8000008c877423 */ /* 0x000fe6000001018c */
[----:B------:R-:W-:Y:S01]  /*31c0*/  FSEL R14, R156, -INF , P0 ;  /* 0xff8000009c0e7808 */ /* 0x000fe20000000000 */
[----:B------:R-:W-:Y:S04]  /*31d0*/  HMMA.16816.F32.BF16 R32, R8, R194, R32 ;  /* 0x000000c20820723c */ /* 0x000fe80000041820 */
[----:B------:R-:W-:Y:S01]  /*31e0*/  FFMA.FTZ R14, R14, c[0x0][0x29c], -R202 ;  /* 0x0000a7000e0e7a23 */ /* 0x000fe200000108ca */
[----:B------:R-:W-:Y:S02]  /*31f0*/  MUFU.EX2 R132, R132 ;  /* 0x0000008400847308 */ /* 0x000fe40000000800 */
[----:B------:R-:W-:Y:S01]  /*3200*/  FSEL R8, R158, -INF , P1 ;  /* 0xff8000009e087808 */ /* 0x000fe20000800000 */
[-C--:B----4-:R-:W-:Y:S05]  /*3210*/  HMMA.16816.F32.BF16 R20, R4, R196.reuse, R20 ;  /* 0x000000c40414723c */ /* 0x090fea0000041814 */
[----:B------:R-:W-:Y:S01]  /*3220*/  FFMA.FTZ R8, R8, c[0x0][0x29c], -R203 ;  /* 0x0000a70008087a23 */ /* 0x000fe200000108cb */
[----:B------:R-:W-:Y:S01]  /*3230*/  FSEL R10, R141, -INF , P5 ;  /* 0xff8000008d0a7808 */ /* 0x000fe20002800000 */
[----:B------:R4:W-:Y:S01]  /*3240*/  MUFU.EX2 R11, R14 ;  /* 0x0000000e000b7308 */ /* 0x0009e20000000800 */
[C---:B-1----:R-:W-:Y:S09]  /*3250*/  HMMA.16816.F32.BF16 R24, R16.reuse, R196, R24 ;  /* 0x000000c41018723c */ /* 0x042ff20000041818 */
[----:B------:R1:W-:Y:S01]  /*3260*/  MUFU.EX2 R138, R8 ;  /* 0x00000008008a7308 */ /* 0x0003e20000000800 */
[-C--:B------:R-:W-:Y:S06]  /*3270*/  HMMA.16816.F32.BF16 R28, R16, R198.reuse, R28 ;  /* 0x000000c6101c723c */ /* 0x080fec000004181c */
[--C-:B--2---:R-:W-:Y:S02]  /*3280*/  FADD.FTZ R21, R21, -R12.reuse ;  /* 0x8000000c15157221 */ /* 0x104fe40000010000 */
[----:B------:R-:W-:Y:S01]  /*3290*/  FADD.FTZ R20, R20, -R12 ;  /* 0x8000000c14147221 */ /* 0x000fe20000010000 */
[----:B---3--:R-:W-:Y:S01]  /*32a0*/  F2FP.BF16.PACK_AB R19, R136, R137 ;  /* 0x000000898813723e */ /* 0x008fe200000010ff */
[----:B------:R-:W-:Y:S04]  /*32b0*/  HMMA.16816.F32.BF16 R32, R4, R198, R32 ;  /* 0x000000c60420723c */ /* 0x000fe80000041820 */
[----:B----4-:R-:W-:Y:S01]  /*32c0*/  FFMA.FTZ R14, R10, c[0x0][0x29c], -R200 ;  /* 0x0000a7000a0e7a23 */ /* 0x010fe200000108c8 */
[----:B------:R-:W-:Y:S01]  /*32d0*/  FSEL R10, R142, -INF , P6 ;  /* 0xff8000008e0a7808 */ /* 0x000fe20003000000 */
[----:B------:R-:W-:Y:S01]  /*32e0*/  FMUL.FTZ R136, R136, R21 ;  /* 0x0000001588887220 */ /* 0x000fe20000410000 */
[----:B------:R-:W-:Y:S01]  /*32f0*/  FSEL R6, R145, -INF , P6 ;  /* 0xff80000091067808 */ /* 0x000fe20003000000 */
[----:B------:R-:W2:Y:S01]  /*3300*/  MUFU.EX2 R4, R14 ;  /* 0x0000000e00047308 */ /* 0x000ea20000000800 */
[----:B------:R-:W-:Y:S03]  /*3310*/  FSEL R5, R139, -INF , P5 ;  /* 0xff8000008b057808 */ /* 0x000fe60002800000 */
[----:B-1----:R-:W-:Y:S01]  /*3320*/  FSEL R8, R140, -INF , P6 ;  /* 0xff8000008c087808 */ /* 0x002fe20003000000 */
[--C-:B------:R-:W-:Y:S01]  /*3330*/  FFMA.FTZ R10, R10, c[0x0][0x29c], -R201.reuse ;  /* 0x0000a7000a0a7a23 */ /* 0x100fe200000108c9 */
[----:B------:R-:W-:Y:S01]  /*3340*/  FSEL R7, R143, -INF , P5 ;  /* 0xff8000008f077808 */ /* 0x000fe20002800000 */
[----:B------:R-:W-:Y:S02]  /*3350*/  FFMA.FTZ R16, R6, c[0x0][0x29c], -R202 ;  /* 0x0000a70006107a23 */ /* 0x000fe400000108ca */
[----:B------:R-:W-:Y:S01]  /*3360*/  FFMA.FTZ R8, R8, c[0x0][0x29c], -R200 ;  /* 0x0000a70008087a23 */ /* 0x000fe200000108c8 */
[----:B------:R1:W-:Y:S01]  /*3370*/  MUFU.EX2 R6, R10 ;  /* 0x0000000a00067308 */ /* 0x0003e20000000800 */
[----:B------:R-:W-:Y:S02]  /*3380*/  FFMA.FTZ R15, R5, c[0x0][0x29c], -R201 ;  /* 0x0000a700050f7a23 */ /* 0x000fe400000108c9 */
[----:B------:R-:W3:Y:S01]  /*3390*/  LDS R5, [R235.X4+0x12200] ;  /* 0x01220000eb057984 */ /* 0x000ee20000004800 */
[----:B------:R-:W-:Y:S01]  /*33a0*/  FFMA.FTZ R134, R7, c[0x0][0x29c], -R202 ;  /* 0x0000a70007867a23 */ /* 0x000fe200000108ca */
[----:B------:R-:W-:Y:S01]  /*33b0*/  FSEL R7, R146, -INF , P6 ;  /* 0xff80000092077808 */ /* 0x000fe20003000000 */
[----:B------:R-:W-:Y:S02]  /*33c0*/  FFMA.FTZ R18, -R204, R204, 1 ;  /* 0x3f800000cc127423 */ /* 0x000fe400000101cc */
[--C-:B------:R-:W-:Y:S02]  /*33d0*/  FADD.FTZ R33, R33, -R12.reuse ;  /* 0x8000000c21217221 */ /* 0x100fe40000010000 */
[----:B------:R4:W5:Y:S01]  /*33e0*/  MUFU.EX2 R9, R8 ;  /* 0x0000000800097308 */ /* 0x0009620000000800 */
[----:B------:R-:W-:Y:S02]  /*33f0*/  FMUL.FTZ R18, R18, R136 ;  /* 0x0000008812127220 */ /* 0x000fe40000410000 */
[--C-:B------:R-:W-:Y:S02]  /*3400*/  FFMA.FTZ R136, R7, c[0x0][0x29c], -R203.reuse ;  /* 0x0000a70007887a23 */ /* 0x100fe400000108cb */
[----:B--2---:R-:W-:Y:S02]  /*3410*/  FMUL.FTZ R33, R4, R33 ;  /* 0x0000002104217220 */ /* 0x004fe40000410000 */
[----:B------:R-:W-:Y:S02]  /*3420*/  FFMA.FTZ R14, -R206, R206, 1 ;  /* 0x3f800000ce0e7423 */ /* 0x000fe400000101ce */
[----:B------:R-:W-:Y:S01]  /*3430*/  FMUL.FTZ R20, R137, R20 ;  /* 0x0000001489147220 */ /* 0x000fe20000410000 */
[----:B------:R-:W2:Y:S03]  /*3440*/  MUFU.EX2 R7, R15 ;  /* 0x0000000f00077308 */ /* 0x000ea60000000800 */
[----:B------:R-:W-:Y:S01]  /*3450*/  FMUL.FTZ R20, R14, R20 ;  /* 0x000000140e147220 */ /* 0x000fe20000410000 */
[----:B-1----:R-:W-:Y:S02]  /*3460*/  FSEL R10, R147, -INF , P0 ;  /* 0xff800000930a7808 */ /* 0x002fe40000000000 */
[----:B------:R-:W-:Y:S02]  /*3470*/  FSEL R14, R144, -INF , P5 ;  /* 0xff800000900e7808 */ /* 0x000fe40002800000 */
[----:B------:R-:W-:Y:S01]  /*3480*/  F2FP.BF16.PACK_AB R18, R18, R20 ;  /* 0x000000141212723e */ /* 0x000fe200000010ff */
[----:B------:R-:W-:Y:S02]  /*3490*/  FFMA.FTZ R21, R10, c[0x0][0x29c], -R203 ;  /* 0x0000a7000a157a23 */ /* 0x000fe400000108cb */
[----:B------:R-:W-:Y:S02]  /*34a0*/  FADD.FTZ R10, R32, -R12 ;  /* 0x8000000c200a7221 */ /* 0x000fe40000010000 */
[----:B------:R-:W-:Y:S01]  /*34b0*/  FFMA.FTZ R32, -R205, R205, 1 ;  /* 0x3f800000cd207423 */ /* 0x000fe200000101cd */
[----:B----4-:R-:W1:Y:S01]  /*34c0*/  LDS R8, [R235.X4+0x121a0] ;  /* 0x0121a000eb087984 */ /* 0x010e620000004800 */
[----:B-----5:R-:W-:Y:S01]  /*34d0*/  FMUL.FTZ R10, R9, R10 ;  /* 0x0000000a090a7220 */ /* 0x020fe20000410000 */
[----:B------:R-:W-:Y:S01]  /*34e0*/  F2FP.BF16.PACK_AB R17, R4, R9 ;  /* 0x000000090411723e */ /* 0x000fe200000010ff */
[----:B------:R-:W-:Y:S02]  /*34f0*/  FFMA.FTZ R9, -R141, R141, 1 ;  /* 0x3f8000008d097423 */ /* 0x000fe4000001018d */
[----:B------:R-:W-:Y:S02]  /*3500*/  FMUL.FTZ R135, R135, R10 ;  /* 0x0000000a87877220 */ /* 0x000fe40000410000 */
[----:B------:R4:W-:Y:S01]  /*3510*/  MUFU.EX2 R10, R16 ;  /* 0x00000010000a7308 */ /* 0x0009e20000000800 */
[----:B------:R-:W-:Y:S01]  /*3520*/  FMUL.FTZ R33, R9, R33 ;  /* 0x0000002109217220 */ /* 0x000fe20000410000 */
[----:B--2---:R-:W-:Y:S01]  /*3530*/  F2FP.BF16.PACK_AB R15, R7, R6 ;  /* 0x00000006070f723e */ /* 0x004fe200000010ff */
[----:B------:R-:W-:Y:S02]  /*3540*/  FFMA.FTZ R12, -R207, R207, 1 ;  /* 0x3f800000cf0c7423 */ /* 0x000fe400000101cf */
[--C-:B---3--:R-:W-:Y:S02]  /*3550*/  FADD.FTZ R24, R24, -R5.reuse ;  /* 0x8000000518187221 */ /* 0x108fe40000010000 */
[----:B------:R-:W-:Y:S03]  /*3560*/  FADD.FTZ R25, R25, -R5 ;  /* 0x8000000519197221 */ /* 0x000fe60000010000 */
[----:B------:R-:W2:Y:S01]  /*3570*/  MUFU.EX2 R9, R134 ;  /* 0x0000008600097308 */ /* 0x000ea20000000800 */
[----:B------:R-:W-:Y:S02]  /*3580*/  FFMA.FTZ R137, R14, c[0x0][0x29c], -R203 ;  /* 0x0000a7000e897a23 */ /* 0x000fe400000108cb */
[----:B------:R-:W-:Y:S02]  /*3590*/  FMUL.FTZ R20, R13, R24 ;  /* 0x000000180d147220 */ /* 0x000fe40000410000 */
[----:B------:R-:W-:Y:S01]  /*35a0*/  FFMA.FTZ R14, -R156, R156, 1 ;  /* 0x3f8000009c0e7423 */ /* 0x000fe2000001019c */
[----:B----4-:R-:W-:Y:S01]  /*35b0*/  F2FP.BF16.PACK_AB R16, R132, R133 ;  /* 0x000000858410723e */ /* 0x010fe200000010ff */
[--C-:B-1----:R-:W-:Y:S02]  /*35c0*/  FADD.FTZ R34, R34, -R8.reuse ;  /* 0x8000000822227221 */ /* 0x102fe40000010000 */
[--C-:B------:R-:W-:Y:S02]  /*35d0*/  FADD.FTZ R35, R35, -R8.reuse ;  /* 0x8000000823237221 */ /* 0x100fe40000010000 */
[--C-:B------:R-:W-:Y:S02]  /*35e0*/  FADD.FTZ R4, R22, -R8.reuse ;  /* 0x8000000816047221 */ /* 0x100fe40000010000 */
[----:B------:R-:W-:Y:S02]  /*35f0*/  FADD.FTZ R23, R23, -R8 ;  /* 0x8000000817177221 */ /* 0x000fe40000010000 */
[----:B------:R-:W-:Y:S02]  /*3600*/  FMUL.FTZ R8, R6, R34 ;  /* 0x0000002206087220 */ /* 0x000fe40000410000 */
[----:B------:R1:W3:Y:S01]  /*3610*/  MUFU.EX2 R34, R21 ;  /* 0x0000001500227308 */ /* 0x0002e20000000800 */
[----:B------:R-:W-:Y:S02]  /*3620*/  FMUL.FTZ R4, R133, R4 ;  /* 0x0000000485047220 */ /* 0x000fe40000410000 */
[----:B------:R-:W-:Y:S02]  /*3630*/  FMUL.FTZ R23, R132, R23 ;  /* 0x0000001784177220 */ /* 0x000fe40000410000 */
[----:B------:R-:W-:Y:S02]  /*3640*/  FMUL.FTZ R32, R32, R4 ;  /* 0x0000000420207220 */ /* 0x000fe40000410000 */
[----:B------:R-:W4:Y:S01]  /*3650*/  LDS R4, [R235.X4+0x12220] ;  /* 0x01222000eb047984 */ /* 0x000f220000004800 */
[----:B------:R-:W-:Y:S02]  /*3660*/  FMUL.FTZ R7, R7, R35 ;  /* 0x0000002307077220 */ /* 0x000fe40000410000 */
[----:B------:R-:W-:Y:S02]  /*3670*/  FFMA.FTZ R6, -R139, R139, 1 ;  /* 0x3f8000008b067423 */ /* 0x000fe4000001018b */
[----:B------:R-:W-:Y:S01]  /*3680*/  FFMA.FTZ R22, -R142, R142, 1 ;  /* 0x3f8000008e167423 */ /* 0x000fe2000001018e */
[----:B------:R-:W-:Y:S01]  /*3690*/  STS [R233], R19 ;  /* 0x00000013e9007388 */ /* 0x000fe20000000800 */
[----:B------:R-:W-:Y:S02]  /*36a0*/  FMUL.FTZ R23, R12, R23 ;  /* 0x000000170c177220 */ /* 0x000fe40000410000 */
[--C-:B------:R-:W-:Y:S02]  /*36b0*/  FADD.FTZ R12, R28, -R5.reuse ;  /* 0x800000051c0c7221 */ /* 0x100fe40000010000 */
[----:B------:R-:W-:Y:S01]  /*36c0*/  FADD.FTZ R5, R29, -R5 ;  /* 0x800000051d057221 */ /* 0x000fe20000010000 */
[----:B------:R-:W-:Y:S01]  /*36d0*/  STS [R233+0x400], R16 ;  /* 0x00040010e9007388 */ /* 0x000fe20000000800 */
[----:B------:R-:W-:Y:S01]  /*36e0*/  FMUL.FTZ R22, R22, R8 ;  /* 0x0000000816167220 */ /* 0x000fe20000410000 */
[C---:B--2---:R-:W-:Y:S01]  /*36f0*/  F2FP.BF16.PACK_AB R8, R9.reuse, R10 ;  /* 0x0000000a0908723e */ /* 0x044fe200000010ff */
[----:B------:R-:W-:Y:S02]  /*3700*/  FMUL.FTZ R5, R9, R5 ;  /* 0x0000000509057220 */ /* 0x000fe40000410000 */
[----:B-1----:R-:W-:Y:S01]  /*3710*/  FMUL.FTZ R21, R6, R7 ;  /* 0x0000000706157220 */ /* 0x002fe20000410000 */
[----:B------:R-:W-:Y:S01]  /*3720*/  STS [R234], R17 ;  /* 0x00000011ea007388 */ /* 0x000fe20000000800 */
[----:B------:R-:W-:Y:S01]  /*3730*/  F2FP.BF16.PACK_AB R6, R11, R13 ;  /* 0x0000000d0b06723e */ /* 0x000fe200000010ff */
[----:B------:R-:W-:Y:S01]  /*3740*/  MUFU.EX2 R7, R136 ;  /* 0x0000008800077308 */ /* 0x000fe20000000800 */
[----:B------:R-:W-:Y:S02]  /*3750*/  FFMA.FTZ R13, -R157, R157, 1 ;  /* 0x3f8000009d0d7423 */ /* 0x000fe4000001019d */
[----:B------:R-:W-:Y:S01]  /*3760*/  FMUL.FTZ R11, R11, R25 ;  /* 0x000000190b0b7220 */ /* 0x000fe20000410000 */
[----:B------:R1:W-:Y:S01]  /*3770*/  STS [R234+0x400], R15 ;  /* 0x0004000fea007388 */ /* 0x0003e20000000800 */
[----:B------:R-:W-:Y:S02]  /*3780*/  FMUL.FTZ R20, R13, R20 ;  /* 0x000000140d147220 */ /* 0x000fe40000410000 */
[----:B------:R-:W-:Y:S02]  /*3790*/  FFMA.FTZ R13, -R143, R143, 1 ;  /* 0x3f8000008f0d7423 */ /* 0x000fe4000001018f */
[----:B------:R-:W-:Y:S01]  /*37a0*/  FMUL.FTZ R12, R10, R12 ;  /* 0x0000000c0a0c7220 */ /* 0x000fe20000410000 */
[----:B------:R2:W-:Y:S01]  /*37b0*/  STS [R233+0x1000], R6 ;  /* 0x00100006e9007388 */ /* 0x0005e20000000800 */
[----:B------:R-:W5:Y:S01]  /*37c0*/  MUFU.EX2 R9, R137 ;  /* 0x0000008900097308 */ /* 0x000f620000000800 */
[----:B------:R-:W-:Y:S02]  /*37d0*/  FFMA.FTZ R10, -R145, R145, 1 ;  /* 0x3f800000910a7423 */ /* 0x000fe40000010191 */
[----:B------:R-:W-:Y:S02]  /*37e0*/  FMUL.FTZ R14, R14, R11 ;  /* 0x0000000b0e0e7220 */ /* 0x000fe40000410000 */
[----:B------:R-:W-:Y:S01]  /*37f0*/  FMUL.FTZ R11, R10, R12 ;  /* 0x0000000c0a0b7220 */ /* 0x000fe20000410000 */
[----:B------:R-:W-:Y:S01]  /*3800*/  F2FP.BF16.PACK_AB R10, R23, R32 ;  /* 0x00000020170a723e */ /* 0x000fe200000010ff */
[----:B------:R-:W-:Y:S01]  /*3810*/  FMUL.FTZ R5, R13, R5 ;  /* 0x000000050d057220 */ /* 0x000fe20000410000 */
[----:B------:R-:W-:Y:S01]  /*3820*/  F2FP.BF16.PACK_AB R13, R33, R135 ;  /* 0x00000087210d723e */ /* 0x000fe200000010ff */
[--C-:B----4-:R-:W-:Y:S01]  /*3830*/  FADD.FTZ R31, R31, -R4.reuse ;  /* 0x800000041f1f7221 */ /* 0x110fe20000010000 */
[----:B------:R-:W-:Y:S01]  /*3840*/  F2FP.BF16.PACK_AB R12, R21, R22 ;  /* 0x00000016150c723e */ /* 0x000fe200000010ff */
[--C-:B------:R-:W-:Y:S01]  /*3850*/  FADD.FTZ R26, R26, -R4.reuse ;  /* 0x800000041a1a7221 */ /* 0x100fe20000010000 */
[----:B------:R-:W-:Y:S01]  /*3860*/  F2FP.BF16.PACK_AB R11, R5, R11 ;  /* 0x0000000b050b723e */ /* 0x000fe200000010ff */
[--C-:B------:R-:W-:Y:S01]  /*3870*/  FADD.FTZ R27, R27, -R4.reuse ;  /* 0x800000041b1b7221 */ /* 0x100fe20000010000 */
[----:B---3--:R-:W-:Y:S01]  /*3880*/  F2FP.BF16.PACK_AB R5, R34, R138 ;  /* 0x0000008a2205723e */ /* 0x008fe200000010ff */
[----:B------:R-:W-:Y:S01]  /*3890*/  FMUL.FTZ R26, R138, R26 ;  /* 0x0000001a8a1a7220 */ /* 0x000fe20000410000 */
[----:B------:R-:W-:Y:S01]  /*38a0*/  F2FP.BF16.PACK_AB R14, R14, R20 ;  /* 0x000000140e0e723e */ /* 0x000fe200000010ff */
[----:B------:R-:W-:Y:S02]  /*38b0*/  FMUL.FTZ R27, R34, R27 ;  /* 0x0000001b221b7220 */ /* 0x000fe40000410000 */
[----:B------:R3:W-:Y:S01]  /*38c0*/  STS [R233+0x1400], R5 ;  /* 0x00140005e9007388 */ /* 0x0007e20000000800 */
[----:B-1----:R-:W-:Y:S02]  /*38d0*/  FFMA.FTZ R15, -R147, R147, 1 ;  /* 0x3f800000930f7423 */ /* 0x002fe40000010193 */
[----:B------:R-:W-:Y:S02]  /*38e0*/  FFMA.FTZ R16, -R144, R144, 1 ;  /* 0x3f80000090107423 */ /* 0x000fe40000010190 */
[----:B--2---:R-:W-:Y:S01]  /*38f0*/  FADD.FTZ R6, R30, -R4 ;  /* 0x800000041e067221 */ /* 0x004fe20000010000 */
[C---:B-----5:R-:W-:Y:S01]  /*3900*/  F2FP.BF16.PACK_AB R4, R9.reuse, R7 ;  /* 0x000000070904723e */ /* 0x060fe200000010ff */
[----:B------:R-:W-:Y:S01]  /*3910*/  STS [R234+0x1000], R8 ;  /* 0x00100008ea007388 */ /* 0x000fe20000000800 */
[----:B------:R-:W-:Y:S02]  /*3920*/  FMUL.FTZ R9, R9, R31 ;  /* 0x0000001f09097220 */ /* 0x000fe40000410000 */
[----:B------:R-:W-:Y:S03]  /*3930*/  FMUL.FTZ R6, R7, R6 ;  /* 0x0000000607067220 */ /* 0x000fe60000410000 */
[----:B------:R1:W-:Y:S06]  /*3940*/  STS [R234+0x1400], R4 ;  /* 0x00140004ea007388 */ /* 0x0003ec0000000800 */
[----:B------:R-:W-:Y:S01]  /*3950*/  BAR.SYNC.DEFER_BLOCKING 0x0 ;  /* 0x0000000000007b1d */ /* 0x000fe20000010000 */
[----:B---3--:R-:W-:Y:S04]  /*3960*/  FFMA.FTZ R5, -R158, R158, 1 ;  /* 0x3f8000009e057423 */ /* 0x008fe8000001019e */
[----:B------:R-:W-:Y:S02]  /*3970*/  FMUL.FTZ R7, R5, R26 ;  /* 0x0000001a05077220 */ /* 0x000fe40000410000 */
[----:B------:R-:W-:Y:S02]  /*3980*/  FMUL.FTZ R5, R15, R27 ;  /* 0x0000001b0f057220 */ /* 0x000fe40000410000 */
[----:B------:R-:W-:Y:S03]  /*3990*/  FFMA.FTZ R15, -R146, R146, 1 ;  /* 0x3f800000920f7423 */ /* 0x000fe60000010192 */
        /* <DEDUP_REMOVED lines=107> */
[----:B------:R-:W-:Y:S01]  /*4050*/  LEA.HI.X R9, R10, R241, R9, 0x7, P0 ;  /* 0x000000f10a097211 */ /* 0x000fe200000f3c09 */
[----:B------:R-:W-:Y:S01]  /*4060*/  IMAD.U32 R10, RZ, RZ, UR4 ;  /* 0x00000004ff0a7e24 */ /* 0x000fe2000f8e00ff */
[--C-:B------:R-:W-:Y:S04]  /*4070*/  IADD3 R18, P1, P0, R18, 0x80, R8.reuse ;  /* 0x0000008012127810 */ /* 0x100fe8000783e008 */
[--C-:B------:R-:W-:Y:S02]  /*4080*/  IADD3.X R19, RZ, UR9, R9.reuse, P1, P0 ;  /* 0x00000009ff137c10 */ /* 0x100fe40008fe0409 */
[----:B------:R-:W-:Y:S02]  /*4090*/  IADD3 R16, P1, P0, R16, 0x100, R8 ;  /* 0x0000010010107810 */ /* 0x000fe4000783e008 */
[----:B------:R-:W-:Y:S02]  /*40a0*/  IADD3 R10, -R243, UR8, -R10 ;  /* 0x00000008f30a7c10 */ /* 0x000fe4000fffe90a */
[----:B------:R-:W-:Y:S02]  /*40b0*/  IADD3.X R17, RZ, UR9, R9, P1, P0 ;  /* 0x00000009ff117c10 */ /* 0x000fe40008fe0409 */
[C---:B------:R-:W-:Y:S02]  /*40c0*/  ISETP.LT.OR P0, PT, R10.reuse, 0x1, !P2 ;  /* 0x000000010a00780c */ /* 0x040fe40005701670 */
[----:B------:R-:W-:Y:S11]  /*40d0*/  LOP3.LUT P1, RZ, R237, 0x2, RZ, 0xc0, !PT ;  /* 0x00000002edff7812 */ /* 0x000ff6000782c0ff */
        /* <DEDUP_REMOVED lines=12> */
[----:B------:R-:W-:Y:S02]  /*41a0*/  ISETP.LT.OR P0, PT, R10, 0x21, !P2 ;  /* 0x000000210a00780c */ /* 0x000fe40005701670 */
[----:B------:R-:W-:Y:S11]  /*41b0*/  ISETP.GT.AND P2, PT, R252, 0xf, PT ;  /* 0x0000000ffc00780c */ /* 0x000ff60003f44270 */
[----:B------:R1:W-:Y:S01]  /*41c0*/  LDGSTS.E.BYPASS.LTC128B.128 [R232+0xd080], [R8.64], !P0 ;  /* 0x0d08000008e87fae */ /* 0x0003e2000c101d4a */
[C---:B------:R-:W-:Y:S11]  /*41d0*/  ISETP.LT.OR P0, PT, R10.reuse, 0x21, !P1 ;  /* 0x000000210a00780c */ /* 0x040ff60004f01670 */
[----:B------:R-:W-:Y:S02]  /*41e0*/  @!UPT UIADD3 URZ, URZ, URZ, URZ ;  /* 0x0000003f3f3ff290 */ /* 0x000fe4000fffe03f */
[----:B------:R2:W-:Y:S01]  /*41f0*/  LDGSTS.E.BYPASS.LTC128B.128 [R232+0xf080], [R18.64], !P0 ;  /* 0x0f08000012e87fae */ /* 0x0005e2000c101d4a */
[----:B------:R-:W-:Y:S01]  /*4200*/  ISETP.LT.OR P0, PT, R10, 0x21, !P3 ;  /* 0x000000210a00780c */ /* 0x000fe20005f01670 */
[----:B------:R-:W-:Y:S02]  /*4210*/  @!P2 IMAD.SHL.U32 R10, R252, 0x10, RZ ;  /* 0x00000010fc0aa824 */ /* 0x000fe400078e00ff */
[----:B-1----:R-:W-:Y:S10]  /*4220*/  IMAD.U32 R8, RZ, RZ, UR4 ;  /* 0x00000004ff087e24 */ /* 0x002ff4000f8e00ff */
[----:B------:R2:W-:Y:S01]  /*4230*/  LDGSTS.E.BYPASS.LTC128B.128 [R232+0x11080], [R16.64], !P0 ;  /* 0x1108000010e87fae */ /* 0x0005e2000c101d4a */
[----:B------:R-:W-:Y:S05]  /*4240*/  @!P2 IMAD.WIDE R8, R8, 0x4, R244 ;  /* 0x000000040808a825 */ /* 0x000fea00078e02f4 */
[----:B------:R2:W-:Y:S02]  /*4250*/  @!P2 LDGSTS.E.BYPASS.LTC128B.128 [R10+0x12180], [R8.64] ;  /* 0x12180000080aafae */ /* 0x0005e4000b901d4a */
.L_x_58:
[-C--:B-1--4-:R-:W-:Y:S01]  /*4260*/  HMMA.16816.F32.BF16 R84, R4, R12.reuse, R84 ;  /* 0x0000000c0454723c */ /* 0x092fe20000041854 */
[----:B--2---:R-:W-:Y:S07]  /*4270*/  LDSM.16.MT88.4 R8, [R227+0x15280] ;  /* 0x01528000e308783b */ /* 0x004fee0000004200 */
        /* <DEDUP_REMOVED lines=71> */
[----:B------:R-:W-:Y:S01]  /*46f0*/  LOP3.LUT P4, RZ, R236, 0x4, RZ, 0xc0, !PT ;  /* 0x00000004ecff7812 */ /* 0x000fe2000788c0ff */
[----:B------:R-:W-:Y:S01]  /*4700*/  ULDC.64 UR4, c[0x0][0x178] ;  /* 0x00005e0000047ab9 */ /* 0x000fe20000000a00 */
[----:B------:R-:W-:Y:S01]  /*4710*/  ISETP.GT.AND P3, PT, R252, 0xf, PT ;  /* 0x0000000ffc00780c */ /* 0x000fe20003f64270 */
        /* <DEDUP_REMOVED lines=18> */
[----:B------:R-:W-:Y:S02]  /*4840*/  ISETP.LT.OR P0, PT, R6, 0x1, !P2 ;  /* 0x000000010600780c */ /* 0x000fe40005701670 */
        /* <DEDUP_REMOVED lines=10> */
[----:B------:R1:W-:Y:S02]  /*48f0*/  LDGSTS.E.BYPASS.LTC128B.128 [R232+0xa080], [R4.64+0x100], !P0 ;  /* 0x0a08010004e87fae */ /* 0x0003e4000c101d4a */
[----:B-1----:R-:W-:Y:S04]  /*4900*/  IADD3 R4, P0, R4, UR7, RZ ;  /* 0x0000000704047c10 */ /* 0x002fe8000ff1e0ff */
[----:B------:R-:W-:Y:S02]  /*4910*/  IADD3.X R5, R5, UR6, RZ, P0, !PT ;  /* 0x0000000605057c10 */ /* 0x000fe400087fe4ff */
[C---:B------:R-:W-:Y:S11]  /*4920*/  ISETP.LT.OR P0, PT, R6.reuse, 0x21, !P2 ;  /* 0x000000210600780c */ /* 0x040ff60005701670 */
[----:B------:R-:W-:Y:S02]  /*4930*/  @!UPT UIADD3 URZ, URZ, URZ, URZ ;  /* 0x0000003f3f3ff290 */ /* 0x000fe4000fffe03f */
[----:B------:R1:W-:Y:S01]  /*4940*/  LDGSTS.E.BYPASS.LTC128B.128 [R232+0x7080], [R4.64], !P0 ;  /* 0x0708000004e87fae */ /* 0x0003e2000c101d4a */
[C---:B------:R-:W-:Y:S11]  /*4950*/  ISETP.LT.OR P0, PT, R6.reuse, 0x21, !P1 ;  /* 0x000000210600780c */ /* 0x040ff60004f01670 */
[----:B------:R-:W-:Y:S02]  /*4960*/  @!UPT UIADD3 URZ, URZ, URZ, URZ ;  /* 0x0000003f3f3ff290 */ /* 0x000fe4000fffe03f */
[----:B------:R2:W-:Y:S01]  /*4970*/  LDGSTS.E.BYPASS.LTC128B.128 [R232+0x9080], [R10.64], !P0 ;  /* 0x090800000ae87fae */ /* 0x0005e2000c101d4a */
[----:B------:R-:W-:Y:S01]  /*4980*/  ISETP.LT.OR P0, PT, R6, 0x21, P4 ;  /* 0x000000210600780c */ /* 0x000fe20002701670 */
[----:B------:R-:W-:Y:S02]  /*4990*/  @!P3 IMAD.SHL.U32 R6, R252, 0x10, RZ ;  /* 0x00000010fc06b824 */ /* 0x000fe400078e00ff */
[----:B-1----:R-:W-:Y:S10]  /*49a0*/  IMAD.U32 R4, RZ, RZ, UR4 ;  /* 0x00000004ff047e24 */ /* 0x002ff4000f8e00ff */
[----:B------:R2:W-:Y:S01]  /*49b0*/  LDGSTS.E.BYPASS.LTC128B.128 [R232+0xb080], [R8.64], !P0 ;  /* 0x0b08000008e87fae */ /* 0x0005e2000c101d4a */
[----:B------:R-:W-:Y:S05]  /*49c0*/  @!P3 IMAD.WIDE R4, R4, 0x4, R246 ;  /* 0x000000040404b825 */ /* 0x000fea00078e02f6 */
[----:B------:R2:W-:Y:S02]  /*49d0*/  @!P3 LDGSTS.E.BYPASS.LTC128B.128 [R6+0x12080], [R4.64] ;  /* 0x120800000406bfae */ /* 0x0005e4000b901d4a */
.L_x_59:
[-C--:B-1234-:R-:W-:Y:S01]  /*49e0*/  HMMA.16816.F32.BF16 R4, R144, R16.reuse, RZ ;  /* 0x000000109004723c */ /* 0x09efe200000418ff */
[----:B------:R-:W-:Y:S01]  /*49f0*/  LDSM.16.MT88.4 R220, [R0+0x3080] ;  /* 0x0030800000dc783b */ /* 0x000fe20000004200 */
[----:B------:R-:W-:Y:S02]  /*4a00*/  UIMAD UR12, UR12, 0x3000, URZ ;  /* 0x000030000c0c78a4 */ /* 0x000fe4000f8e023f */
[----:B------:R-:W-:Y:S01]  /*4a10*/  UISETP.GE.AND UP0, UPT, UR15, UR13, UPT ;  /* 0x0000000d0f00728c */ /* 0x000fe2000bf06270 */
[----:B------:R-:W0:Y:S03]  /*4a20*/  LDGDEPBAR ;  /* 0x00000000000079af */ /* 0x000e260000000000 */
        /* <DEDUP_REMOVED lines=21> */
[----:B------:R-:W2:Y:S07]  /*4b80*/  LDSM.16.M88.4 R212, [R224+0x15280] ;  /* 0x01528000e0d4783b */ /* 0x000eae0000000200 */
[-C--:B------:R-:W-:Y:S08]  /*4b90*/  HMMA.16816.F32.BF16 R132, R200, R216.reuse, R132 ;  /* 0x000000d8c884723c */ /* 0x080ff00000041884 */
[C---:B------:R-:W-:Y:S08]  /*4ba0*/  HMMA.16816.F32.BF16 R136, R208.reuse, R216, R136 ;  /* 0x000000d8d088723c */ /* 0x040ff00000041888 */
[-C--:B------:R-:W-:Y:S01]  /*4bb0*/  HMMA.16816.F32.BF16 R140, R208, R218.reuse, R140 ;  /* 0x000000dad08c723c */ /* 0x080fe2000004188c */
[----:B------:R-:W3:Y:S07]  /*4bc0*/  LDSM.16.MT88.4 R208, [R0+0x5080] ;  /* 0x0050800000d0783b */ /* 0x000eee0000004200 */
[----:B------:R-:W-:Y:S01]  /*4bd0*/  HMMA.16816.F32.BF16 R144, R200, R218, R144 ;  /* 0x000000dac890723c */ /* 0x000fe20000041890 */
[----:B------:R-:W-:Y:S04]  /*4be0*/  LDSM.16.M88.4 R200, [R3+0x14280] ;  /* 0x0142800003c8783b */ /* 0x000fe80000000200 */
[----:B------:R-:W-:Y:S03]  /*4bf0*/  LDSM.16.M88.4 R216, [R3+0x15280] ;  /* 0x0152800003d8783b */ /* 0x000fe60000000200 */
[-C--:B-1----:R-:W-:Y:S08]  /*4c00*/  HMMA.16816.F32.BF16 R4, R156, R204.reuse, R4 ;  /* 0x000000cc9c04723c */ /* 0x082ff00000041804 */
[C---:B--2---:R-:W-:Y:S08]  /*4c10*/  HMMA.16816.F32.BF16 R8, R212.reuse, R204, R8 ;  /* 0x000000ccd408723c */ /* 0x044ff00000041808 */
[-C--:B------:R-:W-:Y:S08]  /*4c20*/  HMMA.16816.F32.BF16 R12, R212, R206.reuse, R12 ;  /* 0x000000ced40c723c */ /* 0x080ff0000004180c */
[C---:B------:R-:W-:Y:S01]  /*4c30*/  HMMA.16816.F32.BF16 R16, R156.reuse, R206, R16 ;  /* 0x000000ce9c10723c */ /* 0x040fe20000041810 */
[----:B------:R-:W1:Y:S07]  /*4c40*/  LDSM.16.MT88.4 R204, [R0+0x1880] ;  /* 0x0018800000cc783b */ /* 0x000e6e0000004200 */
[-C--:B------:R-:W-:Y:S08]  /*4c50*/  HMMA.16816.F32.BF16 R20, R156, R220.reuse, R20 ;  /* 0x000000dc9c14723c */ /* 0x080ff00000041814 */
[C---:B------:R-:W-:Y:S08]  /*4c60*/  HMMA.16816.F32.BF16 R24, R212.reuse, R220, R24 ;  /* 0x000000dcd418723c */ /* 0x040ff00000041818 */
[-C--:B------:R-:W-:Y:S08]  /*4c70*/  HMMA.16816.F32.BF16 R28, R212, R222.reuse, R28 ;  /* 0x000000ded41c723c */ /* 0x080ff0000004181c */
[C---:B------:R-:W-:Y:S01]  /*4c80*/  HMMA.16816.F32.BF16 R32, R156.reuse, R222, R32 ;  /* 0x000000de9c20723c */ /* 0x040fe20000041820 */
[----:B------:R-:W2:Y:S07]  /*4c90*/  LDSM.16.MT88.4 R220, [R0+0x3880] ;  /* 0x0038800000dc783b */ /* 0x000eae0000004200 */
[-C--:B---3--:R-:W-:Y:S08]  /*4ca0*/  HMMA.16816.F32.BF16 R132, R156, R208.reuse, R132 ;  /* 0x000000d09c84723c */ /* 0x088ff00000041884 */
[C---:B------:R-:W-:Y:S08]  /*4cb0*/  HMMA.16816.F32.BF16 R136, R212.reuse, R208, R136 ;  /* 0x000000d0d488723c */ /* 0x040ff00000041888 */
[-C--:B------:R-:W-:Y:S01]  /*4cc0*/  HMMA.16816.F32.BF16 R140, R212, R210.reuse, R140 ;  /* 0x000000d2d48c723c */ /* 0x080fe2000004188c */
[----:B------:R-:W3:Y:S07]  /*4cd0*/  LDSM.16.MT88.4 R212, [R0+0x5880] ;  /* 0x0058800000d4783b */ /* 0x000eee0000004200 */
[----:B------:R-:W-:Y:S07]  /*4ce0*/  HMMA.16816.F32.BF16 R144, R156, R210, R144 ;  /* 0x000000d29c90723c */ /* 0x000fee0000041890 */
[----:B------:R-:W-:Y:S01]  /*4cf0*/  IMAD.U32 R158, RZ, RZ, UR12 ;  /* 0x0000000cff9e7e24 */ /* 0x000fe2000f8e00ff */
[-C--:B-1----:R-:W-:Y:S05]  /*4d00*/  HMMA.16816.F32.BF16 R4, R200, R204.reuse, R4 ;  /* 0x000000ccc804723c */ /* 0x082fea0000041804 */
[----:B------:R-:W-:Y:S01]  /*4d10*/  IADD3 R157, P0, R248, UR12, RZ ;  /* 0x0000000cf89d7c10 */ /* 0x000fe2000ff1e0ff */
[----:B------:R-:W-:Y:S02]  /*4d20*/  UMOV UR12, UR15 ;  /* 0x0000000f000c7c82 */ /* 0x000fe40008000000 */
[C---:B------:R-:W-:Y:S04]  /*4d30*/  HMMA.16816.F32.BF16 R8, R216.reuse, R204, R8 ;  /* 0x000000ccd808723c */ /* 0x040fe80000041808 */
[----:B------:R-:W-:Y:S02]  /*4d40*/  LEA.HI.X.SX32 R158, R158, R250, 0x1, P0 ;  /* 0x000000fa9e9e7211 */ /* 0x000fe400000f0eff */
[C---:B------:R-:W-:Y:S02]  /*4d50*/  LEA R156, P0, R157.reuse, c[0x0][0x220], 0x2 ;  /* 0x000088009d9c7a11 */ /* 0x040fe400078010ff */
[-C--:B------:R-:W-:Y:S04]  /*4d60*/  HMMA.16816.F32.BF16 R12, R216, R206.reuse, R12 ;  /* 0x000000ced80c723c */ /* 0x080fe8000004180c */
[----:B------:R-:W-:Y:S02]  /*4d70*/  LEA.HI.X R157, R157, c[0x0][0x224], R158, 0x2, P0 ;  /* 0x000089009d9d7a11 */ /* 0x000fe400000f149e */
[----:B------:R-:W-:Y:S02]  /*4d80*/  PLOP3.LUT P0, PT, PT, PT, UP0, 0x80, 0x0 ;  /* 0x000000000000781c */ /* 0x000fe40003f0f008 */
[C---:B------:R-:W-:Y:S01]  /*4d90*/  HMMA.16816.F32.BF16 R16, R200.reuse, R206, R16 ;  /* 0x000000cec810723c */ /* 0x040fe20000041810 */
[----:B------:R1:W-:Y:S04]  /*4da0*/  RED.E.ADD.F32.FTZ.RN.STRONG.GPU [R156.64], R4 ;  /* 0x000000049c00798e */ /* 0x0003e8000c10e78a */
[----:B------:R1:W-:Y:S03]  /*4db0*/  RED.E.ADD.F32.FTZ.RN.STRONG.GPU [R156.64+0x400], R5 ;  /* 0x000400059c00798e */ /* 0x0003e6000c10e78a */
[-C--:B--2---:R-:W-:Y:S01]  /*4dc0*/  HMMA.16816.F32.BF16 R20, R200, R220.reuse, R20 ;  /* 0x000000dcc814723c */ /* 0x084fe20000041814 */
        /* <DEDUP_REMOVED lines=54> */
[----:B------:R-:W-:Y:S01]  /*5130*/  FMUL.FTZ R84, R84, c[0x0][0x298] ;  /* 0x0000a60054547a20 */ /* 0x000fe20000410000 */
[----:B------:R-:W-:Y:S01]  /*5140*/  PLOP3.LUT P0, PT, PT, PT, PT, 0x8, 0x0 ;  /* 0x000000000000781c */ /* 0x000fe20003f0e170 */
[----:B-1----:R-:W-:-:S02]  /*5150*/  FMUL.FTZ R26, R85, c[0x0][0x298] ;  /* 0x0000a600551a7a20 */ /* 0x002fc40000410000 */
        /* <DEDUP_REMOVED lines=46> */
.L_x_57:
[----:B------:R-:W-:Y:S05]  /*5440*/  @P0 BRA `(.L_x_61) ;  /* 0x0000111000000947 */ /* 0x000fea0003800000 */
[----:B------:R-:W-:Y:S01]  /*5450*/  SHF.R.S32.HI R28, RZ, 0x1f, R252 ;  /* 0x0000001fff1c7819 */ /* 0x000fe200000114fc */
[----:B------:R-:W-:Y:S01]  /*5460*/  BAR.SYNC.DEFER_BLOCKING 0x1, 0x100 ;  /* 0x0044000000007b1d */ /* 0x000fe20000010000 */
[----:B------:R-:W-:Y:S02]  /*5470*/  F2FP.BF16.PACK_AB R36, R37, R36 ;  /* 0x000000242524723e */ /* 0x000fe400000010ff */
[----:B------:R-:W-:-:S02]  /*5480*/  LEA.HI R5, R28, R252, RZ, 0x2 ;  /* 0x000000fc1c057211 */ /* 0x000fc400078f10ff */
[-C--:B-1----:R-:W-:Y:S02]  /*5490*/  LEA.HI R2, R28, R252.reuse, RZ, 0x5 ;  /* 0x000000fc1c027211 */ /* 0x082fe400078f28ff */
[--C-:B------:R-:W-:Y:S02]  /*54a0*/  SHF.R.S32.HI R7, RZ, 0x2, R5.reuse ;  /* 0x00000002ff077819 */ /* 0x100fe40000011405 */
[----:B------:R-:W-:Y:S02]  /*54b0*/  SHF.R.S32.HI R0, RZ, 0x1f, R5 ;  /* 0x0000001fff007819 */ /* 0x000fe40000011405 */
[----:B------:R-:W-:Y:S02]  /*54c0*/  SHF.R.S32.HI R3, RZ, 0x5, R2 ;  /* 0x00000005ff037819 */ /* 0x000fe40000011402 */
[----:B------:R-:W-:Y:S02]  /*54d0*/  LEA.HI R0, R0, R7, RZ, 0x3 ;  /* 0x0000000700007211 */ /* 0x000fe400078f18ff */
[----:B------:R-:W-:-:S02]  /*54e0*/  LEA.HI R27, R28, R252, RZ, 0x6 ;  /* 0x000000fc1c1b7211 */ /* 0x000fc400078f30ff */
[----:B------:R-:W-:Y:S02]  /*54f0*/  LOP3.LUT R0, R0, 0xfffffff8, RZ, 0xc0, !PT ;  /* 0xfffffff800007812 */ /* 0x000fe400078ec0ff */
[----:B------:R-:W-:Y:S02]  /*5500*/  SHF.R.S32.HI R27, RZ, 0x6, R27 ;  /* 0x00000006ff1b7819 */ /* 0x000fe4000001141b */
[----:B------:R-:W-:Y:S01]  /*5510*/  LOP3.LUT R5, R5, 0x3ffffffc, RZ, 0xc0, !PT ;  /* 0x3ffffffc05057812 */ /* 0x000fe200078ec0ff */
[----:B------:R-:W-:Y:S01]  /*5520*/  IMAD.IADD R7, R7, 0x1, -R0 ;  /* 0x0000000107077824 */ /* 0x000fe200078e0a00 */
[----:B------:R-:W-:Y:S01]  /*5530*/  LEA.HI R0, R2, R3, RZ, 0x1 ;  /* 0x0000000302007211 */ /* 0x000fe200078f08ff */
[----:B------:R-:W-:Y:S01]  /*5540*/  IMAD.SHL.U32 R6, R27, 0x8, RZ ;  /* 0x000000081b067824 */ /* 0x000fe200078e00ff */
[----:B------:R-:W-:Y:S01]  /*5550*/  F2FP.BF16.PACK_AB R38, R39, R38 ;  /* 0x000000262726723e */ /* 0x000fe200000010ff */
[----:B------:R-:W-:Y:S01]  /*5560*/  IMAD.SHL.U32 R2, R7, 0x40, RZ ;  /* 0x0000004007027824 */ /* 0x000fe200078e00ff */
[----:B------:R-:W-:-:S02]  /*5570*/  LOP3.LUT R4, R0, 0x1ffffe, RZ, 0xc0, !PT ;  /* 0x001ffffe00047812 */ /* 0x000fc400078ec0ff */
[----:B------:R-:W-:Y:S02]  /*5580*/  LOP3.LUT P0, RZ, R7, 0x4, RZ, 0xc0, !PT ;  /* 0x0000000407ff7812 */ /* 0x000fe4000780c0ff */
[----:B------:R-:W-:Y:S01]  /*5590*/  LOP3.LUT R0, R2, 0x1c0, RZ, 0xc0, !PT ;  /* 0x000001c002007812 */ /* 0x000fe200078ec0ff */
[----:B------:R-:W-:Y:S01]  /*55a0*/  IMAD.IADD R3, R3, 0x1, -R4 ;  /* 0x0000000103037824 */ /* 0x000fe200078e0a04 */
[----:B------:R-:W-:Y:S01]  /*55b0*/  F2FP.BF16.PACK_AB R48, R49, R48 ;  /* 0x000000303130723e */ /* 0x000fe200000010ff */
[----:B------:R-:W-:Y:S01]  /*55c0*/  IMAD.IADD R2, R252, 0x1, -R5 ;  /* 0x00000001fc027824 */ /* 0x000fe200078e0a05 */
[----:B------:R-:W-:Y:S02]  /*55d0*/  LOP3.LUT R4, R0, 0x18, R6, 0xf8, !PT ;  /* 0x0000001800047812 */ /* 0x000fe400078ef806 */
[----:B------:R-:W-:Y:S01]  /*55e0*/  SHF.R.U32.HI R0, RZ, 0x3, R0 ;  /* 0x00000003ff007819 */ /* 0x000fe20000011600 */
[----:B------:R-:W-:Y:S01]  /*55f0*/  IMAD R2, R3, 0x200, R2 ;  /* 0x0000020003027824 */ /* 0x000fe200078e0202 */
[----:B------:R-:W-:-:S02]  /*5600*/  F2FP.BF16.PACK_AB R50, R51, R50 ;  /* 0x000000323332723e */ /* 0x000fc400000010ff */
[----:B------:R-:W-:Y:S02]  /*5610*/  LOP3.LUT R0, R4, R0, RZ, 0x3c, !PT ;  /* 0x0000000004007212 */ /* 0x000fe400078e3cff */
[----:B------:R-:W-:Y:S02]  /*5620*/  F2FP.BF16.PACK_AB R40, R41, R40 ;  /* 0x000000282928723e */ /* 0x000fe400000010ff */
[----:B------:R-:W-:Y:S01]  /*5630*/  F2FP.BF16.PACK_AB R42, R43, R42 ;  /* 0x0000002a2b2a723e */ /* 0x000fe200000010ff */
[----:B------:R-:W-:Y:S01]  /*5640*/  IMAD.U32 R0, R2, 0x2, R0 ;  /* 0x0000000202007824 */ /* 0x000fe200078e0000 */
[----:B------:R-:W-:Y:S02]  /*5650*/  F2FP.BF16.PACK_AB R44, R45, R44 ;  /* 0x0000002c2d2c723e */ /* 0x000fe400000010ff */
[----:B------:R-:W-:Y:S01]  /*5660*/  F2FP.BF16.PACK_AB R46, R47, R46 ;  /* 0x0000002e2f2e723e */ /* 0x000fe200000010ff */
[----:B------:R-:W-:Y:S01]  /*5670*/  IMAD.SHL.U32 R0, R0, 0x2, RZ ;  /* 0x0000000200007824 */ /* 0x000fe200078e00ff */
[----:B------:R-:W-:-:S02]  /*5680*/  F2FP.BF16.PACK_AB R52, R53, R52 ;  /* 0x000000343534723e */ /* 0x000fc400000010ff */
[----:B------:R-:W-:Y:S02]  /*5690*/  F2FP.BF16.PACK_AB R54, R55, R54 ;  /* 0x000000363736723e */ /* 0x000fe400000010ff */
[C---:B------:R-:W-:Y:S01]  /*56a0*/  IADD3 R2, R0.reuse, 0x40, RZ ;  /* 0x0000004000027810 */ /* 0x040fe20007ffe0ff */
[----:B------:R-:W-:Y:S01]  /*56b0*/  STS [R0+0x6080], R36 ;  /* 0x0060802400007388 */ /* 0x000fe20000000800 */
[----:B------:R-:W-:Y:S02]  /*56c0*/  @P0 IADD3 R2, R0, -0x40, RZ ;  /* 0xffffffc000020810 */ /* 0x000fe40007ffe0ff */
[----:B------:R-:W-:Y:S01]  /*56d0*/  F2FP.BF16.PACK_AB R64, R65, R64 ;  /* 0x000000404140723e */ /* 0x000fe200000010ff */
[----:B------:R-:W-:Y:S01]  /*56e0*/  STS [R0+0x6480], R38 ;  /* 0x0064802600007388 */ /* 0x000fe20000000800 */
[----:B------:R-:W-:Y:S02]  /*56f0*/  F2FP.BF16.PACK_AB R66, R67, R66 ;  /* 0x000000424342723e */ /* 0x000fe400000010ff */
[----:B------:R-:W-:Y:S01]  /*5700*/  F2FP.BF16.PACK_AB R56, R57, R56 ;  /* 0x000000383938723e */ /* 0x000fe200000010ff */
[----:B------:R-:W-:Y:S01]  /*5710*/  STS [R2+0x6080], R48 ;  /* 0x0060803002007388 */ /* 0x000fe20000000800 */
[----:B------:R-:W-:-:S02]  /*5720*/  F2FP.BF16.PACK_AB R58, R59, R58 ;  /* 0x0000003a3b3a723e */ /* 0x000fc400000010ff */
[----:B------:R-:W-:Y:S01]  /*5730*/  F2FP.BF16.PACK_AB R60, R61, R60 ;  /* 0x0000003c3d3c723e */ /* 0x000fe200000010ff */
[----:B------:R-:W-:Y:S01]  /*5740*/  STS [R2+0x6480], R50 ;  /* 0x0064803202007388 */ /* 0x000fe20000000800 */
[----:B------:R-:W-:Y:S02]  /*5750*/  F2FP.BF16.PACK_AB R62, R63, R62 ;  /* 0x0000003e3f3e723e */ /* 0x000fe400000010ff */
        /* <DEDUP_REMOVED lines=33> */
[----:B-----5:R-:W-:Y:S01]  /*5970*/  F2FP.BF16.PACK_AB R9, R109, R108 ;  /* 0x0000006c6d09723e */ /* 0x020fe200000010ff */
        /* <DEDUP_REMOVED lines=14> */
[----:B------:R-:W-:Y:S01]  /*5a60*/  ISETP.NE.U32.AND P0, PT, RZ, c[0x0][0x358], PT ;  /* 0x0000d600ff007a0c */ /* 0x000fe20003f05070 */
[----:B------:R-:W-:Y:S03]  /*5a70*/  STS [R0+0xb080], R72 ;  /* 0x00b0804800007388 */ /* 0x000fe60000000800 */
[----:B------:R-:W-:Y:S01]  /*5a80*/  ISETP.NE.AND.EX P1, PT, RZ, c[0x0][0x35c], PT, P0 ;  /* 0x0000d700ff007a0c */ /* 0x000fe20003f25300 */
[----:B------:R-:W-:Y:S01]  /*5a90*/  STS [R0+0xb480], R74 ;  /* 0x00b4804a00007388 */ /* 0x000fe20000000800 */
[----:B------:R-:W-:-:S03]  /*5aa0*/  ISETP.NE.U32.AND P0, PT, RZ, c[0x0][0x360], PT ;  /* 0x0000d800ff007a0c */ /* 0x000fc60003f05070 */
[----:B------:R-:W-:Y:S01]  /*5ab0*/  STS [R2+0xb080], R76 ;  /* 0x00b0804c02007388 */ /* 0x000fe20000000800 */
[----:B------:R-:W-:-:S03]  /*5ac0*/  ISETP.NE.AND.EX P0, PT, RZ, c[0x0][0x364], PT, P0 ;  /* 0x0000d900ff007a0c */ /* 0x000fc60003f05300 */
        /* <DEDUP_REMOVED lines=17> */
[----:B------:R-:W-:Y:S04]  /*5be0*/  STS [R0+0x4080], R7 ;  /* 0x0040800700007388 */ /* 0x000fe80000000800 */
[----:B------:R2:W-:Y:S04]  /*5bf0*/  STS [R0+0x4480], R6 ;  /* 0x0044800600007388 */ /* 0x0005e80000000800 */
[----:B------:R-:W-:Y:S04]  /*5c00*/  STS [R2+0x4080], R4 ;  /* 0x0040800402007388 */ /* 0x000fe80000000800 */
[----:B------:R-:W-:Y:S04]  /*5c10*/  STS [R2+0x4480], R3 ;  /* 0x0044800302007388 */ /* 0x000fe80000000800 */
[----:B------:R-:W-:Y:S04]  /*5c20*/  STS [R0+0x5080], R5 ;  /* 0x0050800500007388 */ /* 0x000fe80000000800 */
[----:B------:R-:W-:Y:S01]  /*5c30*/  STS [R0+0x5480], R12 ;  /* 0x0054800c00007388 */ /* 0x000fe20000000800 */
[----:B-1----:R-:W-:-:S03]  /*5c40*/  IMAD.MOV.U32 R8, RZ, RZ, 0x4 ;  /* 0x00000004ff087424 */ /* 0x002fc600078e00ff */
[----:B------:R-:W-:Y:S04]  /*5c50*/  STS [R2+0x5080], R11 ;  /* 0x0050800b02007388 */ /* 0x000fe80000000800 */
[----:B------:R1:W-:Y:S01]  /*5c60*/  STS [R2+0x5480], R10 ;  /* 0x0054800a02007388 */ /* 0x0003e20000000800 */
[----:B--2---:R-:W-:-:S03]  /*5c70*/  IMAD.WIDE R6, R251, R8, c[0x0][0x358] ;  /* 0x0000d600fb067625 */ /* 0x004fc600078e0208 */
[----:B------:R-:W-:Y:S01]  /*5c80*/  BAR.SYNC.DEFER_BLOCKING 0x1, 0x100 ;  /* 0x0044000000007b1d */ /* 0x000fe20000010000 */
[----:B------:R-:W-:Y:S02]  /*5c90*/  IMAD.MOV.U32 R9, RZ, RZ, c[0x0][0x2f0] ;  /* 0x0000bc00ff097624 */ /* 0x000fe400078e00ff */
[----:B-1----:R-:W-:-:S03]  /*5ca0*/  @P0 IMAD.WIDE R2, R251, R8, c[0x0][0x360] ;  /* 0x0000d800fb020625 */ /* 0x002fc600078e0208 */
[----:B------:R-:W2:Y:S04]  /*5cb0*/  @P1 LDG.E R0, [R6.64] ;  /* 0x0000000a06001981 */ /* 0x000ea8000c1e1900 */
[----:B------:R1:W5:Y:S01]  /*5cc0*/  @P0 LDG.E R9, [R2.64] ;  /* 0x0000000a02090981 */ /* 0x000362000c1e1900 */
[----:B------:R-:W-:Y:S02]  /*5cd0*/  CS2R R4, SRZ ;  /* 0x0000000000047805 */ /* 0x000fe4000001ff00 */
[--C-:B--2---:R-:W-:Y:S01]  /*5ce0*/  @P1 SHF.R.S32.HI R5, RZ, 0x1f, R0.reuse ;  /* 0x0000001fff051819 */ /* 0x104fe20000011400 */
[----:B------:R-:W-:Y:S01]  /*5cf0*/  @P1 IMAD.MOV.U32 R4, RZ, RZ, R0 ;  /* 0x000000ffff041224 */ /* 0x000fe200078e0000 */
[----:B------:R-:W-:Y:S05]  /*5d00*/  @P0 BRA `(.L_x_62) ;  /* 0x0000004000000947 */ /* 0x000fea0003800000 */
[----:B-1----:R-:W-:Y:S05]  /*5d10*/  @!P1 BRA `(.L_x_62) ;  /* 0x0000003000009947 */ /* 0x002fea0003800000 */
[----:B------:R-:W2:Y:S04]  /*5d20*/  LDG.E R2, [R6.64] ;  /* 0x0000000a06027981 */ /* 0x000ea8000c1e1900 */
[----:B------:R-:W2:Y:S02]  /*5d30*/  LDG.E R0, [R6.64+0x4] ;  /* 0x0000040a06007981 */ /* 0x000ea4000c1e1900 */
[----:B--2--5:R-:W-:-:S02]  /*5d40*/  IADD3 R9, -R2, R0, RZ ;  /* 0x0000000002097210 */ /* 0x024fc40007ffe1ff */
.L_x_62:
[----:B-1----:R-:W-:Y:S01]  /*5d50*/  LEA.HI R0, R28, R252, RZ, 0x3 ;  /* 0x000000fc1c007211 */ /* 0x002fe200078f18ff */
[----:B------:R-:W1:Y:S01]  /*5d60*/  S2R R11, SR_CTAID.X ;  /* 0x00000000000b7919 */ /* 0x000e620000002500 */
[----:B------:R-:W-:Y:S01]  /*5d70*/  SHF.R.S32.HI R8, RZ, 0x1f, R251 ;  /* 0x0000001fff087819 */ /* 0x000fe200000114fb */
[----:B------:R-:W-:Y:S01]  /*5d80*/  BSSY B0, `(.L_x_63) ;  /* 0x000003b000007945 */ /* 0x000fe20003800000 */
[----:B------:R-:W-:Y:S01]  /*5d90*/  LOP3.LUT R2, R0, 0x1ffffff8, RZ, 0xc0, !PT ;  /* 0x1ffffff800027812 */ /* 0x000fe200078ec0ff */
[----:B------:R-:W2:Y:S01]  /*5da0*/  S2R R31, SR_CTAID.Y ;  /* 0x00000000001f7919 */ /* 0x000ea20000002600 */
[----:B------:R-:W-:-:S02]  /*5db0*/  SHF.R.S32.HI R14, RZ, 0x3, R0 ;  /* 0x00000003ff0e7819 */ /* 0x000fc40000011400 */
[----:B------:R-:W-:Y:S01]  /*5dc0*/  SEL R30, R8, RZ, !P1 ;  /* 0x000000ff081e7207 */ /* 0x000fe20004800000 */
[----:B------:R-:W-:Y:S01]  /*5dd0*/  IMAD.IADD R2, R252, 0x1, -R2 ;  /* 0x00000001fc027824 */ /* 0x000fe200078e0a02 */
[C---:B------:R-:W-:Y:S01]  /*5de0*/  IADD3 R4, P0, R14.reuse, R4, RZ ;  /* 0x000000040e047210 */ /* 0x040fe20007f1e0ff */
[----:B------:R-:W-:Y:S01]  /*5df0*/  IMAD.SHL.U32 R0, R14, 0x40, RZ ;  /* 0x000000400e007824 */ /* 0x000fe200078e00ff */
[----:B------:R-:W-:Y:S01]  /*5e00*/  SEL R15, R251, RZ, !P1 ;  /* 0x000000fffb0f7207 */ /* 0x000fe20004800000 */
[----:B------:R-:W-:Y:S01]  /*5e10*/  IMAD.SHL.U32 R2, R2, 0x8, RZ ;  /* 0x0000000802027824 */ /* 0x000fe200078e00ff */
[----:B------:R-:W-:Y:S01]  /*5e20*/  LEA.HI.X.SX32 R5, R14, R5, 0x1, P0 ;  /* 0x000000050e057211 */ /* 0x000fe200000f0eff */
[----:B------:R-:W-:Y:S01]  /*5e30*/  IMAD R8, R30, c[0x0][0x340], RZ ;  /* 0x0000d0001e087a24 */ /* 0x000fe200078e02ff */
[----:B------:R-:W-:Y:S02]  /*5e40*/  LOP3.LUT R0, R0, 0x1c0, RZ, 0xc0, !PT ;  /* 0x000001c000007812 */ /* 0x000fe400078ec0ff */
[----:B------:R-:W-:Y:S01]  /*5e50*/  IADD3 R28, R2, 0x40, RZ ;  /* 0x00000040021c7810 */ /* 0x000fe20007ffe0ff */
[----:B------:R-:W-:Y:S01]  /*5e60*/  IMAD R8, R15, c[0x0][0x344], R8 ;  /* 0x0000d1000f087a24 */ /* 0x000fe200078e0208 */
[----:B------:R-:W-:-:S02]  /*5e70*/  LOP3.LUT R3, R0, 0x38, R2, 0xf8, !PT ;  /* 0x0000003800037812 */ /* 0x000fc400078ef802 */
[----:B------:R-:W-:Y:S01]  /*5e80*/  SHF.R.U32.HI R0, RZ, 0x3, R0 ;  /* 0x00000003ff007819 */ /* 0x000fe20000011600 */
[----:B-1---5:R-:W-:-:S03]  /*5e90*/  IMAD R9, R11, -0x40, R9 ;  /* 0xffffffc00b097824 */ /* 0x022fc600078e0209 */
[----:B------:R-:W-:Y:S01]  /*5ea0*/  LOP3.LUT R0, R3, R0, RZ, 0x3c, !PT ;  /* 0x0000000003007212 */ /* 0x000fe200078e3cff */
[----:B------:R-:W-:Y:S01]  /*5eb0*/  IMAD.WIDE R4, R11, 0x40, R4 ;  /* 0x000000400b047825 */ /* 0x000fe200078e0204 */
[----:B------:R-:W-:Y:S02]  /*5ec0*/  SHF.R.S32.HI R3, RZ, 0x1f, R2 ;  /* 0x0000001fff037819 */ /* 0x000fe40000011402 */
[----:B--2---:R-:W-:Y:S01]  /*5ed0*/  SHF.R.S32.HI R68, RZ, 0x1f, R31 ;  /* 0x0000001fff447819 */ /* 0x004fe2000001141f */
[----:B------:R-:W-:Y:S01]  /*5ee0*/  IMAD R0, R27, 0x200, R0 ;  /* 0x000002001b007824 */ /* 0x000fe200078e0200 */
[----:B------:R-:W-:Y:S01]  /*5ef0*/  IMNMX R29, R9, 0x40, PT ;  /* 0x00000040091d7817 */ /* 0x000fe20003800200 */
[----:B------:R-:W-:-:S03]  /*5f00*/  IMAD.WIDE.U32 R6, R31, c[0x0][0x338], R2 ;  /* 0x0000ce001f067a25 */ /* 0x000fc600078e0002 */
[----:B------:R-:W-:Y:S01]  /*5f10*/  ISETP.GE.AND P5, PT, R14, R29, PT ;  /* 0x0000001d0e00720c */ /* 0x000fe20003fa6270 */
[----:B------:R-:W-:Y:S02]  /*5f20*/  IMAD.SHL.U32 R0, R0, 0x2, RZ ;  /* 0x0000000200007824 */ /* 0x000fe400078e00ff */
[----:B------:R-:W-:-:S03]  /*5f30*/  IMAD R10, R68, c[0x0][0x338], RZ ;  /* 0x0000ce00440a7a24 */ /* 0x000fc600078e02ff */
[----:B------:R1:W2:Y:S01]  /*5f40*/  LDS.128 R40, [R0+0x7080] ;  /* 0x0070800000287984 */ /* 0x0002a20000000c00 */
[----:B------:R-:W-:-:S03]  /*5f50*/  IMAD R10, R31, c[0x0][0x33c], R10 ;  /* 0x0000cf001f0a7a24 */ /* 0x000fc600078e020a */
[----:B------:R1:W3:Y:S01]  /*5f60*/  LDS.128 R36, [R0+0x9080] ;  /* 0x0090800000247984 */ /* 0x0002e20000000c00 */
[----:B------:R-:W-:-:S03]  /*5f70*/  IMAD.IADD R7, R7, 0x1, R10 ;  /* 0x0000000107077824 */ /* 0x000fc600078e020a */
[----:B------:R1:W4:Y:S01]  /*5f80*/  LDS.128 R32, [R0+0xb080] ;  /* 0x00b0800000207984 */ /* 0x0003220000000c00 */
[----:B------:R-:W-:-:S03]  /*5f90*/  IMAD.WIDE.U32 R12, R15, c[0x0][0x340], R6 ;  /* 0x0000d0000f0c7a25 */ /* 0x000fc600078e0006 */
[----:B------:R1:W1:Y:S01]  /*5fa0*/  LDS.128 R52, [R0+0x80] ;  /* 0x0000800000347984 */ /* 0x0002620000000c00 */
[----:B------:R-:W-:-:S03]  /*5fb0*/  IMAD.IADD R9, R13, 0x1, R8 ;  /* 0x000000010d097824 */ /* 0x000fc600078e0208 */
[----:B------:R1:W1:Y:S04]  /*5fc0*/  LDS.128 R48, [R0+0x2080] ;  /* 0x0020800000307984 */ /* 0x0002680000000c00 */
[----:B------:R1:W1:Y:S04]  /*5fd0*/  LDS.128 R44, [R0+0x4080] ;  /* 0x00408000002c7984 */ /* 0x0002680000000c00 */
[----:B------:R1:W1:Y:S04]  /*5fe0*/  LDS.128 R60, [R0+0x1080] ;  /* 0x00108000003c7984 */ /* 0x0002680000000c00 */
[----:B------:R1:W1:Y:S04]  /*5ff0*/  LDS.128 R56, [R0+0x3080] ;  /* 0x0030800000387984 */ /* 0x0002680000000c00 */
[----:B------:R1:W1:Y:S01]  /*6000*/  LDS.128 R64, [R0+0x5080] ;  /* 0x0050800000407984 */ /* 0x0002620000000c00 */
[----:B------:R-:W-:Y:S05]  /*6010*/  @P5 BRA `(.L_x_64) ;  /* 0x0000011000005947 */ /* 0x000fea0003800000 */
[C---:B------:R-:W-:Y:S01]  /*6020*/  ISETP.GE.AND P0, PT, R2.reuse, c[0x0][0x324], PT ;  /* 0x0000c90002007a0c */ /* 0x040fe20003f06270 */
[----:B------:R-:W5:Y:S01]  /*6030*/  LDS.128 R24, [R0+0x8080] ;  /* 0x0080800000187984 */ /* 0x000f620000000c00 */
[----:B------:R-:W-:Y:S01]  /*6040*/  IMAD.MOV.U32 R8, RZ, RZ, R12 ;  /* 0x000000ffff087224 */ /* 0x000fe200078e000c */
[----:B------:R-:W-:-:S02]  /*6050*/  IADD3 R6, R2, 0x80, RZ ;  /* 0x0000008002067810 */ /* 0x000fc40007ffe0ff */
[----:B------:R-:W-:Y:S01]  /*6060*/  LDS.128 R16, [R0+0xa080] ;  /* 0x00a0800000107984 */ /* 0x000fe20000000c00 */
[----:B------:R-:W-:Y:S01]  /*6070*/  IMAD.WIDE.U32 R10, R4, c[0x0][0x330], R8 ;  /* 0x0000cc00040a7a25 */ /* 0x000fe200078e0008 */
[----:B------:R-:W-:Y:S02]  /*6080*/  ISETP.GE.AND P3, PT, R28, c[0x0][0x324], PT ;  /* 0x0000c9001c007a0c */ /* 0x000fe40003f66270 */
[----:B------:R-:W-:Y:S02]  /*6090*/  ISETP.GE.AND P2, PT, R6, c[0x0][0x324], PT ;  /* 0x0000c90006007a0c */ /* 0x000fe40003f46270 */
[----:B------:R-:W-:Y:S02]  /*60a0*/  LEA R6, P1, R10, c[0x0][0x318], 0x1 ;  /* 0x0000c6000a067a11 */ /* 0x000fe400078208ff */
[----:B------:R4:W3:Y:S02]  /*60b0*/  @!P0 LDS.128 R20, [R0+0x6080] ;  /* 0x0060800000148984 */ /* 0x0008e40000000c00 */
[----:B-1--4-:R-:W-:-:S04]  /*60c0*/  IMAD R0, R5, c[0x0][0x330], RZ ;  /* 0x0000cc0005007a24 */ /* 0x012fc800078e02ff */
[----:B------:R-:W-:-:S04]  /*60d0*/  IMAD R0, R4, c[0x0][0x334], R0 ;  /* 0x0000cd0004007a24 */ /* 0x000fc800078e0200 */
[----:B------:R-:W-:-:S05]  /*60e0*/  IMAD.IADD R0, R11, 0x1, R0 ;  /* 0x000000010b007824 */ /* 0x000fca00078e0200 */
[----:B------:R-:W-:-:S05]  /*60f0*/  LEA.HI.X R7, R10, c[0x0][0x31c], R0, 0x1, P1 ;  /* 0x0000c7000a077a11 */ /* 0x000fca00008f0c00 */
[----:B-----5:R1:W-:Y:S04]  /*6100*/  @!P3 STG.E.128 [R6.64+0x80], R24 ;  /* 0x000080180600b986 */ /* 0x0203e8000c101d0a */
[----:B---3--:R1:W-:Y:S04]  /*6110*/  @!P0 STG.E.128 [R6.64], R20 ;  /* 0x0000001406008986 */ /* 0x0083e8000c101d0a */
[----:B------:R1:W-:Y:S02]  /*6120*/  @!P2 STG.E.128 [R6.64+0x100], R16 ;  /* 0x000100100600a986 */ /* 0x0003e4000c101d0a */
.L_x_64:
[----:B------:R-:W-:Y:S05]  /*6130*/  BSYNC B0 ;  /* 0x0000000000007941 */ /* 0x000fea0003800000 */
.L_x_63:
[----:B------:R-:W-:Y:S01]  /*6140*/  IADD3 R14, R14, 0x20, RZ ;  /* 0x000000200e0e7810 */ /* 0x000fe20007ffe0ff */
[----:B------:R-:W-:Y:S03]  /*6150*/  BSSY B0, `(.L_x_65) ;  /* 0x0000014000007945 */ /* 0x000fe60003800000 */
[----:B------:R-:W-:-:S13]  /*6160*/  ISETP.GE.AND P4, PT, R14, R29, PT ;  /* 0x0000001d0e00720c */ /* 0x000fda0003f86270 */
[----:B------:R-:W-:Y:S05]  /*6170*/  @P4 BRA `(.L_x_66) ;  /* 0x0000011000004947 */ /* 0x000fea0003800000 */
[----:B-1----:R-:W-:Y:S01]  /*6180*/  IADD3 R0, P0, R4, 0x20, RZ ;  /* 0x0000002004007810 */ /* 0x002fe20007f1e0ff */
[----:B------:R-:W-:Y:S01]  /*6190*/  IMAD.MOV.U32 R7, RZ, RZ, R9 ;  /* 0x000000ffff077224 */ /* 0x000fe200078e0009 */
[C---:B------:R-:W-:Y:S02]  /*61a0*/  IADD3 R10, R2.reuse, 0x80, RZ ;  /* 0x00000080020a7810 */ /* 0x040fe40007ffe0ff */
[----:B------:R-:W-:Y:S01]  /*61b0*/  ISETP.GE.AND P2, PT, R2, c[0x0][0x324], PT ;  /* 0x0000c90002007a0c */ /* 0x000fe20003f46270 */
[----:B------:R-:W-:Y:S01]  /*61c0*/  IMAD.X R6, RZ, RZ, R5, P0 ;  /* 0x000000ffff067224 */ /* 0x000fe200000e0605 */
[----:B------:R-:W-:Y:S02]  /*61d0*/  ISETP.GE.AND P0, PT, R10, c[0x0][0x324], PT ;  /* 0x0000c9000a007a0c */ /* 0x000fe40003f06270 */
[----:B------:R-:W-:Y:S01]  /*61e0*/  ISETP.GE.AND P1, PT, R28, c[0x0][0x324], PT ;  /* 0x0000c9001c007a0c */ /* 0x000fe20003f26270 */
[----:B------:R-:W-:Y:S02]  /*61f0*/  IMAD R11, R6, c[0x0][0x330], RZ ;  /* 0x0000cc00060b7a24 */ /* 0x000fe400078e02ff */
[----:B------:R-:W-:-:S04]  /*6200*/  IMAD.MOV.U32 R6, RZ, RZ, R12 ;  /* 0x000000ffff067224 */ /* 0x000fc800078e000c */
[----:B------:R-:W-:-:S04]  /*6210*/  IMAD.WIDE.U32 R8, R0, c[0x0][0x330], R6 ;  /* 0x0000cc0000087a25 */ /* 0x000fc800078e0006 */
[----:B------:R-:W-:Y:S01]  /*6220*/  IMAD R0, R0, c[0x0][0x334], R11 ;  /* 0x0000cd0000007a24 */ /* 0x000fe200078e020b */
[----:B------:R-:W-:-:S03]  /*6230*/  LEA R6, P3, R8, c[0x0][0x318], 0x1 ;  /* 0x0000c60008067a11 */ /* 0x000fc600078608ff */
[----:B------:R-:W-:-:S05]  /*6240*/  IMAD.IADD R0, R9, 0x1, R0 ;  /* 0x0000000109007824 */ /* 0x000fca00078e0200 */
[----:B------:R-:W-:-:S05]  /*6250*/  LEA.HI.X R7, R8, c[0x0][0x31c], R0, 0x1, P3 ;  /* 0x0000c70008077a11 */ /* 0x000fca00018f0c00 */
[----:B--2---:R1:W-:Y:S04]  /*6260*/  @!P2 STG.E.128 [R6.64], R40 ;  /* 0x000000280600a986 */ /* 0x0043e8000c101d0a */
[----:B---3--:R1:W-:Y:S04]  /*6270*/  @!P1 STG.E.128 [R6.64+0x80], R36 ;  /* 0x0000802406009986 */ /* 0x0083e8000c101d0a */
[----:B----4-:R1:W-:Y:S02]  /*6280*/  @!P0 STG.E.128 [R6.64+0x100], R32 ;  /* 0x0001002006008986 */ /* 0x0103e4000c101d0a */
.L_x_66:
[----:B------:R-:W-:Y:S05]  /*6290*/  BSYNC B0 ;  /* 0x0000000000007941 */ /* 0x000fea0003800000 */
.L_x_65:
[----:B-1----:R-:W-:Y:S01]  /*62a0*/  IMAD R0, R68, c[0x0][0x308], RZ ;  /* 0x0000c20044007a24 */ /* 0x002fe200078e02ff */
[----:B------:R-:W-:Y:S01]  /*62b0*/  BSSY B0, `(.L_x_67) ;  /* 0x0000017000007945 */ /* 0x000fe20003800000 */
[----:B------:R-:W-:-:S04]  /*62c0*/  IMAD.WIDE.U32 R6, R31, c[0x0][0x308], R2 ;  /* 0x0000c2001f067a25 */ /* 0x000fc800078e0002 */
[----:B------:R-:W-:Y:S02]  /*62d0*/  IMAD R0, R31, c[0x0][0x30c], R0 ;  /* 0x0000c3001f007a24 */ /* 0x000fe400078e0200 */
[----:B------:R-:W-:-:S03]  /*62e0*/  IMAD R8, R30, c[0x0][0x310], RZ ;  /* 0x0000c4001e087a24 */ /* 0x000fc600078e02ff */
[----:B------:R-:W-:Y:S01]  /*62f0*/  IADD3 R7, R7, R0, RZ ;  /* 0x0000000007077210 */ /* 0x000fe20007ffe0ff */
[----:B------:R-:W-:-:S04]  /*6300*/  IMAD R0, R15, c[0x0][0x314], R8 ;  /* 0x0000c5000f007a24 */ /* 0x000fc800078e0208 */
[----:B------:R-:W-:-:S05]  /*6310*/  IMAD.WIDE.U32 R10, R15, c[0x0][0x310], R6 ;  /* 0x0000c4000f0a7a25 */ /* 0x000fca00078e0006 */
[----:B------:R-:W-:Y:S01]  /*6320*/  IADD3 R7, R11, R0, RZ ;  /* 0x000000000b077210 */ /* 0x000fe20007ffe0ff */
[----:B------:R-:W-:Y:S05]  /*6330*/  @P5 BRA `(.L_x_68) ;  /* 0x000000e000005947 */ /* 0x000fea0003800000 */
[----:B------:R-:W-:Y:S01]  /*6340*/  IMAD R0, R5, c[0x0][0x300], RZ ;  /* 0x0000c00005007a24 */ /* 0x000fe200078e02ff */
[C---:B------:R-:W-:Y:S01]  /*6350*/  IADD3 R8, R2.reuse, 0x80, RZ ;  /* 0x0000008002087810 */ /* 0x040fe20007ffe0ff */
[----:B------:R-:W-:Y:S01]  /*6360*/  IMAD.MOV.U32 R6, RZ, RZ, R10 ;  /* 0x000000ffff067224 */ /* 0x000fe200078e000a */
[----:B------:R-:W-:Y:S01]  /*6370*/  ISETP.GE.AND P3, PT, R2, c[0x0][0x2f4], PT ;  /* 0x0000bd0002007a0c */ /* 0x000fe20003f66270 */
[----:B------:R-:W-:Y:S01]  /*6380*/  IMAD R0, R4, c[0x0][0x304], R0 ;  /* 0x0000c10004007a24 */ /* 0x000fe200078e0200 */
[----:B------:R-:W-:Y:S01]  /*6390*/  ISETP.GE.AND P1, PT, R8, c[0x0][0x2f4], PT ;  /* 0x0000bd0008007a0c */ /* 0x000fe20003f26270 */
[----:B------:R-:W-:Y:S01]  /*63a0*/  IMAD.WIDE.U32 R12, R4, c[0x0][0x300], R6 ;  /* 0x0000c000040c7a25 */ /* 0x000fe200078e0006 */
[----:B------:R-:W-:-:S03]  /*63b0*/  ISETP.GE.AND P2, PT, R28, c[0x0][0x2f4], PT ;  /* 0x0000bd001c007a0c */ /* 0x000fc60003f46270 */
[----:B------:R-:W-:Y:S01]  /*63c0*/  IMAD.IADD R0, R13, 0x1, R0 ;  /* 0x000000010d007824 */ /* 0x000fe200078e0200 */
[----:B------:R-:W-:-:S04]  /*63d0*/  LEA R8, P0, R12, c[0x0][0x2e8], 0x1 ;  /* 0x0000ba000c087a11 */ /* 0x000fc800078008ff */
[----:B------:R-:W-:-:S05]  /*63e0*/  LEA.HI.X R9, R12, c[0x0][0x2ec], R0, 0x1, P0 ;  /* 0x0000bb000c097a11 */ /* 0x000fca00000f0c00 */
[----:B------:R1:W-:Y:S04]  /*63f0*/  @!P3 STG.E.128 [R8.64], R52 ;  /* 0x000000340800b986 */ /* 0x0003e8000c101d0a */
[----:B------:R1:W-:Y:S04]  /*6400*/  @!P2 STG.E.128 [R8.64+0x80], R48 ;  /* 0x000080300800a986 */ /* 0x0003e8000c101d0a */
[----:B------:R1:W-:Y:S02]  /*6410*/  @!P1 STG.E.128 [R8.64+0x100], R44 ;  /* 0x0001002c08009986 */ /* 0x0003e4000c101d0a */
.L_x_68:
[----:B------:R-:W-:Y:S05]  /*6420*/  BSYNC B0 ;  /* 0x0000000000007941 */ /* 0x000fea0003800000 */
.L_x_67:
[----:B------:R-:W-:Y:S05]  /*6430*/  @P4 EXIT ;  /* 0x000000000000494d */ /* 0x000fea0003800000 */
[----:B------:R-:W-:Y:S01]  /*6440*/  IADD3 R3, P0, R4, 0x20, RZ ;  /* 0x0000002004037810 */ /* 0x000fe20007f1e0ff */
[----:B------:R-:W-:Y:S01]  /*6450*/  IMAD.MOV.U32 R6, RZ, RZ, R10 ;  /* 0x000000ffff067224 */ /* 0x000fe200078e000a */
[----:B------:R-:W-:-:S02]  /*6460*/  ISETP.GE.AND P1, PT, R2, c[0x0][0x2f4], PT ;  /* 0x0000bd0002007a0c */ /* 0x000fc40003f26270 */
[----:B------:R-:W-:Y:S01]  /*6470*/  IADD3 R2, R2, 0x80, RZ ;  /* 0x0000008002027810 */ /* 0x000fe20007ffe0ff */
[----:B------:R-:W-:Y:S01]  /*6480*/  IMAD.X R0, RZ, RZ, R5, P0 ;  /* 0x000000ffff007224 */ /* 0x000fe200000e0605 */
[----:B------:R-:W-:Y:S01]  /*6490*/  ISETP.GE.AND P0, PT, R28, c[0x0][0x2f4], PT ;  /* 0x0000bd001c007a0c */ /* 0x000fe20003f06270 */
[----:B------:R-:W-:-:S04]  /*64a0*/  IMAD.WIDE.U32 R6, R3, c[0x0][0x300], R6 ;  /* 0x0000c00003067a25 */ /* 0x000fc800078e0006 */
[----:B------:R-:W-:Y:S01]  /*64b0*/  IMAD R0, R0, c[0x0][0x300], RZ ;  /* 0x0000c00000007a24 */ /* 0x000fe200078e02ff */
[----:B------:R-:W-:-:S03]  /*64c0*/  LEA R4, P2, R6, c[0x0][0x2e8], 0x1 ;  /* 0x0000ba0006047a11 */ /* 0x000fc600078408ff */
[----:B------:R-:W-:-:S04]  /*64d0*/  IMAD R0, R3, c[0x0][0x304], R0 ;  /* 0x0000c10003007a24 */ /* 0x000fc800078e0200 */
[----:B------:R-:W-:-:S05]  /*64e0*/  IMAD.IADD R0, R7, 0x1, R0 ;  /* 0x0000000107007824 */ /* 0x000fca00078e0200 */
[----:B------:R-:W-:-:S05]  /*64f0*/  LEA.HI.X R5, R6, c[0x0][0x2ec], R0, 0x1, P2 ;  /* 0x0000bb0006057a11 */ /* 0x000fca00010f0c00 */
[----:B------:R1:W-:Y:S01]  /*6500*/  @!P0 STG.E.128 [R4.64+0x80], R56 ;  /* 0x0000803804008986 */ /* 0x0003e2000c101d0a */
[----:B------:R-:W-:-:S03]  /*6510*/  ISETP.GE.AND P0, PT, R2, c[0x0][0x2f4], PT ;  /* 0x0000bd0002007a0c */ /* 0x000fc60003f06270 */
[----:B------:R1:W-:Y:S10]  /*6520*/  @!P1 STG.E.128 [R4.64], R60 ;  /* 0x0000003c04009986 */ /* 0x0003f4000c101d0a */
[----:B------:R-:W-:Y:S05]  /*6530*/  @P0 EXIT ;  /* 0x000000000000094d */ /* 0x000fea0003800000 */
[----:B------:R-:W-:Y:S01]  /*6540*/  STG.E.128 [R4.64+0x100], R64 ;  /* 0x0001004004007986 */ /* 0x000fe2000c101d0a */
[----:B------:R-:W-:Y:S05]  /*6550*/  EXIT ;  /* 0x000000000000794d */ /* 0x000fea0003800000 */
.L_x_61:
[----:B------:R-:W-:Y:S01]  /*6560*/  ISETP.NE.U32.AND P0, PT, RZ, c[0x0][0x358], PT ;  /* 0x0000d600ff007a0c */ /* 0x000fe20003f05070 */
[----:B-1----:R-:W-:-:S03]  /*6570*/  IMAD.MOV.U32 R2, RZ, RZ, 0x4 ;  /* 0x00000004ff027424 */ /* 0x002fc600078e00ff */
[----:B------:R-:W-:Y:S01]  /*6580*/  ISETP.NE.AND.EX P1, PT, RZ, c[0x0][0x35c], PT, P0 ;  /* 0x0000d700ff007a0c */ /* 0x000fe20003f25300 */
[----:B------:R-:W-:Y:S01]  /*6590*/  IMAD.WIDE R4, R251, R2, c[0x0][0x358] ;  /* 0x0000d600fb047625 */ /* 0x000fe200078e0202 */
[----:B------:R-:W-:-:S04]  /*65a0*/  ISETP.NE.U32.AND P0, PT, RZ, c[0x0][0x360], PT ;  /* 0x0000d800ff007a0c */ /* 0x000fc80003f05070 */
[----:B------:R-:W-:-:S07]  /*65b0*/  ISETP.NE.AND.EX P0, PT, RZ, c[0x0][0x364], PT, P0 ;  /* 0x0000d900ff007a0c */ /* 0x000fce0003f05300 */
[----:B------:R-:W2:Y:S01]  /*65c0*/  @P1 LDG.E R0, [R4.64] ;  /* 0x0000000a04001981 */ /* 0x000ea2000c1e1900 */
[----:B------:R-:W-:-:S05]  /*65d0*/  IMAD.MOV.U32 R7, RZ, RZ, c[0x0][0x2f0] ;  /* 0x0000bc00ff077624 */ /* 0x000fca00078e00ff */
[----:B------:R-:W-:-:S05]  /*65e0*/  @P0 IMAD.WIDE R2, R251, R2, c[0x0][0x360] ;  /* 0x0000d800fb020625 */ /* 0x000fca00078e0202 */
[----:B------:R1:W5:Y:S02]  /*65f0*/  @P0 LDG.E R7, [R2.64] ;  /* 0x0000000a02070981 */ /* 0x000364000c1e1900 */
[----:B-1----:R-:W-:Y:S02]  /*6600*/  CS2R R2, SRZ ;  /* 0x0000000000027805 */ /* 0x002fe4000001ff00 */
[--C-:B--2---:R-:W-:Y:S01]  /*6610*/  @P1 SHF.R.S32.HI R3, RZ, 0x1f, R0.reuse ;  /* 0x0000001fff031819 */ /* 0x104fe20000011400 */
[----:B------:R-:W-:Y:S01]  /*6620*/  @P1 IMAD.MOV.U32 R2, RZ, RZ, R0 ;  /* 0x000000ffff021224 */ /* 0x000fe200078e0000 */
[----:B------:R-:W-:Y:S05]  /*6630*/  @P0 BRA `(.L_x_69) ;  /* 0x0000004000000947 */ /* 0x000fea0003800000 */
[----:B------:R-:W-:Y:S05]  /*6640*/  @!P1 BRA `(.L_x_69) ;  /* 0x0000003000009947 */ /* 0x000fea0003800000 */
[----:B------:R1:W2:Y:S04]  /*6650*/  LDG.E R0, [R4.64] ;  /* 0x0000000a04007981 */ /* 0x0002a8000c1e1900 */
[----:B-1----:R-:W2:Y:S02]  /*6660*/  LDG.E R4, [R4.64+0x4] ;  /* 0x0000040a04047981 */ /* 0x002ea4000c1e1900 */
[----:B--2--5:R-:W-:-:S02]  /*6670*/  IADD3 R7, -R0, R4, RZ ;  /* 0x0000000400077210 */ /* 0x024fc40007ffe1ff */
.L_x_69:
[----:B------:R-:W1:Y:S01]  /*6680*/  S2R R20, SR_CTAID.Y ;  /* 0x0000000000147919 */ /* 0x000e620000002600 */
[----:B------:R-:W-:Y:S01]  /*6690*/  SHF.R.S32.HI R14, RZ, 0x1f, R252 ;  /* 0x0000001fff0e7819 */ /* 0x000fe200000114fc */
[----:B------:R-:W-:Y:S01]  /*66a0*/  BSSY B0, `(.L_x_70) ;  /* 0x0000029000007945 */ /* 0x000fe20003800000 */
[----:B------:R-:W-:Y:S01]  /*66b0*/  SEL R15, R251, RZ, !P1 ;  /* 0x000000fffb0f7207 */ /* 0x000fe20004800000 */
[----:B-----5:R-:W2:Y:S01]  /*66c0*/  S2R R9, SR_CTAID.X ;  /* 0x0000000000097919 */ /* 0x020ea20000002500 */
[----:B------:R-:W-:-:S04]  /*66d0*/  LEA.HI R14, R14, R252, RZ, 0x3 ;  /* 0x000000fc0e0e7211 */ /* 0x000fc800078f18ff */
[----:B------:R-:W-:Y:S02]  /*66e0*/  LOP3.LUT R0, R14, 0x1ffffff8, RZ, 0xc0, !PT ;  /* 0x1ffffff80e007812 */ /* 0x000fe400078ec0ff */
[----:B------:R-:W-:-:S03]  /*66f0*/  SHF.R.S32.HI R14, RZ, 0x3, R14 ;  /* 0x00000003ff0e7819 */ /* 0x000fc6000001140e */
[----:B------:R-:W-:Y:S01]  /*6700*/  IMAD.IADD R0, R252, 0x1, -R0 ;  /* 0x00000001fc007824 */ /* 0x000fe200078e0a00 */
[----:B------:R-:W-:-:S03]  /*6710*/  IADD3 R6, P0, R14, R2, RZ ;  /* 0x000000020e067210 */ /* 0x000fc60007f1e0ff */
[----:B------:R-:W-:Y:S01]  /*6720*/  IMAD.SHL.U32 R12, R0, 0x8, RZ ;  /* 0x00000008000c7824 */ /* 0x000fe200078e00ff */
[----:B------:R-:W-:-:S04]  /*6730*/  SHF.R.S32.HI R0, RZ, 0x1f, R251 ;  /* 0x0000001fff007819 */ /* 0x000fc800000114fb */
[----:B------:R-:W-:Y:S02]  /*6740*/  SHF.R.S32.HI R13, RZ, 0x1f, R12 ;  /* 0x0000001fff0d7819 */ /* 0x000fe4000001140c */
[----:B-1----:R-:W-:Y:S02]  /*6750*/  SHF.R.S32.HI R21, RZ, 0x1f, R20 ;  /* 0x0000001fff157819 */ /* 0x002fe40000011414 */
[----:B------:R-:W-:Y:S01]  /*6760*/  SEL R19, R0, RZ, !P1 ;  /* 0x000000ff00137207 */ /* 0x000fe20004800000 */
[----:B--2---:R-:W-:Y:S01]  /*6770*/  IMAD R16, R9, -0x40, R7 ;  /* 0xffffffc009107824 */ /* 0x004fe200078e0207 */
[----:B------:R-:W-:Y:S01]  /*6780*/  LEA.HI.X.SX32 R7, R14, R3, 0x1, P0 ;  /* 0x000000030e077211 */ /* 0x000fe200000f0eff */
[----:B------:R-:W-:Y:S01]  /*6790*/  IMAD R8, R21, c[0x0][0x308], RZ ;  /* 0x0000c20015087a24 */ /* 0x000fe200078e02ff */
[----:B------:R-:W-:Y:S01]  /*67a0*/  IADD3 R17, R12, 0x40, RZ ;  /* 0x000000400c117810 */ /* 0x000fe20007ffe0ff */
[----:B------:R-:W-:Y:S01]  /*67b0*/  IMAD.WIDE.U32 R4, R20, c[0x0][0x308], R12 ;  /* 0x0000c20014047a25 */ /* 0x000fe200078e000c */
[----:B------:R-:W-:-:S02]  /*67c0*/  ISETP.GE.AND P5, PT, R14, R16, PT ;  /* 0x000000100e00720c */ /* 0x000fc40003fa6270 */
[----:B------:R-:W-:Y:S01]  /*67d0*/  IADD3 R18, R12, 0x80, RZ ;  /* 0x000000800c127810 */ /* 0x000fe20007ffe0ff */
[----:B------:R-:W-:Y:S02]  /*67e0*/  IMAD R8, R20, c[0x0][0x30c], R8 ;  /* 0x0000c30014087a24 */ /* 0x000fe400078e0208 */
[----:B------:R-:W-:Y:S02]  /*67f0*/  IMAD R2, R19, c[0x0][0x310], RZ ;  /* 0x0000c40013027a24 */ /* 0x000fe400078e02ff */
[----:B------:R-:W-:Y:S02]  /*6800*/  IMAD.IADD R5, R5, 0x1, R8 ;  /* 0x0000000105057824 */ /* 0x000fe400078e0208 */
[C---:B------:R-:W-:Y:S02]  /*6810*/  IMAD R2, R15.reuse, c[0x0][0x314], R2 ;  /* 0x0000c5000f027a24 */ /* 0x040fe400078e0202 */
[----:B------:R-:W-:-:S04]  /*6820*/  IMAD.WIDE.U32 R10, R15, c[0x0][0x310], R4 ;  /* 0x0000c4000f0a7a25 */ /* 0x000fc800078e0004 */
[----:B------:R-:W-:-:S04]  /*6830*/  IMAD.WIDE R6, R9, 0x40, R6 ;  /* 0x0000004009067825 */ /* 0x000fc800078e0206 */
[----:B------:R-:W-:Y:S01]  /*6840*/  IMAD.IADD R3, R11, 0x1, R2 ;  /* 0x000000010b037824 */ /* 0x000fe200078e0202 */
        /* <DEDUP_REMOVED lines=11> */
[----:B------:R1:W-:Y:S04]  /*6900*/  @!P2 STG.E.128 [R4.64], RZ ;  /* 0x000000ff0400a986 */ /* 0x0003e8000c101d0a */
[----:B------:R1:W-:Y:S04]  /*6910*/  @!P1 STG.E.128 [R4.64+0x80], RZ ;  /* 0x000080ff04009986 */ /* 0x0003e8000c101d0a */
[----:B------:R1:W-:Y:S02]  /*6920*/  @!P0 STG.E.128 [R4.64+0x100], RZ ;  /* 0x000100ff04008986 */ /* 0x0003e4000c101d0a */
.L_x_71:
[----:B------:R-:W-:Y:S05]  /*6930*/  BSYNC B0 ;  /* 0x0000000000007941 */ /* 0x000fea0003800000 */
.L_x_70:
[----:B------:R-:W-:Y:S01]  /*6940*/  IADD3 R14, R14, 0x20, RZ ;  /* 0x000000200e0e7810 */ /* 0x000fe20007ffe0ff */
[----:B------:R-:W-:Y:S03]  /*6950*/  BSSY B0, `(.L_x_72) ;  /* 0x0000012000007945 */ /* 0x000fe60003800000 */
[----:B------:R-:W-:-:S13]  /*6960*/  ISETP.GE.AND P4, PT, R14, R16, PT ;  /* 0x000000100e00720c */ /* 0x000fda0003f86270 */
        /* <DEDUP_REMOVED lines=8> */
[----:B-1----:R-:W-:-:S04]  /*69f0*/  IMAD.WIDE.U32 R4, R0, c[0x0][0x300], R2 ;  /* 0x0000c00000047a25 */ /* 0x002fc800078e0002 */
[----:B------:R-:W-:Y:S01]  /*6a00*/  IMAD R0, R0, c[0x0][0x304], R8 ;  /* 0x0000c10000007a24 */ /* 0x000fe200078e0208 */
[----:B------:R-:W-:-:S03]  /*6a10*/  LEA R2, P3, R4, c[0x0][0x2e8], 0x1 ;  /* 0x0000ba0004027a11 */ /* 0x000fc600078608ff */
[----:B------:R-:W-:-:S05]  /*6a20*/  IMAD.IADD R0, R5, 0x1, R0 ;  /* 0x0000000105007824 */ /* 0x000fca00078e0200 */
[----:B------:R-:W-:-:S05]  /*6a30*/  LEA.HI.X R3, R4, c[0x0][0x2ec], R0, 0x1, P3 ;  /* 0x0000bb0004037a11 */ /* 0x000fca00018f0c00 */
[----:B------:R1:W-:Y:S04]  /*6a40*/  @!P2 STG.E.128 [R2.64], RZ ;  /* 0x000000ff0200a986 */ /* 0x0003e8000c101d0a */
[----:B------:R1:W-:Y:S04]  /*6a50*/  @!P1 STG.E.128 [R2.64+0x80], RZ ;  /* 0x000080ff02009986 */ /* 0x0003e8000c101d0a */
[----:B------:R1:W-:Y:S02]  /*6a60*/  @!P0 STG.E.128 [R2.64+0x100], RZ ;  /* 0x000100ff02008986 */ /* 0x0003e4000c101d0a */
.L_x_73:
[----:B------:R-:W-:Y:S05]  /*6a70*/  BSYNC B0 ;  /* 0x0000000000007941 */ /* 0x000fea0003800000 */
.L_x_72:
[----:B------:R-:W-:Y:S01]  /*6a80*/  IMAD R0, R21, c[0x0][0x338], RZ ;  /* 0x0000ce0015007a24 */ /* 0x000fe200078e02ff */
[----:B------:R-:W-:Y:S01]  /*6a90*/  BSSY B0, `(.L_x_74) ;  /* 0x0000016000007945 */ /* 0x000fe20003800000 */
[----:B-1----:R-:W-:-:S04]  /*6aa0*/  IMAD.WIDE.U32 R2, R20, c[0x0][0x338], R12 ;  /* 0x0000ce0014027a25 */ /* 0x002fc800078e000c */
        /* <DEDUP_REMOVED lines=20> */
.L_x_75:
[----:B------:R-:W-:Y:S05]  /*6bf0*/  BSYNC B0 ;  /* 0x0000000000007941 */ /* 0x000fea0003800000 */
.L_x_74:
[----:B------:R-:W-:Y:S05]  /*6c00*/  @P4 EXIT ;  /* 0x000000000000494d */ /* 0x000fea0003800000 */
[----:B------:R-:W-:Y:S01]  /*6c10*/  IADD3 R0, P0, R6, 0x20, RZ ;  /* 0x0000002006007810 */ /* 0x000fe20007f1e0ff */
[----:B------:R-:W-:Y:S01]  /*6c20*/  IMAD.MOV.U32 R2, RZ, RZ, R8 ;  /* 0x000000ffff027224 */ /* 0x000fe200078e0008 */
[----:B------:R-:W-:-:S03]  /*6c30*/  ISETP.GE.AND P1, PT, R12, c[0x0][0x324], PT ;  /* 0x0000c9000c007a0c */ /* 0x000fc60003f26270 */
[----:B------:R-:W-:Y:S01]  /*6c40*/  IMAD.X R6, RZ, RZ, R7, P0 ;  /* 0x000000ffff067224 */ /* 0x000fe200000e0607 */
[----:B------:R-:W-:Y:S01]  /*6c50*/  ISETP.GE.AND P0, PT, R17, c[0x0][0x324], PT ;  /* 0x0000c90011007a0c */ /* 0x000fe20003f06270 */
[----:B-1----:R-:W-:-:S04]  /*6c60*/  IMAD.WIDE.U32 R4, R0, c[0x0][0x330], R2 ;  /* 0x0000cc0000047a25 */ /* 0x002fc800078e0002 */
[----:B------:R-:W-:Y:S01]  /*6c70*/  IMAD R6, R6, c[0x0][0x330], RZ ;  /* 0x0000cc0006067a24 */ /* 0x000fe200078e02ff */
[----:B------:R-:W-:-:S03]  /*6c80*/  LEA R2, P2, R4, c[0x0][0x318], 0x1 ;  /* 0x0000c60004027a11 */ /* 0x000fc600078408ff */
[----:B------:R-:W-:-:S04]  /*6c90*/  IMAD R0, R0, c[0x0][0x334], R6 ;  /* 0x0000cd0000007a24 */ /* 0x000fc800078e0206 */
[----:B------:R-:W-:-:S05]  /*6ca0*/  IMAD.IADD R0, R5, 0x1, R0 ;  /* 0x0000000105007824 */ /* 0x000fca00078e0200 */
[----:B------:R-:W-:-:S05]  /*6cb0*/  LEA.HI.X R3, R4, c[0x0][0x31c], R0, 0x1, P2 ;  /* 0x0000c70004037a11 */ /* 0x000fca00010f0c00 */
[----:B------:R1:W-:Y:S01]  /*6cc0*/  @!P0 STG.E.128 [R2.64+0x80], RZ ;  /* 0x000080ff02008986 */ /* 0x0003e2000c101d0a */
[----:B------:R-:W-:-:S03]  /*6cd0*/  ISETP.GE.AND P0, PT, R18, c[0x0][0x324], PT ;  /* 0x0000c90012007a0c */ /* 0x000fc60003f06270 */
[----:B------:R1:W-:Y:S10]  /*6ce0*/  @!P1 STG.E.128 [R2.64], RZ ;  /* 0x000000ff02009986 */ /* 0x0003f4000c101d0a */
[----:B------:R-:W-:Y:S05]  /*6cf0*/  @P0 EXIT ;  /* 0x000000000000094d */ /* 0x000fea0003800000 */
[----:B------:R-:W-:Y:S01]  /*6d00*/  STG.E.128 [R2.64+0x100], RZ ;  /* 0x000100ff02007986 */ /* 0x000fe2000c101d0a */
[----:B------:R-:W-:Y:S05]  /*6d10*/  EXIT ;  /* 0x000000000000794d */ /* 0x000fea0003800000 */
.L_x_76:
        /* <DEDUP_REMOVED lines=14> */
.L_x_1376:


//--------------------- .text._ZN7cutlass13device_kernelIN5flash19enable_sm80_to_sm89INS1_16FlashAttnBwdSm80INS1_25CollectiveMainloopBwdSm80ILi1ELi1EN4cute5tupleIJNS5_1CILi64EEES8_NS7_ILi192EEEEEENS_10bfloat16_tEfNS_4arch4Sm80ELb0ELb0ELb1ELb1ELb1ELb0ELb0ELb0ELi2ELi2ELi2ELi2ELb1EEENS1_21CollectiveEpilogueBwdISA_SB_SD_Li256ELb1ELb0ELi4EEENS1_19SingleTileSchedulerILb1ELb0ELb0ELi64EEEEEEEEEvNT_6ParamsE --------------------------
	.section	.text._ZN7cutlass13device_kernelIN5flash19enable_sm80_to_sm89INS1_16FlashAttnBwdSm80INS1_25CollectiveMainloopBwdSm80ILi1ELi1EN4cute5tupleIJNS5_1CILi64EEES8_NS7_ILi192EEEEEENS_10bfloat16_tEfNS_4arch4Sm80ELb0ELb0ELb1ELb1ELb1ELb0ELb0ELb0ELi2ELi2ELi2ELi2ELb1EEENS1_21CollectiveEpilogueBwdISA_SB_SD_Li256ELb1ELb0ELi4EEENS1_19SingleTileSchedulerILb1ELb0ELb0ELi64EEEEEEEEEvNT_6ParamsE,"ax",@progbits
	.sectioninfo	@"SHI_REGISTERS=255"
	.align	128
.text._ZN7cutlass13device_kernelIN5flash19enable_sm80_to_sm89INS1_16FlashAttnBwdSm80INS1_25CollectiveMainloopBwdSm80ILi1ELi1EN4cute5tupleIJNS5_1CILi64EEES8_NS7_ILi192EEEEEENS_10bfloat16_tEfNS_4arch4Sm80ELb0ELb0ELb1ELb1ELb1ELb0ELb0ELb0ELi2ELi2ELi2ELi2ELb1EEENS1_21CollectiveEpilogueBwdISA_SB_SD_Li256ELb1ELb0ELi4EEENS1_19SingleTileSchedulerILb1ELb0ELb0ELi64EEEEEEEEEvNT_6ParamsE:
        .type           _ZN7cutlass13device_kernelIN5flash19enable_sm80_to_sm89INS1_16FlashAttnBwdSm80INS1_25CollectiveMainloopBwdSm80ILi1ELi1EN4cute5tupleIJNS5_1CILi64EEES8_NS7_ILi192EEEEEENS_10bfloat16_tEfNS_4arch4Sm80ELb0ELb0ELb1ELb1ELb1ELb0ELb0ELb0ELi2ELi2ELi2ELi2ELb1EEENS1_21CollectiveEpilogueBwdISA_SB_SD_Li256ELb1ELb0ELi4EEENS1_19SingleTileSchedulerILb1ELb0ELb0ELi64EEEEEEEEEvNT_6ParamsE,@function
        .size           _ZN7cutlass13device_kernelIN5flash19enable_sm80_to_sm89INS1_16FlashAttnBwdSm80INS1_25CollectiveMainloopBwdSm80ILi1ELi1EN4cute5tupleIJNS5_1CILi64EEES8_NS7_ILi192EEEEEENS_10bfloat16_tEfNS_4arch4Sm80ELb0ELb0ELb1ELb1ELb1ELb0ELb0ELb0ELi2ELi2ELi2ELi2ELb1EEENS1_21CollectiveEpilogueBwdISA_SB_SD_Li256ELb1ELb0ELi4EEENS1_19SingleTileSchedulerILb1ELb0ELb0ELi64EEEEEEEEEvNT_6ParamsE,(.L_x_1377 - _ZN7cutlass13device_kernelIN5flash19enable_sm80_to_sm89INS1_16FlashAttnBwdSm80INS1_25CollectiveMainloopBwdSm80ILi1ELi1EN4cute5tupleIJNS5_1CILi64EEES8_NS7_ILi192EEEEEENS_10bfloat16_tEfNS_4arch4Sm80ELb0ELb0ELb1ELb1ELb1ELb0ELb0ELb0ELi2ELi2ELi2ELi2ELb1EEENS1_21CollectiveEpilogueBwdISA_SB_SD_Li256ELb1ELb0ELi4EEENS1_19SingleTileSchedulerILb1ELb0ELb0ELi64EEEEEEEEEvNT_6ParamsE)
        .other          _ZN7cutlass13device_kernelIN5flash19enable_sm80_to_sm89INS1_16FlashAttnBwdSm80INS1_25CollectiveMainloopBwdSm80ILi1ELi1EN4cute5tupleIJNS5_1CILi64EEES8_NS7_ILi192EEEEEENS_10bfloat16_tEfNS_4arch4Sm80ELb0ELb0ELb1ELb1ELb1ELb0ELb0ELb0ELi2ELi2ELi2ELi2ELb1EEENS1_21CollectiveEpilogueBwdISA_SB_SD_Li256ELb1ELb0ELi4EEENS1_19SingleTileSchedulerILb1ELb0ELb0ELi64EEEEEEEEEvNT_6ParamsE,@"STO_CUDA_ENTRY STV_DEFAULT"
_ZN7cutlass13device_kernelIN5flash19enable_sm80_to_sm89INS1_16FlashAttnBwdSm80INS1_25CollectiveMainloopBwdSm80ILi1ELi1EN4cute5tupleIJNS5_1CILi64EEES8_NS7_ILi192EEEEEENS_10bfloat16_tEfNS_4arch4Sm80ELb0ELb0ELb1ELb1ELb1ELb0ELb0ELb0ELi2ELi2ELi2ELi2ELb1EEENS1_21CollectiveEpilogueBwdISA_SB_SD_Li256ELb1ELb0ELi4EEENS1_19SingleTileSchedulerILb1ELb0ELb0ELi64EEEEEEEEEvNT_6ParamsE:
        /* <DEDUP_REMOVED lines=17> */
.L_x_78:
        /* <DEDUP_REMOVED lines=8> */
.L_x_80:
[----:B------:R-:W-:Y:S02]  /*0190*/  MOV R0, c[0x0][0x3a4] ;  /* 0x0000e90000007a02 */ /* 0x000fe40000000f00 */
.L_x_79:
[----:B-1----:R-:W-:-:S05]  /*01a0*/  IMAD.SHL.U32 R2, R28, 0x40, RZ ;  /* 0x000000401c027824 */ /* 0x002fca00078e00ff */
[----:B-----5:R-:W-:-:S04]  /*01b0*/  ISETP.GE.AND P0, PT, R2, R0, PT ;  /* 0x000000000200720c */ /* 0x020fc80003f06270 */
[----:B------:R-:W-:Y:S01]  /*01c0*/  SEL R251, R5, 0xffffffff, !P0 ;  /* 0xffffffff05fb7807 */ /* 0x000fe20004000000 */
[----:B------:R-:W-:Y:S05]  /*01d0*/  BRA `(.L_x_81) ;  /* 0x0000011000007947 */ /* 0x000fea0003800000 */
.L_x_77:
[----:B---34-:R-:W-:-:S04]  /*01e0*/  ISETP.NE.U32.AND P0, PT, RZ, c[0x0][0x3c0], PT ;  /* 0x0000f000ff007a0c */ /* 0x018fc80003f05070 */
[----:B------:R-:W-:-:S13]  /*01f0*/  ISETP.NE.AND.EX P0, PT, RZ, c[0x0][0x3c4], PT, P0 ;  /* 0x0000f100ff007a0c */ /* 0x000fda0003f05300 */
[----:B------:R-:W-:Y:S05]  /*0200*/  @!P0 BRA `(.L_x_82) ;  /* 0x0000002000008947 */ /* 0x000fea0003800000 */
[----:B------:R1:W5:Y:S01]  /*0210*/  LDG.E R0, [R2.64] ;  /* 0x0000000a02007981 */ /* 0x000362000c1e1900 */
[----:B------:R-:W-:Y:S05]  /*0220*/  BRA `(.L_x_83) ;  /* 0x0000009000007947 */ /* 0x000fea0003800000 */
.L_x_82:
        /* <DEDUP_REMOVED lines=8> */
.L_x_84:
[----:B------:R-:W-:Y:S02]  /*02b0*/  MOV R0, c[0x0][0x3a4] ;  /* 0x0000e90000007a02 */ /* 0x000fe40000000f00 */
.L_x_83:
[----:B-1----:R-:W-:-:S05]  /*02c0*/  IMAD.SHL.U32 R2, R28, 0x40, RZ ;  /* 0x000000401c027824 */ /* 0x002fca00078e00ff */
[----:B-----5:R-:W-:-:S04]  /*02d0*/  ISETP.GE.AND P0, PT, R2, R0, PT ;  /* 0x000000000200720c */ /* 0x020fc80003f06270 */
[----:B------:R-:W-:-:S04]  /*02e0*/  SEL R251, R5, 0xffffffff, !P0 ;  /* 0xffffffff05fb7807 */ /* 0x000fc80004000000 */
.L_x_81:
        /* <DEDUP_REMOVED lines=31> */
.L_x_85:
[----:B-1----:R-:W-:-:S04]  /*04e0*/  ISETP.NE.U32.AND P0, PT, RZ, c[0x0][0x2e0], PT ;  /* 0x0000b800ff007a0c */ /* 0x002fc80003f05070 */
[----:B------:R-:W-:-:S13]  /*04f0*/  ISETP.NE.AND.EX P0, PT, RZ, c[0x0][0x2e4], PT, P0 ;  /* 0x0000b900ff007a0c */ /* 0x000fda0003f05300 */
[----:B------:R-:W-:Y:S05]  /*0500*/  @!P0 BRA `(.L_x_86) ;  /* 0x0000003000008947 */ /* 0x000fea0003800000 */
[----:B------:R-:W-:-:S05]  /*0510*/  IMAD.WIDE R2, R251, R12, c[0x0][0x2e0] ;  /* 0x0000b800fb027625 */ /* 0x000fca00078e020c */
[----:B------:R1:W5:Y:S01]  /*0520*/  LDG.E R11, [R2.64] ;  /* 0x0000000a020b7981 */ /* 0x000362000c1e1900 */
[----:B------:R-:W-:Y:S05]  /*0530*/  BRA `(.L_x_87) ;  /* 0x0000004000007947 */ /* 0x000fea0003800000 */
.L_x_86:
[----:B------:R-:W-:Y:S05]  /*0540*/  @!P3 BRA `(.L_x_87) ;  /* 0x000000300000b947 */ /* 0x000fea0003800000 */
[----:B------:R-:W2:Y:S04]  /*0550*/  LDG.E R0, [R4.64] ;  /* 0x0000000a04007981 */ /* 0x000ea8000c1e1900 */
[----:B------:R-:W2:Y:S02]  /*0560*/  LDG.E R2, [R4.64+0x4] ;  /* 0x0000040a04027981 */ /* 0x000ea4000c1e1900 */
[----:B--2---:R-:W-:Y:S02]  /*0570*/  IADD3 R11, -R0, R2, RZ ;  /* 0x00000002000b7210 */ /* 0x004fe40007ffe1ff */
.L_x_87:
        /* <DEDUP_REMOVED lines=496> */
.L_x_91:
        /* <DEDUP_REMOVED lines=478> */
.L_x_89:
        /* <DEDUP_REMOVED lines=120> */
.L_x_90:
        /* <DEDUP_REMOVED lines=166> */
.L_x_88:
        /* <DEDUP_REMOVED lines=145> */
.L_x_93:
        /* <DEDUP_REMOVED lines=62> */
.L_x_95:
[----:B------:R-:W-:Y:S05]  /*6130*/  BSYNC B0 ;  /* 0x0000000000007941 */ /* 0x000fea0003800000 */
.L_x_94:
        /* <DEDUP_REMOVED lines=21> */
.L_x_97:
[----:B------:R-:W-:Y:S05]  /*6290*/  BSYNC B0 ;  /* 0x0000000000007941 */ /* 0x000fea0003800000 */
.L_x_96:
        /* <DEDUP_REMOVED lines=24> */
.L_x_99:
[----:B------:R-:W-:Y:S05]  /*6420*/  BSYNC B0 ;  /* 0x0000000000007941 */ /* 0x000fea0003800000 */
.L_x_98:
        /* <DEDUP_REMOVED lines=19> */
.L_x_92:
        /* <DEDUP_REMOVED lines=18> */
.L_x_100:
        /* <DEDUP_REMOVED lines=43> */
.L_x_102:
[----:B------:R-:W-:Y:S05]  /*6930*/  BSYNC B0 ;  /* 0x0000000000007941 */ /* 0x000fea0003800000 */
.L_x_101:
        /* <DEDUP_REMOVED lines=19> */
.L_x_104:
[----:B------:R-:W-:Y:S05]  /*6a70*/  BSYNC B0 ;  /* 0x0000000000007941 */ /* 0x000fea0003800000 */
.L_x_103:
        /* <DEDUP_REMOVED lines=23> */
.L_x_106:
[----:B------:R-:W-:Y:S05]  /*6bf0*/  BSYNC B0 ;  /* 0x0000000000007941 */ /* 0x000fea0003800000 */
.L_x_105:
        /* <DEDUP_REMOVED lines=18> */
.L_x_107:
        /* <DEDUP_REMOVED lines=14> */
.L_x_1377:


//--------------------- .text._ZN7cutlass13device_kernelIN5flash19enable_sm80_to_sm89INS1_16FlashAttnBwdSm80INS1_25CollectiveMainloopBwdSm80ILi1ELi1EN4cute5tupleIJNS5_1CILi64EEES8_NS7_ILi192EEEEEENS_10bfloat16_tEfNS_4arch4Sm80ELb0ELb0ELb1ELb1ELb0ELb0ELb0ELb0ELi2ELi2ELi2ELi2ELb1EEENS1_24CollectiveEpilogueBwdGQAISA_fSD_Li256ELb1ELb0EEENS1_19SingleTileSchedulerILb1ELb0ELb0ELi64EEEEEEEEEvNT_6ParamsE --------------------------
	.section	.text._ZN7cutlass13device_kernelIN5flash19enable_sm80_to_sm89INS1_16FlashAttnBwdSm80INS1_25CollectiveMainloopBwdSm80ILi1ELi1EN4cute5tupleIJNS5_1CILi64EEES8_NS7_ILi192EEEEEENS_10bfloat16_tEfNS_4arch4Sm80ELb0ELb0ELb1ELb1ELb0ELb0ELb0ELb0ELi2ELi2ELi2ELi2ELb1EEENS1_24CollectiveEpilogueBwdGQAISA_fSD_Li256ELb1ELb0EEENS1_19SingleTileSchedulerILb1ELb0ELb0ELi64EEEEEEEEEvNT_6ParamsE,"ax",@progbits
	.sectioninfo	@"SHI_REGISTERS=255"
	.align	128
.text._ZN7cutlass13device_kernelIN5flash19enable_sm80_to_sm89INS1_16FlashAttnBwdSm80INS1_25CollectiveMainloopBwdSm80ILi1ELi1EN4cute5tupleIJNS5_1CILi64EEES8_NS7_ILi192EEEEEENS_10bfloat16_tEfNS_4arch4Sm80ELb0ELb0ELb1ELb1ELb0ELb0ELb0ELb0ELi2ELi2ELi2ELi2ELb1EEENS1_24CollectiveEpilogueBwdGQAISA_fSD_Li256ELb1ELb0EEENS1_19SingleTileSchedulerILb1ELb0ELb0ELi64EEEEEEEEEvNT_6ParamsE:
        .type           _ZN7cutlass13device_kernelIN5flash19enable_sm80_to_sm89INS1_16FlashAttnBwdSm80INS1_25CollectiveMainloopBwdSm80ILi1ELi1EN4cute5tupleIJNS5_1CILi64EEES8_NS7_ILi192EEEEEENS_10bfloat16_tEfNS_4arch4Sm80ELb0ELb0ELb1ELb1ELb0ELb0ELb0ELb0ELi2ELi2ELi2ELi2ELb1EEENS1_24CollectiveEpilogueBwdGQAISA_fSD_Li256ELb1ELb0EEENS1_19SingleTileSchedulerILb1ELb0ELb0ELi64EEEEEEEEEvNT_6ParamsE,@function
        .size           _ZN7cutlass13device_kernelIN5flash19enable_sm80_to_sm89INS1_16FlashAttnBwdSm80INS1_25CollectiveMainloopBwdSm80ILi1ELi1EN4cute5tupleIJNS5_1CILi64EEES8_NS7_ILi192EEEEEENS_10bfloat16_tEfNS_4arch4Sm80ELb0ELb0ELb1ELb1ELb0ELb0ELb0ELb0ELi2ELi2ELi2ELi2ELb1EEENS1_24CollectiveEpilogueBwdGQAISA_fSD_Li256ELb1ELb0EEENS1_19SingleTileSchedulerILb1ELb0ELb0ELi64EEEEEEEEEvNT_6ParamsE,(.L_x_1378 - _ZN7cutlass13device_kernelIN5flash19enable_sm80_to_sm89INS1_16FlashAttnBwdSm80INS1_25CollectiveMainloopBwdSm80ILi1ELi1EN4cute5tupleIJNS5_1CILi64EEES8_NS7_ILi192EEEEEENS_10bfloat16_tEfNS_4arch4Sm80ELb0ELb0ELb1ELb1ELb0ELb0ELb0ELb0ELi2ELi2ELi2ELi2ELb1EEENS1_24CollectiveEpilogueBwdGQAISA_fSD_Li256ELb1ELb0EEENS1_19SingleTileSchedulerILb1ELb0ELb0ELi64EEEEEEEEEvNT_6ParamsE)
        .other          _ZN7cutlass13device_kernelIN5flash19enable_sm80_to_sm89INS1_16FlashAttnBwdSm80INS1_25CollectiveMainloopBwdSm80ILi1ELi1EN4cute5tupleIJNS5_1CILi64EEES8_NS7_ILi192EEEEEENS_10bfloat16_tEfNS_4arch4Sm80ELb0ELb0ELb1ELb1ELb0ELb0ELb0ELb0ELi2ELi2ELi2ELi2ELb1EEENS1_24CollectiveEpilogueBwdGQAISA_fSD_Li256ELb1ELb0EEENS1_19SingleTileSchedulerILb1ELb0ELb0ELi64EEEEEEEEEvNT_6ParamsE,@"STO_CUDA_ENTRY STV_DEFAULT"
_ZN7cutlass13device_kernelIN5flash19enable_sm80_to_sm89INS1_16FlashAttnBwdSm80INS1_25CollectiveMainloopBwdSm80ILi1ELi1EN4cute5tupleIJNS5_1CILi64EEES8_NS7_ILi192EEEEEENS_10bfloat16_tEfNS_4arch4Sm80ELb0ELb0ELb1ELb1ELb0ELb0ELb0ELb0ELi2ELi2ELi2ELi2ELb1EEENS1_24CollectiveEpilogueBwdGQAISA_fSD_Li256ELb1ELb0EEENS1_19SingleTileSchedulerILb1ELb0ELb0ELi64EEEEEEEEEvNT_6ParamsE:
        /* <DEDUP_REMOVED lines=17> */
.L_x_109:
        /* <DEDUP_REMOVED lines=8> */
.L_x_111:
[----:B------:R-:W-:Y:S02]  /*0190*/  MOV R0, c[0x0][0x3ac] ;  /* 0x0000eb0000007a02 */ /* 0x000fe40000000f00 */
.L_x_110:
[----:B-1----:R-:W-:-:S05]  /*01a0*/  IMAD.SHL.U32 R2, R28, 0x40, RZ ;  /* 0x000000401c027824 */ /* 0x002fca00078e00ff */
[----:B-----5:R-:W-:-:S04]  /*01b0*/  ISETP.GE.AND P0, PT, R2, R0, PT ;  /* 0x000000000200720c */ /* 0x020fc80003f06270 */
[----:B------:R-:W-:Y:S01]  /*01c0*/  SEL R251, R5, 0xffffffff, !P0 ;  /* 0xffffffff05fb7807 */ /* 0x000fe20004000000 */
[----:B------:R-:W-:Y:S05]  /*01d0*/  BRA `(.L_x_112) ;  /* 0x0000011000007947 */ /* 0x000fea0003800000 */
.L_x_108:
[----:B---34-:R-:W-:-:S04]  /*01e0*/  ISETP.NE.U32.AND P0, PT, RZ, c[0x0][0x3c8], PT ;  /* 0x0000f200ff007a0c */ /* 0x018fc80003f05070 */
[----:B------:R-:W-:-:S13]  /*01f0*/  ISETP.NE.AND.EX P0, PT, RZ, c[0x0][0x3cc], PT, P0 ;  /* 0x0000f300ff007a0c */ /* 0x000fda0003f05300 */
[----:B------:R-:W-:Y:S05]  /*0200*/  @!P0 BRA `(.L_x_113) ;  /* 0x0000002000008947 */ /* 0x000fea0003800000 */
[----:B------:R1:W5:Y:S01]  /*0210*/  LDG.E R0, [R2.64] ;  /* 0x0000000a02007981 */ /* 0x000362000c1e1900 */
[----:B------:R-:W-:Y:S05]  /*0220*/  BRA `(.L_x_114) ;  /* 0x0000009000007947 */ /* 0x000fea0003800000 */
.L_x_113:
        /* <DEDUP_REMOVED lines=8> */
.L_x_115:
[----:B------:R-:W-:Y:S02]  /*02b0*/  MOV R0, c[0x0][0x3ac] ;  /* 0x0000eb0000007a02 */ /* 0x000fe40000000f00 */
.L_x_114:
[----:B-1----:R-:W-:-:S05]  /*02c0*/  IMAD.SHL.U32 R2, R28, 0x40, RZ ;  /* 0x000000401c027824 */ /* 0x002fca00078e00ff */
[----:B-----5:R-:W-:-:S04]  /*02d0*/  ISETP.GE.AND P0, PT, R2, R0, PT ;  /* 0x000000000200720c */ /* 0x020fc80003f06270 */
[----:B------:R-:W-:-:S04]  /*02e0*/  SEL R251, R5, 0xffffffff, !P0 ;  /* 0xffffffff05fb7807 */ /* 0x000fc80004000000 */
.L_x_112:
[----:B------:R-:W-:-:S13]  /*02f0*/  ISETP.GE.AND P0, PT, R251, RZ, PT ;  /* 0x000000fffb00720c */ /* 0x000fda0003f06270 */
[----:B------:R-:W-:Y:S05]  /*0300*/  @!P0 EXIT ;  /* 0x000000000000894d */ /* 0x000fea0003800000 */
[----:B------:R-:W-:Y:S01]  /*0310*/  ISETP.NE.U32.AND P0, PT, RZ, c[0x0][0x2d8], PT ;  /* 0x0000b600ff007a0c */ /* 0x000fe20003f05070 */
[----:B------:R-:W-:Y:S01]  /*0320*/  IMAD.WIDE R4, R251, R13, c[0x0][0x2c8] ;  /* 0x0000b200fb047625 */ /* 0x000fe200078e020d */
[----:B------:R-:W-:Y:S02]  /*0330*/  ISETP.NE.U32.AND P2, PT, RZ, c[0x0][0x2c8], PT ;  /* 0x0000b200ff007a0c */ /* 0x000fe40003f45070 */
[----:B------:R-:W-:Y:S02]  /*0340*/  ISETP.NE.AND.EX P0, PT, RZ, c[0x0][0x2dc], PT, P0 ;  /* 0x0000b700ff007a0c */ /* 0x000fe40003f05300 */
[----:B------:R-:W-:Y:S02]  /*0350*/  ISETP.NE.AND.EX P2, PT, RZ, c[0x0][0x2cc], PT, P2 ;  /* 0x0000b300ff007a0c */ /* 0x000fe40003f45320 */
[----:B------:R-:W-:-:S04]  /*0360*/  ISETP.NE.U32.AND P3, PT, RZ, c[0x0][0x2d0], PT ;  /* 0x0000b400ff007a0c */ /* 0x000fc80003f65070 */
[----:B------:R-:W-:-:S05]  /*0370*/  ISETP.NE.AND.EX P3, PT, RZ, c[0x0][0x2d4], PT, P3 ;  /* 0x0000b500ff007a0c */ /* 0x000fca0003f65330 */
[CC--:B------:R-:W-:Y:S02]  /*0380*/  @P0 IMAD.WIDE R2, R251.reuse, R13.reuse, c[0x0][0x2d8] ;  /* 0x0000b600fb020625 */ /* 0x0c0fe400078e020d */
[----:B------:R-:W2:Y:S04]  /*0390*/  @P2 LDG.E R0, [R4.64] ;  /* 0x0000000a04002981 */ /* 0x000ea8000c1e1900 */
[----:B------:R1:W3:Y:S04]  /*03a0*/  @P0 LDG.E R8, [R2.64] ;  /* 0x0000000a02080981 */ /* 0x0002e8000c1e1900 */
[----:B------:R-:W4:Y:S01]  /*03b0*/  @P2 LDG.E R7, [R4.64] ;  /* 0x0000000a04072981 */ /* 0x000f22000c1e1900 */
[----:B-1----:R-:W-:-:S05]  /*03c0*/  IMAD.WIDE R2, R251, R13, c[0x0][0x2d0] ;  /* 0x0000b400fb027625 */ /* 0x002fca00078e020d */
[----:B------:R-:W5:Y:S01]  /*03d0*/  @P3 LDG.E R6, [R2.64] ;  /* 0x0000000a02063981 */ /* 0x000f62000c1e1900 */
[----:B------:R-:W-:Y:S01]  /*03e0*/  ULDC UR8, c[0x0][0x168] ;  /* 0x00005a0000087ab9 */ /* 0x000fe20000000800 */
[----:B------:R-:W-:Y:S01]  /*03f0*/  CS2R R10, SRZ ;  /* 0x00000000000a7805 */ /* 0x000fe2000001ff00 */
[----:B------:R-:W-:Y:S02]  /*0400*/  IMAD.MOV.U32 R12, RZ, RZ, RZ ;  /* 0x000000ffff0c7224 */ /* 0x000fe400078e00ff */
[----:B------:R-:W-:Y:S02]  /*0410*/  IMAD.MOV.U32 R23, RZ, RZ, c[0x0][0x198] ;  /* 0x00006600ff177624 */ /* 0x000fe400078e00ff */
[----:B--2---:R-:W-:Y:S01]  /*0420*/  @P2 IMAD R0, R251, 0x40, R0 ;  /* 0x00000040fb002824 */ /* 0x004fe200078e0200 */
[----:B---3--:R1:W2:Y:S04]  /*0430*/  @P0 R2UR UR8, R8 ;  /* 0x00000000080803c2 */ /* 0x0082a800000e0000 */
[----:B-1----:R-:W-:-:S04]  /*0440*/  @P2 SHF.R.S32.HI R8, RZ, 0x1f, R0 ;  /* 0x0000001fff082819 */ /* 0x002fc80000011400 */
[----:B------:R-:W-:Y:S02]  /*0450*/  @P2 LEA.HI R0, R8, R0, RZ, 0x6 ;  /* 0x0000000008002211 */ /* 0x000fe400078f30ff */
[----:B------:R-:W-:Y:S01]  /*0460*/  CS2R R8, SRZ ;  /* 0x0000000000087805 */ /* 0x000fe2000001ff00 */
[--C-:B-----5:R-:W-:Y:S01]  /*0470*/  @P3 SHF.R.S32.HI R11, RZ, 0x1f, R6.reuse ;  /* 0x0000001fff0b3819 */ /* 0x120fe20000011406 */
[--C-:B----4-:R-:W-:Y:S01]  /*0480*/  @P2 IMAD.MOV.U32 R8, RZ, RZ, R7.reuse ;  /* 0x000000ffff082224 */ /* 0x110fe200078e0007 */
[----:B------:R-:W-:Y:S01]  /*0490*/  @P2 SHF.R.S32.HI R9, RZ, 0x1f, R7 ;  /* 0x0000001fff092819 */ /* 0x000fe20000011407 */
[----:B------:R-:W-:Y:S01]  /*04a0*/  @P3 IMAD.MOV.U32 R10, RZ, RZ, R6 ;  /* 0x000000ffff0a3224 */ /* 0x000fe200078e0006 */
[----:B------:R-:W-:Y:S01]  /*04b0*/  @P2 LOP3.LUT R12, R0, 0xffffffc0, RZ, 0xc0, !PT ;  /* 0xffffffc0000c2812 */ /* 0x000fe200078ec0ff */
[----:B--2---:R-:W-:Y:S05]  /*04c0*/  @P0 BRA `(.L_x_116) ;  /* 0x0000006000000947 */ /* 0x004fea0003800000 */
[----:B------:R-:W-:Y:S05]  /*04d0*/  @!P2 BRA `(.L_x_116) ;  /* 0x000000500000a947 */ /* 0x000fea0003800000 */
[----:B------:R1:W2:Y:S04]  /*04e0*/  LDG.E R0, [R4.64] ;  /* 0x0000000a04007981 */ /* 0x0002a8000c1e1900 */
[----:B-1----:R-:W3:Y:S01]  /*04f0*/  LDG.E R4, [R4.64+0x4] ;  /* 0x0000040a04047981 */ /* 0x002ee2000c1e1900 */
[----:B--2---:R-:W1:Y:S08]  /*0500*/  R2UR UR8, R0 ;  /* 0x00000000000873c2 */ /* 0x004e7000000e0000 */
[----:B---3--:R-:W1:Y:S02]  /*0510*/  R2UR UR4, R4 ;  /* 0x00000000040473c2 */ /* 0x008e6400000e0000 */
[----:B-1----:R-:W-:-:S06]  /*0520*/  UIADD3 UR8, -UR8, UR4, URZ ;  /* 0x0000000408087290 */ /* 0x002fcc000fffe13f */
.L_x_116:
[----:B------:R-:W-:-:S04]  /*0530*/  ISETP.NE.U32.AND P0, PT, RZ, c[0x0][0x2e0], PT ;  /* 0x0000b800ff007a0c */ /* 0x000fc80003f05070 */
[----:B------:R-:W-:-:S13]  /*0540*/  ISETP.NE.AND.EX P0, PT, RZ, c[0x0][0x2e4], PT, P0 ;  /* 0x0000b900ff007a0c */ /* 0x000fda0003f05300 */
[----:B------:R-:W-:Y:S05]  /*0550*/  @!P0 BRA `(.L_x_117) ;  /* 0x0000003000008947 */ /* 0x000fea0003800000 */
[----:B------:R-:W-:-:S05]  /*0560*/  IMAD.WIDE R2, R251, R13, c[0x0][0x2e0] ;  /* 0x0000b800fb027625 */ /* 0x000fca00078e020d */
[----:B------:R1:W5:Y:S01]  /*0570*/  LDG.E R23, [R2.64] ;  /* 0x0000000a02177981 */ /* 0x000362000c1e1900 */
[----:B------:R-:W-:Y:S05]  /*0580*/  BRA `(.L_x_118) ;  /* 0x0000004000007947 */ /* 0x000fea0003800000 */
.L_x_117:
[----:B------:R-:W-:Y:S05]  /*0590*/  @!P3 BRA `(.L_x_118) ;  /* 0x000000300000b947 */ /* 0x000fea0003800000 */
[----:B------:R1:W2:Y:S04]  /*05a0*/  LDG.E R0, [R2.64] ;  /* 0x0000000a02007981 */ /* 0x0002a8000c1e1900 */
[----:B-1----:R-:W2:Y:S02]  /*05b0*/  LDG.E R2, [R2.64+0x4] ;  /* 0x0000040a02027981 */ /* 0x002ea4000c1e1900 */
[----:B--2---:R-:W-:Y:S02]  /*05c0*/  IADD3 R23, -R0, R2, RZ ;  /* 0x0000000200177210 */ /* 0x004fe40007ffe1ff */
.L_x_118:
        /* <DEDUP_REMOVED lines=77> */
[----:B------:R-:W-:Y:S01]  /*0aa0*/  SHF.R.S32.HI R7, RZ, 0x4, R32 ;  /* 0x00000004ff077819 */ /* 0x000fe20000011420 */
[----:B------:R-:W-:Y:S01]  /*0ab0*/  IMAD.SHL.U32 R18, R22, 0x8, RZ ;  /* 0x0000000816127824 */ /* 0x000fe200078e00ff */
[----:B------:R-:W-:Y:S01]  /*0ac0*/  SHF.R.S32.HI R3, RZ, 0x1f, R0 ;  /* 0x0000001fff037819 */ /* 0x000fe20000011400 */
[----:B------:R-:W-:Y:S01]  /*0ad0*/  USHF.L.U32 UR14, UR4, 0x6, URZ ;  /* 0x00000006040e7899 */ /* 0x000fe2000800063f */
[----:B------:R-:W-:Y:S01]  /*0ae0*/  LEA.HI.X.SX32 R27, R2, R5, 0x1, P0 ;  /* 0x00000005021b7211 */ /* 0x000fe200000f0eff */
[----:B------:R-:W-:Y:S01]  /*0af0*/  USHF.L.U64.HI UR9, UR4, UR9, UR5 ;  /* 0x0000000904097299 */ /* 0x000fe20008010205 */
[----:B------:R-:W-:Y:S01]  /*0b00*/  SHF.R.S32.HI R12, RZ, 0x1f, R243 ;  /* 0x0000001fff0c7819 */ /* 0x000fe200000114f3 */
[----:B------:R-:W-:Y:S01]  /*0b10*/  IMAD R2, R3, c[0x0][0x1e0], RZ ;  /* 0x0000780003027a24 */ /* 0x000fe200078e02ff */
[----:B------:R-:W-:Y:S01]  /*0b20*/  IADD3 R20, P0, R243, R8, RZ ;  /* 0x00000008f3147210 */ /* 0x000fe20007f1e0ff */
[----:B------:R-:W-:Y:S01]  /*0b30*/  IMAD R3, R3, c[0x0][0x1b0], RZ ;  /* 0x00006c0003037a24 */ /* 0x000fe200078e02ff */
[----:B------:R-:W-:Y:S01]  /*0b40*/  LEA.HI R6, R32, R7, RZ, 0x1 ;  /* 0x0000000720067211 */ /* 0x000fe200078f08ff */
[----:B------:R-:W-:Y:S01]  /*0b50*/  IMAD R2, R0, c[0x0][0x1e4], R2 ;  /* 0x0000790000027a24 */ /* 0x000fe200078e0202 */
[----:B------:R-:W-:Y:S01]  /*0b60*/  SHF.R.S32.HI R19, RZ, 0x1f, R18 ;  /* 0x0000001fff137819 */ /* 0x000fe20000011412 */
[----:B------:R-:W-:Y:S01]  /*0b70*/  IMAD.X R24, R12, 0x1, R9, P0 ;  /* 0x000000010c187824 */ /* 0x000fe200000e0609 */
[----:B------:R-:W-:Y:S01]  /*0b80*/  LOP3.LUT R6, R6, 0xfffffffe, RZ, 0xc0, !PT ;  /* 0xfffffffe06067812 */ /* 0x000fe200078ec0ff */
[----:B------:R-:W-:Y:S01]  /*0b90*/  IMAD.WIDE.U32 R8, R34, c[0x0][0x270], R14 ;  /* 0x00009c0022087a25 */ /* 0x000fe200078e000e */
[----:B------:R-:W-:Y:S01]  /*0ba0*/  IADD3 R16, P0, R243, R10, RZ ;  /* 0x0000000af3107210 */ /* 0x000fe20007f1e0ff */
[----:B------:R-:W-:Y:S01]  /*0bb0*/  UIADD3 UR5, UR8, 0x3f, URZ ;  /* 0x0000003f08057890 */ /* 0x000fe2000fffe03f */
[----:B------:R-:W-:Y:S01]  /*0bc0*/  SHF.R.S32.HI R35, RZ, 0x1f, R34 ;  /* 0x0000001fff237819 */ /* 0x000fe20000011422 */
[----:B------:R-:W-:Y:S01]  /*0bd0*/  IMAD.WIDE.U32 R4, R0, c[0x0][0x1e0], R18 ;  /* 0x0000780000047a25 */ /* 0x000fe200078e0012 */
[----:B------:R-:W-:Y:S01]  /*0be0*/  SHF.R.S32.HI R21, RZ, 0x1f, R251 ;  /* 0x0000001fff157819 */ /* 0x000fe200000114fb */
[----:B------:R-:W-:Y:S01]  /*0bf0*/  USHF.R.S32.HI UR4, URZ, 0x1f, UR5 ;  /* 0x0000001f3f047899 */ /* 0x000fe20008011405 */
[----:B------:R-:W-:Y:S01]  /*0c00*/  SEL R10, R251, RZ, !P3 ;  /* 0x000000fffb0a7207 */ /* 0x000fe20005800000 */
[----:B------:R-:W-:Y:S01]  /*0c10*/  IMAD.IADD R25, R7, 0x1, -R6 ;  /* 0x0000000107197824 */ /* 0x000fe200078e0a06 */
[----:B------:R-:W-:Y:S01]  /*0c20*/  LOP3.LUT R236, R236, 0xfffffffb, RZ, 0xc0, !PT ;  /* 0xfffffffbecec7812 */ /* 0x000fe200078ec0ff */
[----:B------:R-:W-:Y:S01]  /*0c30*/  IMAD.IADD R5, R5, 0x1, R2 ;  /* 0x0000000105057824 */ /* 0x000fe200078e0202 */
[----:B------:R-:W-:Y:S01]  /*0c40*/  ULEA.HI UR4, UR4, UR5, URZ, 0x6 ;  /* 0x0000000504047291 */ /* 0x000fe2000f8f303f */
[----:B------:R-:W-:Y:S01]  /*0c50*/  IMAD R6, R0, c[0x0][0x1b4], R3 ;  /* 0x00006d0000067a24 */ /* 0x000fe200078e0203 */
[----:B------:R-:W-:Y:S01]  /*0c60*/  CS2R R130, SRZ ;  /* 0x0000000000827805 */ /* 0x000fe2000001ff00 */
[----:B------:R-:W-:Y:S01]  /*0c70*/  IMAD.X R17, R12, 0x1, R11, P0 ;  /* 0x000000010c117824 */ /* 0x000fe200000e060b */
[----:B------:R-:W-:Y:S01]  /*0c80*/  CS2R R128, SRZ ;  /* 0x0000000000807805 */ /* 0x000fe2000001ff00 */
[----:B------:R-:W-:Y:S01]  /*0c90*/  IMAD.WIDE.U32 R2, R0, c[0x0][0x1b0], R18 ;  /* 0x00006c0000027a25 */ /* 0x000fe200078e0012 */
[C---:B------:R-:W-:Y:S01]  /*0ca0*/  SEL R0, R21.reuse, RZ, !P3 ;  /* 0x000000ff15007207 */ /* 0x040fe20005800000 */
[----:B------:R-:W-:Y:S01]  /*0cb0*/  CS2R R126, SRZ ;  /* 0x00000000007e7805 */ /* 0x000fe2000001ff00 */
[----:B------:R-:W-:Y:S01]  /*0cc0*/  SEL R21, R21, RZ, !P2 ;  /* 0x000000ff15157207 */ /* 0x000fe20005000000 */
[----:B------:R-:W-:Y:S01]  /*0cd0*/  IMAD R12, R35, c[0x0][0x270], RZ ;  /* 0x00009c00230c7a24 */ /* 0x000fe200078e02ff */
[----:B------:R-:W-:Y:S01]  /*0ce0*/  CS2R R124, SRZ ;  /* 0x00000000007c7805 */ /* 0x000fe2000001ff00 */
[----:B------:R-:W-:Y:S01]  /*0cf0*/  IMAD.IADD R3, R3, 0x1, R6 ;  /* 0x0000000103037824 */ /* 0x000fe200078e0206 */
[----:B------:R-:W-:Y:S01]  /*0d00*/  CS2R R122, SRZ ;  /* 0x00000000007a7805 */ /* 0x000fe2000001ff00 */
[----:B------:R-:W-:Y:S01]  /*0d10*/  IMAD R12, R34, c[0x0][0x274], R12 ;  /* 0x00009d00220c7a24 */ /* 0x000fe200078e020c */
        /* <DEDUP_REMOVED lines=97> */
[C---:B------:R-:W-:Y:S01]  /*1330*/  IMAD R7, R24.reuse, c[0x0][0x178], RZ ;  /* 0x00005e0018077a24 */ /* 0x040fe200078e02ff */
        /* <DEDUP_REMOVED lines=31> */
[----:B------:R-:W-:Y:S01]  /*1530*/  USHF.R.S32.HI UR13, URZ, 0x6, UR4 ;  /* 0x000000063f0d7899 */ /* 0x000fe20008011404 */
[----:B------:R2:W-:Y:S01]  /*1540*/  LDGSTS.E.BYPASS.LTC128B.128 [R232+0x7080], [R4.64], !P3 ;  /* 0x0708000004e87fae */ /* 0x0005e2000d901d4a */
[----:B------:R-:W-:Y:S01]  /*1550*/  ISETP.LT.OR P3, PT, R0, 0x21, P2 ;  /* 0x000000210000780c */ /* 0x000fe20001761670 */
[----:B------:R-:W-:-:S02]  /*1560*/  UMOV UR12, URZ ;  /* 0x0000003f000c7c82 */ /* 0x000fc40008000000 */
[----:B------:R2:W-:Y:S01]  /*1570*/  LDGSTS.E.BYPASS.LTC128B.128 [R232+0x9080], [R4.64+0x80], !P1 ;  /* 0x0908008004e87fae */ /* 0x0005e2000c901d4a */
[----:B------:R-:W-:Y:S02]  /*1580*/  ISETP.GE.AND P1, PT, R23, c[0x0][0x19c], PT ;  /* 0x0000670017007a0c */ /* 0x000fe40003f26270 */
[----:B------:R-:W-:Y:S01]  /*1590*/  @P6 LOP3.LUT R236, R236, 0x4, RZ, 0xfc, !PT ;  /* 0x00000004ecec6812 */ /* 0x000fe200078efcff */
[----:B------:R2:W-:Y:S01]  /*15a0*/  LDGSTS.E.BYPASS.LTC128B.128 [R232+0xb080], [R4.64+0x100], !P0 ;  /* 0x0b08010004e87fae */ /* 0x0005e2000c101d4a */
[----:B------:R-:W-:Y:S02]  /*15b0*/  ISETP.GE.AND P0, PT, R28, c[0x0][0x19c], PT ;  /* 0x000067001c007a0c */ /* 0x000fe40003f06270 */
[C---:B------:R-:W-:Y:S01]  /*15c0*/  ISETP.LT.OR P4, PT, R0.reuse, 0x1, P1 ;  /* 0x000000010000780c */ /* 0x040fe20000f81670 */
[----:B------:R-:W0:Y:S01]  /*15d0*/  LDGDEPBAR ;  /* 0x00000000000079af */ /* 0x000e220000000000 */
[C---:B------:R-:W-:Y:S02]  /*15e0*/  ISETP.LT.OR P2, PT, R0.reuse, 0x1, P0 ;  /* 0x000000010000780c */ /* 0x040fe40000741670 */
        /* <DEDUP_REMOVED lines=167> */
[C---:B------:R-:W-:Y:S01]  /*2060*/  ISETP.LT.OR P0, PT, R4.reuse, 0x1, P3 ;  /* 0x000000010400780c */ /* 0x040fe20001f01670 */
        /* <DEDUP_REMOVED lines=53> */
[C---:B------:R-:W-:Y:S02]  /*23c0*/  ISETP.GT.AND P5, PT, R11.reuse, 0x21, PT ;  /* 0x000000210b00780c */ /* 0x040fe40003fa4270 */
        /* <DEDUP_REMOVED lines=8> */
.L_x_122:
        /* <DEDUP_REMOVED lines=478> */
.L_x_120:
        /* <DEDUP_REMOVED lines=120> */
.L_x_121:
        /* <DEDUP_REMOVED lines=166> */
.L_x_119:
[----:B------:R-:W-:Y:S05]  /*5410*/  @P0 EXIT ;  /* 0x000000000000094d */ /* 0x000fea0003800000 */
[----:B------:R-:W-:-:S04]  /*5420*/  ISETP.NE.U32.AND P0, PT, RZ, c[0x0][0x360], PT ;  /* 0x0000d800ff007a0c */ /* 0x000fc80003f05070 */
[----:B------:R-:W-:-:S13]  /*5430*/  ISETP.NE.AND.EX P0, PT, RZ, c[0x0][0x364], PT, P0 ;  /* 0x0000d900ff007a0c */ /* 0x000fda0003f05300 */
[----:B-1----:R-:W-:-:S04]  /*5440*/  @P0 IMAD.MOV.U32 R2, RZ, RZ, 0x4 ;  /* 0x00000004ff020424 */ /* 0x002fc800078e00ff */
[----:B------:R-:W-:-:S05]  /*5450*/  @P0 IMAD.WIDE R2, R251, R2, c[0x0][0x360] ;  /* 0x0000d800fb020625 */ /* 0x000fca00078e0202 */
[----:B------:R1:W2:Y:S01]  /*5460*/  @P0 LDG.E R0, [R2.64] ;  /* 0x0000000a02000981 */ /* 0x0002a2000c1e1900 */
[----:B------:R-:W3:Y:S01]  /*5470*/  S2UR UR5, SR_CTAID.X ;  /* 0x00000000000579c3 */ /* 0x000ee20000002500 */
[----:B------:R-:W-:Y:S02]  /*5480*/  MOV R4, c[0x0][0x338] ;  /* 0x0000ce0000047a02 */ /* 0x000fe40000000f00 */
[----:B------:R-:W-:Y:S01]  /*5490*/  SHF.R.S32.HI R6, RZ, 0x1f, R252 ;  /* 0x0000001fff067819 */ /* 0x000fe200000114fc */
[----:B------:R-:W-:Y:S01]  /*54a0*/  BAR.SYNC.DEFER_BLOCKING 0x1, 0x100 ;  /* 0x0044000000007b1d */ /* 0x000fe20000010000 */
[----:B------:R-:W-:-:S05]  /*54b0*/  ISETP.NE.AND P1, PT, R4, 0x1, PT ;  /* 0x000000010400780c */ /* 0x000fca0003f25270 */
[----:B-1----:R-:W1:Y:S01]  /*54c0*/  S2R R3, SR_CTAID.Y ;  /* 0x0000000000037919 */ /* 0x002e620000002600 */
[----:B---3--:R-:W-:-:S04]  /*54d0*/  UIMAD UR5, UR5, 0x3000, URZ ;  /* 0x00003000050578a4 */ /* 0x008fc8000f8e023f */
[----:B------:R-:W-:-:S03]  /*54e0*/  USHF.R.S32.HI UR4, URZ, 0x1f, UR5 ;  /* 0x0000001f3f047899 */ /* 0x000fc60008011405 */
[----:B-1----:R-:W-:-:S04]  /*54f0*/  @P1 IMAD.HI.U32 R4, R3, c[0x0][0x33c], RZ ;  /* 0x0000cf0003041a27 */ /* 0x002fc800078e00ff */
[----:B--2---:R-:W-:-:S05]  /*5500*/  @P0 IMAD R0, R251, 0x40, R0 ;  /* 0x00000040fb000824 */ /* 0x004fca00078e0200 */
[----:B------:R-:W-:-:S04]  /*5510*/  @P0 SHF.R.S32.HI R2, RZ, 0x1f, R0 ;  /* 0x0000001fff020819 */ /* 0x000fc80000011400 */
[----:B------:R-:W-:Y:S01]  /*5520*/  @P0 LEA.HI R2, R2, R0, RZ, 0x6 ;  /* 0x0000000002020211 */ /* 0x000fe200078f30ff */
[----:B------:R-:W-:Y:S01]  /*5530*/  IMAD.MOV.U32 R0, RZ, RZ, R3 ;  /* 0x000000ffff007224 */ /* 0x000fe200078e0003 */
[----:B------:R-:W-:Y:S02]  /*5540*/  @P1 SHF.R.U32.HI R0, RZ, c[0x0][0x340], R4 ;  /* 0x0000d000ff001a19 */ /* 0x000fe40000011604 */
[----:B------:R-:W-:Y:S02]  /*5550*/  @P0 SHF.R.S32.HI R2, RZ, 0x6, R2 ;  /* 0x00000006ff020819 */ /* 0x000fe40000011402 */
[----:B------:R-:W-:-:S03]  /*5560*/  SHF.R.S32.HI R4, RZ, 0x1f, R0 ;  /* 0x0000001fff047819 */ /* 0x000fc60000011400 */
[----:B------:R-:W-:Y:S02]  /*5570*/  @P0 IMAD R2, R2, 0x3000, RZ ;  /* 0x0000300002020824 */ /* 0x000fe400078e02ff */
[C---:B------:R-:W-:Y:S02]  /*5580*/  IMAD R5, R4.reuse, c[0x0][0x328], RZ ;  /* 0x0000ca0004057a24 */ /* 0x040fe400078e02ff */
[----:B------:R-:W-:Y:S01]  /*5590*/  IMAD R4, R4, c[0x0][0x300], RZ ;  /* 0x0000c00004047a24 */ /* 0x000fe200078e02ff */
[----:B------:R-:W-:Y:S01]  /*55a0*/  @P0 SHF.R.S32.HI R3, RZ, 0x1f, R2 ;  /* 0x0000001fff030819 */ /* 0x000fe20000011402 */
[C---:B------:R-:W-:Y:S01]  /*55b0*/  IMAD R7, R0.reuse, c[0x0][0x32c], R5 ;  /* 0x0000cb0000077a24 */ /* 0x040fe200078e0205 */
[----:B------:R-:W-:Y:S01]  /*55c0*/  @!P0 CS2R R2, SRZ ;  /* 0x0000000000028805 */ /* 0x000fe2000001ff00 */
[----:B------:R-:W-:-:S05]  /*55d0*/  IMAD R8, R0, c[0x0][0x304], R4 ;  /* 0x0000c10000087a24 */ /* 0x000fca00078e0204 */
[----:B------:R-:W-:-:S04]  /*55e0*/  IADD3 R2, P2, P1, R2, UR5, R252 ;  /* 0x0000000502027c10 */ /* 0x000fc8000f95e0fc */
[----:B------:R-:W-:Y:S02]  /*55f0*/  IADD3.X R3, R3, UR4, R6, P2, P1 ;  /* 0x0000000403037c10 */ /* 0x000fe400097e2406 */
[----:B------:R-:W-:-:S03]  /*5600*/  SHF.R.S32.HI R6, RZ, 0x1f, R251 ;  /* 0x0000001fff067819 */ /* 0x000fc600000114fb */
[----:B------:R-:W-:-:S04]  /*5610*/  IMAD.WIDE.U32 R4, R0, c[0x0][0x328], R2 ;  /* 0x0000ca0000047a25 */ /* 0x000fc800078e0002 */
[----:B------:R-:W-:Y:S01]  /*5620*/  IMAD.WIDE.U32 R2, R0, c[0x0][0x300], R2 ;  /* 0x0000c00000027a25 */ /* 0x000fe200078e0002 */
[----:B------:R-:W-:Y:S02]  /*5630*/  SEL R0, R6, RZ, !P0 ;  /* 0x000000ff06007207 */ /* 0x000fe40004000000 */
[----:B------:R-:W-:Y:S01]  /*5640*/  SEL R6, R251, RZ, !P0 ;  /* 0x000000fffb067207 */ /* 0x000fe20004000000 */
[----:B------:R-:W-:Y:S01]  /*5650*/  IMAD.IADD R5, R5, 0x1, R7 ;  /* 0x0000000105057824 */ /* 0x000fe200078e0207 */
[----:B------:R-:W-:Y:S01]  /*5660*/  IADD3 R3, R3, R8, RZ ;  /* 0x0000000803037210 */ /* 0x000fe20007ffe0ff */
[C---:B------:R-:W-:Y:S02]  /*5670*/  IMAD R10, R0.reuse, c[0x0][0x330], RZ ;  /* 0x0000cc00000a7a24 */ /* 0x040fe400078e02ff */
[----:B------:R-:W-:Y:S02]  /*5680*/  IMAD R0, R0, c[0x0][0x308], RZ ;  /* 0x0000c20000007a24 */ /* 0x000fe400078e02ff */
[----:B------:R-:W-:-:S02]  /*5690*/  IMAD R10, R6, c[0x0][0x334], R10 ;  /* 0x0000cd00060a7a24 */ /* 0x000fc400078e020a */
[----:B------:R-:W-:-:S04]  /*56a0*/  IMAD.WIDE.U32 R8, R6, c[0x0][0x330], R4 ;  /* 0x0000cc0006087a25 */ /* 0x000fc800078e0004 */
[----:B------:R-:W-:Y:S01]  /*56b0*/  IMAD R0, R6, c[0x0][0x30c], R0 ;  /* 0x0000c30006007a24 */ /* 0x000fe200078e0200 */
[----:B------:R-:W-:Y:S01]  /*56c0*/  LEA R4, P1, R8, c[0x0][0x310], 0x2 ;  /* 0x0000c40008047a11 */ /* 0x000fe200078210ff */
[----:B------:R-:W-:-:S04]  /*56d0*/  IMAD.WIDE.U32 R6, R6, c[0x0][0x308], R2 ;  /* 0x0000c20006067a25 */ /* 0x000fc800078e0002 */
[----:B------:R-:W-:Y:S01]  /*56e0*/  IMAD.IADD R3, R9, 0x1, R10 ;  /* 0x0000000109037824 */ /* 0x000fe200078e020a */
[----:B------:R-:W-:Y:S02]  /*56f0*/  IADD3 R0, R7, R0, RZ ;  /* 0x0000000007007210 */ /* 0x000fe40007ffe0ff */
[----:B------:R-:W-:Y:S02]  /*5700*/  LEA R2, P0, R6, c[0x0][0x2e8], 0x2 ;  /* 0x0000ba0006027a11 */ /* 0x000fe400078010ff */
[----:B------:R-:W-:Y:S02]  /*5710*/  LEA.HI.X R5, R8, c[0x0][0x314], R3, 0x2, P1 ;  /* 0x0000c50008057a11 */ /* 0x000fe400008f1403 */
[----:B------:R-:W-:-:S03]  /*5720*/  LEA.HI.X R3, R6, c[0x0][0x2ec], R0, 0x2, P0 ;  /* 0x0000bb0006037a11 */ /* 0x000fc600000f1400 */
[----:B------:R-:W-:Y:S04]  /*5730*/  RED.E.ADD.F32.FTZ.RN.STRONG.GPU [R4.64], R36 ;  /* 0x000000240400798e */ /* 0x000fe8000c10e78a */
        /* <DEDUP_REMOVED lines=96> */
.L_x_123:
        /* <DEDUP_REMOVED lines=12> */
.L_x_1378:


//--------------------- .text._ZN7cutlass13device_kernelIN5flash19enable_sm80_to_sm89INS1_16FlashAttnBwdSm80INS1_25CollectiveMainloopBwdSm80ILi1ELi1EN4cute5tupleIJNS5_1CILi64EEES8_NS7_ILi192EEEEEENS_10bfloat16_tEfNS_4arch4Sm80ELb0ELb0ELb1ELb1ELb1ELb0ELb0ELb0ELi2ELi2ELi2ELi2ELb1EEENS1_24CollectiveEpilogueBwdGQAISA_fSD_Li256ELb1ELb1EEENS1_19SingleTileSchedulerILb1ELb0ELb0ELi64EEEEEEEEEvNT_6ParamsE --------------------------
	.section	.text._ZN7cutlass13device_kernelIN5flash19enable_sm80_to_sm89INS1_16FlashAttnBwdSm80INS1_25CollectiveMainloopBwdSm80ILi1ELi1EN4cute5tupleIJNS5_1CILi64EEES8_NS7_ILi192EEEEEENS_10bfloat16_tEfNS_4arch4Sm80ELb0ELb0ELb1ELb1ELb1ELb0ELb0ELb0ELi2ELi2ELi2ELi2ELb1EEENS1_24CollectiveEpilogueBwdGQAISA_fSD_Li256ELb1ELb1EEENS1_19SingleTileSchedulerILb1ELb0ELb0ELi64EEEEEEEEEvNT_6ParamsE,"ax",@progbits
	.sectioninfo	@"SHI_REGISTERS=255"
	.align	128
.text._ZN7cutlass13device_kernelIN5flash19enable_sm80_to_sm89INS1_16FlashAttnBwdSm80INS1_25CollectiveMainloopBwdSm80ILi1ELi1EN4cute5tupleIJNS5_1CILi64EEES8_NS7_ILi192EEEEEENS_10bfloat16_tEfNS_4arch4Sm80ELb0ELb0ELb1ELb1ELb1ELb0ELb0ELb0ELi2ELi2ELi2ELi2ELb1EEENS1_24CollectiveEpilogueBwdGQAISA_fSD_Li256ELb1ELb1EEENS1_19SingleTileSchedulerILb1ELb0ELb0ELi64EEEEEEEEEvNT_6ParamsE:
        .type           _ZN7cutlass13device_kernelIN5flash19enable_sm80_to_sm89INS1_16FlashAttnBwdSm80INS1_25CollectiveMainloopBwdSm80ILi1ELi1EN4cute5tupleIJNS5_1CILi64EEES8_NS7_ILi192EEEEEENS_10bfloat16_tEfNS_4arch4Sm80ELb0ELb0ELb1ELb1ELb1ELb0ELb0ELb0ELi2ELi2ELi2ELi2ELb1EEENS1_24CollectiveEpilogueBwdGQAISA_fSD_Li256ELb1ELb1EEENS1_19SingleTileSchedulerILb1ELb0ELb0ELi64EEEEEEEEEvNT_6ParamsE,@function
        .size           _ZN7cutlass13device_kernelIN5flash19enable_sm80_to_sm89INS1_16FlashAttnBwdSm80INS1_25CollectiveMainloopBwdSm80ILi1ELi1EN4cute5tupleIJNS5_1CILi64EEES8_NS7_ILi192EEEEEENS_10bfloat16_tEfNS_4arch4Sm80ELb0ELb0ELb1ELb1ELb1ELb0ELb0ELb0ELi2ELi2ELi2ELi2ELb1EEENS1_24CollectiveEpilogueBwdGQAISA_fSD_Li256ELb1ELb1EEENS1_19SingleTileSchedulerILb1ELb0ELb0ELi64EEEEEEEEEvNT_6ParamsE,(.L_x_1379 - _ZN7cutlass13device_kernelIN5flash19enable_sm80_to_sm89INS1_16FlashAttnBwdSm80INS1_25CollectiveMainloopBwdSm80ILi1ELi1EN4cute5tupleIJNS5_1CILi64EEES8_NS7_ILi192EEEEEENS_10bfloat16_tEfNS_4arch4Sm80ELb0ELb0ELb1ELb1ELb1ELb0ELb0ELb0ELi2ELi2ELi2ELi2ELb1EEENS1_24CollectiveEpilogueBwdGQAISA_fSD_Li256ELb1ELb1EEENS1_19SingleTileSchedulerILb1ELb0ELb0ELi64EEEEEEEEEvNT_6ParamsE)
        .other          _ZN7cutlass13device_kernelIN5flash19enable_sm80_to_sm89INS1_16FlashAttnBwdSm80INS1_25CollectiveMainloopBwdSm80ILi1ELi1EN4cute5tupleIJNS5_1CILi64EEES8_NS7_ILi192EEEEEENS_10bfloat16_tEfNS_4arch4Sm80ELb0ELb0ELb1ELb1ELb1ELb0ELb0ELb0ELi2ELi2ELi2ELi2ELb1EEENS1_24CollectiveEpilogueBwdGQAISA_fSD_Li256ELb1ELb1EEENS1_19SingleTileSchedulerILb1ELb0ELb0ELi64EEEEEEEEEvNT_6ParamsE,@"STO_CUDA_ENTRY STV_DEFAULT"
_ZN7cutlass13device_kernelIN5flash19enable_sm80_to_sm89INS1_16FlashAttnBwdSm80INS1_25CollectiveMainloopBwdSm80ILi1ELi1EN4cute5tupleIJNS5_1CILi64EEES8_NS7_ILi192EEEEEENS_10bfloat16_tEfNS_4arch4Sm80ELb0ELb0ELb1ELb1ELb1ELb0ELb0ELb0ELi2ELi2ELi2ELi2ELb1EEENS1_24CollectiveEpilogueBwdGQAISA_fSD_Li256ELb1ELb1EEENS1_19SingleTileSchedulerILb1ELb0ELb0ELi64EEEEEEEEEvNT_6ParamsE:
        /* <DEDUP_REMOVED lines=17> */
.L_x_125:
        /* <DEDUP_REMOVED lines=8> */
.L_x_127:
[----:B------:R-:W-:Y:S02]  /*0190*/  MOV R0, c[0x0][0x3ac] ;  /* 0x0000eb0000007a02 */ /* 0x000fe40000000f00 */
.L_x_126:
[----:B-1----:R-:W-:-:S05]  /*01a0*/  IMAD.SHL.U32 R2, R28, 0x40, RZ ;  /* 0x000000401c027824 */ /* 0x002fca00078e00ff */
[----:B-----5:R-:W-:-:S04]  /*01b0*/  ISETP.GE.AND P0, PT, R2, R0, PT ;  /* 0x000000000200720c */ /* 0x020fc80003f06270 */
[----:B------:R-:W-:Y:S01]  /*01c0*/  SEL R251, R5, 0xffffffff, !P0 ;  /* 0xffffffff05fb7807 */ /* 0x000fe20004000000 */
[----:B------:R-:W-:Y:S05]  /*01d0*/  BRA `(.L_x_128) ;  /* 0x0000011000007947 */ /* 0x000fea0003800000 */
.L_x_124:
[----:B---34-:R-:W-:-:S04]  /*01e0*/  ISETP.NE.U32.AND P0, PT, RZ, c[0x0][0x3c8], PT ;  /* 0x0000f200ff007a0c */ /* 0x018fc80003f05070 */
[----:B------:R-:W-:-:S13]  /*01f0*/  ISETP.NE.AND.EX P0, PT, RZ, c[0x0][0x3cc], PT, P0 ;  /* 0x0000f300ff007a0c */ /* 0x000fda0003f05300 */
[----:B------:R-:W-:Y:S05]  /*0200*/  @!P0 BRA `(.L_x_129) ;  /* 0x0000002000008947 */ /* 0x000fea0003800000 */
[----:B------:R1:W5:Y:S01]  /*0210*/  LDG.E R0, [R2.64] ;  /* 0x0000000a02007981 */ /* 0x000362000c1e1900 */
[----:B------:R-:W-:Y:S05]  /*0220*/  BRA `(.L_x_130) ;  /* 0x0000009000007947 */ /* 0x000fea0003800000 */
.L_x_129:
        /* <DEDUP_REMOVED lines=8> */
.L_x_131:
[----:B------:R-:W-:Y:S02]  /*02b0*/  MOV R0, c[0x0][0x3ac] ;  /* 0x0000eb0000007a02 */ /* 0x000fe40000000f00 */
.L_x_130:
[----:B-1----:R-:W-:-:S05]  /*02c0*/  IMAD.SHL.U32 R2, R28, 0x40, RZ ;  /* 0x000000401c027824 */ /* 0x002fca00078e00ff */
[----:B-----5:R-:W-:-:S04]  /*02d0*/  ISETP.GE.AND P0, PT, R2, R0, PT ;  /* 0x000000000200720c */ /* 0x020fc80003f06270 */
[----:B------:R-:W-:-:S04]  /*02e0*/  SEL R251, R5, 0xffffffff, !P0 ;  /* 0xffffffff05fb7807 */ /* 0x000fc80004000000 */
.L_x_128:
        /* <DEDUP_REMOVED lines=36> */
.L_x_132:
[----:B------:R-:W-:-:S04]  /*0530*/  ISETP.NE.U32.AND P0, PT, RZ, c[0x0][0x2e0], PT ;  /* 0x0000b800ff007a0c */ /* 0x000fc80003f05070 */
[----:B------:R-:W-:-:S13]  /*0540*/  ISETP.NE.AND.EX P0, PT, RZ, c[0x0][0x2e4], PT, P0 ;  /* 0x0000b900ff007a0c */ /* 0x000fda0003f05300 */
[----:B------:R-:W-:Y:S05]  /*0550*/  @!P0 BRA `(.L_x_133) ;  /* 0x0000003000008947 */ /* 0x000fea0003800000 */
[----:B------:R-:W-:-:S05]  /*0560*/  IMAD.WIDE R2, R251, R13, c[0x0][0x2e0] ;  /* 0x0000b800fb027625 */ /* 0x000fca00078e020d */
[----:B------:R1:W5:Y:S01]  /*0570*/  LDG.E R23, [R2.64] ;  /* 0x0000000a02177981 */ /* 0x000362000c1e1900 */
[----:B------:R-:W-:Y:S05]  /*0580*/  BRA `(.L_x_134) ;  /* 0x0000004000007947 */ /* 0x000fea0003800000 */
.L_x_133:
[----:B------:R-:W-:Y:S05]  /*0590*/  @!P3 BRA `(.L_x_134) ;  /* 0x000000300000b947 */ /* 0x000fea0003800000 */
[----:B------:R1:W2:Y:S04]  /*05a0*/  LDG.E R0, [R2.64] ;  /* 0x0000000a02007981 */ /* 0x0002a8000c1e1900 */
[----:B-1----:R-:W2:Y:S02]  /*05b0*/  LDG.E R2, [R2.64+0x4] ;  /* 0x0000040a02027981 */ /* 0x002ea4000c1e1900 */
[----:B--2---:R-:W-:Y:S02]  /*05c0*/  IADD3 R23, -R0, R2, RZ ;  /* 0x0000000200177210 */ /* 0x004fe40007ffe1ff */
.L_x_134:
        /* <DEDUP_REMOVED lines=488> */
.L_x_138:
        /* <DEDUP_REMOVED lines=478> */
.L_x_136:
        /* <DEDUP_REMOVED lines=120> */
.L_x_137:
        /* <DEDUP_REMOVED lines=166> */
.L_x_135:
[----:B------:R-:W-:Y:S05]  /*5410*/  @P0 EXIT ;  /* 0x000000000000094d */ /* 0x000fea0003800000 */
[----:B------:R-:W-:-:S04]  /*5420*/  ISETP.NE.U32.AND P0, PT, RZ, c[0x0][0x360], PT ;  /* 0x0000d800ff007a0c */ /* 0x000fc80003f05070 */
[----:B------:R-:W-:-:S13]  /*5430*/  ISETP.NE.AND.EX P0, PT, RZ, c[0x0][0x364], PT, P0 ;  /* 0x0000d900ff007a0c */ /* 0x000fda0003f05300 */
[----:B-1----:R-:W-:-:S04]  /*5440*/  @P0 IMAD.MOV.U32 R2, RZ, RZ, 0x4 ;  /* 0x00000004ff020424 */ /* 0x002fc800078e00ff */
[----:B------:R-:W-:-:S06]  /*5450*/  @P0 IMAD.WIDE R2, R251, R2, c[0x0][0x360] ;  /* 0x0000d800fb020625 */ /* 0x000fcc00078e0202 */
[----:B------:R1:W2:Y:S01]  /*5460*/  @P0 LDG.E R2, [R2.64] ;  /* 0x0000000a02020981 */ /* 0x0002a2000c1e1900 */
[----:B------:R-:W3:Y:S01]  /*5470*/  S2UR UR6, SR_CTAID.X ;  /* 0x00000000000679c3 */ /* 0x000ee20000002500 */
[----:B------:R-:W-:Y:S01]  /*5480*/  IMAD.MOV.U32 R0, RZ, RZ, c[0x0][0x338] ;  /* 0x0000ce00ff007624 */ /* 0x000fe200078e00ff */
[----:B------:R-:W-:Y:S01]  /*5490*/  ULDC UR5, c[0x0][0x358] ;  /* 0x0000d60000057ab9 */ /* 0x000fe20000000800 */
[----:B------:R-:W1:Y:S01]  /*54a0*/  S2R R5, SR_CTAID.Y ;  /* 0x0000000000057919 */ /* 0x000e620000002600 */
[----:B------:R-:W-:Y:S01]  /*54b0*/  ULDC UR4, c[0x0][0x2f4] ;  /* 0x0000bd0000047ab9 */ /* 0x000fe20000000800 */
[----:B------:R-:W-:Y:S01]  /*54c0*/  SHF.R.S32.HI R16, RZ, 0x1f, R251 ;  /* 0x0000001fff107819 */ /* 0x000fe200000114fb */
[----:B------:R-:W-:Y:S01]  /*54d0*/  BSSY B0, `(.L_x_139) ;  /* 0x0000024000007945 */ /* 0x000fe20003800000 */
[----:B------:R-:W-:Y:S01]  /*54e0*/  BAR.SYNC.DEFER_BLOCKING 0x1, 0x100 ;  /* 0x0044000000007b1d */ /* 0x000fe20000010000 */
[----:B------:R-:W-:Y:S01]  /*54f0*/  ISETP.NE.AND P1, PT, R0, 0x1, PT ;  /* 0x000000010000780c */ /* 0x000fe20003f25270 */
[----:B------:R-:W-:Y:S01]  /*5500*/  IMAD R0, R251, c[0x0][0x2f4], RZ ;  /* 0x0000bd00fb007a24 */ /* 0x000fe200078e02ff */
[----:B------:R-:W-:-:S02]  /*5510*/  SEL R16, R16, RZ, !P0 ;  /* 0x000000ff10107207 */ /* 0x000fc40004000000 */
[----:B------:R-:W-:Y:S02]  /*5520*/  SEL R12, R251, RZ, !P0 ;  /* 0x000000fffb0c7207 */ /* 0x000fe40004000000 */
[----:B------:R-:W-:Y:S01]  /*5530*/  SHF.R.S32.HI R15, RZ, 0x1f, R0 ;  /* 0x0000001fff0f7819 */ /* 0x000fe20000011400 */
[----:B---3--:R-:W-:-:S06]  /*5540*/  UIMAD UR5, UR6, UR5, URZ ;  /* 0x00000005060572a4 */ /* 0x008fcc000f8e023f */
[----:B-1----:R-:W-:Y:S01]  /*5550*/  @P1 IMAD.HI.U32 R3, R5, c[0x0][0x33c], RZ ;  /* 0x0000cf0005031a27 */ /* 0x002fe200078e00ff */
[----:B------:R-:W-:-:S03]  /*5560*/  UIMAD UR5, UR5, UR4, URZ ;  /* 0x00000004050572a4 */ /* 0x000fc6000f8e023f */
[----:B------:R-:W-:Y:S01]  /*5570*/  IMAD.MOV.U32 R7, RZ, RZ, R5 ;  /* 0x000000ffff077224 */ /* 0x000fe200078e0005 */
[----:B------:R-:W-:Y:S01]  /*5580*/  @P1 SHF.R.U32.HI R7, RZ, c[0x0][0x340], R3 ;  /* 0x0000d000ff071a19 */ /* 0x000fe20000011603 */
[----:B------:R-:W-:-:S03]  /*5590*/  USHF.R.S32.HI UR4, URZ, 0x1f, UR5 ;  /* 0x0000001f3f047899 */ /* 0x000fc60008011405 */
[--C-:B------:R-:W-:Y:S01]  /*55a0*/  IADD3 R0, P2, P1, R0, UR5, R7.reuse ;  /* 0x0000000500007c10 */ /* 0x100fe2000f95e007 */
[--C-:B------:R-:W-:Y:S01]  /*55b0*/  IMAD.MOV R6, RZ, RZ, -R7.reuse ;  /* 0x000000ffff067224 */ /* 0x100fe200078e0a07 */
[----:B------:R-:W-:-:S03]  /*55c0*/  SHF.R.S32.HI R13, RZ, 0x1f, R7 ;  /* 0x0000001fff0d7819 */ /* 0x000fc60000011407 */
[----:B------:R-:W-:Y:S01]  /*55d0*/  IMAD.SHL.U32 R14, R0, 0x4, RZ ;  /* 0x00000004000e7824 */ /* 0x000fe200078e00ff */
[----:B------:R-:W-:Y:S01]  /*55e0*/  IADD3.X R15, R15, UR4, R13, P2, P1 ;  /* 0x000000040f0f7c10 */ /* 0x000fe200097e240d */
[----:B------:R-:W-:Y:S01]  /*55f0*/  IMAD R6, R6, c[0x0][0x338], R5 ;  /* 0x0000ce0006067a24 */ /* 0x000fe200078e0205 */
[----:B------:R-:W-:Y:S02]  /*5600*/  ISETP.NE.AND P2, PT, R252, RZ, PT ;  /* 0x000000fffc00720c */ /* 0x000fe40003f45270 */
[----:B------:R-:W-:Y:S02]  /*5610*/  SHF.L.U64.HI R15, R0, 0x2, R15 ;  /* 0x00000002000f7819 */ /* 0x000fe4000001020f */
[----:B------:R-:W-:-:S04]  /*5620*/  IADD3 R4, P1, R14, c[0x0][0x350], RZ ;  /* 0x0000d4000e047a10 */ /* 0x000fc80007f3e0ff */
[----:B------:R-:W-:Y:S01]  /*5630*/  IADD3.X R5, R15, c[0x0][0x354], RZ, P1, !PT ;  /* 0x0000d5000f057a10 */ /* 0x000fe20000ffe4ff */
[----:B--2---:R-:W-:-:S05]  /*5640*/  @P0 IMAD R2, R251, 0x40, R2 ;  /* 0x00000040fb020824 */ /* 0x004fca00078e0202 */
[----:B------:R-:W-:-:S04]  /*5650*/  @P0 SHF.R.S32.HI R3, RZ, 0x1f, R2 ;  /* 0x0000001fff030819 */ /* 0x000fc80000011402 */
[----:B------:R-:W-:-:S04]  /*5660*/  @P0 LEA.HI R2, R3, R2, RZ, 0x6 ;  /* 0x0000000203020211 */ /* 0x000fc800078f30ff */
[----:B------:R-:W-:-:S05]  /*5670*/  @P0 SHF.R.S32.HI R2, RZ, 0x6, R2 ;  /* 0x00000006ff020819 */ /* 0x000fca0000011402 */
[----:B------:R-:W-:-:S05]  /*5680*/  @P0 IMAD R2, R2, 0x3000, RZ ;  /* 0x0000300002020824 */ /* 0x000fca00078e02ff */
[----:B------:R-:W-:Y:S02]  /*5690*/  @P0 SHF.R.S32.HI R3, RZ, 0x1f, R2 ;  /* 0x0000001fff030819 */ /* 0x000fe40000011402 */
[----:B------:R-:W-:Y:S01]  /*56a0*/  @!P0 CS2R R2, SRZ ;  /* 0x0000000000028805 */ /* 0x000fe2000001ff00 */
[----:B------:R-:W-:Y:S05]  /*56b0*/  @P2 BRA `(.L_x_140) ;  /* 0x0000005000002947 */ /* 0x000fea0003800000 */
.L_x_141:
[----:B------:R-:W2:Y:S01]  /*56c0*/  LDG.E.STRONG.GPU R0, [R4.64] ;  /* 0x0000000a04007981 */ /* 0x000ea2000c1ef900 */
[----:B------:R-:W-:Y:S01]  /*56d0*/  YIELD ;  /* 0x0000000000007946 */ /* 0x000fe20003800000 */
[----:B--2---:R-:W-:Y:S01]  /*56e0*/  ISETP.NE.AND P0, PT, R0, R6, PT ;  /* 0x000000060000720c */ /* 0x004fe20003f05270 */
[----:B------:R-:W-:-:S12]  /*56f0*/  CCTL.IVALL ;  /* 0x00000000ff00798f */ /* 0x000fd80002000000 */
[----:B------:R-:W-:Y:S05]  /*5700*/  @P0 BRA `(.L_x_141) ;  /* 0xffffffb000000947 */ /* 0x000fea000383ffff */
.L_x_140:
[----:B------:R-:W-:Y:S05]  /*5710*/  BSYNC B0 ;  /* 0x0000000000007941 */ /* 0x000fea0003800000 */
.L_x_139:
[----:B------:R-:W-:Y:S01]  /*5720*/  MOV R17, 0xffffffff ;  /* 0xffffffff00117802 */ /* 0x000fe20000000f00 */
[----:B------:R-:W-:Y:S05]  /*5730*/  BRA.CONV ~URZ, `(.L_x_142) ;  /* 0x000000237f007947 */ /* 0x000fea000b800000 */
[----:B------:R-:W-:Y:S02]  /*5740*/  MOV R8, 0x5760 ;  /* 0x0000576000087802 */ /* 0x000fe40000000f00 */
[----:B-----5:R-:W-:Y:S05]  /*5750*/  CALL.REL.NOINC `($__internal_1_$__cuda_sm70_warpsync) ;  /* 0x00000a9000007944 */ /* 0x020fea0003c00000 */
.L_x_142:
[----:B------:R-:W-:Y:S01]  /*5760*/  UIMAD UR5, UR6, 0x3000, URZ ;  /* 0x00003000060578a4 */ /* 0x000fe2000f8e023f */
[----:B------:R-:W-:Y:S01]  /*5770*/  SHF.R.S32.HI R8, RZ, 0x1f, R252 ;  /* 0x0000001fff087819 */ /* 0x000fe200000114fc */
[----:B------:R-:W-:Y:S01]  /*5780*/  IMAD R0, R13, c[0x0][0x328], RZ ;  /* 0x0000ca000d007a24 */ /* 0x000fe200078e02ff */
[----:B------:R-:W-:-:S06]  /*5790*/  NOP ;  /* 0x0000000000007918 */ /* 0x000fcc0000000000 */
[----:B------:R-:W-:Y:S01]  /*57a0*/  USHF.R.S32.HI UR4, URZ, 0x1f, UR5 ;  /* 0x0000001f3f047899 */ /* 0x000fe20008011405 */
[----:B------:R-:W-:Y:S01]  /*57b0*/  IADD3 R10, P1, P0, R2, UR5, R252 ;  /* 0x00000005020a7c10 */ /* 0x000fe2000f83e0fc */
[----:B------:R-:W-:-:S04]  /*57c0*/  IMAD R0, R7, c[0x0][0x32c], R0 ;  /* 0x0000cb0007007a24 */ /* 0x000fc800078e0200 */
[----:B------:R-:W-:Y:S01]  /*57d0*/  IADD3.X R11, R3, UR4, R8, P1, P0 ;  /* 0x00000004030b7c10 */ /* 0x000fe20008fe0408 */
[----:B------:R-:W-:-:S04]  /*57e0*/  IMAD R8, R16, c[0x0][0x330], RZ ;  /* 0x0000cc0010087a24 */ /* 0x000fc800078e02ff */
[----:B------:R-:W-:-:S05]  /*57f0*/  IMAD.WIDE.U32 R2, R7, c[0x0][0x328], R10 ;  /* 0x0000ca0007027a25 */ /* 0x000fca00078e000a */
[----:B------:R-:W-:Y:S01]  /*5800*/  IADD3 R3, R3, R0, RZ ;  /* 0x0000000003037210 */ /* 0x000fe20007ffe0ff */
[----:B------:R-:W-:-:S04]  /*5810*/  IMAD R0, R12, c[0x0][0x334], R8 ;  /* 0x0000cd000c007a24 */ /* 0x000fc800078e0208 */
[----:B------:R-:W-:-:S05]  /*5820*/  IMAD.WIDE.U32 R8, R12, c[0x0][0x330], R2 ;  /* 0x0000cc000c087a25 */ /* 0x000fca00078e0002 */
[----:B------:R-:W-:Y:S02]  /*5830*/  IADD3 R0, R9, R0, RZ ;  /* 0x0000000009007210 */ /* 0x000fe40007ffe0ff */
        /* <DEDUP_REMOVED lines=52> */
[----:B-1---5:R-:W-:Y:S05]  /*5b80*/  CALL.REL.NOINC `($__internal_1_$__cuda_sm70_warpsync) ;  /* 0x0000066000007944 */ /* 0x022fea0003c00000 */
.L_x_143:
        /* <DEDUP_REMOVED lines=12> */
.L_x_145:
[----:B------:R-:W-:Y:S05]  /*5c50*/  BSYNC B0 ;  /* 0x0000000000007941 */ /* 0x000fea0003800000 */
.L_x_144:
[----:B--2---:R-:W-:Y:S01]  /*5c60*/  IADD3 R4, P0, R14, c[0x0][0x348], RZ ;  /* 0x0000d2000e047a10 */ /* 0x004fe20007f1e0ff */
[----:B------:R-:W-:Y:S03]  /*5c70*/  BSSY B0, `(.L_x_146) ;  /* 0x0000008000007945 */ /* 0x000fe60003800000 */
[----:B------:R-:W-:Y:S01]  /*5c80*/  IADD3.X R5, R15, c[0x0][0x34c], RZ, P0, !PT ;  /* 0x0000d3000f057a10 */ /* 0x000fe200007fe4ff */
[----:B------:R-:W-:Y:S05]  /*5c90*/  @P2 BRA `(.L_x_147) ;  /* 0x0000005000002947 */ /* 0x000fea0003800000 */
.L_x_148:
[----:B------:R-:W2:Y:S01]  /*5ca0*/  LDG.E.STRONG.GPU R0, [R4.64] ;  /* 0x0000000a04007981 */ /* 0x000ea2000c1ef900 */
[----:B------:R-:W-:Y:S01]  /*5cb0*/  YIELD ;  /* 0x0000000000007946 */ /* 0x000fe20003800000 */
[----:B--2---:R-:W-:Y:S01]  /*5cc0*/  ISETP.NE.AND P0, PT, R0, R6, PT ;  /* 0x000000060000720c */ /* 0x004fe20003f05270 */
[----:B------:R-:W-:-:S12]  /*5cd0*/  CCTL.IVALL ;  /* 0x00000000ff00798f */ /* 0x000fd80002000000 */
[----:B------:R-:W-:Y:S05]  /*5ce0*/  @P0 BRA `(.L_x_148) ;  /* 0xffffffb000000947 */ /* 0x000fea000383ffff */
.L_x_147:
[----:B------:R-:W-:Y:S05]  /*5cf0*/  BSYNC B0 ;  /* 0x0000000000007941 */ /* 0x000fea0003800000 */
.L_x_146:
[----:B------:R-:W-:Y:S05]  /*5d00*/  BRA.CONV ~URZ, `(.L_x_149) ;  /* 0x000000237f007947 */ /* 0x000fea000b800000 */
[----:B------:R-:W-:Y:S02]  /*5d10*/  MOV R8, 0x5d30 ;  /* 0x00005d3000087802 */ /* 0x000fe40000000f00 */
[----:B-1---5:R-:W-:Y:S05]  /*5d20*/  CALL.REL.NOINC `($__internal_1_$__cuda_sm70_warpsync) ;  /* 0x000004c000007944 */ /* 0x022fea0003c00000 */
.L_x_149:
[----:B-1----:R-:W-:Y:S01]  /*5d30*/  MOV R2, R10 ;  /* 0x0000000a00027202 */ /* 0x002fe20000000f00 */
[----:B------:R-:W-:Y:S01]  /*5d40*/  IMAD R0, R13, c[0x0][0x300], RZ ;  /* 0x0000c0000d007a24 */ /* 0x000fe200078e02ff */
[----:B------:R-:W-:Y:S01]  /*5d50*/  MOV R3, R11 ;  /* 0x0000000b00037202 */ /* 0x000fe20000000f00 */
[----:B------:R-:W-:Y:S01]  /*5d60*/  IMAD R6, R16, c[0x0][0x308], RZ ;  /* 0x0000c20010067a24 */ /* 0x000fe200078e02ff */
[----:B------:R-:W-:-:S06]  /*5d70*/  NOP ;  /* 0x0000000000007918 */ /* 0x000fcc0000000000 */
[----:B------:R-:W-:-:S04]  /*5d80*/  IMAD.WIDE.U32 R2, R7, c[0x0][0x300], R2 ;  /* 0x0000c00007027a25 */ /* 0x000fc800078e0002 */
[----:B------:R-:W-:-:S05]  /*5d90*/  IMAD R0, R7, c[0x0][0x304], R0 ;  /* 0x0000c10007007a24 */ /* 0x000fca00078e0200 */
        /* <DEDUP_REMOVED lines=57> */
.L_x_150:
        /* <DEDUP_REMOVED lines=12> */
        .weak           $__internal_1_$__cuda_sm70_warpsync
        .type           $__internal_1_$__cuda_sm70_warpsync,@function
        .size           $__internal_1_$__cuda_sm70_warpsync,(.L_x_1379 - $__internal_1_$__cuda_sm70_warpsync)
$__internal_1_$__cuda_sm70_warpsync:
[----:B------:R-:W-:Y:S01]  /*61f0*/  MOV R9, 0x0 ;  /* 0x0000000000097802 */ /* 0x000fe20000000f00 */
[----:B------:R-:W-:Y:S04]  /*6200*/  WARPSYNC R17 ;  /* 0x0000001100007348 */ /* 0x000fe80003800000 */
[----:B------:R-:W-:Y:S05]  /*6210*/  RET.REL.NODEC R8 `(_ZN7cutlass13device_kernelIN5flash19enable_sm80_to_sm89INS1_16FlashAttnBwdSm80INS1_25CollectiveMainloopBwdSm80ILi1ELi1EN4cute5tupleIJNS5_1CILi64EEES8_NS7_ILi192EEEEEENS_10bfloat16_tEfNS_4arch4Sm80ELb0ELb0ELb1ELb1ELb1ELb0ELb0ELb0ELi2ELi2ELi2ELi2ELb1EEENS1_24CollectiveEpilogueBwdGQAISA_fSD_Li256ELb1ELb1EEENS1_19SingleTileSchedulerILb1ELb0ELb0ELi64EEEEEEEEEvNT_6ParamsE) ;  /* 0xffff9de008007950 */ /* 0x000fea0003c3ffff */
.L_x_151:
        /* <DEDUP_REMOVED lines=14> */
.L_x_1379:


//--------------------- .text._ZN7cutlass13device_kernelIN5flash19enable_sm80_to_sm89INS1_16FlashAttnBwdSm80INS1_25CollectiveMainloopBwdSm80ILi1ELi1EN4cute5tupleIJNS5_1CILi64EEES8_NS7_ILi192EEEEEENS_10bfloat16_tEfNS_4arch4Sm80ELb0ELb1ELb1ELb0ELb0ELb0ELb0ELb0ELi2ELi2ELi2ELi2ELb1EEENS1_21CollectiveEpilogueBwdISA_SB_SD_Li256ELb0ELb0ELi4EEENS1_19SingleTileSchedulerILb0ELb0ELb0ELi64EEEEEEEEEvNT_6ParamsE --------------------------
	.section	.text._ZN7cutlass13device_kernelIN5flash19enable_sm80_to_sm89INS1_16FlashAttnBwdSm80INS1_25CollectiveMainloopBwdSm80ILi1ELi1EN4cute5tupleIJNS5_1CILi64EEES8_NS7_ILi192EEEEEENS_10bfloat16_tEfNS_4arch4Sm80ELb0ELb1ELb1ELb0ELb0ELb0ELb0ELb0ELi2ELi2ELi2ELi2ELb1EEENS1_21CollectiveEpilogueBwdISA_SB_SD_Li256ELb0ELb0ELi4EEENS1_19SingleTileSchedulerILb0ELb0ELb0ELi64EEEEEEEEEvNT_6ParamsE,"ax",@progbits
	.sectioninfo	@"SHI_REGISTERS=255"
	.align	128
.text._ZN7cutlass13device_kernelIN5flash19enable_sm80_to_sm89INS1_16FlashAttnBwdSm80INS1_25CollectiveMainloopBwdSm80ILi1ELi1EN4cute5tupleIJNS5_1CILi64EEES8_NS7_ILi192EEEEEENS_10bfloat16_tEfNS_4arch4Sm80ELb0ELb1ELb1ELb0ELb0ELb0ELb0ELb0ELi2ELi2ELi2ELi2ELb1EEENS1_21CollectiveEpilogueBwdISA_SB_SD_Li256ELb0ELb0ELi4EEENS1_19SingleTileSchedulerILb0ELb0ELb0ELi64EEEEEEEEEvNT_6ParamsE:
        .type           _ZN7cutlass13device_kernelIN5flash19enable_sm80_to_sm89INS1_16FlashAttnBwdSm80INS1_25CollectiveMainloopBwdSm80ILi1ELi1EN4cute5tupleIJNS5_1CILi64EEES8_NS7_ILi192EEEEEENS_10bfloat16_tEfNS_4arch4Sm80ELb0ELb1ELb1ELb0ELb0ELb0ELb0ELb0ELi2ELi2ELi2ELi2ELb1EEENS1_21CollectiveEpilogueBwdISA_SB_SD_Li256ELb0ELb0ELi4EEENS1_19SingleTileSchedulerILb0ELb0ELb0ELi64EEEEEEEEEvNT_6ParamsE,@function
        .size           _ZN7cutlass13device_kernelIN5flash19enable_sm80_to_sm89INS1_16FlashAttnBwdSm80INS1_25CollectiveMainloopBwdSm80ILi1ELi1EN4cute5tupleIJNS5_1CILi64EEES8_NS7_ILi192EEEEEENS_10bfloat16_tEfNS_4arch4Sm80ELb0ELb1ELb1ELb0ELb0ELb0ELb0ELb0ELi2ELi2ELi2ELi2ELb1EEENS1_21CollectiveEpilogueBwdISA_SB_SD_Li256ELb0ELb0ELi4EEENS1_19SingleTileSchedulerILb0ELb0ELb0ELi64EEEEEEEEEvNT_6ParamsE,(.L_x_1381 - _ZN7cutlass13device_kernelIN5flash19enable_sm80_to_sm89INS1_16FlashAttnBwdSm80INS1_25CollectiveMainloopBwdSm80ILi1ELi1EN4cute5tupleIJNS5_1CILi64EEES8_NS7_ILi192EEEEEENS_10bfloat16_tEfNS_4arch4Sm80ELb0ELb1ELb1ELb0ELb0ELb0ELb0ELb0ELi2ELi2ELi2ELi2ELb1EEENS1_21CollectiveEpilogueBwdISA_SB_SD_Li256ELb0ELb0ELi4EEENS1_19SingleTileSchedulerILb0ELb0ELb0ELi64EEEEEEEEEvNT_6ParamsE)
        .other          _ZN7cutlass13device_kernelIN5flash19enable_sm80_to_sm89INS1_16FlashAttnBwdSm80INS1_25CollectiveMainloopBwdSm80ILi1ELi1EN4cute5tupleIJNS5_1CILi64EEES8_NS7_ILi192EEEEEENS_10bfloat16_tEfNS_4arch4Sm80ELb0ELb1ELb1ELb0ELb0ELb0ELb0ELb0ELi2ELi2ELi2ELi2ELb1EEENS1_21CollectiveEpilogueBwdISA_SB_SD_Li256ELb0ELb0ELi4EEENS1_19SingleTileSchedulerILb0ELb0ELb0ELi64EEEEEEEEEvNT_6ParamsE,@"STO_CUDA_ENTRY STV_DEFAULT"
_ZN7cutlass13device_kernelIN5flash19enable_sm80_to_sm89INS1_16FlashAttnBwdSm80INS1_25CollectiveMainloopBwdSm80ILi1ELi1EN4cute5tupleIJNS5_1CILi64EEES8_NS7_ILi192EEEEEENS_10bfloat16_tEfNS_4arch4Sm80ELb0ELb1ELb1ELb0ELb0ELb0ELb0ELb0ELi2ELi2ELi2ELi2ELb1EEENS1_21CollectiveEpilogueBwdISA_SB_SD_Li256ELb0ELb0ELi4EEENS1_19SingleTileSchedulerILb0ELb0ELb0ELi64EEEEEEEEEvNT_6ParamsE:
[----:B------:R-:W-:Y:S02]  /*0000*/  MOV R1, c[0x0][0x28] ;  /* 0x00000a0000017a02 */ /* 0x000fe40000000f00 */
[----:B------:R-:W1:Y:S02]  /*0010*/  S2UR UR14, SR_CTAID.Z ;  /* 0x00000000000e79c3 */ /* 0x000e640000002700 */
[----:B-1----:R-:W-:-:S13]  /*0020*/  ISETP.LE.AND P0, PT, RZ, UR14, PT ;  /* 0x0000000eff007c0c */ /* 0x002fda000bf03270 */
[----:B------:R-:W-:Y:S05]  /*0030*/  @!P0 EXIT ;  /* 0x000000000000894d */ /* 0x000fea0003800000 */
[----:B------:R-:W1:Y:S01]  /*0040*/  S2UR UR13, SR_CTAID.X ;  /* 0x00000000000d79c3 */ /* 0x000e620000002500 */
[----:B------:R-:W2:Y:S01]  /*0050*/  S2R R236, SR_TID.X ;  /* 0x0000000000ec7919 */ /* 0x000ea20000002100 */
[----:B------:R-:W-:Y:S02]  /*0060*/  ULDC UR5, c[0x0][0x168] ;  /* 0x00005a0000057ab9 */ /* 0x000fe40000000800 */
[----:B------:R-:W-:Y:S01]  /*0070*/  UIADD3 UR5, UR5, 0x3f, URZ ;  /* 0x0000003f05057890 */ /* 0x000fe2000fffe03f */
[----:B------:R-:W3:Y:S03]  /*0080*/  S2R R89, SR_CTAID.Y ;  /* 0x0000000000597919 */ /* 0x000ee60000002600 */
[----:B------:R-:W-:-:S04]  /*0090*/  USHF.R.S32.HI UR4, URZ, 0x1f, UR5 ;  /* 0x0000001f3f047899 */ /* 0x000fc80008011405 */
[----:B------:R-:W-:-:S04]  /*00a0*/  ULEA.HI UR4, UR4, UR5, URZ, 0x6 ;  /* 0x0000000504047291 */ /* 0x000fc8000f8f303f */
[----:B------:R-:W-:Y:S01]  /*00b0*/  USHF.R.S32.HI UR17, URZ, 0x6, UR4 ;  /* 0x000000063f117899 */ /* 0x000fe20008011404 */
[----:B-1----:R-:W-:-:S13]  /*00c0*/  ISETP.LE.AND P0, PT, RZ, UR13, PT ;  /* 0x0000000dff007c0c */ /* 0x002fda000bf03270 */
[----:B------:R-:W-:Y:S05]  /*00d0*/  @!P0 BRA `(.L_x_152) ;  /* 0x000000c000008947 */ /* 0x000fea0003800000 */
[----:B--23--:R-:W-:Y:S02]  /*00e0*/  ULDC UR4, c[0x0][0x168] ;  /* 0x00005a0000047ab9 */ /* 0x00cfe40000000800 */
[----:B------:R-:W-:-:S04]  /*00f0*/  ULEA UR4, UR13, UR4, 0x6 ;  /* 0x000000040d047291 */ /* 0x000fc8000f8e303f */
[----:B------:R-:W-:-:S03]  /*0100*/  UIADD3 UR5, UR4, 0x7f, URZ ;  /* 0x0000007f04057890 */ /* 0x000fc6000fffe03f */
[----:B------:R-:W-:Y:S02]  /*0110*/  ULDC UR4, c[0x0][0x198] ;  /* 0x0000660000047ab9 */ /* 0x000fe40000000800 */
[----:B------:R-:W-:-:S03]  /*0120*/  UIADD3 UR4, UR5, -UR4, URZ ;  /* 0x8000000405047290 */ /* 0x000fc6000fffe03f */
[----:B------:R-:W-:Y:S02]  /*0130*/  ULDC UR5, c[0x0][0x2a0] ;  /* 0x0000a80000057ab9 */ /* 0x000fe40000000800 */
[----:B------:R-:W-:-:S04]  /*0140*/  UIADD3 UR5, UR4, UR5, URZ ;  /* 0x0000000504057290 */ /* 0x000fc8000fffe03f */
[----:B------:R-:W-:-:S04]  /*0150*/  USHF.R.S32.HI UR4, URZ, 0x1f, UR5 ;  /* 0x0000001f3f047899 */ /* 0x000fc80008011405 */
[----:B------:R-:W-:-:S04]  /*0160*/  ULEA.HI UR4, UR4, UR5, URZ, 0x6 ;  /* 0x0000000504047291 */ /* 0x000fc8000f8f303f */
[----:B------:R-:W-:-:S04]  /*0170*/  USHF.R.S32.HI UR4, URZ, 0x6, UR4 ;  /* 0x000000063f047899 */ /* 0x000fc80008011404 */
[----:B------:R-:W-:-:S04]  /*0180*/  UISETP.LT.AND UP0, UPT, UR17, UR4, UPT ;  /* 0x000000041100728c */ /* 0x000fc8000bf01270 */
[----:B------:R-:W-:Y:S02]  /*0190*/  USEL UR17, UR17, UR4, UP0 ;  /* 0x0000000411117287 */ /* 0x000fe40008000000 */
.L_x_152:
[----:B--23--:R-:W-:Y:S01]  /*01a0*/  USHF.L.U32 UR16, UR13, 0x6, URZ ;  /* 0x000000060d107899 */ /* 0x00cfe2000800063f */
[----:B------:R-:W-:Y:S01]  /*01b0*/  PLOP3.LUT P1, PT, PT, PT, PT, 0x80, 0x0 ;  /* 0x000000000000781c */ /* 0x000fe20003f2f070 */
[----:B------:R-:W-:Y:S01]  /*01c0*/  ULDC UR6, c[0x0][0x168] ;  /* 0x00005a0000067ab9 */ /* 0x000fe20000000800 */
[----:B------:R-:W-:Y:S01]  /*01d0*/  CS2R R110, SRZ ;  /* 0x00000000006e7805 */ /* 0x000fe2000001ff00 */
[----:B------:R-:W-:Y:S01]  /*01e0*/  UIADD3 UR6, UR16, UR6, URZ ;  /* 0x0000000610067290 */ /* 0x000fe2000fffe03f */
[----:B------:R-:W-:Y:S01]  /*01f0*/  CS2R R108, SRZ ;  /* 0x00000000006c7805 */ /* 0x000fe2000001ff00 */
[----:B------:R-:W-:Y:S01]  /*0200*/  ULDC UR5, c[0x0][0x198] ;  /* 0x0000660000057ab9 */ /* 0x000fe20000000800 */
[----:B------:R-:W-:Y:S01]  /*0210*/  CS2R R114, SRZ ;  /* 0x0000000000727805 */ /* 0x000fe2000001ff00 */
[----:B------:R-:W-:Y:S01]  /*0220*/  UIADD3 UR5, UR6, -UR5, URZ ;  /* 0x8000000506057290 */ /* 0x000fe2000fffe03f */
[----:B------:R-:W-:Y:S01]  /*0230*/  CS2R R112, SRZ ;  /* 0x0000000000707805 */ /* 0x000fe2000001ff00 */
[----:B------:R-:W-:Y:S01]  /*0240*/  ULDC UR4, c[0x0][0x2a4] ;  /* 0x0000a90000047ab9 */ /* 0x000fe20000000800 */
[----:B------:R-:W-:Y:S01]  /*0250*/  CS2R R106, SRZ ;  /* 0x00000000006a7805 */ /* 0x000fe2000001ff00 */
[----:B------:R-:W-:Y:S01]  /*0260*/  UIADD3 UR5, UR5, -UR4, URZ ;  /* 0x8000000405057290 */ /* 0x000fe2000fffe03f */
[----:B------:R-:W-:Y:S01]  /*0270*/  IMAD.MOV.U32 R9, RZ, RZ, RZ ;  /* 0x000000ffff097224 */ /* 0x000fe200078e00ff */
[----:B------:R-:W-:Y:S01]  /*0280*/  ULDC.64 UR22, c[0x0][0x118] ;  /* 0x0000460000167ab9 */ /* 0x000fe20000000a00 */
[----:B------:R-:W-:Y:S01]  /*0290*/  IMAD.MOV.U32 R104, RZ, RZ, RZ ;  /* 0x000000ffff687224 */ /* 0x000fe200078e00ff */
[----:B------:R-:W-:Y:S01]  /*02a0*/  USHF.R.S32.HI UR4, URZ, 0x1f, UR5 ;  /* 0x0000001f3f047899 */ /* 0x000fe20008011405 */
[----:B------:R-:W-:Y:S01]  /*02b0*/  MOV R11, RZ ;  /* 0x000000ff000b7202 */ /* 0x000fe20000000f00 */
[----:B------:R-:W-:Y:S01]  /*02c0*/  IMAD.MOV.U32 R102, RZ, RZ, RZ ;  /* 0x000000ffff667224 */ /* 0x000fe200078e00ff */
[----:B------:R-:W-:Y:S01]  /*02d0*/  CS2R R12, SRZ ;  /* 0x00000000000c7805 */ /* 0x000fe2000001ff00 */
[----:B------:R-:W-:Y:S01]  /*02e0*/  ULEA.HI UR4, UR4, UR5, URZ, 0x6 ;  /* 0x0000000504047291 */ /* 0x000fe2000f8f303f */
[----:B------:R-:W-:Y:S01]  /*02f0*/  MOV R100, RZ ;  /* 0x000000ff00647202 */ /* 0x000fe20000000f00 */
[----:B------:R-:W-:Y:S01]  /*0300*/  IMAD.MOV.U32 R94, RZ, RZ, RZ ;  /* 0x000000ffff5e7224 */ /* 0x000fe200078e00ff */
[----:B------:R-:W-:Y:S01]  /*0310*/  MOV R15, RZ ;  /* 0x000000ff000f7202 */ /* 0x000fe20000000f00 */
[----:B------:R-:W-:Y:S01]  /*0320*/  USHF.R.S32.HI UR15, URZ, 0x6, UR4 ;  /* 0x000000063f0f7899 */ /* 0x000fe20008011404 */
[----:B------:R-:W-:Y:S01]  /*0330*/  IMAD.MOV.U32 R92, RZ, RZ, RZ ;  /* 0x000000ffff5c7224 */ /* 0x000fe200078e00ff */
[----:B------:R-:W-:Y:S01]  /*0340*/  CS2R R16, SRZ ;  /* 0x0000000000107805 */ /* 0x000fe2000001ff00 */
[----:B------:R-:W-:Y:S01]  /*0350*/  MOV R98, RZ ;  /* 0x000000ff00627202 */ /* 0x000fe20000000f00 */
[----:B------:R-:W-:Y:S01]  /*0360*/  UISETP.LT.AND UP0, UPT, URZ, UR15, UPT ;  /* 0x0000000f3f00728c */ /* 0x000fe2000bf01270 */
[----:B------:R-:W-:Y:S01]  /*0370*/  IMAD.MOV.U32 R96, RZ, RZ, RZ ;  /* 0x000000ffff607224 */ /* 0x000fe200078e00ff */
[----:B------:R-:W-:Y:S01]  /*0380*/  CS2R R18, SRZ ;  /* 0x0000000000127805 */ /* 0x000fe2000001ff00 */
[----:B------:R-:W-:Y:S01]  /*0390*/  MOV R90, RZ ;  /* 0x000000ff005a7202 */ /* 0x000fe20000000f00 */
[----:B------:R-:W-:Y:S01]  /*03a0*/  USEL UR15, URZ, UR15, !UP0 ;  /* 0x0000000f3f0f7287 */ /* 0x000fe2000c000000 */
[----:B------:R-:W-:Y:S01]  /*03b0*/  IMAD.MOV.U32 R88, RZ, RZ, RZ ;  /* 0x000000ffff587224 */ /* 0x000fe200078e00ff */
[----:B------:R-:W-:Y:S01]  /*03c0*/  CS2R R86, SRZ ;  /* 0x0000000000567805 */ /* 0x000fe2000001ff00 */
[----:B------:R-:W-:Y:S01]  /*03d0*/  CS2R R84, SRZ ;  /* 0x0000000000547805 */ /* 0x000fe2000001ff00 */
[----:B------:R-:W-:Y:S01]  /*03e0*/  UISETP.GT.AND UP0, UPT, UR17, UR15, UPT ;  /* 0x0000000f1100728c */ /* 0x000fe2000bf04270 */
[----:B------:R-:W-:Y:S01]  /*03f0*/  CS2R R78, SRZ ;  /* 0x00000000004e7805 */ /* 0x000fe2000001ff00 */
        /* <DEDUP_REMOVED lines=35> */
[C---:B------:R-:W-:Y:S01]  /*0630*/  IMAD.SHL.U32 R242, R236.reuse, 0x4, RZ ;  /* 0x00000004ecf27824 */ /* 0x040fe200078e00ff */
[----:B------:R-:W-:Y:S01]  /*0640*/  ISETP.GT.AND P3, PT, R236, 0xf, PT ;  /* 0x0000000fec00780c */ /* 0x000fe20003f64270 */
[----:B------:R-:W-:Y:S01]  /*0650*/  USHF.L.U32 UR24, UR15, 0x6, URZ ;  /* 0x000000060f187899 */ /* 0x000fe2000800063f */
[----:B------:R-:W-:Y:S01]  /*0660*/  ISETP.NE.AND P0, PT, R0, 0x1, PT ;  /* 0x000000010000780c */ /* 0x000fe20003f05270 */
[----:B------:R-:W-:Y:S01]  /*0670*/  IMAD.MOV.U32 R4, RZ, RZ, R89 ;  /* 0x000000ffff047224 */ /* 0x000fe200078e0059 */
[----:B------:R-:W-:Y:S01]  /*0680*/  SHF.R.S32.HI R243, RZ, 0x1f, R242 ;  /* 0x0000001ffff37819 */ /* 0x000fe200000114f2 */
[----:B------:R-:W-:Y:S01]  /*0690*/  ULDC.64 UR10, c[0x0][0x278] ;  /* 0x00009e00000a7ab9 */ /* 0x000fe20000000a00 */
[----:B------:R-:W-:Y:S01]  /*06a0*/  IMAD R6, R31, c[0x0][0x288], RZ ;  /* 0x0000a2001f067a24 */ /* 0x000fe200078e02ff */
[----:B------:R-:W-:Y:S01]  /*06b0*/  UIMAD.WIDE.U32 UR20, UR14, UR10, URZ ;  /* 0x0000000a0e1472a5 */ /* 0x000fe2000f8e003f */
[----:B------:R-:W-:Y:S01]  /*06c0*/  IMAD.U32 R5, RZ, RZ, UR24 ;  /* 0x00000018ff057e24 */ /* 0x000fe2000f8e00ff */
[----:B------:R-:W-:Y:S01]  /*06d0*/  SHF.R.S32.HI R21, RZ, 0x1f, R236 ;  /* 0x0000001fff157819 */ /* 0x000fe200000114ec */
[----:B------:R-:W-:Y:S01]  /*06e0*/  IMAD.WIDE.U32 R2, R89, c[0x0][0x270], R242 ;  /* 0x00009c0059027a25 */ /* 0x000fe200078e00f2 */
[----:B------:R-:W-:Y:S01]  /*06f0*/  ULDC.64 UR8, c[0x0][0x290] ;  /* 0x0000a40000087ab9 */ /* 0x000fe20000000a00 */
[----:B------:R-:W1:Y:S01]  /*0700*/  S2R R250, SR_CTAID.Z ;  /* 0x0000000000fa7919 */ /* 0x000e620000002700 */
[-C--:B------:R-:W-:Y:S01]  /*0710*/  LEA.HI R22, R21, R236.reuse, RZ, 0x3 ;  /* 0x000000ec15167211 */ /* 0x080fe200078f18ff */
[----:B------:R-:W-:Y:S01]  /*0720*/  UIMAD.WIDE.U32 UR18, UR14, UR8, URZ ;  /* 0x000000080e1272a5 */ /* 0x000fe2000f8e003f */
[----:B------:R-:W-:Y:S01]  /*0730*/  @P0 IMAD.HI.U32 R0, R89, c[0x0][0x24c], RZ ;  /* 0x0000930059000a27 */ /* 0x000fe200078e00ff */
[----:B------:R-:W-:Y:S01]  /*0740*/  @!P3 IADD3 R25, P4, P2, R5, UR20, R2 ;  /* 0x000000140519bc10 */ /* 0x000fe2000fa9e002 */
[----:B------:R-:W-:Y:S01]  /*0750*/  USHF.R.S32.HI UR12, URZ, 0x1f, UR14 ;  /* 0x0000001f3f0c7899 */ /* 0x000fe2000801140e */
[----:B------:R-:W-:Y:S01]  /*0760*/  SHF.R.S32.HI R240, RZ, 0x3, R22 ;  /* 0x00000003fff07819 */ /* 0x000fe20000011416 */
[----:B------:R-:W-:Y:S01]  /*0770*/  ULDC.64 UR6, c[0x0][0x1e8] ;  /* 0x00007a0000067ab9 */ /* 0x000fe20000000a00 */
[----:B------:R-:W-:Y:S01]  /*0780*/  @P0 SHF.R.U32.HI R4, RZ, c[0x0][0x250], R0 ;  /* 0x00009400ff040a19 */ /* 0x000fe20000011600 */
[----:B------:R-:W-:Y:S01]  /*0790*/  IMAD R0, R31, c[0x0][0x270], RZ ;  /* 0x00009c001f007a24 */ /* 0x000fe200078e02ff */
[----:B------:R-:W-:Y:S01]  /*07a0*/  LEA.HI R24, R21, R236, RZ, 0x4 ;  /* 0x000000ec15187211 */ /* 0x000fe200078f20ff */
[----:B------:R-:W-:Y:S01]  /*07b0*/  ULDC.64 UR4, c[0x0][0x1b8] ;  /* 0x00006e0000047ab9 */ /* 0x000fe20000000a00 */
[----:B------:R-:W-:Y:S01]  /*07c0*/  SHF.R.S32.HI R241, RZ, 0x1f, R240 ;  /* 0x0000001ffff17819 */ /* 0x000fe200000114f0 */
[----:B------:R-:W-:Y:S01]  /*07d0*/  IMAD R0, R89, c[0x0][0x274], R0 ;  /* 0x00009d0059007a24 */ /* 0x000fe200078e0200 */
[----:B------:R-:W-:Y:S01]  /*07e0*/  SHF.R.S32.HI R8, RZ, 0x4, R24 ;  /* 0x00000004ff087819 */ /* 0x000fe20000011418 */
[----:B------:R-:W-:Y:S01]  /*07f0*/  UIMAD UR6, UR12, UR6, URZ ;  /* 0x000000060c0672a4 */ /* 0x000fe2000f8e023f */
[----:B------:R-:W-:Y:S01]  /*0800*/  IMAD.MOV.U32 R116, RZ, RZ, 0x40 ;  /* 0x00000040ff747424 */ /* 0x000fe200078e00ff */
[----:B------:R-:W-:Y:S01]  /*0810*/  UIMAD UR4, UR12, UR4, URZ ;  /* 0x000000040c0472a4 */ /* 0x000fe2000f8e023f */
[----:B------:R-:W-:Y:S01]  /*0820*/  IMAD.IADD R18, R3, 0x1, R0 ;  /* 0x0000000103127824 */ /* 0x000fe200078e0200 */
[----:B------:R-:W-:Y:S01]  /*0830*/  UIMAD UR7, UR14, UR7, UR6 ;  /* 0x000000070e0772a4 */ /* 0x000fe2000f8e0206 */
[C---:B------:R-:W-:Y:S01]  /*0840*/  IMAD R0, R89.reuse, c[0x0][0x28c], R6 ;  /* 0x0000a30059007a24 */ /* 0x040fe200078e0206 */
[----:B------:R-:W-:Y:S01]  /*0850*/  UIMAD UR10, UR12, UR10, URZ ;  /* 0x0000000a0c0a72a4 */ /* 0x000fe2000f8e023f */
[----:B------:R-:W-:Y:S01]  /*0860*/  IMAD.WIDE.U32 R2, R89, c[0x0][0x288], R242 ;  /* 0x0000a20059027a25 */ /* 0x000fe200078e00f2 */
[----:B------:R-:W-:Y:S01]  /*0870*/  UIMAD UR8, UR12, UR8, URZ ;  /* 0x000000080c0872a4 */ /* 0x000fe2000f8e023f */
[----:B------:R-:W-:Y:S01]  /*0880*/  SHF.R.S32.HI R237, RZ, 0x1f, R236 ;  /* 0x0000001fffed7819 */ /* 0x000fe200000114ec */
[----:B------:R-:W-:Y:S01]  /*0890*/  UIMAD UR4, UR14, UR5, UR4 ;  /* 0x000000050e0472a4 */ /* 0x000fe2000f8e0204 */
[----:B------:R-:W-:Y:S01]  /*08a0*/  IMAD.IADD R19, R3, 0x1, R0 ;  /* 0x0000000103137824 */ /* 0x000fe200078e0200 */
[----:B------:R-:W-:Y:S01]  /*08b0*/  LOP3.LUT R0, R22, 0xfffffff8, RZ, 0xc0, !PT ;  /* 0xfffffff816007812 */ /* 0x000fe200078ec0ff */
[----:B------:R-:W-:Y:S01]  /*08c0*/  IMAD.U32 R6, RZ, RZ, UR13 ;  /* 0x0000000dff067e24 */ /* 0x000fe2000f8e00ff */
[----:B------:R-:W-:Y:S01]  /*08d0*/  IADD3 R28, P1, P0, R5, UR18, R2 ;  /* 0x00000012051c7c10 */ /* 0x000fe2000f83e002 */
[----:B------:R-:W-:Y:S01]  /*08e0*/  USHF.R.S32.HI UR5, URZ, 0x1f, UR24 ;  /* 0x0000001f3f057899 */ /* 0x000fe20008011418 */
[----:B------:R-:W-:Y:S01]  /*08f0*/  LEA.HI R5, R24, R8, RZ, 0x1 ;  /* 0x0000000818057211 */ /* 0x000fe200078f08ff */
[----:B------:R-:W-:Y:S01]  /*0900*/  IMAD.IADD R16, R236, 0x1, -R0 ;  /* 0x00000001ec107824 */ /* 0x000fe200078e0a00 */
[----:B------:R-:W-:Y:S01]  /*0910*/  SHF.R.S32.HI R0, RZ, 0x1f, R4 ;  /* 0x0000001fff007819 */ /* 0x000fe20000011404 */
[----:B------:R-:W-:Y:S01]  /*0920*/  IMAD.WIDE R14, R6, 0x40, R240 ;  /* 0x00000040060e7825 */ /* 0x000fe200078e02f0 */
[----:B------:R-:W-:Y:S01]  /*0930*/  LOP3.LUT R10, R5, 0xfffffffe, RZ, 0xc0, !PT ;  /* 0xfffffffe050a7812 */ /* 0x000fe200078ec0ff */
[----:B------:R-:W-:Y:S01]  /*0940*/  UIMAD UR10, UR14, UR11, UR10 ;  /* 0x0000000b0e0a72a4 */ /* 0x000fe2000f8e020a */
[----:B------:R-:W-:Y:S01]  /*0950*/  CS2R R114, SRZ ;  /* 0x0000000000727805 */ /* 0x000fe2000001ff00 */
[----:B------:R-:W-:Y:S01]  /*0960*/  IMAD.SHL.U32 R12, R16, 0x8, RZ ;  /* 0x00000008100c7824 */ /* 0x000fe200078e00ff */
[----:B------:R-:W-:Y:S01]  /*0970*/  UIMAD UR9, UR14, UR9, UR8 ;  /* 0x000000090e0972a4 */ /* 0x000fe2000f8e0208 */
[C---:B------:R-:W-:Y:S01]  /*0980*/  IMAD R2, R0.reuse, c[0x0][0x1e0], RZ ;  /* 0x0000780000027a24 */ /* 0x040fe200078e02ff */
[----:B------:R-:W-:Y:S01]  /*0990*/  UIADD3 UR8, UR21, UR10, URZ ;  /* 0x0000000a15087290 */ /* 0x000fe2000fffe03f */
[----:B------:R-:W-:Y:S01]  /*09a0*/  IMAD R0, R0, c[0x0][0x1b0], RZ ;  /* 0x00006c0000007a24 */ /* 0x000fe200078e02ff */
[----:B------:R-:W-:Y:S01]  /*09b0*/  SHF.R.S32.HI R13, RZ, 0x1f, R12 ;  /* 0x0000001fff0d7819 */ /* 0x000fe2000001140c */
[C---:B------:R-:W-:Y:S01]  /*09c0*/  IMAD R9, R4.reuse, c[0x0][0x1e4], R2 ;  /* 0x0000790004097a24 */ /* 0x040fe200078e0202 */
[----:B------:R-:W-:Y:S01]  /*09d0*/  UIADD3 UR9, UR19, UR9, URZ ;  /* 0x0000000913097290 */ /* 0x000fe2000fffe03f */
[C---:B------:R-:W-:Y:S01]  /*09e0*/  IMAD R0, R4.reuse, c[0x0][0x1b4], R0 ;  /* 0x00006d0004007a24 */ /* 0x040fe200078e0200 */
[----:B------:R-:W-:Y:S01]  /*09f0*/  ULDC UR10, c[0x0][0x198] ;  /* 0x00006600000a7ab9 */ /* 0x000fe20000000800 */
[--C-:B------:R-:W-:Y:S01]  /*0a00*/  IMAD.WIDE.U32 R2, R4, c[0x0][0x1e0], R12.reuse ;  /* 0x0000780004027a25 */ /* 0x100fe200078e000c */
[----:B------:R-:W-:Y:S01]  /*0a10*/  UIADD3 UR10, -UR16, UR10, URZ ;  /* 0x0000000a100a7290 */ /* 0x000fe2000fffe13f */
[----:B------:R-:W-:Y:S01]  /*0a20*/  IADD3 R26, R12, 0x40, RZ ;  /* 0x000000400c1a7810 */ /* 0x000fe20007ffe0ff */
[----:B------:R-:W-:Y:S01]  /*0a30*/  USHF.R.S32.HI UR11, URZ, 0x1f, UR15 ;  /* 0x0000001f3f0b7899 */ /* 0x000fe2000801140f */
[----:B------:R-:W-:Y:S01]  /*0a40*/  IMAD.WIDE.U32 R6, R4, c[0x0][0x1b0], R12 ;  /* 0x00006c0004067a25 */ /* 0x000fe200078e000c */
[----:B------:R-:W-:Y:S01]  /*0a50*/  IADD3 R27, R12, 0x80, RZ ;  /* 0x000000800c1b7810 */ /* 0x000fe20007ffe0ff */
[----:B------:R-:W-:Y:S01]  /*0a60*/  CS2R R112, SRZ ;  /* 0x0000000000707805 */ /* 0x000fe2000001ff00 */
[----:B------:R-:W-:Y:S01]  /*0a70*/  CS2R R110, SRZ ;  /* 0x00000000006e7805 */ /* 0x000fe2000001ff00 */
[----:B------:R-:W-:Y:S01]  /*0a80*/  IMAD.IADD R5, R3, 0x1, R9 ;  /* 0x0000000103057824 */ /* 0x000fe200078e0209 */
[----:B------:R-:W-:Y:S01]  /*0a90*/  CS2R R108, SRZ ;  /* 0x00000000006c7805 */ /* 0x000fe2000001ff00 */
[----:B------:R-:W-:Y:S01]  /*0aa0*/  IMAD.IADD R3, R7, 0x1, R0 ;  /* 0x0000000107037824 */ /* 0x000fe200078e0200 */
[----:B------:R-:W-:Y:S01]  /*0ab0*/  LEA.HI R7, R21, R236, RZ, 0x6 ;  /* 0x000000ec15077211 */ /* 0x000fe200078f30ff */
[----:B------:R-:W-:Y:S01]  /*0ac0*/  IMAD.SHL.U32 R0, R240, 0x40, RZ ;  /* 0x00000040f0007824 */ /* 0x000fe200078e00ff */
[----:B------:R-:W-:Y:S01]  /*0ad0*/  CS2R R106, SRZ ;  /* 0x00000000006a7805 */ /* 0x000fe2000001ff00 */
[----:B------:R-:W-:Y:S01]  /*0ae0*/  IMAD.MOV.U32 R4, RZ, RZ, R2 ;  /* 0x000000ffff047224 */ /* 0x000fe200078e0002 */
[----:B------:R-:W-:Y:S01]  /*0af0*/  SHF.R.S32.HI R20, RZ, 0x6, R7 ;  /* 0x00000006ff147819 */ /* 0x000fe20000011407 */
[----:B------:R-:W-:Y:S01]  /*0b00*/  IMAD.MOV.U32 R2, RZ, RZ, R6 ;  /* 0x000000ffff027224 */ /* 0x000fe200078e0006 */
[----:B------:R-:W-:Y:S01]  /*0b10*/  LOP3.LUT R0, R0, 0x1c0, RZ, 0xc0, !PT ;  /* 0x000001c000007812 */ /* 0x000fe200078ec0ff */
[----:B------:R-:W-:Y:S01]  /*0b20*/  IMAD R6, R241, c[0x0][0x178], RZ ;  /* 0x00005e00f1067a24 */ /* 0x000fe200078e02ff */
[----:B------:R-:W-:Y:S01]  /*0b30*/  CS2R R104, SRZ ;  /* 0x0000000000687805 */ /* 0x000fe2000001ff00 */
[----:B------:R-:W-:Y:S01]  /*0b40*/  IMAD.SHL.U32 R17, R20, 0x200, RZ ;  /* 0x0000020014117824 */ /* 0x000fe200078e00ff */
[----:B------:R-:W-:Y:S01]  /*0b50*/  LOP3.LUT R11, R0, 0x38, R12, 0xf8, !PT ;  /* 0x00000038000b7812 */ /* 0x000fe200078ef80c */
[----:B-1----:R-:W-:Y:S01]  /*0b60*/  IMAD.WIDE.U32 R4, R250, c[0x0][0x1e8], R4 ;  /* 0x00007a00fa047a25 */ /* 0x002fe200078e0004 */
[----:B------:R-:W-:Y:S01]  /*0b70*/  SHF.R.U32.HI R0, RZ, 0x3, R0 ;  /* 0x00000003ff007819 */ /* 0x000fe20000011600 */
[----:B------:R-:W-:Y:S01]  /*0b80*/  CS2R R102, SRZ ;  /* 0x0000000000667805 */ /* 0x000fe2000001ff00 */
[----:B------:R-:W-:Y:S01]  /*0b90*/  CS2R R100, SRZ ;  /* 0x0000000000647805 */ /* 0x000fe2000001ff00 */
[----:B------:R-:W-:Y:S01]  /*0ba0*/  IMAD.IADD R23, R8, 0x1, -R10 ;  /* 0x0000000108177824 */ /* 0x000fe200078e0a0a */
[----:B------:R-:W-:Y:S01]  /*0bb0*/  IADD3 R5, R5, UR7, RZ ;  /* 0x0000000705057c10 */ /* 0x000fe2000fffe0ff */
[C---:B------:R-:W-:Y:S01]  /*0bc0*/  IMAD R8, R240.reuse, c[0x0][0x17c], R6 ;  /* 0x00005f00f0087a24 */ /* 0x040fe200078e0206 */
[----:B------:R-:W-:Y:S01]  /*0bd0*/  LOP3.LUT R228, R17, R11, R0, 0xf6, !PT ;  /* 0x0000000b11e47212 */ /* 0x000fe200078ef600 */
[----:B------:R-:W-:Y:S01]  /*0be0*/  IMAD.WIDE.U32 R6, R240, c[0x0][0x178], R12 ;  /* 0x00005e00f0067a25 */ /* 0x000fe200078e000c */
[----:B------:R-:W-:Y:S01]  /*0bf0*/  CS2R R98, SRZ ;  /* 0x0000000000627805 */ /* 0x000fe2000001ff00 */
[----:B------:R-:W-:Y:S01]  /*0c00*/  CS2R R96, SRZ ;  /* 0x0000000000607805 */ /* 0x000fe2000001ff00 */
[----:B------:R-:W-:Y:S01]  /*0c10*/  CS2R R94, SRZ ;  /* 0x00000000005e7805 */ /* 0x000fe2000001ff00 */
[----:B------:R-:W-:Y:S01]  /*0c20*/  IMAD R0, R15, c[0x0][0x1d8], RZ ;  /* 0x000076000f007a24 */ /* 0x000fe200078e02ff */
[----:B------:R-:W-:Y:S01]  /*0c30*/  CS2R R92, SRZ ;  /* 0x00000000005c7805 */ /* 0x000fe2000001ff00 */
[----:B------:R-:W-:Y:S01]  /*0c40*/  IMAD.U32 R10, RZ, RZ, UR5 ;  /* 0x00000005ff0a7e24 */ /* 0x000fe2000f8e00ff */
[----:B------:R-:W-:Y:S01]  /*0c50*/  CS2R R90, SRZ ;  /* 0x00000000005a7805 */ /* 0x000fe2000001ff00 */
[----:B------:R-:W-:Y:S01]  /*0c60*/  IMAD.IADD R9, R7, 0x1, R8 ;  /* 0x0000000107097824 */ /* 0x000fe200078e0208 */
[----:B------:R-:W-:Y:S01]  /*0c70*/  CS2R R86, SRZ ;  /* 0x0000000000567805 */ /* 0x000fe2000001ff00 */
[----:B------:R-:W-:Y:S01]  /*0c80*/  IMAD.WIDE.U32 R2, R250, c[0x0][0x1b8], R2 ;  /* 0x00006e00fa027a25 */ /* 0x000fe200078e0002 */
[C---:B------:R-:W-:Y:S01]  /*0c90*/  @!P3 IADD3.X R29, R10.reuse, UR8, R18, P4, P2 ;  /* 0x000000080a1dbc10 */ /* 0x040fe2000a7e4412 */
[----:B------:R-:W-:Y:S01]  /*0ca0*/  CS2R R84, SRZ ;  /* 0x0000000000547805 */ /* 0x000fe2000001ff00 */
[----:B------:R-:W-:Y:S01]  /*0cb0*/  IADD3.X R30, R10, UR9, R19, P1, P0 ;  /* 0x000000090a1e7c10 */ /* 0x000fe20008fe0413 */
[----:B------:R-:W-:Y:S01]  /*0cc0*/  IMAD.MOV.U32 R8, RZ, RZ, R6 ;  /* 0x000000ffff087224 */ /* 0x000fe200078e0006 */
[----:B------:R-:W-:Y:S01]  /*0cd0*/  IADD3 R3, R3, UR4, RZ ;  /* 0x0000000403037c10 */ /* 0x000fe2000fffe0ff */
[----:B------:R-:W-:Y:S01]  /*0ce0*/  IMAD R0, R14, c[0x0][0x1dc], R0 ;  /* 0x000077000e007a24 */ /* 0x000fe200078e0200 */
[----:B------:R-:W-:Y:S01]  /*0cf0*/  ISETP.GE.AND P4, PT, R12, c[0x0][0x1cc], PT ;  /* 0x000073000c007a0c */ /* 0x000fe20003f86270 */
[----:B------:R-:W-:Y:S01]  /*0d00*/  IMAD.WIDE.U32 R6, R14, c[0x0][0x1d8], R4 ;  /* 0x000076000e067a25 */ /* 0x000fe200078e0004 */
[----:B------:R-:W-:Y:S01]  /*0d10*/  ULDC.64 UR4, c[0x0][0x178] ;  /* 0x00005e0000047ab9 */ /* 0x000fe20000000a00 */
[----:B------:R-:W-:Y:S01]  /*0d20*/  CS2R R82, SRZ ;  /* 0x0000000000527805 */ /* 0x000fe2000001ff00 */
[----:B------:R-:W-:Y:S01]  /*0d30*/  UIMAD UR6, UR11, UR4, URZ ;  /* 0x000000040b0672a4 */ /* 0x000fe2000f8e023f */
[----:B------:R-:W-:Y:S01]  /*0d40*/  IMAD R10, R15, c[0x0][0x1a8], RZ ;  /* 0x00006a000f0a7a24 */ /* 0x000fe200078e02ff */
[----:B------:R-:W-:Y:S01]  /*0d50*/  LEA R4, P0, R6, c[0x0][0x1c0], 0x1 ;  /* 0x0000700006047a11 */ /* 0x000fe200078008ff */
[----:B------:R-:W-:Y:S01]  /*0d60*/  IMAD.IADD R0, R7, 0x1, R0 ;  /* 0x0000000107007824 */ /* 0x000fe200078e0200 */
[----:B------:R-:W-:Y:S01]  /*0d70*/  UIMAD.WIDE.U32 UR26, UR15, UR4, URZ ;  /* 0x000000040f1a72a5 */ /* 0x000fe2000f8e003f */
[C---:B------:R-:W-:Y:S01]  /*0d80*/  IMAD R15, R14.reuse, c[0x0][0x1ac], R10 ;  /* 0x00006b000e0f7a24 */ /* 0x040fe200078e020a */
[----:B------:R-:W-:Y:S01]  /*0d90*/  UIMAD UR6, UR15, UR5, UR6 ;  /* 0x000000050f0672a4 */ /* 0x000fe2000f8e0206 */
[----:B------:R-:W-:Y:S01]  /*0da0*/  IMAD.WIDE.U32 R10, R14, c[0x0][0x1a8], R2 ;  /* 0x00006a000e0a7a25 */ /* 0x000fe200078e0002 */
[----:B------:R-:W-:Y:S01]  /*0db0*/  LEA.HI.X R5, R6, c[0x0][0x1c4], R0, 0x1, P0 ;  /* 0x0000710006057a11 */ /* 0x000fe200000f0c00 */
[----:B------:R-:W-:Y:S01]  /*0dc0*/  ULDC.64 UR4, c[0x0][0x188] ;  /* 0x0000620000047ab9 */ /* 0x000fe20000000a00 */
[----:B------:R-:W-:Y:S01]  /*0dd0*/  IADD3 R0, -R240, UR10, RZ ;  /* 0x0000000af0007c10 */ /* 0x000fe2000fffe1ff */
[----:B------:R-:W-:Y:S01]  /*0de0*/  IMAD R2, R31, c[0x0][0x180], RZ ;  /* 0x000060001f027a24 */ /* 0x000fe200078e02ff */
[----:B------:R-:W-:Y:S01]  /*0df0*/  UIMAD UR4, UR12, UR4, URZ ;  /* 0x000000040c0472a4 */ /* 0x000fe2000f8e023f */
[----:B------:R-:W-:Y:S01]  /*0e00*/  IMAD.MOV.U32 R7, RZ, RZ, c[0x0][0x1d8] ;  /* 0x00007600ff077624 */ /* 0x000fe200078e00ff */
[C---:B------:R-:W-:Y:S01]  /*0e10*/  ISETP.LT.OR P0, PT, R0.reuse, 0x1, P4 ;  /* 0x000000010000780c */ /* 0x040fe20002701670 */
[C---:B------:R-:W-:Y:S01]  /*0e20*/  IMAD R2, R89.reuse, c[0x0][0x184], R2 ;  /* 0x0000610059027a24 */ /* 0x040fe200078e0202 */
[----:B------:R-:W-:Y:S01]  /*0e30*/  ISETP.LT.OR P4, PT, R0, 0x21, P4 ;  /* 0x000000210000780c */ /* 0x000fe20002781670 */
[----:B------:R-:W-:Y:S01]  /*0e40*/  IMAD.WIDE.U32 R8, R89, c[0x0][0x180], R8 ;  /* 0x0000600059087a25 */ /* 0x000fe200078e0008 */
[----:B------:R-:W-:Y:S01]  /*0e50*/  LEA R6, P2, R7, R4, 0x6 ;  /* 0x0000000407067211 */ /* 0x000fe200078430ff */
[----:B------:R-:W-:Y:S01]  /*0e60*/  UIADD3 UR6, UR27, UR6, URZ ;  /* 0x000000061b067290 */ /* 0x000fe2000fffe03f */
[----:B------:R-:W-:Y:S01]  /*0e70*/  CS2R R80, SRZ ;  /* 0x0000000000507805 */ /* 0x000fe2000001ff00 */
[----:B------:R-:W-:Y:S01]  /*0e80*/  IMAD.MOV.U32 R14, RZ, RZ, c[0x0][0x1dc] ;  /* 0x00007700ff0e7624 */ /* 0x000fe200078e00ff */
[----:B------:R-:W-:Y:S01]  /*0e90*/  UIMAD UR4, UR14, UR5, UR4 ;  /* 0x000000050e0472a4 */ /* 0x000fe2000f8e0204 */
[----:B------:R-:W-:Y:S01]  /*0ea0*/  IMAD.IADD R9, R9, 0x1, R2 ;  /* 0x0000000109097824 */ /* 0x000fe200078e0202 */
[----:B------:R-:W-:Y:S01]  /*0eb0*/  LEA R2, P1, R10, c[0x0][0x190], 0x1 ;  /* 0x000064000a027a11 */ /* 0x000fe200078208ff */
[----:B------:R-:W-:Y:S01]  /*0ec0*/  IMAD.IADD R3, R11, 0x1, R15 ;  /* 0x000000010b037824 */ /* 0x000fe200078e020f */
[----:B------:R-:W-:Y:S01]  /*0ed0*/  LEA.HI.X R7, R7, R5, R14, 0x6, P2 ;  /* 0x0000000507077211 */ /* 0x000fe200010f340e */
[----:B------:R-:W-:Y:S01]  /*0ee0*/  IMAD.SHL.U32 R228, R228, 0x2, RZ ;  /* 0x00000002e4e47824 */ /* 0x000fe200078e00ff */
[----:B------:R-:W-:Y:S01]  /*0ef0*/  ISETP.GE.AND P2, PT, R26, c[0x0][0x1cc], PT ;  /* 0x000073001a007a0c */ /* 0x000fe20003f46270 */
[----:B------:R-:W-:Y:S01]  /*0f00*/  IMAD.MOV.U32 R11, RZ, RZ, c[0x0][0x1a8] ;  /* 0x00006a00ff0b7624 */ /* 0x000fe200078e00ff */
[----:B------:R-:W-:Y:S01]  /*0f10*/  LEA.HI.X R3, R10, c[0x0][0x194], R3, 0x1, P1 ;  /* 0x000065000a037a11 */ /* 0x000fe200008f0c03 */
[----:B------:R-:W-:Y:S01]  /*0f20*/  IMAD.MOV.U32 R14, RZ, RZ, c[0x0][0x1ac] ;  /* 0x00006b00ff0e7624 */ /* 0x000fe200078e00ff */
[----:B------:R-:W-:Y:S01]  /*0f30*/  ISETP.GE.AND P1, PT, R27, c[0x0][0x1cc], PT ;  /* 0x000073001b007a0c */ /* 0x000fe20003f26270 */
[----:B------:R-:W-:Y:S01]  /*0f40*/  @!PT LDS RZ, [RZ] ;  /* 0x00000000fffff984 */ /* 0x000fe20000000800 */
[----:B------:R-:W-:Y:S01]  /*0f50*/  @!PT LDS RZ, [RZ] ;  /* 0x00000000fffff984 */ /* 0x000fe20000000800 */
[----:B------:R-:W-:Y:S01]  /*0f60*/  @!PT LDS RZ, [RZ] ;  /* 0x00000000fffff984 */ /* 0x000fe20000000800 */
[----:B------:R1:W-:Y:S01]  /*0f70*/  LDGSTS.E.BYPASS.LTC128B.128 [R228+0x6080], [R4.64], !P0 ;  /* 0x0608000004e47fae */ /* 0x0003e2000c101d56 */
[----:B------:R-:W-:Y:S01]  /*0f80*/  ISETP.LT.OR P6, PT, R0, 0x1, P2 ;  /* 0x000000010000780c */ /* 0x000fe200017c1670 */
[----:B------:R-:W-:Y:S01]  /*0f90*/  IMAD.WIDE.U32 R246, R250, c[0x0][0x188], R8 ;  /* 0x00006200faf67a25 */ /* 0x000fe200078e0008 */
[C---:B------:R-:W-:Y:S01]  /*0fa0*/  ISETP.LT.OR P0, PT, R0.reuse, 0x1, P1 ;  /* 0x000000010000780c */ /* 0x040fe20000f01670 */
[----:B------:R-:W-:Y:S01]  /*0fb0*/  CS2R R78, SRZ ;  /* 0x00000000004e7805 */ /* 0x000fe2000001ff00 */
[C---:B------:R-:W-:Y:S01]  /*0fc0*/  ISETP.LT.OR P2, PT, R0.reuse, 0x21, P2 ;  /* 0x000000210000780c */ /* 0x040fe20001741670 */
[----:B------:R-:W-:Y:S01]  /*0fd0*/  CS2R R76, SRZ ;  /* 0x00000000004c7805 */ /* 0x000fe2000001ff00 */
[----:B------:R-:W-:Y:S01]  /*0fe0*/  ISETP.LT.OR P1, PT, R0, 0x21, P1 ;  /* 0x000000210000780c */ /* 0x000fe20000f21670 */
[----:B------:R-:W-:Y:S01]  /*0ff0*/  CS2R R74, SRZ ;  /* 0x00000000004a7805 */ /* 0x000fe2000001ff00 */
[----:B------:R-:W-:Y:S01]  /*1000*/  LEA R10, P5, R11, R2, 0x6 ;  /* 0x000000020b0a7211 */ /* 0x000fe200078a30ff */
[----:B------:R-:W-:Y:S01]  /*1010*/  CS2R R72, SRZ ;  /* 0x0000000000487805 */ /* 0x000fe2000001ff00 */
[----:B------:R-:W-:Y:S01]  /*1020*/  IADD3 R249, R247, UR4, RZ ;  /* 0x00000004f7f97c10 */ /* 0x000fe2000fffe0ff */
[----:B------:R-:W-:Y:S01]  /*1030*/  ULDC.64 UR4, c[0x0][0x218] ;  /* 0x0000860000047ab9 */ /* 0x000fe20000000a00 */
[----:B------:R-:W-:Y:S01]  /*1040*/  LEA.HI.X R11, R11, R3, R14, 0x6, P5 ;  /* 0x000000030b0b7211 */ /* 0x000fe200028f340e */
[----:B------:R1:W-:Y:S01]  /*1050*/  LDGSTS.E.BYPASS.LTC128B.128 [R228+0x8080], [R4.64+0x80], !P6 ;  /* 0x0808008004e47fae */ /* 0x0003e2000f101d56 */
[----:B------:R-:W-:Y:S01]  /*1060*/  ISETP.GE.AND P6, PT, R12, c[0x0][0x19c], PT ;  /* 0x000067000c007a0c */ /* 0x000fe20003fc6270 */
[----:B------:R-:W-:Y:S01]  /*1070*/  UIMAD UR4, UR12, UR4, URZ ;  /* 0x000000040c0472a4 */ /* 0x000fe2000f8e023f */
[----:B------:R-:W-:Y:S01]  /*1080*/  ISETP.GE.AND P5, PT, R26, c[0x0][0x19c], PT ;  /* 0x000067001a007a0c */ /* 0x000fe20003fa6270 */
[----:B------:R1:W-:Y:S01]  /*1090*/  LDGSTS.E.BYPASS.LTC128B.128 [R228+0xa080], [R4.64+0x100], !P0 ;  /* 0x0a08010004e47fae */ /* 0x0003e2000c101d56 */
[C---:B------:R-:W-:Y:S01]  /*10a0*/  ISETP.LT.OR P0, PT, R0.reuse, 0x1, P6 ;  /* 0x000000010000780c */ /* 0x040fe20003701670 */
[----:B------:R-:W-:Y:S01]  /*10b0*/  UIMAD UR4, UR14, UR5, UR4 ;  /* 0x000000050e0472a4 */ /* 0x000fe2000f8e0204 */
[C---:B------:R-:W-:Y:S01]  /*10c0*/  ISETP.LT.OR P6, PT, R0.reuse, 0x21, P6 ;  /* 0x000000210000780c */ /* 0x040fe200037c1670 */
[----:B------:R2:W-:Y:S01]  /*10d0*/  LDGSTS.E.BYPASS.LTC128B.128 [R228+0x7080], [R6.64], !P4 ;  /* 0x0708000006e47fae */ /* 0x0005e2000e101d56 */
[----:B------:R-:W-:Y:S01]  /*10e0*/  ISETP.GE.AND P4, PT, R27, c[0x0][0x19c], PT ;  /* 0x000067001b007a0c */ /* 0x000fe20003f86270 */
[----:B------:R-:W-:Y:S01]  /*10f0*/  CS2R R70, SRZ ;  /* 0x0000000000467805 */ /* 0x000fe2000001ff00 */
[----:B------:R-:W-:Y:S01]  /*1100*/  CS2R R68, SRZ ;  /* 0x0000000000447805 */ /* 0x000fe2000001ff00 */
[----:B------:R2:W-:Y:S01]  /*1110*/  LDGSTS.E.BYPASS.LTC128B.128 [R228+0x9080], [R6.64+0x80], !P2 ;  /* 0x0908008006e47fae */ /* 0x0005e2000d101d56 */
[C---:B------:R-:W-:Y:S01]  /*1120*/  ISETP.LT.OR P2, PT, R0.reuse, 0x1, P5 ;  /* 0x000000010000780c */ /* 0x040fe20002f41670 */
[----:B------:R-:W-:Y:S01]  /*1130*/  CS2R R66, SRZ ;  /* 0x0000000000427805 */ /* 0x000fe2000001ff00 */
[C---:B------:R-:W-:Y:S01]  /*1140*/  ISETP.LT.OR P5, PT, R0.reuse, 0x21, P5 ;  /* 0x000000210000780c */ /* 0x040fe20002fa1670 */
[----:B------:R2:W-:Y:S01]  /*1150*/  LDGSTS.E.BYPASS.LTC128B.128 [R228+0xb080], [R6.64+0x100], !P1 ;  /* 0x0b08010006e47fae */ /* 0x0005e2000c901d56 */
[C---:B------:R-:W-:Y:S01]  /*1160*/  ISETP.LT.OR P1, PT, R0.reuse, 0x1, P4 ;  /* 0x000000010000780c */ /* 0x040fe20002721670 */
[----:B------:R-:W-:Y:S01]  /*1170*/  CS2R R64, SRZ ;  /* 0x0000000000407805 */ /* 0x000fe2000001ff00 */
[----:B------:R-:W-:Y:S01]  /*1180*/  ISETP.LT.OR P4, PT, R0, 0x21, P4 ;  /* 0x000000210000780c */ /* 0x000fe20002781670 */
[----:B------:R-:W0:Y:S01]  /*1190*/  LDGDEPBAR ;  /* 0x00000000000079af */ /* 0x000e220000000000 */
[----:B------:R-:W-:Y:S01]  /*11a0*/  IMAD R0, R23, 0x800, R17 ;  /* 0x0000080017007824 */ /* 0x000fe200078e0211 */
[----:B------:R-:W-:Y:S01]  /*11b0*/  CS2R R62, SRZ ;  /* 0x00000000003e7805 */ /* 0x000fe2000001ff00 */
[----:B------:R-:W-:Y:S01]  /*11c0*/  IMAD.MOV.U32 R17, RZ, RZ, 0x20 ;  /* 0x00000020ff117424 */ /* 0x000fe200078e00ff */
[----:B------:R3:W-:Y:S01]  /*11d0*/  LDGSTS.E.BYPASS.LTC128B.128 [R228+0x80], [R2.64], !P0 ;  /* 0x0008000002e47fae */ /* 0x0007e2000c101d56 */
[----:B------:R-:W-:Y:S01]  /*11e0*/  CS2R R60, SRZ ;  /* 0x00000000003c7805 */ /* 0x000fe2000001ff00 */
[----:B------:R-:W-:Y:S01]  /*11f0*/  CS2R R58, SRZ ;  /* 0x00000000003a7805 */ /* 0x000fe2000001ff00 */
[----:B------:R-:W-:Y:S01]  /*1200*/  CS2R R56, SRZ ;  /* 0x0000000000387805 */ /* 0x000fe2000001ff00 */
[----:B------:R3:W-:Y:S01]  /*1210*/  LDGSTS.E.BYPASS.LTC128B.128 [R228+0x2080], [R2.64+0x80], !P2 ;  /* 0x0208008002e47fae */ /* 0x0007e2000d101d56 */
[----:B------:R-:W-:Y:S01]  /*1220*/  LOP3.LUT P2, RZ, R16, 0x2, RZ, 0xc0, !PT ;  /* 0x0000000210ff7812 */ /* 0x000fe2000784c0ff */
[----:B------:R-:W-:Y:S01]  /*1230*/  CS2R R54, SRZ ;  /* 0x0000000000367805 */ /* 0x000fe2000001ff00 */
[----:B-1----:R-:W-:Y:S01]  /*1240*/  IMAD.U32 R4, RZ, RZ, UR26 ;  /* 0x0000001aff047e24 */ /* 0x002fe2000f8e00ff */
[----:B------:R3:W-:Y:S01]  /*1250*/  LDGSTS.E.BYPASS.LTC128B.128 [R228+0x4080], [R2.64+0x100], !P1 ;  /* 0x0408010002e47fae */ /* 0x0007e2000c901d56 */
[----:B------:R-:W-:Y:S01]  /*1260*/  IMAD.U32 R5, RZ, RZ, UR27 ;  /* 0x0000001bff057e24 */ /* 0x000fe2000f8e00ff */
[----:B------:R-:W-:Y:S01]  /*1270*/  CS2R R52, SRZ ;  /* 0x0000000000347805 */ /* 0x000fe2000001ff00 */
[----:B------:R-:W-:Y:S01]  /*1280*/  CS2R R50, SRZ ;  /* 0x0000000000327805 */ /* 0x000fe2000001ff00 */
[----:B------:R1:W-:Y:S01]  /*1290*/  LDGSTS.E.BYPASS.LTC128B.128 [R228+0x1080], [R10.64], !P6 ;  /* 0x010800000ae47fae */ /* 0x0003e2000f101d56 */
[----:B------:R-:W-:Y:S01]  /*12a0*/  LEA R5, P0, R4, R246, 0x6 ;  /* 0x000000f604057211 */ /* 0x000fe200078030ff */
[----:B------:R-:W-:Y:S01]  /*12b0*/  CS2R R48, SRZ ;  /* 0x0000000000307805 */ /* 0x000fe2000001ff00 */
[----:B------:R-:W-:Y:S01]  /*12c0*/  CS2R R46, SRZ ;  /* 0x00000000002e7805 */ /* 0x000fe2000001ff00 */
[----:B------:R1:W-:Y:S01]  /*12d0*/  LDGSTS.E.BYPASS.LTC128B.128 [R228+0x3080], [R10.64+0x80], !P5 ;  /* 0x030800800ae47fae */ /* 0x0003e2000e901d56 */
[----:B------:R-:W-:Y:S01]  /*12e0*/  LEA R8, P1, R5, c[0x0][0x160], 0x1 ;  /* 0x0000580005087a11 */ /* 0x000fe200078208ff */
[----:B------:R-:W-:Y:S01]  /*12f0*/  CS2R R44, SRZ ;  /* 0x00000000002c7805 */ /* 0x000fe2000001ff00 */
[----:B--2---:R-:W-:Y:S01]  /*1300*/  IMAD.SHL.U32 R6, R16, 0x40, RZ ;  /* 0x0000004010067824 */ /* 0x004fe200078e00ff */
[----:B------:R1:W-:Y:S01]  /*1310*/  LDGSTS.E.BYPASS.LTC128B.128 [R228+0x5080], [R10.64+0x100], !P4 ;  /* 0x050801000ae47fae */ /* 0x0003e2000e101d56 */
[----:B------:R-:W-:Y:S01]  /*1320*/  ISETP.GE.AND P4, PT, R12, c[0x0][0x16c], PT ;  /* 0x00005b000c007a0c */ /* 0x000fe20003f86270 */
[----:B------:R-:W-:Y:S01]  /*1330*/  IMAD.MOV.U32 R7, RZ, RZ, c[0x0][0x178] ;  /* 0x00005e00ff077624 */ /* 0x000fe200078e00ff */
[----:B------:R-:W-:Y:S01]  /*1340*/  ISETP.GE.AND P5, PT, R27, c[0x0][0x16c], PT ;  /* 0x00005b001b007a0c */ /* 0x000fe20003fa6270 */
[----:B------:R-:W0:Y:S01]  /*1350*/  LDGDEPBAR ;  /* 0x00000000000079af */ /* 0x000e220000000000 */
[----:B------:R-:W-:Y:S01]  /*1360*/  LOP3.LUT R18, R6, 0x1c0, RZ, 0xc0, !PT ;  /* 0x000001c006127812 */ /* 0x000fe200078ec0ff */
[----:B------:R-:W-:Y:S01]  /*1370*/  IMAD.U32 R6, RZ, RZ, UR6 ;  /* 0x00000006ff067e24 */ /* 0x000fe2000f8e00ff */
[----:B------:R-:W-:Y:S01]  /*1380*/  SEL R239, RZ, 0x1, P4 ;  /* 0x00000001ffef7807 */ /* 0x000fe20002000000 */
[----:B------:R-:W-:Y:S01]  /*1390*/  ULDC.64 UR6, c[0x0][0x208] ;  /* 0x0000820000067ab9 */ /* 0x000fe20000000a00 */
[----:B------:R-:W-:Y:S01]  /*13a0*/  SHF.R.U32.HI R19, RZ, 0x3, R18 ;  /* 0x00000003ff137819 */ /* 0x000fe20000011612 */
[----:B------:R-:W-:Y:S01]  /*13b0*/  UIMAD UR11, UR11, UR6, URZ ;  /* 0x000000060b0b72a4 */ /* 0x000fe2000f8e023f */
[----:B------:R-:W-:Y:S01]  /*13c0*/  LEA.HI.X R6, R4, R249, R6, 0x6, P0 ;  /* 0x000000f904067211 */ /* 0x000fe200000f3406 */
[----:B------:R-:W-:Y:S01]  /*13d0*/  CS2R R42, SRZ ;  /* 0x00000000002a7805 */ /* 0x000fe2000001ff00 */
[----:B------:R-:W-:Y:S01]  /*13e0*/  LOP3.LUT R4, R18, 0x8, R22, 0xf8, !PT ;  /* 0x0000000812047812 */ /* 0x000fe200078ef816 */
[----:B------:R-:W-:Y:S01]  /*13f0*/  UIMAD UR11, UR15, UR7, UR11 ;  /* 0x000000070f0b72a4 */ /* 0x000fe2000f8e020b */
[----:B------:R-:W-:Y:S01]  /*1400*/  LEA.HI.X R9, R5, c[0x0][0x164], R6, 0x1, P1 ;  /* 0x0000590005097a11 */ /* 0x000fe200008f0c06 */
[----:B------:R-:W-:Y:S01]  /*1410*/  CS2R R40, SRZ ;  /* 0x0000000000287805 */ /* 0x000fe2000001ff00 */
[----:B---3--:R-:W-:Y:S01]  /*1420*/  LOP3.LUT R2, R4, R19, RZ, 0x3c, !PT ;  /* 0x0000001304027212 */ /* 0x008fe200078e3cff */
[----:B------:R-:W-:Y:S01]  /*1430*/  IMAD.WIDE.U32 R4, R240, c[0x0][0x208], R12 ;  /* 0x00008200f0047a25 */ /* 0x000fe200078e000c */
[----:B------:R-:W-:Y:S01]  /*1440*/  LOP3.LUT P0, RZ, R16, 0x4, RZ, 0xc0, !PT ;  /* 0x0000000410ff7812 */ /* 0x000fe2000780c0ff */
[----:B------:R-:W-:Y:S01]  /*1450*/  CS2R R38, SRZ ;  /* 0x0000000000267805 */ /* 0x000fe2000001ff00 */
[----:B------:R-:W-:Y:S01]  /*1460*/  ISETP.GE.AND P1, PT, R26, c[0x0][0x16c], PT ;  /* 0x00005b001a007a0c */ /* 0x000fe20003f26270 */
[----:B------:R-:W-:Y:S01]  /*1470*/  IMAD.IADD R2, R0, 0x1, R2 ;  /* 0x0000000100027824 */ /* 0x000fe200078e0202 */
[----:B------:R-:W-:Y:S01]  /*1480*/  SEL R222, R116, 0xffffffc0, !P0 ;  /* 0xffffffc074de7807 */ /* 0x000fe20004000000 */
[----:B------:R-:W-:Y:S01]  /*1490*/  IMAD R0, R241, c[0x0][0x208], RZ ;  /* 0x00008200f1007a24 */ /* 0x000fe200078e02ff */
[----:B------:R-:W-:Y:S01]  /*14a0*/  SEL R6, RZ, 0x2, P1 ;  /* 0x00000002ff067807 */ /* 0x000fe20000800000 */
[----:B------:R-:W-:Y:S01]  /*14b0*/  IMAD.SHL.U32 R224, R2, 0x2, RZ ;  /* 0x0000000202e07824 */ /* 0x000fe200078e00ff */
[----:B-1----:R-:W-:Y:S01]  /*14c0*/  LEA R10, P4, R7, R8, 0x6 ;  /* 0x00000008070a7211 */ /* 0x002fe200078830ff */
[----:B------:R-:W-:Y:S01]  /*14d0*/  IMAD R0, R240, c[0x0][0x20c], R0 ;  /* 0x00008300f0007a24 */ /* 0x000fe200078e0200 */
[----:B------:R-:W-:-:S04]  /*14e0*/  DEPBAR.LE SB0, 0x1 ;  /* 0x000080400000791a */ /* 0x000fc80000000000 */
[----:B------:R-:W-:Y:S01]  /*14f0*/  BAR.SYNC.DEFER_BLOCKING 0x0 ;  /* 0x0000000000007b1d */ /* 0x000fe20000010000 */
[----:B------:R-:W-:Y:S01]  /*1500*/  IMAD.IADD R5, R5, 0x1, R0 ;  /* 0x0000000105057824 */ /* 0x000fe200078e0200 */
[----:B------:R-:W-:Y:S01]  /*1510*/  SEL R3, RZ, 0x4, P5 ;  /* 0x00000004ff037807 */ /* 0x000fe20002800000 */
[----:B------:R-:W-:Y:S01]  /*1520*/  IMAD.MOV.U32 R0, RZ, RZ, c[0x0][0x17c] ;  /* 0x00005f00ff007624 */ /* 0x000fe200078e00ff */
[----:B------:R-:W-:Y:S01]  /*1530*/  CS2R R36, SRZ ;  /* 0x0000000000247805 */ /* 0x000fe2000001ff00 */
[----:B------:R-:W-:Y:S01]  /*1540*/  IMAD.IADD R227, R224, 0x1, R222 ;  /* 0x00000001e0e37824 */ /* 0x000fe200078e02de */
[----:B------:R-:W-:Y:S01]  /*1550*/  IADD3 R6, R3, R6, R239 ;  /* 0x0000000603067210 */ /* 0x000fe20007ffe0ef */
[----:B------:R-:W-:Y:S01]  /*1560*/  IMAD.U32 R16, RZ, RZ, UR24 ;  /* 0x00000018ff107e24 */ /* 0x000fe2000f8e00ff */
[----:B------:R-:W-:Y:S01]  /*1570*/  LEA.HI.X R11, R7, R9, R0, 0x6, P4 ;  /* 0x00000009070b7211 */ /* 0x000fe200020f3400 */
[----:B------:R-:W-:Y:S01]  /*1580*/  IMAD R7, R31, c[0x0][0x210], RZ ;  /* 0x000084001f077a24 */ /* 0x000fe200078e02ff */
[----:B------:R-:W-:Y:S01]  /*1590*/  SEL R0, R17, 0xffffffe0, !P2 ;  /* 0xffffffe011007807 */ /* 0x000fe20005000000 */
[C---:B------:R-:W-:Y:S01]  /*15a0*/  IMAD.WIDE.U32 R4, R89.reuse, c[0x0][0x210], R4 ;  /* 0x0000840059047a25 */ /* 0x040fe200078e0004 */
[----:B------:R-:W-:Y:S01]  /*15b0*/  IADD3 R3, -R240, c[0x0][0x168], -R16 ;  /* 0x00005a00f0037a10 */ /* 0x000fe20007ffe910 */
[----:B------:R-:W-:Y:S01]  /*15c0*/  UIMAD.WIDE.U32 UR24, UR15, UR6, URZ ;  /* 0x000000060f1872a5 */ /* 0x000fe2000f8e003f */
[----:B------:R-:W-:Y:S01]  /*15d0*/  LOP3.LUT P6, RZ, R6, 0x1, RZ, 0xc0, !PT ;  /* 0x0000000106ff7812 */ /* 0x000fe200078cc0ff */
[----:B------:R-:W-:Y:S01]  /*15e0*/  IMAD.IADD R225, R224, 0x1, R0 ;  /* 0x00000001e0e17824 */ /* 0x000fe200078e0200 */
[----:B------:R-:W-:Y:S01]  /*15f0*/  LOP3.LUT P4, RZ, R6, 0x2, RZ, 0xc0, !PT ;  /* 0x0000000206ff7812 */ /* 0x000fe2000788c0ff */
[----:B------:R-:W-:Y:S01]  /*1600*/  IMAD R0, R89, c[0x0][0x214], R7 ;  /* 0x0000850059007a24 */ /* 0x000fe200078e0207 */
[C---:B------:R-:W-:Y:S01]  /*1610*/  ISETP.LT.OR P2, PT, R3.reuse, 0x1, !P6 ;  /* 0x000000010300780c */ /* 0x040fe20007741670 */
[----:B------:R-:W-:Y:S01]  /*1620*/  IMAD.IADD R226, R222, 0x1, R225 ;  /* 0x00000001dee27824 */ /* 0x000fe200078e02e1 */
[----:B------:R-:W-:Y:S01]  /*1630*/  ISETP.LT.OR P0, PT, R3, 0x1, !P4 ;  /* 0x000000010300780c */ /* 0x000fe20006701670 */
[----:B------:R-:W-:Y:S01]  /*1640*/  IMAD.IADD R5, R5, 0x1, R0 ;  /* 0x0000000105057824 */ /* 0x000fe200078e0200 */
[----:B------:R-:W-:Y:S01]  /*1650*/  UIADD3 UR11, UR25, UR11, URZ ;  /* 0x0000000b190b7290 */ /* 0x000fe2000fffe03f */
[C---:B------:R-:W-:Y:S01]  /*1660*/  ISETP.LT.OR P6, PT, R3.reuse, 0x21, !P6 ;  /* 0x000000210300780c */ /* 0x040fe200077c1670 */
[----:B------:R1:W2:Y:S01]  /*1670*/  LDSM.16.M88.4 R148, [R224+0x6080] ;  /* 0x00608000e094783b */ /* 0x0002a20000000200 */
[----:B------:R-:W-:Y:S01]  /*1680*/  IMAD.WIDE.U32 R244, R250, c[0x0][0x218], R4 ;  /* 0x00008600faf47a25 */ /* 0x000fe200078e0004 */
[----:B------:R-:W-:Y:S01]  /*1690*/  ISETP.LT.OR P4, PT, R3, 0x21, !P4 ;  /* 0x000000210300780c */ /* 0x000fe20006781670 */
[----:B------:R-:W-:Y:S01]  /*16a0*/  CS2R R34, SRZ ;  /* 0x0000000000227805 */ /* 0x000fe2000001ff00 */
[----:B------:R1:W3:Y:S01]  /*16b0*/  LDSM.16.M88.4 R152, [R225+0x6080] ;  /* 0x00608000e198783b */ /* 0x0002e20000000200 */
[----:B------:R-:W-:Y:S01]  /*16c0*/  IMAD.U32 R4, RZ, RZ, UR24 ;  /* 0x00000018ff047e24 */ /* 0x000fe2000f8e00ff */
[----:B------:R-:W-:Y:S01]  /*16d0*/  IADD3 R248, R245, UR4, RZ ;  /* 0x00000004f5f87c10 */ /* 0x000fe2000fffe0ff */
[----:B------:R-:W-:Y:S01]  /*16e0*/  IMAD.U32 R2, RZ, RZ, UR11 ;  /* 0x0000000bff027e24 */ /* 0x000fe2000f8e00ff */
[----:B------:R1:W4:Y:S01]  /*16f0*/  LDSM.16.M88.4 R156, [R227+0x6080] ;  /* 0x00608000e39c783b */ /* 0x0003220000000200 */
[----:B------:R-:W-:Y:S01]  /*1700*/  IMAD.U32 R5, RZ, RZ, UR25 ;  /* 0x00000019ff057e24 */ /* 0x000fe2000f8e00ff */
[----:B------:R-:W-:Y:S01]  /*1710*/  ULDC.64 UR4, c[0x0][0x240] ;  /* 0x0000900000047ab9 */ /* 0x000fe20000000a00 */
[----:B------:R-:W-:Y:S01]  /*1720*/  IMAD.U32 R5, RZ, RZ, UR6 ;  /* 0x00000006ff057e24 */ /* 0x000fe2000f8e00ff */
[----:B------:R1:W5:Y:S01]  /*1730*/  LDSM.16.M88.4 R164, [R224+0x8080] ;  /* 0x00808000e0a4783b */ /* 0x0003620000000200 */
[----:B------:R-:W-:Y:S01]  /*1740*/  IMAD R13, R31, c[0x0][0x238], RZ ;  /* 0x00008e001f0d7a24 */ /* 0x000fe200078e02ff */
[----:B------:R-:W-:Y:S01]  /*1750*/  UIMAD UR4, UR12, UR4, URZ ;  /* 0x000000040c0472a4 */ /* 0x000fe2000f8e023f */
[----:B------:R-:W-:Y:S01]  /*1760*/  CS2R R32, SRZ ;  /* 0x0000000000207805 */ /* 0x000fe2000001ff00 */
[----:B------:R1:W1:Y:S01]  /*1770*/  LDSM.16.M88.4 R168, [R225+0x8080] ;  /* 0x00808000e1a8783b */ /* 0x0002620000000200 */
[----:B------:R-:W-:Y:S01]  /*1780*/  IMAD R13, R89, c[0x0][0x23c], R13 ;  /* 0x00008f00590d7a24 */ /* 0x000fe200078e020d */
[----:B------:R-:W-:-:S02]  /*1790*/  UMOV UR12, 0x1 ;  /* 0x00000001000c7882 */ /* 0x000fc40000000000 */
[----:B------:R1:W1:Y:S01]  /*17a0*/  LDSM.16.M88.4 R172, [R227+0x8080] ;  /* 0x00808000e3ac783b */ /* 0x0002620000000200 */
[----:B------:R-:W-:Y:S02]  /*17b0*/  ULDC UR11, c[0x0][0x198] ;  /* 0x00006600000b7ab9 */ /* 0x000fe40000000800 */
[----:B------:R-:W-:Y:S01]  /*17c0*/  UIADD3 UR11, -UR16, UR11, UR12 ;  /* 0x0000000b100b7290 */ /* 0x000fe2000fffe10c */
[----:B------:R1:W1:Y:S01]  /*17d0*/  LDSM.16.M88.4 R180, [R224+0xa080] ;  /* 0x00a08000e0b4783b */ /* 0x0002620000000200 */
[----:B------:R-:W-:Y:S02]  /*17e0*/  UIMAD UR14, UR14, UR5, UR4 ;  /* 0x000000050e0e72a4 */ /* 0x000fe4000f8e0204 */
[----:B------:R-:W-:Y:S01]  /*17f0*/  UISETP.GT.AND UP2, UPT, UR13, -0x1, UPT ;  /* 0xffffffff0d00788c */ /* 0x000fe2000bf44270 */
[----:B------:R1:W1:Y:S01]  /*1800*/  LDSM.16.M88.4 R184, [R225+0xa080] ;  /* 0x00a08000e1b8783b */ /* 0x0002620000000200 */
[----:B------:R-:W-:Y:S01]  /*1810*/  IMAD.U32 R234, RZ, RZ, UR11 ;  /* 0x0000000bffea7e24 */ /* 0x000fe2000f8e00ff */
[----:B------:R-:W-:-:S02]  /*1820*/  ULDC UR5, c[0x0][0x2a0] ;  /* 0x0000a80000057ab9 */ /* 0x000fc40000000800 */
[----:B------:R1:W1:Y:S01]  /*1830*/  LDSM.16.M88.4 R188, [R227+0xa080] ;  /* 0x00a08000e3bc783b */ /* 0x0002620000000200 */
[----:B------:R-:W-:Y:S02]  /*1840*/  ULOP3.LUT UR5, URZ, UR5, URZ, 0x33, !UPT ;  /* 0x000000053f057292 */ /* 0x000fe4000f8e333f */
[----:B------:R-:W-:Y:S01]  /*1850*/  ULDC UR4, c[0x0][0x2a8] ;  /* 0x0000aa0000047ab9 */ /* 0x000fe20000000800 */
[----:B------:R1:W1:Y:S01]  /*1860*/  LDSM.16.M88.4 R160, [R226+0x6080] ;  /* 0x00608000e2a0783b */ /* 0x0002620000000200 */
[----:B------:R-:W-:-:S03]  /*1870*/  UISETP.LE.AND UP1, UPT, UR12, UR4, UPT ;  /* 0x000000040c00728c */ /* 0x000fc6000bf23270 */
[----:B------:R1:W1:Y:S04]  /*1880*/  LDSM.16.M88.4 R176, [R226+0x8080] ;  /* 0x00808000e2b0783b */ /* 0x0002680000000200 */
[----:B------:R1:W1:Y:S04]  /*1890*/  LDSM.16.M88.4 R192, [R226+0xa080] ;  /* 0x00a08000e2c0783b */ /* 0x0002680000000200 */
[----:B------:R-:W-:Y:S06]  /*18a0*/  BAR.SYNC.DEFER_BLOCKING 0x0 ;  /* 0x0000000000007b1d */ /* 0x000fec0000010000 */
[----:B------:R-:W-:Y:S01]  /*18b0*/  @!PT LDS RZ, [RZ] ;  /* 0x00000000fffff984 */ /* 0x000fe20000000800 */
[----:B------:R-:W-:Y:S01]  /*18c0*/  @!PT LDS RZ, [RZ] ;  /* 0x00000000fffff984 */ /* 0x000fe20000000800 */
[----:B------:R-:W-:Y:S01]  /*18d0*/  @!PT LDS RZ, [RZ] ;  /* 0x00000000fffff984 */ /* 0x000fe20000000800 */
[----:B------:R1:W-:Y:S01]  /*18e0*/  LDGSTS.E.BYPASS.LTC128B.128 [R228+0x6080], [R8.64], !P2 ;  /* 0x0608000008e47fae */ /* 0x0003e2000d101d56 */
[----:B------:R-:W-:Y:S01]  /*18f0*/  LOP3.LUT P2, RZ, R6, 0x4, RZ, 0xc0, !PT ;  /* 0x0000000406ff7812 */ /* 0x000fe2000784c0ff */
[----:B------:R-:W-:-:S02]  /*1900*/  IMAD.WIDE.U32 R6, R89, c[0x0][0x238], R236 ;  /* 0x00008e0059067a25 */ /* 0x000fc400078e00ec */
[----:B------:R1:W-:Y:S01]  /*1910*/  LDGSTS.E.BYPASS.LTC128B.128 [R228+0x8080], [R8.64+0x80], !P0 ;  /* 0x0808008008e47fae */ /* 0x0003e2000c101d56 */
[----:B------:R-:W-:Y:S01]  /*1920*/  ISETP.LT.OR P0, PT, R3, 0x1, !P2 ;  /* 0x000000010300780c */ /* 0x000fe20005701670 */
[----:B------:R-:W-:Y:S01]  /*1930*/  IMAD.IADD R7, R7, 0x1, R13 ;  /* 0x0000000107077824 */ /* 0x000fe200078e020d */
[----:B------:R-:W-:Y:S01]  /*1940*/  ISETP.LT.OR P2, PT, R3, 0x21, !P2 ;  /* 0x000000210300780c */ /* 0x000fe20005741670 */
[----:B------:R-:W-:Y:S02]  /*1950*/  CS2R R88, SRZ ;  /* 0x0000000000587805 */ /* 0x000fe4000001ff00 */
[----:B------:R-:W-:Y:S01]  /*1960*/  IMAD.WIDE.U32 R250, R250, c[0x0][0x240], R6 ;  /* 0x00009000fafa7a25 */ /* 0x000fe200078e0006 */
[----:B------:R-:W-:-:S04]  /*1970*/  LOP3.LUT R7, R24, 0xfffffff0, RZ, 0xc0, !PT ;  /* 0xfffffff018077812 */ /* 0x000fc800078ec0ff */
[----:B------:R-:W-:-:S03]  /*1980*/  IADD3 R252, R251, UR14, RZ ;  /* 0x0000000efbfc7c10 */ /* 0x000fc6000fffe0ff */
[----:B------:R1:W-:Y:S01]  /*1990*/  LDGSTS.E.BYPASS.LTC128B.128 [R228+0xa080], [R8.64+0x100], !P0 ;  /* 0x0a08010008e47fae */ /* 0x0003e2000c101d56 */
[----:B------:R-:W-:-:S03]  /*19a0*/  LEA R0, P0, R4, R244, 0x6 ;  /* 0x000000f404007211 */ /* 0x000fc600078030ff */
[----:B------:R2:W-:Y:S01]  /*19b0*/  LDGSTS.E.BYPASS.LTC128B.128 [R228+0x7080], [R10.64], !P6 ;  /* 0x070800000ae47fae */ /* 0x0005e2000f101d56 */
[----:B------:R-:W-:Y:S02]  /*19c0*/  LEA.HI.X R4, R4, R248, R2, 0x6, P0 ;  /* 0x000000f804047211 */ /* 0x000fe400000f3402 */
[----:B------:R-:W-:Y:S01]  /*19d0*/  LEA R2, P0, R0, c[0x0][0x1f0], 0x1 ;  /* 0x00007c0000027a11 */ /* 0x000fe200078008ff */
[----:B------:R2:W-:Y:S01]  /*19e0*/  LDGSTS.E.BYPASS.LTC128B.128 [R228+0x9080], [R10.64+0x80], !P4 ;  /* 0x090800800ae47fae */ /* 0x0005e2000e101d56 */
[----:B------:R-:W-:Y:S02]  /*19f0*/  ISETP.GE.AND P6, PT, R12, c[0x0][0x1fc], PT ;  /* 0x00007f000c007a0c */ /* 0x000fe40003fc6270 */
[----:B------:R-:W-:Y:S01]  /*1a00*/  LEA.HI.X R3, R0, c[0x0][0x1f4], R4, 0x1, P0 ;  /* 0x00007d0000037a11 */ /* 0x000fe200000f0c04 */
[----:B------:R-:W-:Y:S01]  /*1a10*/  IMAD.U32 R0, RZ, RZ, UR7 ;  /* 0x00000007ff007e24 */ /* 0x000fe2000f8e00ff */
[C---:B------:R-:W-:Y:S01]  /*1a20*/  LEA R4, P0, R5.reuse, R2, 0x6 ;  /* 0x0000000205047211 */ /* 0x040fe200078030ff */
[----:B------:R2:W-:Y:S01]  /*1a30*/  LDGSTS.E.BYPASS.LTC128B.128 [R228+0xb080], [R10.64+0x100], !P2 ;  /* 0x0b0801000ae47fae */ /* 0x0005e2000d101d56 */
[----:B------:R-:W-:Y:S01]  /*1a40*/  ISETP.GE.AND P4, PT, R12, c[0x0][0x1fc], PT ;  /* 0x00007f000c007a0c */ /* 0x000fe20003f86270 */
[----:B------:R-:W-:Y:S01]  /*1a50*/  USHF.L.U64.HI UR7, UR6, 0x5, UR7 ;  /* 0x0000000506077899 */ /* 0x000fe20008010207 */
[----:B------:R-:W-:Y:S01]  /*1a60*/  LEA.HI.X R5, R5, R3, R0, 0x6, P0 ;  /* 0x0000000305057211 */ /* 0x000fe200000f3400 */
[----:B------:R-:W-:Y:S01]  /*1a70*/  USHF.L.U32 UR6, UR6, 0x5, URZ ;  /* 0x0000000506067899 */ /* 0x000fe2000800063f */
[----:B------:R-:W-:-:S02]  /*1a80*/  @!P3 LEA R14, P0, R25, c[0x0][0x258], 0x2 ;  /* 0x00009600190eba11 */ /* 0x000fc400078010ff */
[----:B------:R-:W-:Y:S02]  /*1a90*/  IADD3 R0, -R16, c[0x0][0x168], -R240 ;  /* 0x00005a0010007a10 */ /* 0x000fe40007ffe9f0 */
[----:B------:R-:W-:Y:S02]  /*1aa0*/  @!P3 LEA.HI.X R15, R25, c[0x0][0x25c], R29, 0x2, P0 ;  /* 0x00009700190fba11 */ /* 0x000fe400000f141d */
[----:B------:R-:W-:Y:S01]  /*1ab0*/  ISETP.LT.OR P0, PT, R0, 0x1, P6 ;  /* 0x000000010000780c */ /* 0x000fe20003701670 */
[----:B------:R-:W-:Y:S01]  /*1ac0*/  CS2R R24, SRZ ;  /* 0x0000000000187805 */ /* 0x000fe2000001ff00 */
[CC--:B-1----:R-:W-:Y:S02]  /*1ad0*/  LEA.HI R8, R21.reuse, R236.reuse, RZ, 0x5 ;  /* 0x000000ec15087211 */ /* 0x0c2fe400078f28ff */
[----:B------:R-:W-:Y:S02]  /*1ae0*/  LEA.HI R9, R21, R236, RZ, 0x2 ;  /* 0x000000ec15097211 */ /* 0x000fe400078f10ff */
[----:B------:R-:W-:-:S02]  /*1af0*/  ISETP.GE.AND P2, PT, R26, c[0x0][0x1fc], PT ;  /* 0x00007f001a007a0c */ /* 0x000fc40003f46270 */
[--C-:B------:R-:W-:Y:S02]  /*1b00*/  SHF.R.S32.HI R12, RZ, 0x1f, R9.reuse ;  /* 0x0000001fff0c7819 */ /* 0x100fe40000011409 */
[----:B------:R-:W-:Y:S01]  /*1b10*/  ISETP.LT.OR P6, PT, R0, 0x21, P6 ;  /* 0x000000210000780c */ /* 0x000fe200037c1670 */
[----:B--2---:R-:W-:Y:S01]  /*1b20*/  @!P3 IMAD.SHL.U32 R10, R236, 0x10, RZ ;  /* 0x00000010ec0ab824 */ /* 0x004fe200078e00ff */
[----:B------:R-:W-:Y:S02]  /*1b30*/  SHF.R.S32.HI R11, RZ, 0x2, R9 ;  /* 0x00000002ff0b7819 */ /* 0x000fe40000011409 */
[----:B------:R-:W-:Y:S02]  /*1b40*/  LOP3.LUT R9, R9, 0x3ffffffc, RZ, 0xc0, !PT ;  /* 0x3ffffffc09097812 */ /* 0x000fe400078ec0ff */
[----:B------:R1:W-:Y:S01]  /*1b50*/  @!P3 LDGSTS.E.BYPASS.LTC128B.128 [R10+0x12080], [R14.64] ;  /* 0x120800000e0abfae */ /* 0x0003e2000b901d56 */
[----:B------:R-:W-:Y:S02]  /*1b60*/  LEA.HI R12, R12, R11, RZ, 0x3 ;  /* 0x0000000b0c0c7211 */ /* 0x000fe400078f18ff */
[----:B------:R-:W-:Y:S01]  /*1b70*/  IMAD.IADD R9, R236, 0x1, -R9 ;  /* 0x00000001ec097824 */ /* 0x000fe200078e0a09 */
[----:B------:R-:W0:Y:S01]  /*1b80*/  LDGDEPBAR ;  /* 0x00000000000079af */ /* 0x000e220000000000 */
[----:B------:R-:W-:-:S03]  /*1b90*/  LOP3.LUT R12, R12, 0xfffffff8, RZ, 0xc0, !PT ;  /* 0xfffffff80c0c7812 */ /* 0x000fc600078ec0ff */
[----:B------:R2:W-:Y:S01]  /*1ba0*/  LDGSTS.E.BYPASS.LTC128B.128 [R228+0xc080], [R2.64], !P0 ;  /* 0x0c08000002e47fae */ /* 0x0005e2000c101d56 */
[----:B-1----:R-:W-:Y:S02]  /*1bb0*/  SHF.R.S32.HI R10, RZ, 0x5, R8 ;  /* 0x00000005ff0a7819 */ /* 0x002fe40000011408 */
[----:B------:R-:W-:Y:S02]  /*1bc0*/  SEL R14, RZ, 0xffffffff, P1 ;  /* 0xffffffffff0e7807 */ /* 0x000fe40000800000 */
[----:B------:R-:W-:Y:S02]  /*1bd0*/  LEA.HI R220, R8, R10, RZ, 0x1 ;  /* 0x0000000a08dc7211 */ /* 0x000fe400078f08ff */
[----:B------:R-:W-:Y:S02]  /*1be0*/  ISETP.GE.AND P1, PT, R27, c[0x0][0x1fc], PT ;  /* 0x00007f001b007a0c */ /* 0x000fe40003f26270 */
[----:B------:R-:W-:Y:S02]  /*1bf0*/  LOP3.LUT R220, R220, 0xfffffffe, RZ, 0xc0, !PT ;  /* 0xfffffffedcdc7812 */ /* 0x000fe400078ec0ff */
[----:B------:R-:W-:-:S02]  /*1c00*/  SEL R15, RZ, 0x1, P4 ;  /* 0x00000001ff0f7807 */ /* 0x000fc40002000000 */
[----:B------:R-:W-:Y:S01]  /*1c10*/  ISETP.LT.OR P4, PT, R0, 0x1, P2 ;  /* 0x000000010000780c */ /* 0x000fe20001781670 */
[----:B------:R-:W-:Y:S01]  /*1c20*/  IMAD.IADD R220, R10, 0x1, -R220 ;  /* 0x000000010adc7824 */ /* 0x000fe200078e0adc */
[----:B------:R-:W-:Y:S01]  /*1c30*/  LOP3.LUT R10, R8, 0xffffffe0, RZ, 0xc0, !PT ;  /* 0xffffffe0080a7812 */ /* 0x000fe200078ec0ff */
[----:B------:R-:W-:Y:S01]  /*1c40*/  IMAD.IADD R8, R11, 0x1, -R12 ;  /* 0x000000010b087824 */ /* 0x000fe200078e0a0c */
[----:B------:R-:W-:Y:S02]  /*1c50*/  ISETP.LT.OR P0, PT, R0, 0x1, P1 ;  /* 0x000000010000780c */ /* 0x000fe40000f01670 */
[----:B------:R-:W-:Y:S01]  /*1c60*/  SHF.R.S32.HI R12, RZ, 0x1f, R20 ;  /* 0x0000001fff0c7819 */ /* 0x000fe20000011414 */
[----:B------:R-:W-:Y:S01]  /*1c70*/  IMAD.IADD R6, R236, 0x1, -R10 ;  /* 0x00000001ec067824 */ /* 0x000fe200078e0a0a */
[C---:B------:R-:W-:Y:S02]  /*1c80*/  ISETP.LT.OR P2, PT, R0.reuse, 0x21, P2 ;  /* 0x000000210000780c */ /* 0x040fe40001741670 */
[----:B------:R-:W-:-:S02]  /*1c90*/  ISETP.LT.OR P1, PT, R0, 0x21, P1 ;  /* 0x000000210000780c */ /* 0x000fc40000f21670 */
[----:B------:R-:W-:Y:S01]  /*1ca0*/  SHF.R.S32.HI R229, RZ, 0x1f, R6 ;  /* 0x0000001fffe57819 */ /* 0x000fe20000011406 */
[----:B------:R2:W-:Y:S01]  /*1cb0*/  LDGSTS.E.BYPASS.LTC128B.128 [R228+0xe080], [R2.64+0x80], !P4 ;  /* 0x0e08008002e47fae */ /* 0x0005e2000e101d56 */
[----:B------:R-:W-:Y:S02]  /*1cc0*/  ISETP.GE.AND P4, PT, R26, c[0x0][0x1fc], PT ;  /* 0x00007f001a007a0c */ /* 0x000fe40003f86270 */
[----:B------:R-:W-:Y:S01]  /*1cd0*/  LEA.HI R229, R229, R6, RZ, 0x2 ;  /* 0x00000006e5e57211 */ /* 0x000fe200078f10ff */
[----:B------:R2:W-:Y:S01]  /*1ce0*/  LDGSTS.E.BYPASS.LTC128B.128 [R228+0x10080], [R2.64+0x100], !P0 ;  /* 0x1008010002e47fae */ /* 0x0005e2000c101d56 */
[C---:B------:R-:W-:Y:S02]  /*1cf0*/  LEA R10, P0, R28.reuse, c[0x0][0x280], 0x2 ;  /* 0x0000a0001c0a7a11 */ /* 0x040fe400078010ff */
[----:B------:R-:W-:Y:S01]  /*1d00*/  LOP3.LUT R13, R229, 0x7ffffffc, RZ, 0xc0, !PT ;  /* 0x7ffffffce50d7812 */ /* 0x000fe200078ec0ff */
[----:B------:R1:W-:Y:S01]  /*1d10*/  LDGSTS.E.BYPASS.LTC128B.128 [R228+0xd080], [R4.64], !P6 ;  /* 0x0d08000004e47fae */ /* 0x0003e2000f101d56 */
[----:B------:R-:W-:-:S02]  /*1d20*/  LEA.HI.X R11, R28, c[0x0][0x284], R30, 0x2, P0 ;  /* 0x0000a1001c0b7a11 */ /* 0x000fc400000f141e */
[----:B------:R-:W-:Y:S01]  /*1d30*/  LOP3.LUT P0, RZ, R8, 0x4, RZ, 0xc0, !PT ;  /* 0x0000000408ff7812 */ /* 0x000fe2000780c0ff */
[----:B------:R-:W-:Y:S01]  /*1d40*/  IMAD.IADD R13, R6, 0x1, -R13 ;  /* 0x00000001060d7824 */ /* 0x000fe200078e0a0d */
[----:B------:R-:W-:Y:S01]  /*1d50*/  LEA.HI R6, R12, R20, RZ, 0x2 ;  /* 0x000000140c067211 */ /* 0x000fe200078f10ff */
[----:B------:R-:W-:Y:S01]  /*1d60*/  IMAD.SHL.U32 R8, R8, 0x40, RZ ;  /* 0x0000004008087824 */ /* 0x000fe200078e00ff */
[----:B------:R1:W-:Y:S01]  /*1d70*/  LDGSTS.E.BYPASS.LTC128B.128 [R228+0xf080], [R4.64+0x80], !P2 ;  /* 0x0f08008004e47fae */ /* 0x0003e2000d101d56 */
[----:B------:R-:W-:Y:S01]  /*1d80*/  SEL R238, RZ, 0xffffffff, P4 ;  /* 0xffffffffffee7807 */ /* 0x000fe20002000000 */
[----:B------:R-:W-:Y:S01]  /*1d90*/  CS2R R30, SRZ ;  /* 0x00000000001e7805 */ /* 0x000fe2000001ff00 */
[----:B------:R-:W-:Y:S01]  /*1da0*/  LOP3.LUT R6, R6, 0x1ffffffc, RZ, 0xc0, !PT ;  /* 0x1ffffffc06067812 */ /* 0x000fe200078ec0ff */
[----:B------:R1:W-:Y:S01]  /*1db0*/  LDGSTS.E.BYPASS.LTC128B.128 [R228+0x11080], [R4.64+0x100], !P1 ;  /* 0x1108010004e47fae */ /* 0x0003e2000c901d56 */
[----:B------:R-:W-:Y:S01]  /*1dc0*/  ISETP.GE.AND P1, PT, R236, 0x10, PT ;  /* 0x00000010ec00780c */ /* 0x000fe20003f26270 */
[----:B------:R-:W-:Y:S01]  /*1dd0*/  IMAD.SHL.U32 R238, R238, 0x2, RZ ;  /* 0x00000002eeee7824 */ /* 0x000fe200078e00ff */
[----:B------:R-:W-:Y:S01]  /*1de0*/  ISETP.GE.AND P4, PT, R27, c[0x0][0x1fc], PT ;  /* 0x00007f001b007a0c */ /* 0x000fe20003f86270 */
[C---:B------:R-:W-:Y:S01]  /*1df0*/  IMAD.IADD R0, R20.reuse, 0x1, -R6 ;  /* 0x0000000114007824 */ /* 0x040fe200078e0a06 */
[----:B------:R-:W-:Y:S01]  /*1e00*/  CS2R R28, SRZ ;  /* 0x00000000001c7805 */ /* 0x000fe2000001ff00 */
[----:B------:R-:W-:Y:S01]  /*1e10*/  IMAD.SHL.U32 R20, R20, 0x8, RZ ;  /* 0x0000000814147824 */ /* 0x000fe200078e00ff */
[----:B------:R-:W-:Y:S01]  /*1e20*/  LOP3.LUT R238, R238, 0x2, R15, 0xe2, !PT ;  /* 0x00000002eeee7812 */ /* 0x000fe200078ee20f */
[----:B------:R-:W-:Y:S01]  /*1e30*/  IMAD R13, R0, 0x4, R13 ;  /* 0x00000004000d7824 */ /* 0x000fe200078e020d */
[----:B------:R-:W-:Y:S01]  /*1e40*/  LOP3.LUT R0, R8, 0x1c0, RZ, 0xc0, !PT ;  /* 0x000001c008007812 */ /* 0x000fe200078ec0ff */
[----:B------:R-:W-:Y:S01]  /*1e50*/  IMAD.SHL.U32 R6, R23, 0x20, RZ ;  /* 0x0000002017067824 */ /* 0x000fe200078e00ff */
[----:B------:R-:W-:Y:S01]  /*1e60*/  LOP3.LUT R20, R20, 0x18, RZ, 0xc0, !PT ;  /* 0x0000001814147812 */ /* 0x000fe200078ec0ff */
[----:B--2---:R-:W-:Y:S01]  /*1e70*/  IMAD.IADD R3, R236, 0x1, -R7 ;  /* 0x00000001ec037824 */ /* 0x004fe200078e0a07 */
[----:B------:R-:W-:Y:S01]  /*1e80*/  CS2R R26, SRZ ;  /* 0x00000000001a7805 */ /* 0x000fe2000001ff00 */
[----:B------:R-:W-:Y:S01]  /*1e90*/  IMAD.SHL.U32 R2, R220, 0x10, RZ ;  /* 0x00000010dc027824 */ /* 0x000fe200078e00ff */
[----:B------:R-:W-:Y:S01]  /*1ea0*/  LOP3.LUT R6, R20, 0x20, R6, 0xf8, !PT ;  /* 0x0000002014067812 */ /* 0x000fe200078ef806 */
[----:B------:R-:W-:Y:S01]  /*1eb0*/  IMAD.SHL.U32 R220, R220, 0x400, RZ ;  /* 0x00000400dcdc7824 */ /* 0x000fe200078e00ff */
[----:B------:R-:W-:Y:S01]  /*1ec0*/  SHF.R.S32.HI R7, RZ, 0x1f, R3 ;  /* 0x0000001fff077819 */ /* 0x000fe20000011403 */
[----:B------:R-:W-:Y:S01]  /*1ed0*/  IMAD.SHL.U32 R233, R13, 0x2, RZ ;  /* 0x000000020de97824 */ /* 0x000fe200078e00ff */
[----:B------:R-:W-:Y:S01]  /*1ee0*/  LEA.HI.SX32 R229, R229, R2, 0x1e ;  /* 0x00000002e5e57211 */ /* 0x000fe200078ff2ff */
[----:B------:R-:W-:Y:S01]  /*1ef0*/  IMAD.SHL.U32 R8, R14, 0x2, RZ ;  /* 0x000000020e087824 */ /* 0x000fe200078e00ff */
[----:B------:R-:W-:-:S02]  /*1f00*/  LEA.HI R7, R7, R3, RZ, 0x3 ;  /* 0x0000000307077211 */ /* 0x000fc400078f18ff */
[----:B------:R-:W-:Y:S02]  /*1f10*/  LOP3.LUT R223, R18, 0x10, R2, 0xf8, !PT ;  /* 0x0000001012df7812 */ /* 0x000fe400078ef802 */
[----:B------:R-:W-:Y:S01]  /*1f20*/  LOP3.LUT R12, R7, 0xfffffff8, RZ, 0xc0, !PT ;  /* 0xfffffff8070c7812 */ /* 0x000fe200078ec0ff */
[----:B-1----:R-:W-:Y:S01]  /*1f30*/  IMAD.SHL.U32 R4, R23, 0x8, RZ ;  /* 0x0000000817047824 */ /* 0x002fe200078e00ff */
[----:B------:R-:W-:-:S03]  /*1f40*/  SEL R5, RZ, 0xffffffff, P4 ;  /* 0xffffffffff057807 */ /* 0x000fc60002000000 */
[----:B------:R-:W-:Y:S01]  /*1f50*/  IMAD.IADD R2, R3, 0x1, -R12 ;  /* 0x0000000103027824 */ /* 0x000fe200078e0a0c */
[----:B------:R-:W-:Y:S02]  /*1f60*/  SHF.R.U32.HI R3, RZ, 0x3, R0 ;  /* 0x00000003ff037819 */ /* 0x000fe40000011600 */
[----:B------:R-:W-:Y:S01]  /*1f70*/  LOP3.LUT R223, R223, 0x8, R22, 0xf8, !PT ;  /* 0x00000008dfdf7812 */ /* 0x000fe200078ef816 */
[----:B------:R-:W-:Y:S01]  /*1f80*/  IMAD.SHL.U32 R5, R5, 0x4, RZ ;  /* 0x0000000405057824 */ /* 0x000fe200078e00ff */
[----:B------:R-:W-:Y:S01]  /*1f90*/  LOP3.LUT R0, R3, R0, R20, 0x1e, !PT ;  /* 0x0000000003007212 */ /* 0x000fe200078e1e14 */
[----:B------:R-:W-:Y:S01]  /*1fa0*/  IMAD R3, R9, 0x2, R220 ;  /* 0x0000000209037824 */ /* 0x000fe200078e02dc */
[C---:B------:R-:W-:Y:S01]  /*1fb0*/  LOP3.LUT P4, RZ, R2.reuse, 0x2, RZ, 0xc0, !PT ;  /* 0x0000000202ff7812 */ /* 0x040fe2000788c0ff */
[----:B------:R-:W-:Y:S01]  /*1fc0*/  CS2R R20, SRZ ;  /* 0x0000000000147805 */ /* 0x000fe2000001ff00 */
[C---:B------:R-:W-:Y:S01]  /*1fd0*/  LOP3.LUT P2, RZ, R2.reuse, 0x4, RZ, 0xc0, !PT ;  /* 0x0000000402ff7812 */ /* 0x040fe2000784c0ff */
[----:B------:R-:W-:Y:S01]  /*1fe0*/  IMAD.IADD R230, R3, 0x1, R0 ;  /* 0x0000000103e67824 */ /* 0x000fe200078e0200 */
[----:B------:R-:W-:Y:S01]  /*1ff0*/  LOP3.LUT R223, R223, R19, RZ, 0x3c, !PT ;  /* 0x00000013dfdf7212 */ /* 0x000fe200078e3cff */
[----:B------:R-:W-:Y:S01]  /*2000*/  IMAD.SHL.U32 R0, R2, 0x40, RZ ;  /* 0x0000004002007824 */ /* 0x000fe200078e00ff */
[----:B------:R-:W-:Y:S01]  /*2010*/  IADD3 R234, R234, -c[0x0][0x168], -R233 ;  /* 0x80005a00eaea7a10 */ /* 0x000fe20007ffe8e9 */
[----:B------:R-:W-:Y:S01]  /*2020*/  IMAD.SHL.U32 R3, R7, 0x40, RZ ;  /* 0x0000004007037824 */ /* 0x000fe200078e00ff */
[----:B------:R-:W-:Y:S01]  /*2030*/  LEA R230, R230, 0x12280, 0x1 ;  /* 0x00012280e6e67811 */ /* 0x000fe200078e08ff */
[----:B------:R-:W-:Y:S01]  /*2040*/  IMAD R223, R23, 0x200, R223 ;  /* 0x0000020017df7824 */ /* 0x000fe200078e02df */
[----:B------:R-:W-:Y:S01]  /*2050*/  LOP3.LUT R0, R0, 0x1c0, RZ, 0xc0, !PT ;  /* 0x000001c000007812 */ /* 0x000fe200078ec0ff */
[----:B------:R-:W-:Y:S01]  /*2060*/  CS2R R22, SRZ ;  /* 0x0000000000167805 */ /* 0x000fe2000001ff00 */
[----:B------:R-:W-:Y:S01]  /*2070*/  LOP3.LUT R3, R3, 0xfffffe00, RZ, 0xc0, !PT ;  /* 0xfffffe0003037812 */ /* 0x000fe200078ec0ff */
[C---:B------:R-:W-:Y:S01]  /*2080*/  IMAD R222, R223.reuse, 0x2, R222 ;  /* 0x00000002dfde7824 */ /* 0x040fe200078e02de */
[----:B------:R-:W-:Y:S01]  /*2090*/  LOP3.LUT R4, R0, 0x8, R4, 0xf8, !PT ;  /* 0x0000000800047812 */ /* 0x000fe200078ef804 */
[----:B------:R-:W-:Y:S01]  /*20a0*/  IMAD.SHL.U32 R223, R223, 0x2, RZ ;  /* 0x00000002dfdf7824 */ /* 0x000fe200078e00ff */
[----:B------:R-:W-:-:S02]  /*20b0*/  SHF.R.U32.HI R2, RZ, 0x3, R0 ;  /* 0x00000003ff027819 */ /* 0x000fc40000011600 */
[----:B------:R-:W-:Y:S02]  /*20c0*/  IADD3 R232, R234, c[0x0][0x2a4], RZ ;  /* 0x0000a900eae87a10 */ /* 0x000fe40007ffe0ff */
[----:B------:R-:W-:Y:S02]  /*20d0*/  LOP3.LUT R4, R4, R2, RZ, 0x3c, !PT ;  /* 0x0000000204047212 */ /* 0x000fe400078e3cff */
[----:B------:R-:W-:Y:S01]  /*20e0*/  LOP3.LUT R0, R2, R6, R0, 0x1e, !PT ;  /* 0x0000000602007212 */ /* 0x000fe200078e1e00 */
[----:B------:R-:W-:Y:S01]  /*20f0*/  @!P1 IMAD.SHL.U32 R2, R236, 0x10, RZ ;  /* 0x00000010ec029824 */ /* 0x000fe200078e00ff */
[-C--:B------:R-:W-:Y:S02]  /*2100*/  IADD3 R220, R4, R3.reuse, R220 ;  /* 0x0000000304dc7210 */ /* 0x080fe40007ffe0dc */
[----:B------:R-:W-:Y:S02]  /*2110*/  LOP3.LUT R0, R0, R3, RZ, 0xfc, !PT ;  /* 0x0000000300007212 */ /* 0x000fe400078efcff */
[----:B------:R1:W-:Y:S01]  /*2120*/  @!P1 LDGSTS.E.BYPASS.LTC128B.128 [R2+0x12180], [R10.64] ;  /* 0x121800000a029fae */ /* 0x0003e2000b901d56 */
[----:B------:R-:W-:Y:S01]  /*2130*/  SEL R3, R116, 0xffffffc0, !P2 ;  /* 0xffffffc074037807 */ /* 0x000fe20005000000 */
[----:B------:R-:W-:Y:S01]  /*2140*/  IMAD.SHL.U32 R221, R220, 0x2, RZ ;  /* 0x00000002dcdd7824 */ /* 0x000fe200078e00ff */
[----:B------:R-:W-:Y:S01]  /*2150*/  IADD3 R231, R230, 0x40, RZ ;  /* 0x00000040e6e77810 */ /* 0x000fe20007ffe0ff */
[----:B------:R-:W0:Y:S01]  /*2160*/  LDGDEPBAR ;  /* 0x00000000000079af */ /* 0x000e220000000000 */
[----:B------:R-:W-:Y:S01]  /*2170*/  LOP3.LUT R239, R8, 0x2, R239, 0xe2, !PT ;  /* 0x0000000208ef7812 */ /* 0x000fe200078ee2ef */
[----:B------:R-:W-:Y:S01]  /*2180*/  IMAD.SHL.U32 R0, R0, 0x2, RZ ;  /* 0x0000000200007824 */ /* 0x000fe200078e00ff */
[----:B------:R-:W-:-:S02]  /*2190*/  LOP3.LUT R238, R5, 0x4, R238, 0xe2, !PT ;  /* 0x0000000405ee7812 */ /* 0x000fc400078ee2ee */
[----:B------:R-:W-:Y:S02]  /*21a0*/  IADD3 R235, -R233, UR10, RZ ;  /* 0x0000000ae9eb7c10 */ /* 0x000fe4000fffe1ff */
[----:B------:R-:W-:Y:S02]  /*21b0*/  IADD3 R234, R234, UR5, RZ ;  /* 0x00000005eaea7c10 */ /* 0x000fe4000fffe0ff */
[----:B------:R-:W-:Y:S02]  /*21c0*/  @P0 IADD3 R231, R230, -0x40, RZ ;  /* 0xffffffc0e6e70810 */ /* 0x000fe40007ffe0ff */
[----:B-1----:R-:W-:-:S05]  /*21d0*/  SEL R2, R17, 0xffffffe0, !P4 ;  /* 0xffffffe011027807 */ /* 0x002fca0006000000 */
[C---:B------:R-:W-:Y:S02]  /*21e0*/  IMAD R2, R220.reuse, 0x2, R2 ;  /* 0x00000002dc027824 */ /* 0x040fe400078e0202 */
[----:B------:R-:W-:Y:S02]  /*21f0*/  IMAD R220, R220, 0x2, R3 ;  /* 0x00000002dcdc7824 */ /* 0x000fe400078e0203 */
[----:B---345:R-:W-:Y:S02]  /*2200*/  IMAD.IADD R3, R3, 0x1, R2 ;  /* 0x0000000103037824 */ /* 0x038fe400078e0202 */
.L_x_172:
[----:B------:R-:W-:Y:S04]  /*2210*/  DEPBAR.LE SB0, 0x0 ;  /* 0x000080000000791a */ /* 0x000fe80000000000 */
[----:B------:R-:W-:Y:S01]  /*2220*/  BAR.SYNC.DEFER_BLOCKING 0x0 ;  /* 0x0000000000007b1d */ /* 0x000fe20000010000 */
[----:B------:R-:W-:Y:S05]  /*2230*/  PLOP3.LUT P0, PT, PT, PT, UP1, 0x40, 0x0 ;  /* 0x000000000000781c */ /* 0x000fea0003f0e818 */
[----:B-1----:R-:W-:Y:S01]  /*2240*/  LDSM.16.M88.4 R16, [R221+0x6080] ;  /* 0x00608000dd10783b */ /* 0x002fe20000000200 */
[----:B------:R-:W-:Y:S05]  /*2250*/  UMOV UR10, UR15 ;  /* 0x0000000f000a7c82 */ /* 0x000fea0008000000 */
        /* <DEDUP_REMOVED lines=10> */
[----:B------:R-:W-:Y:S05]  /*2300*/  LDSM.16.M88.4 R144, [R226+0x80] ;  /* 0x00008000e290783b */ /* 0x000fea0000000200 */
[-C--:B------:R-:W-:Y:S08]  /*2310*/  HMMA.16816.F32.BF16 R12, R12, R118.reuse, RZ ;  /* 0x000000760c0c723c */ /* 0x080ff000000418ff */
[----:B------:R-:W-:Y:S01]  /*2320*/  HMMA.16816.F32.BF16 R16, R16, R118, RZ ;  /* 0x000000761010723c */ /* 0x000fe200000418ff */
[----:B------:R-:W1:Y:S07]  /*2330*/  LDSM.16.M88.4 R116, [R220+0x7080] ;  /* 0x00708000dc74783b */ /* 0x000e6e0000000200 */
[-C--:B---3--:R-:W-:Y:S08]  /*2340*/  HMMA.16816.F32.BF16 R4, R120, R124.reuse, R4 ;  /* 0x0000007c7804723c */ /* 0x088ff00000041804 */
[C---:B----4-:R-:W-:Y:S08]  /*2350*/  HMMA.16816.F32.BF16 R8, R128.reuse, R124, R8 ;  /* 0x0000007c8008723c */ /* 0x050ff00000041808 */
[-C--:B------:R-:W-:Y:S01]  /*2360*/  HMMA.16816.F32.BF16 R12, R128, R126.reuse, R12 ;  /* 0x0000007e800c723c */ /* 0x080fe2000004180c */
[----:B------:R-:W-:Y:S07]  /*2370*/  LDSM.16.M88.4 R128, [R224+0x2080] ;  /* 0x00208000e080783b */ /* 0x000fee0000000200 */
[----:B------:R-:W-:Y:S01]  /*2380*/  HMMA.16816.F32.BF16 R16, R120, R126, R16 ;  /* 0x0000007e7810723c */ /* 0x000fe20000041810 */
[----:B------:R-:W2:Y:S06]  /*2390*/  LDSM.16.M88.4 R120, [R3+0x7080] ;  /* 0x007080000378783b */ /* 0x000eac0000000200 */
[----:B------:R-:W3:Y:S01]  /*23a0*/  LDSM.16.M88.4 R124, [R221+0x8080] ;  /* 0x00808000dd7c783b */ /* 0x000ee20000000200 */
[-C--:B-----5:R-:W-:Y:S08]  /*23b0*/  HMMA.16816.F32.BF16 R4, R132, R136.reuse, R4 ;  /* 0x000000888404723c */ /* 0x0a0ff00000041804 */
[C---:B-1----:R-:W-:Y:S08]  /*23c0*/  HMMA.16816.F32.BF16 R8, R116.reuse, R136, R8 ;  /* 0x000000887408723c */ /* 0x042ff00000041808 */
[-C--:B------:R-:W-:Y:S01]  /*23d0*/  HMMA.16816.F32.BF16 R12, R116, R138.reuse, R12 ;  /* 0x0000008a740c723c */ /* 0x080fe2000004180c */
[----:B------:R-:W1:Y:S07]  /*23e0*/  LDSM.16.M88.4 R116, [R221+0x9080] ;  /* 0x00908000dd74783b */ /* 0x000e6e0000000200 */
[----:B------:R-:W-:Y:S01]  /*23f0*/  HMMA.16816.F32.BF16 R16, R132, R138, R16 ;  /* 0x0000008a8410723c */ /* 0x000fe20000041810 */
[----:B------:R-:W-:Y:S06]  /*2400*/  LDSM.16.M88.4 R132, [R2+0x8080] ;  /* 0x008080000284783b */ /* 0x000fec0000000200 */
[----:B------:R-:W4:Y:S01]  /*2410*/  LDSM.16.M88.4 R136, [R225+0x2080] ;  /* 0x00208000e188783b */ /* 0x000f220000000200 */
[-C--:B------:R-:W-:Y:S08]  /*2420*/  HMMA.16816.F32.BF16 R4, R140, R144.reuse, R4 ;  /* 0x000000908c04723c */ /* 0x080ff00000041804 */
        /* <DEDUP_REMOVED lines=16> */
[----:B------:R-:W2:Y:S07]  /*2530*/  LDSM.16.M88.4 R120, [R3+0x9080] ;  /* 0x009080000378783b */ /* 0x000eae0000000200 */
        /* <DEDUP_REMOVED lines=10> */
[-C--:B---3--:R-:W-:Y:S08]  /*25e0*/  HMMA.16816.F32.BF16 R4, R124, R128.reuse, R4 ;  /* 0x000000807c04723c */ /* 0x088ff00000041804 */
[C---:B--2---:R-:W-:Y:S08]  /*25f0*/  HMMA.16816.F32.BF16 R8, R120.reuse, R128, R8 ;  /* 0x000000807808723c */ /* 0x044ff00000041808 */
        /* <DEDUP_REMOVED lines=13> */
[C---:B--2---:R-:W-:Y:S01]  /*26d0*/  HMMA.16816.F32.BF16 R8, R120.reuse, R144, R8 ;  /* 0x000000907808723c */ /* 0x044fe20000041808 */
[----:B------:R-:W-:Y:S06]  /*26e0*/  LDS R144, [R229.X4+0x12080] ;  /* 0x01208000e5907984 */ /* 0x000fec0000004800 */
[----:B------:R-:W-:Y:S01]  /*26f0*/  LDS R145, [R229.X4+0x120a0] ;  /* 0x0120a000e5917984 */ /* 0x000fe20000004800 */
[-C--:B------:R-:W-:Y:S05]  /*2700*/  HMMA.16816.F32.BF16 R12, R120, R146.reuse, R12 ;  /* 0x00000092780c723c */ /* 0x080fea000004180c */
[----:B------:R-:W2:Y:S03]  /*2710*/  LDSM.16.M88.4 R120, [R3+0xb080] ;  /* 0x00b080000378783b */ /* 0x000ea60000000200 */
[----:B------:R-:W-:Y:S03]  /*2720*/  HMMA.16816.F32.BF16 R16, R140, R146, R16 ;  /* 0x000000928c10723c */ /* 0x000fe60000041810 */
[----:B------:R5:W2:Y:S05]  /*2730*/  LDS R146, [R229.X4+0x12100] ;  /* 0x01210000e5927984 */ /* 0x000aaa0000004800 */
[-C--:B---3--:R-:W-:Y:S01]  /*2740*/  HMMA.16816.F32.BF16 R4, R124, R128.reuse, R4 ;  /* 0x000000807c04723c */ /* 0x088fe20000041804 */
[----:B------:R5:W3:Y:S07]  /*2750*/  LDS R147, [R229.X4+0x12120] ;  /* 0x01212000e5937984 */ /* 0x000aee0000004800 */
[C---:B-1----:R-:W-:Y:S08]  /*2760*/  HMMA.16816.F32.BF16 R8, R116.reuse, R128, R8 ;  /* 0x000000807408723c */ /* 0x042ff00000041808 */
[-C--:B------:R-:W-:Y:S08]  /*2770*/  HMMA.16816.F32.BF16 R12, R116, R130.reuse, R12 ;  /* 0x00000082740c723c */ /* 0x080ff0000004180c */
[----:B------:R-:W-:Y:S08]  /*2780*/  HMMA.16816.F32.BF16 R16, R124, R130, R16 ;  /* 0x000000827c10723c */ /* 0x000ff00000041810 */
[-C--:B----4-:R-:W-:Y:S08]  /*2790*/  HMMA.16816.F32.BF16 R4, R132, R136.reuse, R4 ;  /* 0x000000888404723c */ /* 0x090ff00000041804 */
[C---:B--2---:R-:W-:Y:S08]  /*27a0*/  HMMA.16816.F32.BF16 R8, R120.reuse, R136, R8 ;  /* 0x000000887808723c */ /* 0x044ff00000041808 */
[-C--:B------:R-:W-:Y:S08]  /*27b0*/  HMMA.16816.F32.BF16 R12, R120, R138.reuse, R12 ;  /* 0x0000008a780c723c */ /* 0x080ff0000004180c */
[----:B------:R-:W-:Y:S04]  /*27c0*/  HMMA.16816.F32.BF16 R16, R132, R138, R16 ;  /* 0x0000008a8410723c */ /* 0x000fe80000041810 */
[----:B------:R-:W-:Y:S02]  /*27d0*/  FMUL.FTZ R4, R4, c[0x0][0x2b4] ;  /* 0x0000ad0004047a20 */ /* 0x000fe40000410000 */
[----:B------:R-:W-:Y:S02]  /*27e0*/  FMUL.FTZ R5, R5, c[0x0][0x2b4] ;  /* 0x0000ad0005057a20 */ /* 0x000fe40000410000 */
[----:B------:R1:W2:Y:S01]  /*27f0*/  MUFU.TANH R203, R4 ;  /* 0x0000000400cb7308 */ /* 0x0002a20000002400 */
[----:B------:R-:W-:Y:S03]  /*2800*/  FMUL.FTZ R6, R6, c[0x0][0x2b4] ;  /* 0x0000ad0006067a20 */ /* 0x000fe60000410000 */
[----:B------:R-:W-:Y:S02]  /*2810*/  FMUL.FTZ R7, R7, c[0x0][0x2b4] ;  /* 0x0000ad0007077a20 */ /* 0x000fe40000410000 */
[----:B------:R-:W-:Y:S02]  /*2820*/  FMUL.FTZ R8, R8, c[0x0][0x2b4] ;  /* 0x0000ad0008087a20 */ /* 0x000fe40000410000 */
[----:B------:R-:W-:Y:S02]  /*2830*/  FMUL.FTZ R9, R9, c[0x0][0x2b4] ;  /* 0x0000ad0009097a20 */ /* 0x000fe40000410000 */
[----:B------:R5:W4:Y:S01]  /*2840*/  MUFU.TANH R201, R5 ;  /* 0x0000000500c97308 */ /* 0x000b220000002400 */
[----:B------:R-:W-:Y:S02]  /*2850*/  FMUL.FTZ R10, R10, c[0x0][0x2b4] ;  /* 0x0000ad000a0a7a20 */ /* 0x000fe40000410000 */
[----:B------:R-:W-:Y:S02]  /*2860*/  FMUL.FTZ R11, R11, c[0x0][0x2b4] ;  /* 0x0000ad000b0b7a20 */ /* 0x000fe40000410000 */
[----:B------:R-:W-:Y:S02]  /*2870*/  FMUL.FTZ R12, R12, c[0x0][0x2b4] ;  /* 0x0000ad000c0c7a20 */ /* 0x000fe40000410000 */
[----:B------:R-:W-:Y:S02]  /*2880*/  FMUL.FTZ R13, R13, c[0x0][0x2b4] ;  /* 0x0000ad000d0d7a20 */ /* 0x000fe40000410000 */
[----:B------:R-:W-:Y:S01]  /*2890*/  FMUL.FTZ R14, R14, c[0x0][0x2b4] ;  /* 0x0000ad000e0e7a20 */ /* 0x000fe20000410000 */
[----:B------:R5:W2:Y:S01]  /*28a0*/  MUFU.TANH R205, R6 ;  /* 0x0000000600cd7308 */ /* 0x000aa20000002400 */
[----:B------:R-:W-:Y:S02]  /*28b0*/  FMUL.FTZ R15, R15, c[0x0][0x2b4] ;  /* 0x0000ad000f0f7a20 */ /* 0x000fe40000410000 */
[----:B------:R-:W-:Y:S01]  /*28c0*/  FMUL.FTZ R16, R16, c[0x0][0x2b4] ;  /* 0x0000ad0010107a20 */ /* 0x000fe20000410000 */
[----:B-1----:R-:W-:Y:S01]  /*28d0*/  MOV R4, UR15 ;  /* 0x0000000f00047c02 */ /* 0x002fe20008000f00 */
[----:B------:R-:W-:Y:S02]  /*28e0*/  FMUL.FTZ R17, R17, c[0x0][0x2b4] ;  /* 0x0000ad0011117a20 */ /* 0x000fe40000410000 */
[----:B------:R-:W-:Y:S01]  /*28f0*/  FMUL.FTZ R18, R18, c[0x0][0x2b4] ;  /* 0x0000ad0012127a20 */ /* 0x000fe20000410000 */
[----:B------:R-:W-:Y:S01]  /*2900*/  LEA R4, R4, R229, 0x6 ;  /* 0x000000e504047211 */ /* 0x000fe200078e30ff */
[----:B------:R-:W-:Y:S01]  /*2910*/  FMUL.FTZ R19, R19, c[0x0][0x2b4] ;  /* 0x0000ad0013137a20 */ /* 0x000fe20000410000 */
[----:B------:R5:W1:Y:S02]  /*2920*/  MUFU.TANH R208, R7 ;  /* 0x0000000700d07308 */ /* 0x000a640000002400 */
[C---:B------:R-:W-:Y:S02]  /*2930*/  IADD3 R137, R4.reuse, R232, RZ ;  /* 0x000000e804897210 */ /* 0x040fe40007ffe0ff */
[----:B------:R-:W-:Y:S02]  /*2940*/  IADD3 R136, R4, R234, RZ ;  /* 0x000000ea04887210 */ /* 0x000fe40007ffe0ff */
[----:B------:R-:W-:Y:S04]  /*2950*/  IMNMX R137, R235, R137, PT ;  /* 0x00000089eb897217 */ /* 0x000fe80003800200 */
[----:B------:R5:W1:Y:S10]  /*2960*/  MUFU.TANH R211, R8 ;  /* 0x0000000800d37308 */ /* 0x000a740000002400 */
        /* <DEDUP_REMOVED lines=10> */
[----:B------:R5:W1:Y:S01]  /*2a10*/  MUFU.TANH R200, R19 ;  /* 0x0000001300c87308 */ /* 0x000a620000002400 */
[----:B------:R-:W-:-:S05]  /*2a20*/  @P0 BRA `(.L_x_154) ;  /* 0x000001a000000947 */ /* 0x000fca0003800000 */
[----:B--2345:R-:W-:Y:S01]  /*2a30*/  IMAD.MOV.U32 R5, RZ, RZ, c[0x0][0x168] ;  /* 0x00005a00ff057624 */ /* 0x03cfe200078e00ff */
[----:B------:R-:W-:Y:S04]  /*2a40*/  BSSY B0, `(.L_x_155) ;  /* 0x0000012000007945 */ /* 0x000fe80003800000 */
[----:B------:R-:W-:Y:S04]  /*2a50*/  IADD3 R5, R4, c[0x0][0x198], -R5 ;  /* 0x0000660004057a10 */ /* 0x000fe80007ffe805 */
[----:B------:R-:W-:Y:S11]  /*2a60*/  ISETP.GT.AND P0, PT, R5, -0x1, PT ;  /* 0xffffffff0500780c */ /* 0x000ff60003f04270 */
[----:B------:R-:W-:Y:S02]  /*2a70*/  @!UPT UIADD3 URZ, URZ, URZ, URZ ;  /* 0x0000003f3f3ff290 */ /* 0x000fe4000fffe03f */
[----:B------:R-:W-:-:S05]  /*2a80*/  @P0 BRA `(.L_x_156) ;  /* 0x0000008000000947 */ /* 0x000fca0003800000 */
[----:B------:R-:W-:Y:S01]  /*2a90*/  LOP3.LUT R5, RZ, R5, RZ, 0x33, !PT ;  /* 0x00000005ff057212 */ /* 0x000fe200078e33ff */
[----:B------:R-:W-:Y:S05]  /*2aa0*/  IMAD.MOV.U32 R6, RZ, RZ, 0x1 ;  /* 0x00000001ff067424 */ /* 0x000fea00078e00ff */
[----:B------:R-:W-:Y:S11]  /*2ab0*/  ISETP.NE.AND P0, PT, R6, c[0x0][0x2a8], PT ;  /* 0x0000aa0006007a0c */ /* 0x000ff60003f05270 */
[----:B------:R-:W-:Y:S02]  /*2ac0*/  @!UPT UIADD3 URZ, URZ, URZ, URZ ;  /* 0x0000003f3f3ff290 */ /* 0x000fe4000fffe03f */
[----:B------:R-:W-:Y:S05]  /*2ad0*/  @P0 IMAD.HI.U32 R6, R5, c[0x0][0x2ac], RZ ;  /* 0x0000ab0005060a27 */ /* 0x000fea00078e00ff */
[----:B------:R-:W-:Y:S04]  /*2ae0*/  @P0 SHF.R.U32.HI R5, RZ, c[0x0][0x2b0], R6 ;  /* 0x0000ac00ff050a19 */ /* 0x000fe80000011606 */
[----:B------:R-:W-:Y:S01]  /*2af0*/  LOP3.LUT R5, RZ, R5, RZ, 0x33, !PT ;  /* 0x00000005ff057212 */ /* 0x000fe200078e33ff */
[----:B------:R-:W-:-:S05]  /*2b00*/  BRA `(.L_x_157) ;  /* 0x0000005000007947 */ /* 0x000fca0003800000 */
.L_x_156:
[----:B------:R-:W-:Y:S04]  /*2b10*/  MOV R6, 0x1 ;  /* 0x0000000100067802 */ /* 0x000fe80000000f00 */
[----:B------:R-:W-:Y:S11]  /*2b20*/  ISETP.NE.AND P0, PT, R6, c[0x0][0x2a8], PT ;  /* 0x0000aa0006007a0c */ /* 0x000ff60003f05270 */
[----:B------:R-:W-:Y:S02]  /*2b30*/  @!UPT UIADD3 URZ, URZ, URZ, URZ ;  /* 0x0000003f3f3ff290 */ /* 0x000fe4000fffe03f */
[----:B------:R-:W-:Y:S05]  /*2b40*/  @P0 IMAD.HI.U32 R6, R5, c[0x0][0x2ac], RZ ;  /* 0x0000ab0005060a27 */ /* 0x000fea00078e00ff */
[----:B------:R-:W-:Y:S02]  /*2b50*/  @P0 SHF.R.U32.HI R5, RZ, c[0x0][0x2b0], R6 ;  /* 0x0000ac00ff050a19 */ /* 0x000fe40000011606 */
.L_x_157:
[----:B------:R-:W-:Y:S05]  /*2b60*/  BSYNC B0 ;  /* 0x0000000000007941 */ /* 0x000fea0003800000 */
.L_x_155:
[----:B------:R-:W-:Y:S04]  /*2b70*/  IMAD.MOV.U32 R6, RZ, RZ, c[0x0][0x2a8] ;  /* 0x0000aa00ff067624 */ /* 0x000fe800078e00ff */
[----:B------:R-:W-:Y:S04]  /*2b80*/  IMAD R5, R5, R6, -UR16 ;  /* 0x8000001005057e24 */ /* 0x000fe8000f8e0206 */
[----:B------:R-:W-:Y:S05]  /*2b90*/  IMAD.IADD R5, R5, 0x1, -R233 ;  /* 0x0000000105057824 */ /* 0x000fea00078e0ae9 */
[----:B------:R-:W-:Y:S02]  /*2ba0*/  IADD3 R6, R5, c[0x0][0x2a8], RZ ;  /* 0x0000aa0005067a10 */ /* 0x000fe40007ffe0ff */
[----:B------:R-:W-:Y:S02]  /*2bb0*/  IMNMX R136, R136, R5, !PT ;  /* 0x0000000588887217 */ /* 0x000fe40007800200 */
[----:B------:R-:W-:Y:S02]  /*2bc0*/  IMNMX R137, R137, R6, PT ;  /* 0x0000000689897217 */ /* 0x000fe40003800200 */
.L_x_154:
[----:B--234-:R-:W-:Y:S02]  /*2bd0*/  PLOP3.LUT P0, PT, PT, PT, UP1, 0x40, 0x0 ;  /* 0x000000000000781c */ /* 0x01cfe40003f0e818 */
[----:B-----5:R-:W-:Y:S05]  /*2be0*/  IADD3 R5, R4, 0x8, RZ ;  /* 0x0000000804057810 */ /* 0x020fea0007ffe0ff */
[--C-:B------:R-:W-:Y:S02]  /*2bf0*/  IMAD.IADD R139, R232, 0x1, R5.reuse ;  /* 0x00000001e88b7824 */ /* 0x100fe400078e0205 */
[----:B------:R-:W-:Y:S03]  /*2c00*/  IMAD.IADD R138, R234, 0x1, R5 ;  /* 0x00000001ea8a7824 */ /* 0x000fe600078e0205 */
[----:B------:R-:W-:Y:S01]  /*2c10*/  IMNMX R139, R235, R139, PT ;  /* 0x0000008beb8b7217 */ /* 0x000fe20003800200 */
[----:B------:R-:W-:-:S05]  /*2c20*/  @P0 BRA `(.L_x_158) ;  /* 0x000001a000000947 */ /* 0x000fca0003800000 */
[----:B------:R-:W-:Y:S01]  /*2c30*/  IMAD.MOV.U32 R6, RZ, RZ, c[0x0][0x168] ;  /* 0x00005a00ff067624 */ /* 0x000fe200078e00ff */
        /* <DEDUP_REMOVED lines=13> */
.L_x_160:
[----:B------:R-:W-:Y:S04]  /*2d10*/  MOV R6, 0x1 ;  /* 0x0000000100067802 */ /* 0x000fe80000000f00 */
[----:B------:R-:W-:Y:S11]  /*2d20*/  ISETP.NE.AND P0, PT, R6, c[0x0][0x2a8], PT ;  /* 0x0000aa0006007a0c */ /* 0x000ff60003f05270 */
[----:B------:R-:W-:Y:S02]  /*2d30*/  @!UPT UIADD3 URZ, URZ, URZ, URZ ;  /* 0x0000003f3f3ff290 */ /* 0x000fe4000fffe03f */
[----:B------:R-:W-:Y:S05]  /*2d40*/  @P0 IMAD.HI.U32 R6, R5, c[0x0][0x2ac], RZ ;  /* 0x0000ab0005060a27 */ /* 0x000fea00078e00ff */
[----:B------:R-:W-:Y:S02]  /*2d50*/  @P0 SHF.R.U32.HI R5, RZ, c[0x0][0x2b0], R6 ;  /* 0x0000ac00ff050a19 */ /* 0x000fe40000011606 */
.L_x_161:
[----:B------:R-:W-:Y:S05]  /*2d60*/  BSYNC B0 ;  /* 0x0000000000007941 */ /* 0x000fea0003800000 */
.L_x_159:
[----:B------:R-:W-:Y:S04]  /*2d70*/  IMAD.MOV.U32 R6, RZ, RZ, c[0x0][0x2a8] ;  /* 0x0000aa00ff067624 */ /* 0x000fe800078e00ff */
[----:B------:R-:W-:Y:S04]  /*2d80*/  IMAD R5, R5, R6, -UR16 ;  /* 0x8000001005057e24 */ /* 0x000fe8000f8e0206 */
[----:B------:R-:W-:Y:S05]  /*2d90*/  IMAD.IADD R5, R5, 0x1, -R233 ;  /* 0x0000000105057824 */ /* 0x000fea00078e0ae9 */
[----:B------:R-:W-:Y:S02]  /*2da0*/  IADD3 R6, R5, c[0x0][0x2a8], RZ ;  /* 0x0000aa0005067a10 */ /* 0x000fe40007ffe0ff */
[----:B------:R-:W-:Y:S02]  /*2db0*/  IMNMX R138, R138, R5, !PT ;  /* 0x000000058a8a7217 */ /* 0x000fe40007800200 */
[----:B------:R-:W-:Y:S02]  /*2dc0*/  IMNMX R139, R139, R6, PT ;  /* 0x000000068b8b7217 */ /* 0x000fe40003800200 */
.L_x_158:
[----:B------:R-:W-:Y:S02]  /*2dd0*/  PLOP3.LUT P0, PT, PT, PT, UP1, 0x40, 0x0 ;  /* 0x000000000000781c */ /* 0x000fe40003f0e818 */
[----:B------:R-:W-:Y:S05]  /*2de0*/  IADD3 R5, R4, 0x20, RZ ;  /* 0x0000002004057810 */ /* 0x000fea0007ffe0ff */
        /* <DEDUP_REMOVED lines=18> */
.L_x_164:
[----:B------:R-:W-:Y:S04]  /*2f10*/  MOV R6, 0x1 ;  /* 0x0000000100067802 */ /* 0x000fe80000000f00 */
[----:B------:R-:W-:Y:S11]  /*2f20*/  ISETP.NE.AND P0, PT, R6, c[0x0][0x2a8], PT ;  /* 0x0000aa0006007a0c */ /* 0x000ff60003f05270 */
[----:B------:R-:W-:Y:S02]  /*2f30*/  @!UPT UIADD3 URZ, URZ, URZ, URZ ;  /* 0x0000003f3f3ff290 */ /* 0x000fe4000fffe03f */
[----:B------:R-:W-:Y:S05]  /*2f40*/  @P0 IMAD.HI.U32 R6, R5, c[0x0][0x2ac], RZ ;  /* 0x0000ab0005060a27 */ /* 0x000fea00078e00ff */
[----:B------:R-:W-:Y:S02]  /*2f50*/  @P0 SHF.R.U32.HI R5, RZ, c[0x0][0x2b0], R6 ;  /* 0x0000ac00ff050a19 */ /* 0x000fe40000011606 */
.L_x_165:
[----:B------:R-:W-:Y:S05]  /*2f60*/  BSYNC B0 ;  /* 0x0000000000007941 */ /* 0x000fea0003800000 */
.L_x_163:
[----:B------:R-:W-:Y:S04]  /*2f70*/  IMAD.MOV.U32 R6, RZ, RZ, c[0x0][0x2a8] ;  /* 0x0000aa00ff067624 */ /* 0x000fe800078e00ff */
[----:B------:R-:W-:Y:S04]  /*2f80*/  IMAD R5, R5, R6, -UR16 ;  /* 0x8000001005057e24 */ /* 0x000fe8000f8e0206 */
[----:B------:R-:W-:Y:S05]  /*2f90*/  IMAD.IADD R5, R5, 0x1, -R233 ;  /* 0x0000000105057824 */ /* 0x000fea00078e0ae9 */
[----:B------:R-:W-:Y:S02]  /*2fa0*/  IADD3 R6, R5, c[0x0][0x2a8], RZ ;  /* 0x0000aa0005067a10 */ /* 0x000fe40007ffe0ff */
[----:B------:R-:W-:Y:S02]  /*2fb0*/  IMNMX R140, R140, R5, !PT ;  /* 0x000000058c8c7217 */ /* 0x000fe40007800200 */
[----:B------:R-:W-:Y:S02]  /*2fc0*/  IMNMX R143, R143, R6, PT ;  /* 0x000000068f8f7217 */ /* 0x000fe40003800200 */
.L_x_162:
        /* <DEDUP_REMOVED lines=20> */
.L_x_168:
[----:B------:R-:W-:Y:S04]  /*3110*/  MOV R5, 0x1 ;  /* 0x0000000100057802 */ /* 0x000fe80000000f00 */
[----:B------:R-:W-:Y:S11]  /*3120*/  ISETP.NE.AND P0, PT, R5, c[0x0][0x2a8], PT ;  /* 0x0000aa0005007a0c */ /* 0x000ff60003f05270 */
[----:B------:R-:W-:Y:S02]  /*3130*/  @!UPT UIADD3 URZ, URZ, URZ, URZ ;  /* 0x0000003f3f3ff290 */ /* 0x000fe4000fffe03f */
[----:B------:R-:W-:Y:S05]  /*3140*/  @P0 IMAD.HI.U32 R5, R4, c[0x0][0x2ac], RZ ;  /* 0x0000ab0004050a27 */ /* 0x000fea00078e00ff */
[----:B------:R-:W-:Y:S02]  /*3150*/  @P0 SHF.R.U32.HI R4, RZ, c[0x0][0x2b0], R5 ;  /* 0x0000ac00ff040a19 */ /* 0x000fe40000011605 */
.L_x_169:
[----:B------:R-:W-:Y:S05]  /*3160*/  BSYNC B0 ;  /* 0x0000000000007941 */ /* 0x000fea0003800000 */
.L_x_167:
[----:B------:R-:W-:Y:S04]  /*3170*/  IMAD.MOV.U32 R5, RZ, RZ, c[0x0][0x2a8] ;  /* 0x0000aa00ff057624 */ /* 0x000fe800078e00ff */
[----:B------:R-:W-:Y:S04]  /*3180*/  IMAD R4, R4, R5, -UR16 ;  /* 0x8000001004047e24 */ /* 0x000fe8000f8e0205 */
[----:B------:R-:W-:Y:S05]  /*3190*/  IMAD.IADD R4, R4, 0x1, -R233 ;  /* 0x0000000104047824 */ /* 0x000fea00078e0ae9 */
[----:B------:R-:W-:Y:S02]  /*31a0*/  IADD3 R5, R4, c[0x0][0x2a8], RZ ;  /* 0x0000aa0004057a10 */ /* 0x000fe40007ffe0ff */
[----:B------:R-:W-:Y:S02]  /*31b0*/  IMNMX R141, R141, R4, !PT ;  /* 0x000000048d8d7217 */ /* 0x000fe40007800200 */
[----:B------:R-:W-:Y:S02]  /*31c0*/  IMNMX R142, R142, R5, PT ;  /* 0x000000058e8e7217 */ /* 0x000fe40003800200 */
.L_x_166:
[----:B------:R-:W-:Y:S04]  /*31d0*/  DEPBAR.LE SB0, 0x0 ;  /* 0x000080000000791a */ /* 0x000fe80000000000 */
[----:B------:R-:W-:Y:S01]  /*31e0*/  BAR.SYNC.DEFER_BLOCKING 0x0 ;  /* 0x0000000000007b1d */ /* 0x000fe20000010000 */
[----:B------:R-:W-:Y:S01]  /*31f0*/  PLOP3.LUT P0, PT, PT, PT, UP2, 0x80, 0x0 ;  /* 0x000000000000781c */ /* 0x000fe20003f0f028 */
[----:B------:R-:W-:Y:S03]  /*3200*/  UIADD3 UR15, UR15, 0x1, URZ ;  /* 0x000000010f0f7890 */ /* 0x000fe6000fffe03f */
[----:B------:R-:W-:Y:S01]  /*3210*/  ISETP.GT.AND P4, PT, R138, 0x1, P0 ;  /* 0x000000018a00780c */ /* 0x000fe20000784270 */
[----:B------:R-:W-:Y:S01]  /*3220*/  UISETP.GE.AND UP0, UPT, UR15, UR17, UPT ;  /* 0x000000110f00728c */ /* 0x000fe2000bf06270 */
[----:B------:R-:W-:Y:S02]  /*3230*/  ISETP.GT.AND P6, PT, R140, RZ, P0 ;  /* 0x000000ff8c00720c */ /* 0x000fe400007c4270 */
[----:B------:R-:W-:Y:S02]  /*3240*/  ISETP.LT.OR P4, PT, R139, 0x2, P4 ;  /* 0x000000028b00780c */ /* 0x000fe40002781670 */
[----:B------:R-:W-:Y:S02]  /*3250*/  ISETP.LT.OR P6, PT, R143, 0x1, P6 ;  /* 0x000000018f00780c */ /* 0x000fe400037c1670 */
[C---:B------:R-:W-:Y:S02]  /*3260*/  ISETP.GT.AND P1, PT, R136.reuse, RZ, P0 ;  /* 0x000000ff8800720c */ /* 0x040fe40000724270 */
[----:B------:R-:W-:Y:S02]  /*3270*/  ISETP.GT.AND P2, PT, R136, 0x20, P0 ;  /* 0x000000208800780c */ /* 0x000fe40000744270 */
[C---:B------:R-:W-:Y:S02]  /*3280*/  ISETP.LT.OR P1, PT, R137.reuse, 0x1, P1 ;  /* 0x000000018900780c */ /* 0x040fe40000f21670 */
[----:B------:R-:W-:Y:S01]  /*3290*/  ISETP.LT.OR P2, PT, R137, 0x21, P2 ;  /* 0x000000218900780c */ /* 0x000fe20001741670 */
[----:B------:R-:W2:Y:S05]  /*32a0*/  LDSM.16.M88.4 R16, [R221+0xc080] ;  /* 0x00c08000dd10783b */ /* 0x000eaa0000000200 */
[----:B------:R-:W3:Y:S05]  /*32b0*/  LDSM.16.M88.4 R12, [R221+0xd080] ;  /* 0x00d08000dd0c783b */ /* 0x000eea0000000200 */
[----:B------:R-:W4:Y:S05]  /*32c0*/  LDSM.16.M88.4 R116, [R2+0xc080] ;  /* 0x00c080000274783b */ /* 0x000f2a0000000200 */
[----:B------:R-:W5:Y:S05]  /*32d0*/  LDSM.16.M88.4 R120, [R2+0xd080] ;  /* 0x00d080000278783b */ /* 0x000f6a0000000200 */
[----:B------:R-:W1:Y:S05]  /*32e0*/  LDSM.16.M88.4 R124, [R220+0xc080] ;  /* 0x00c08000dc7c783b */ /* 0x000e6a0000000200 */
[----:B------:R-:W1:Y:S05]  /*32f0*/  LDSM.16.M88.4 R128, [R220+0xd080] ;  /* 0x00d08000dc80783b */ /* 0x000e6a0000000200 */
[----:B------:R-:W-:Y:S01]  /*3300*/  LDSM.16.M88.4 R132, [R3+0xd080] ;  /* 0x00d080000384783b */ /* 0x000fe20000000200 */
[-C--:B--2---:R-:W-:Y:S08]  /*3310*/  HMMA.16816.F32.BF16 R4, R16, R148.reuse, RZ ;  /* 0x000000941004723c */ /* 0x084ff000000418ff */
[C---:B---3--:R-:W-:Y:S08]  /*3320*/  HMMA.16816.F32.BF16 R8, R12.reuse, R148, RZ ;  /* 0x000000940c08723c */ /* 0x048ff000000418ff */
[-C--:B------:R-:W-:Y:S08]  /*3330*/  HMMA.16816.F32.BF16 R12, R12, R150.reuse, RZ ;  /* 0x000000960c0c723c */ /* 0x080ff000000418ff */
[----:B------:R-:W-:Y:S08]  /*3340*/  HMMA.16816.F32.BF16 R16, R16, R150, RZ ;  /* 0x000000961010723c */ /* 0x000ff000000418ff */
[-C--:B----4-:R-:W-:Y:S08]  /*3350*/  HMMA.16816.F32.BF16 R4, R116, R152.reuse, R4 ;  /* 0x000000987404723c */ /* 0x090ff00000041804 */
[C---:B-----5:R-:W-:Y:S08]  /*3360*/  HMMA.16816.F32.BF16 R8, R120.reuse, R152, R8 ;  /* 0x000000987808723c */ /* 0x060ff00000041808 */
[-C--:B------:R-:W-:Y:S01]  /*3370*/  HMMA.16816.F32.BF16 R12, R120, R154.reuse, R12 ;  /* 0x0000009a780c723c */ /* 0x080fe2000004180c */
[----:B------:R-:W2:Y:S07]  /*3380*/  LDSM.16.M88.4 R120, [R3+0xc080] ;  /* 0x00c080000378783b */ /* 0x000eae0000000200 */
[----:B------:R-:W-:Y:S01]  /*3390*/  HMMA.16816.F32.BF16 R16, R116, R154, R16 ;  /* 0x0000009a7410723c */ /* 0x000fe20000041810 */
[----:B------:R-:W3:Y:S07]  /*33a0*/  LDSM.16.M88.4 R116, [R221+0xe080] ;  /* 0x00e08000dd74783b */ /* 0x000eee0000000200 */
[-C--:B-1----:R-:W-:Y:S08]  /*33b0*/  HMMA.16816.F32.BF16 R4, R124, R156.reuse, R4 ;  /* 0x0000009c7c04723c */ /* 0x082ff00000041804 */
[C---:B------:R-:W-:Y:S08]  /*33c0*/  HMMA.16816.F32.BF16 R8, R128.reuse, R156, R8 ;  /* 0x0000009c8008723c */ /* 0x040ff00000041808 */
[-C--:B------:R-:W-:Y:S01]  /*33d0*/  HMMA.16816.F32.BF16 R12, R128, R158.reuse, R12 ;  /* 0x0000009e800c723c */ /* 0x080fe2000004180c */
[----:B------:R-:W1:Y:S07]  /*33e0*/  LDSM.16.M88.4 R128, [R221+0xf080] ;  /* 0x00f08000dd80783b */ /* 0x000e6e0000000200 */
[----:B------:R-:W-:Y:S01]  /*33f0*/  HMMA.16816.F32.BF16 R16, R124, R158, R16 ;  /* 0x0000009e7c10723c */ /* 0x000fe20000041810 */
[----:B------:R-:W4:Y:S07]  /*3400*/  LDSM.16.M88.4 R124, [R2+0xe080] ;  /* 0x00e08000027c783b */ /* 0x000f2e0000000200 */
[-C--:B--2---:R-:W-:Y:S08]  /*3410*/  HMMA.16816.F32.BF16 R4, R120, R160.reuse, R4 ;  /* 0x000000a07804723c */ /* 0x084ff00000041804 */
[C---:B------:R-:W-:Y:S08]  /*3420*/  HMMA.16816.F32.BF16 R8, R132.reuse, R160, R8 ;  /* 0x000000a08408723c */ /* 0x040ff00000041808 */
        /* <DEDUP_REMOVED lines=13> */
[----:B------:R-:W2:Y:S07]  /*3500*/  LDSM.16.M88.4 R132, [R3+0xf080] ;  /* 0x00f080000384783b */ /* 0x000eae0000000200 */
[----:B------:R-:W-:Y:S01]  /*3510*/  HMMA.16816.F32.BF16 R16, R124, R170, R16 ;  /* 0x000000aa7c10723c */ /* 0x000fe20000041810 */
[----:B------:R-:W4:Y:S07]  /*3520*/  LDSM.16.M88.4 R124, [R221+0x10080] ;  /* 0x01008000dd7c783b */ /* 0x000f2e0000000200 */
[-C--:B-----5:R-:W-:Y:S08]  /*3530*/  HMMA.16816.F32.BF16 R4, R120, R172.reuse, R4 ;  /* 0x000000ac7804723c */ /* 0x0a0ff00000041804 */
[C---:B-1----:R-:W-:Y:S08]  /*3540*/  HMMA.16816.F32.BF16 R8, R128.reuse, R172, R8 ;  /* 0x000000ac8008723c */ /* 0x042ff00000041808 */
[-C--:B------:R-:W-:Y:S01]  /*3550*/  HMMA.16816.F32.BF16 R12, R128, R174.reuse, R12 ;  /* 0x000000ae800c723c */ /* 0x080fe2000004180c */
[----:B------:R-:W1:Y:S07]  /*3560*/  LDSM.16.M88.4 R128, [R221+0x11080] ;  /* 0x01108000dd80783b */ /* 0x000e6e0000000200 */
[----:B------:R-:W-:Y:S01]  /*3570*/  HMMA.16816.F32.BF16 R16, R120, R174, R16 ;  /* 0x000000ae7810723c */ /* 0x000fe20000041810 */
[----:B------:R-:W5:Y:S07]  /*3580*/  LDSM.16.M88.4 R120, [R2+0x10080] ;  /* 0x010080000278783b */ /* 0x000f6e0000000200 */
[-C--:B---3--:R-:W-:Y:S08]  /*3590*/  HMMA.16816.F32.BF16 R4, R116, R176.reuse, R4 ;  /* 0x000000b07404723c */ /* 0x088ff00000041804 */
[C---:B--2---:R-:W-:Y:S08]  /*35a0*/  HMMA.16816.F32.BF16 R8, R132.reuse, R176, R8 ;  /* 0x000000b08408723c */ /* 0x044ff00000041808 */
[-C--:B------:R-:W-:Y:S01]  /*35b0*/  HMMA.16816.F32.BF16 R12, R132, R178.reuse, R12 ;  /* 0x000000b2840c723c */ /* 0x080fe2000004180c */
[----:B------:R-:W2:Y:S07]  /*35c0*/  LDSM.16.M88.4 R132, [R2+0x11080] ;  /* 0x011080000284783b */ /* 0x000eae0000000200 */
[----:B------:R-:W-:Y:S01]  /*35d0*/  HMMA.16816.F32.BF16 R16, R116, R178, R16 ;  /* 0x000000b27410723c */ /* 0x000fe20000041810 */
[----:B------:R-:W3:Y:S07]  /*35e0*/  LDSM.16.M88.4 R116, [R220+0x10080] ;  /* 0x01008000dc74783b */ /* 0x000eee0000000200 */
[-C--:B----4-:R-:W-:Y:S08]  /*35f0*/  HMMA.16816.F32.BF16 R4, R124, R180.reuse, R4 ;  /* 0x000000b47c04723c */ /* 0x090ff00000041804 */
[C---:B-1----:R-:W-:Y:S08]  /*3600*/  HMMA.16816.F32.BF16 R8, R128.reuse, R180, R8 ;  /* 0x000000b48008723c */ /* 0x042ff00000041808 */
[-C--:B------:R-:W-:Y:S07]  /*3610*/  HMMA.16816.F32.BF16 R12, R128, R182.reuse, R12 ;  /* 0x000000b6800c723c */ /* 0x080fee000004180c */
[----:B------:R-:W-:Y:S01]  /*3620*/  FSEL R128, R203, -INF , !P1 ;  /* 0xff800000cb807808 */ /* 0x000fe20004800000 */
[----:B------:R-:W-:Y:S01]  /*3630*/  HMMA.16816.F32.BF16 R16, R124, R182, R16 ;  /* 0x000000b67c10723c */ /* 0x000fe20000041810 */
[----:B------:R-:W1:Y:S03]  /*3640*/  LDSM.16.M88.4 R124, [R220+0x11080] ;  /* 0x01108000dc7c783b */ /* 0x000e660000000200 */
[--C-:B------:R-:W-:Y:S01]  /*3650*/  FFMA.FTZ R128, R128, c[0x0][0x29c], -R144.reuse ;  /* 0x0000a70080807a23 */ /* 0x100fe20000010890 */
[C---:B------:R-:W-:Y:S03]  /*3660*/  ISETP.GT.AND P1, PT, R136.reuse, 0x1, P0 ;  /* 0x000000018800780c */ /* 0x040fe60000724270 */
[-C--:B-----5:R-:W-:Y:S01]  /*3670*/  HMMA.16816.F32.BF16 R4, R120, R184.reuse, R4 ;  /* 0x000000b87804723c */ /* 0x0a0fe20000041804 */
[----:B------:R4:W5:Y:S04]  /*3680*/  MUFU.EX2 R204, R128 ;  /* 0x0000008000cc7308 */ /* 0x0009680000000800 */
[----:B------:R-:W-:Y:S03]  /*3690*/  ISETP.LT.OR P1, PT, R137, 0x2, P1 ;  /* 0x000000028900780c */ /* 0x000fe60000f21670 */
[C---:B--2---:R-:W-:Y:S08]  /*36a0*/  HMMA.16816.F32.BF16 R8, R132.reuse, R184, R8 ;  /* 0x000000b88408723c */ /* 0x044ff00000041808 */
[-C--:B------:R-:W-:Y:S08]  /*36b0*/  HMMA.16816.F32.BF16 R12, R132, R186.reuse, R12 ;  /* 0x000000ba840c723c */ /* 0x080ff0000004180c */
[----:B------:R-:W-:Y:S01]  /*36c0*/  HMMA.16816.F32.BF16 R16, R120, R186, R16 ;  /* 0x000000ba7810723c */ /* 0x000fe20000041810 */
[----:B------:R-:W2:Y:S03]  /*36d0*/  LDSM.16.M88.4 R120, [R3+0x10080] ;  /* 0x010080000378783b */ /* 0x000ea60000000200 */
[----:B----4-:R-:W-:Y:S02]  /*36e0*/  FSEL R128, R201, -INF , !P1 ;  /* 0xff800000c9807808 */ /* 0x010fe40004800000 */
[----:B------:R-:W-:Y:S02]  /*36f0*/  ISETP.GT.AND P1, PT, R136, 0x21, P0 ;  /* 0x000000218800780c */ /* 0x000fe40000724270 */
[-C--:B---3--:R-:W-:Y:S05]  /*3700*/  HMMA.16816.F32.BF16 R4, R116, R188.reuse, R4 ;  /* 0x000000bc7404723c */ /* 0x088fea0000041804 */
[--C-:B------:R-:W-:Y:S01]  /*3710*/  FFMA.FTZ R128, R128, c[0x0][0x29c], -R144.reuse ;  /* 0x0000a70080807a23 */ /* 0x100fe20000010890 */
[----:B------:R-:W-:Y:S02]  /*3720*/  ISETP.LT.OR P1, PT, R137, 0x22, P1 ;  /* 0x000000228900780c */ /* 0x000fe40000f21670 */
[C---:B-1----:R-:W-:Y:S01]  /*3730*/  HMMA.16816.F32.BF16 R8, R124.reuse, R188, R8 ;  /* 0x000000bc7c08723c */ /* 0x042fe20000041808 */
[----:B------:R1:W3:Y:S03]  /*3740*/  MUFU.EX2 R197, R128 ;  /* 0x0000008000c57308 */ /* 0x0002e60000000800 */
[----:B------:R-:W-:Y:S02]  /*3750*/  FSEL R132, R199, -INF , !P1 ;  /* 0xff800000c7847808 */ /* 0x000fe40004800000 */
[----:B------:R-:W-:Y:S02]  /*3760*/  ISETP.GT.AND P1, PT, R138, RZ, P0 ;  /* 0x000000ff8a00720c */ /* 0x000fe40000724270 */
[-C--:B------:R-:W-:Y:S03]  /*3770*/  HMMA.16816.F32.BF16 R12, R124, R190.reuse, R12 ;  /* 0x000000be7c0c723c */ /* 0x080fe6000004180c */
[C---:B------:R-:W-:Y:S05]  /*3780*/  ISETP.LT.OR P1, PT, R139.reuse, 0x1, P1 ;  /* 0x000000018b00780c */ /* 0x040fea0000f21670 */
[----:B------:R-:W-:Y:S01]  /*3790*/  HMMA.16816.F32.BF16 R16, R116, R190, R16 ;  /* 0x000000be7410723c */ /* 0x000fe20000041810 */
[----:B------:R-:W4:Y:S07]  /*37a0*/  LDS R118, [R229.X4+0x12180] ;  /* 0x01218000e5767984 */ /* 0x000f2e0000004800 */
[-C--:B--2---:R-:W-:Y:S05]  /*37b0*/  HMMA.16816.F32.BF16 R4, R120, R192.reuse, R4 ;  /* 0x000000c07804723c */ /* 0x084fea0000041804 */
[----:B-1----:R-:W-:Y:S02]  /*37c0*/  FSEL R128, R198, -INF , !P2 ;  /* 0xff800000c6807808 */ /* 0x002fe40005000000 */
[----:B------:R-:W-:Y:S04]  /*37d0*/  ISETP.GT.AND P2, PT, R138, 0x20, P0 ;  /* 0x000000208a00780c */ /* 0x000fe80000744270 */
[----:B------:R-:W-:Y:S01]  /*37e0*/  ISETP.LT.OR P2, PT, R139, 0x21, P2 ;  /* 0x000000218b00780c */ /* 0x000fe20001741670 */
[--C-:B------:R-:W-:Y:S02]  /*37f0*/  FFMA.FTZ R128, R128, c[0x0][0x29c], -R144.reuse ;  /* 0x0000a70080807a23 */ /* 0x100fe40000010890 */
[----:B------:R-:W-:Y:S01]  /*3800*/  FFMA.FTZ R144, R132, c[0x0][0x29c], -R144 ;  /* 0x0000a70084907a23 */ /* 0x000fe20000010890 */
[----:B------:R-:W-:Y:S01]  /*3810*/  FSEL R132, R205, -INF , !P1 ;  /* 0xff800000cd847808 */ /* 0x000fe20004800000 */
[----:B------:R1:W-:Y:S01]  /*3820*/  MUFU.EX2 R196, R128 ;  /* 0x0000008000c47308 */ /* 0x0003e20000000800 */
[----:B------:R-:W-:Y:S02]  /*3830*/  ISETP.GT.AND P1, PT, R138, 0x21, P0 ;  /* 0x000000218a00780c */ /* 0x000fe40000724270 */
[----:B------:R-:W-:Y:S01]  /*3840*/  FSEL R119, R202, -INF , !P2 ;  /* 0xff800000ca777808 */ /* 0x000fe20005000000 */
[--C-:B------:R-:W-:Y:S01]  /*3850*/  FFMA.FTZ R124, R132, c[0x0][0x29c], -R145.reuse ;  /* 0x0000a700847c7a23 */ /* 0x100fe20000010891 */
[----:B------:R-:W-:Y:S02]  /*3860*/  ISETP.LT.OR P1, PT, R139, 0x22, P1 ;  /* 0x000000228b00780c */ /* 0x000fe40000f21670 */
[----:B------:R-:W-:Y:S02]  /*3870*/  ISETP.GT.AND P2, PT, R140, 0x20, P0 ;  /* 0x000000208c00780c */ /* 0x000fe40000744270 */
[----:B------:R-:W-:Y:S01]  /*3880*/  FSEL R117, R200, -INF , !P1 ;  /* 0xff800000c8757808 */ /* 0x000fe20004800000 */
[----:B------:R2:W2:Y:S01]  /*3890*/  MUFU.EX2 R137, R124 ;  /* 0x0000007c00897308 */ /* 0x0004a20000000800 */
[----:B------:R-:W-:Y:S02]  /*38a0*/  ISETP.LT.OR P2, PT, R143, 0x21, P2 ;  /* 0x000000218f00780c */ /* 0x000fe40001741670 */
[----:B------:R-:W-:Y:S01]  /*38b0*/  ISETP.GT.AND P1, PT, R140, 0x21, P0 ;  /* 0x000000218c00780c */ /* 0x000fe20000724270 */
[--C-:B------:R-:W-:Y:S01]  /*38c0*/  FFMA.FTZ R117, R117, c[0x0][0x29c], -R145.reuse ;  /* 0x0000a70075757a23 */ /* 0x100fe20000010891 */
[----:B------:R-:W-:Y:S01]  /*38d0*/  FSEL R126, R207, -INF , !P2 ;  /* 0xff800000cf7e7808 */ /* 0x000fe20005000000 */
[--C-:B----4-:R-:W-:Y:S01]  /*38e0*/  FADD.FTZ R4, R4, -R118.reuse ;  /* 0x8000007604047221 */ /* 0x110fe20000010000 */
[----:B------:R-:W-:Y:S01]  /*38f0*/  ISETP.LT.OR P1, PT, R143, 0x22, P1 ;  /* 0x000000228f00780c */ /* 0x000fe20000f21670 */
[----:B------:R-:W-:Y:S01]  /*3900*/  FADD.FTZ R5, R5, -R118 ;  /* 0x8000007605057221 */ /* 0x000fe20000010000 */
[----:B------:R-:W-:Y:S01]  /*3910*/  ISETP.GT.AND P2, PT, R141, 0x20, P0 ;  /* 0x000000208d00780c */ /* 0x000fe20000744270 */
[----:B------:R4:W-:Y:S01]  /*3920*/  MUFU.EX2 R134, R117 ;  /* 0x0000007500867308 */ /* 0x0009e20000000800 */
[--C-:B------:R-:W-:Y:S02]  /*3930*/  FFMA.FTZ R126, R126, c[0x0][0x29c], -R146.reuse ;  /* 0x0000a7007e7e7a23 */ /* 0x100fe40000010892 */
[----:B-----5:R-:W-:Y:S01]  /*3940*/  FMUL.FTZ R4, R204, R4 ;  /* 0x00000004cc047220 */ /* 0x020fe20000410000 */
[----:B-1----:R-:W1:Y:S01]  /*3950*/  LDSM.16.M88.4 R128, [R3+0x11080] ;  /* 0x011080000380783b */ /* 0x002e620000000200 */
[----:B------:R-:W-:Y:S01]  /*3960*/  ISETP.LT.OR P2, PT, R142, 0x21, P2 ;  /* 0x000000218e00780c */ /* 0x000fe20001741670 */
[----:B---3--:R-:W-:Y:S04]  /*3970*/  FMUL.FTZ R5, R197, R5 ;  /* 0x00000005c5057220 */ /* 0x008fe80000410000 */
[----:B------:R-:W-:Y:S01]  /*3980*/  MUFU.EX2 R144, R144 ;  /* 0x0000009000907308 */ /* 0x000fe20000000800 */
[----:B--2---:R-:W-:Y:S02]  /*3990*/  FSEL R124, R208, -INF , !P4 ;  /* 0xff800000d07c7808 */ /* 0x004fe40006000000 */
[----:B------:R-:W-:Y:S03]  /*39a0*/  ISETP.GT.AND P4, PT, R140, 0x1, P0 ;  /* 0x000000018c00780c */ /* 0x000fe60000784270 */
[----:B------:R-:W-:Y:S01]  /*39b0*/  FFMA.FTZ R116, R124, c[0x0][0x29c], -R145 ;  /* 0x0000a7007c747a23 */ /* 0x000fe20000010891 */
[----:B------:R-:W-:Y:S02]  /*39c0*/  ISETP.LT.OR P4, PT, R143, 0x2, P4 ;  /* 0x000000028f00780c */ /* 0x000fe40002781670 */
[----:B------:R-:W-:Y:S01]  /*39d0*/  FSEL R124, R211, -INF , !P6 ;  /* 0xff800000d37c7808 */ /* 0x000fe20007000000 */
[----:B------:R2:W3:Y:S01]  /*39e0*/  MUFU.EX2 R136, R116 ;  /* 0x0000007400887308 */ /* 0x0004e20000000800 */
[----:B----4-:R-:W4:Y:S01]  /*39f0*/  LDS R117, [R229.X4+0x121a0] ;  /* 0x0121a000e5757984 */ /* 0x010f220000004800 */
[----:B------:R-:W-:Y:S02]  /*3a00*/  ISETP.GT.AND P6, PT, R141, RZ, P0 ;  /* 0x000000ff8d00720c */ /* 0x000fe400007c4270 */
[--C-:B------:R-:W-:Y:S02]  /*3a10*/  FFMA.FTZ R124, R124, c[0x0][0x29c], -R146.reuse ;  /* 0x0000a7007c7c7a23 */ /* 0x100fe40000010892 */
[----:B------:R-:W-:Y:S04]  /*3a20*/  ISETP.LT.OR P6, PT, R142, 0x1, P6 ;  /* 0x000000018e00780c */ /* 0x000fe800037c1670 */
[----:B------:R5:W-:Y:S01]  /*3a30*/  MUFU.EX2 R133, R124 ;  /* 0x0000007c00857308 */ /* 0x000be20000000800 */
[----:B------:R-:W-:Y:S05]  /*3a40*/  FSEL R125, R214, -INF , !P6 ;  /* 0xff800000d67d7808 */ /* 0x000fea0007000000 */
[----:B------:R-:W-:Y:S01]  /*3a50*/  FFMA.FTZ R125, R125, c[0x0][0x29c], -R147 ;  /* 0x0000a7007d7d7a23 */ /* 0x000fe20000010893 */
[C---:B-1----:R-:W-:Y:S04]  /*3a60*/  HMMA.16816.F32.BF16 R8, R128.reuse, R192, R8 ;  /* 0x000000c08008723c */ /* 0x042fe80000041808 */
[----:B--2---:R-:W-:Y:S01]  /*3a70*/  FFMA.FTZ R116, R119, c[0x0][0x29c], -R145 ;  /* 0x0000a70077747a23 */ /* 0x004fe20000010891 */
[----:B------:R-:W-:Y:S02]  /*3a80*/  FSEL R119, R209, -INF , !P4 ;  /* 0xff800000d1777808 */ /* 0x000fe40006000000 */
[----:B------:R-:W-:Y:S01]  /*3a90*/  ISETP.GT.AND P4, PT, R141, 0x1, P0 ;  /* 0x000000018d00780c */ /* 0x000fe20000784270 */
[-C--:B------:R-:W-:Y:S01]  /*3aa0*/  HMMA.16816.F32.BF16 R12, R128, R194.reuse, R12 ;  /* 0x000000c2800c723c */ /* 0x080fe2000004180c */
[----:B------:R1:W2:Y:S02]  /*3ab0*/  MUFU.EX2 R135, R116 ;  /* 0x0000007400877308 */ /* 0x0002a40000000800 */
[----:B------:R-:W-:Y:S01]  /*3ac0*/  ISETP.LT.OR P4, PT, R142, 0x2, P4 ;  /* 0x000000028e00780c */ /* 0x000fe20002781670 */
[--C-:B------:R-:W-:Y:S01]  /*3ad0*/  FFMA.FTZ R119, R119, c[0x0][0x29c], -R146.reuse ;  /* 0x0000a70077777a23 */ /* 0x100fe20000010892 */
[----:B------:R-:W-:Y:S02]  /*3ae0*/  ISETP.GT.AND P0, PT, R141, 0x21, P0 ;  /* 0x000000218d00780c */ /* 0x000fe40000704270 */
[----:B-----5:R-:W-:Y:S01]  /*3af0*/  FSEL R124, R213, -INF , !P4 ;  /* 0xff800000d57c7808 */ /* 0x020fe20006000000 */
[----:B------:R-:W-:Y:S03]  /*3b00*/  HMMA.16816.F32.BF16 R16, R120, R194, R16 ;  /* 0x000000c27810723c */ /* 0x000fe60000041810 */
[----:B------:R5:W-:Y:S01]  /*3b10*/  MUFU.EX2 R130, R126 ;  /* 0x0000007e00827308 */ /* 0x000be20000000800 */
[----:B----4-:R-:W-:Y:S01]  /*3b20*/  FADD.FTZ R6, R6, -R117 ;  /* 0x8000007506067221 */ /* 0x010fe20000010000 */
[----:B------:R-:W-:Y:S01]  /*3b30*/  ISETP.LT.OR P0, PT, R142, 0x22, P0 ;  /* 0x000000228e00780c */ /* 0x000fe20000701670 */
[--C-:B------:R-:W-:Y:S01]  /*3b40*/  FFMA.FTZ R124, R124, c[0x0][0x29c], -R147.reuse ;  /* 0x0000a7007c7c7a23 */ /* 0x100fe20000010893 */
[----:B------:R-:W-:Y:S01]  /*3b50*/  FSEL R123, R212, -INF , !P2 ;  /* 0xff800000d47b7808 */ /* 0x000fe20005000000 */
[----:B------:R-:W-:Y:S01]  /*3b60*/  FFMA.FTZ R121, -R203, R203, 1 ;  /* 0x3f800000cb797423 */ /* 0x000fe200000101cb */
[----:B------:R-:W-:Y:S02]  /*3b70*/  FSEL R122, R210, -INF , !P0 ;  /* 0xff800000d27a7808 */ /* 0x000fe40004000000 */
[----:B------:R-:W-:Y:S01]  /*3b80*/  PLOP3.LUT P0, PT, PT, PT, UP0, 0x80, 0x0 ;  /* 0x000000000000781c */ /* 0x000fe20003f0f008 */
[----:B------:R-:W-:Y:S01]  /*3b90*/  FMUL.FTZ R121, R4, R121 ;  /* 0x0000007904797220 */ /* 0x000fe20000410000 */
[----:B------:R4:W2:Y:S01]  /*3ba0*/  MUFU.EX2 R132, R119 ;  /* 0x0000007700847308 */ /* 0x0008a20000000800 */
[----:B------:R-:W-:Y:S02]  /*3bb0*/  FFMA.FTZ R4, -R198, R198, 1 ;  /* 0x3f800000c6047423 */ /* 0x000fe400000101c6 */
[----:B------:R-:W-:Y:S01]  /*3bc0*/  FMUL.FTZ R6, R137, R6 ;  /* 0x0000000689067220 */ /* 0x000fe20000410000 */
[----:B-1----:R-:W-:Y:S01]  /*3bd0*/  FSEL R116, R206, -INF , !P1 ;  /* 0xff800000ce747808 */ /* 0x002fe20004800000 */
[----:B------:R-:W-:Y:S02]  /*3be0*/  FFMA.FTZ R120, -R201, R201, 1 ;  /* 0x3f800000c9787423 */ /* 0x000fe400000101c9 */
[--C-:B------:R-:W-:Y:S02]  /*3bf0*/  FFMA.FTZ R123, R123, c[0x0][0x29c], -R147.reuse ;  /* 0x0000a7007b7b7a23 */ /* 0x100fe40000010893 */
[----:B------:R-:W-:Y:S01]  /*3c00*/  FFMA.FTZ R127, R116, c[0x0][0x29c], -R146 ;  /* 0x0000a700747f7a23 */ /* 0x000fe20000010892 */
[----:B------:R-:W-:Y:S01]  /*3c10*/  MUFU.EX2 R131, R125 ;  /* 0x0000007d00837308 */ /* 0x000fe20000000800 */
[--C-:B------:R-:W-:Y:S01]  /*3c20*/  FADD.FTZ R16, R16, -R118.reuse ;  /* 0x8000007610107221 */ /* 0x100fe20000010000 */
[----:B------:R-:W1:Y:S01]  /*3c30*/  LDS R116, [R229.X4+0x12200] ;  /* 0x01220000e5747984 */ /* 0x000e620000004800 */
[----:B------:R-:W-:Y:S01]  /*3c40*/  FMUL.FTZ R120, R5, R120 ;  /* 0x0000007805787220 */ /* 0x000fe20000410000 */
[----:B------:R-:W-:Y:S01]  /*3c50*/  F2FP.BF16.PACK_AB R5, R197, R204 ;  /* 0x000000ccc505723e */ /* 0x000fe200000010ff */
[----:B------:R-:W-:Y:S02]  /*3c60*/  FMUL.FTZ R16, R196, R16 ;  /* 0x00000010c4107220 */ /* 0x000fe40000410000 */
[----:B------:R-:W-:Y:S01]  /*3c70*/  FFMA.FTZ R122, R122, c[0x0][0x29c], -R147 ;  /* 0x0000a7007a7a7a23 */ /* 0x000fe20000010893 */
[----:B------:R-:W-:Y:S01]  /*3c80*/  F2FP.BF16.PACK_AB R120, R120, R121 ;  /* 0x000000797878723e */ /* 0x000fe200000010ff */
[----:B------:R-:W-:Y:S01]  /*3c90*/  FMUL.FTZ R129, R16, R4 ;  /* 0x0000000410817220 */ /* 0x000fe20000410000 */
[----:B------:R2:W-:Y:S01]  /*3ca0*/  MUFU.EX2 R128, R127 ;  /* 0x0000007f00807308 */ /* 0x0005e20000000800 */
[----:B------:R-:W-:Y:S02]  /*3cb0*/  FFMA.FTZ R4, -R205, R205, 1 ;  /* 0x3f800000cd047423 */ /* 0x000fe400000101cd */
[----:B------:R-:W-:Y:S01]  /*3cc0*/  FADD.FTZ R17, R17, -R118 ;  /* 0x8000007611117221 */ /* 0x000fe20000010000 */
[----:B---3--:R-:W-:Y:S01]  /*3cd0*/  F2FP.BF16.PACK_AB R118, R136, R137 ;  /* 0x000000898876723e */ /* 0x008fe200000010ff */
[----:B-----5:R-:W-:Y:S01]  /*3ce0*/  FMUL.FTZ R126, R6, R4 ;  /* 0x00000004067e7220 */ /* 0x020fe20000410000 */
[C---:B----4-:R-:W-:Y:S01]  /*3cf0*/  F2FP.BF16.PACK_AB R119, R144.reuse, R196 ;  /* 0x000000c49077723e */ /* 0x050fe200000010ff */
[----:B------:R-:W3:Y:S01]  /*3d00*/  LDS R4, [R229.X4+0x12220] ;  /* 0x01222000e5047984 */ /* 0x000ee20000004800 */
[----:B------:R-:W-:Y:S02]  /*3d10*/  FMUL.FTZ R17, R144, R17 ;  /* 0x0000001190117220 */ /* 0x000fe40000410000 */
[----:B------:R-:W4:Y:S01]  /*3d20*/  MUFU.EX2 R124, R124 ;  /* 0x0000007c007c7308 */ /* 0x000f220000000800 */
[----:B------:R-:W-:Y:S01]  /*3d30*/  FFMA.FTZ R16, -R199, R199, 1 ;  /* 0x3f800000c7107423 */ /* 0x000fe200000101c7 */
[----:B------:R4:W-:Y:S01]  /*3d40*/  STS [R230], R5 ;  /* 0x00000005e6007388 */ /* 0x0009e20000000800 */
[--C-:B------:R-:W-:Y:S02]  /*3d50*/  FADD.FTZ R19, R19, -R117.reuse ;  /* 0x8000007513137221 */ /* 0x100fe40000010000 */
[----:B------:R-:W-:Y:S02]  /*3d60*/  FFMA.FTZ R6, -R200, R200, 1 ;  /* 0x3f800000c8067423 */ /* 0x000fe400000101c8 */
[----:B------:R-:W-:Y:S01]  /*3d70*/  STS [R230+0x400], R118 ;  /* 0x00040076e6007388 */ /* 0x000fe20000000800 */
[----:B------:R-:W-:Y:S02]  /*3d80*/  FMUL.FTZ R19, R134, R19 ;  /* 0x0000001386137220 */ /* 0x000fe40000410000 */
[----:B------:R-:W-:Y:S01]  /*3d90*/  MUFU.EX2 R123, R123 ;  /* 0x0000007b007b7308 */ /* 0x000fe20000000800 */
[--C-:B------:R-:W-:Y:S01]  /*3da0*/  FADD.FTZ R7, R7, -R117.reuse ;  /* 0x8000007507077221 */ /* 0x100fe20000010000 */
[----:B------:R-:W-:Y:S01]  /*3db0*/  STS [R231], R119 ;  /* 0x00000077e7007388 */ /* 0x000fe20000000800 */
[----:B------:R-:W-:Y:S02]  /*3dc0*/  FADD.FTZ R18, R18, -R117 ;  /* 0x8000007512127221 */ /* 0x000fe40000010000 */
[----:B--2---:R-:W-:Y:S01]  /*3dd0*/  FMUL.FTZ R127, R17, R16 ;  /* 0x00000010117f7220 */ /* 0x004fe20000410000 */
[----:B------:R-:W-:Y:S01]  /*3de0*/  F2FP.BF16.PACK_AB R17, R134, R135 ;  /* 0x000000878611723e */ /* 0x000fe200000010ff */
[----:B------:R-:W-:Y:S01]  /*3df0*/  FMUL.FTZ R117, R19, R6 ;  /* 0x0000000613757220 */ /* 0x000fe20000410000 */
[----:B------:R-:W-:Y:S01]  /*3e00*/  F2FP.BF16.PACK_AB R6, R132, R133 ;  /* 0x000000858406723e */ /* 0x000fe200000010ff */
[----:B------:R-:W-:Y:S01]  /*3e10*/  FMUL.FTZ R121, R136, R7 ;  /* 0x0000000788797220 */ /* 0x000fe20000410000 */
[----:B------:R-:W2:Y:S01]  /*3e20*/  MUFU.EX2 R122, R122 ;  /* 0x0000007a007a7308 */ /* 0x000ea20000000800 */
[----:B------:R5:W-:Y:S01]  /*3e30*/  STS [R231+0x400], R17 ;  /* 0x00040011e7007388 */ /* 0x000be20000000800 */
[----:B------:R-:W-:Y:S02]  /*3e40*/  FMUL.FTZ R18, R135, R18 ;  /* 0x0000001287127220 */ /* 0x000fe40000410000 */
[----:B------:R-:W-:Y:S02]  /*3e50*/  FFMA.FTZ R7, -R202, R202, 1 ;  /* 0x3f800000ca077423 */ /* 0x000fe400000101ca */
[----:B------:R-:W-:Y:S01]  /*3e60*/  FFMA.FTZ R16, -R208, R208, 1 ;  /* 0x3f800000d0107423 */ /* 0x000fe200000101d0 */
[----:B----4-:R-:W-:Y:S01]  /*3e70*/  F2FP.BF16.PACK_AB R5, R124, R131 ;  /* 0x000000837c05723e */ /* 0x010fe200000010ff */
[----:B------:R4:W-:Y:S01]  /*3e80*/  STS [R230+0x1000], R6 ;  /* 0x00100006e6007388 */ /* 0x0009e20000000800 */
[--C-:B-1----:R-:W-:Y:S02]  /*3e90*/  FADD.FTZ R8, R8, -R116.reuse ;  /* 0x8000007408087221 */ /* 0x102fe40000010000 */
[----:B------:R-:W-:Y:S02]  /*3ea0*/  FMUL.FTZ R125, R121, R16 ;  /* 0x00000010797d7220 */ /* 0x000fe40000410000 */
[----:B------:R1:W-:Y:S01]  /*3eb0*/  STS [R230+0x1400], R5 ;  /* 0x00140005e6007388 */ /* 0x0003e20000000800 */
[----:B------:R-:W-:Y:S01]  /*3ec0*/  FMUL.FTZ R121, R18, R7 ;  /* 0x0000000712797220 */ /* 0x000fe20000410000 */
[----:B------:R-:W-:Y:S01]  /*3ed0*/  F2FP.BF16.PACK_AB R7, R128, R130 ;  /* 0x000000828007723e */ /* 0x000fe200000010ff */
[----:B------:R-:W-:Y:S02]  /*3ee0*/  FADD.FTZ R9, R9, -R116 ;  /* 0x8000007409097221 */ /* 0x000fe40000010000 */
[--C-:B---3--:R-:W-:Y:S02]  /*3ef0*/  FADD.FTZ R10, R10, -R4.reuse ;  /* 0x800000040a0a7221 */ /* 0x108fe40000010000 */
[--C-:B------:R-:W-:Y:S01]  /*3f00*/  FADD.FTZ R11, R11, -R4.reuse ;  /* 0x800000040b0b7221 */ /* 0x100fe20000010000 */
[----:B------:R-:W-:Y:S01]  /*3f10*/  STS [R231+0x1000], R7 ;  /* 0x00100007e7007388 */ /* 0x000fe20000000800 */
[--C-:B------:R-:W-:Y:S02]  /*3f20*/  FADD.FTZ R14, R14, -R4.reuse ;  /* 0x800000040e0e7221 */ /* 0x100fe40000010000 */
[----:B------:R-:W-:Y:S01]  /*3f30*/  FADD.FTZ R15, R15, -R4 ;  /* 0x800000040f0f7221 */ /* 0x000fe20000010000 */
[----:B--2---:R-:W-:Y:S01]  /*3f40*/  F2FP.BF16.PACK_AB R4, R122, R123 ;  /* 0x0000007b7a04723e */ /* 0x004fe200000010ff */
[--C-:B------:R-:W-:Y:S02]  /*3f50*/  FADD.FTZ R12, R12, -R116.reuse ;  /* 0x800000740c0c7221 */ /* 0x100fe40000010000 */
[----:B------:R-:W-:Y:S02]  /*3f60*/  FADD.FTZ R13, R13, -R116 ;  /* 0x800000740d0d7221 */ /* 0x000fe40000010000 */
[----:B------:R2:W-:Y:S01]  /*3f70*/  STS [R231+0x1400], R4 ;  /* 0x00140004e7007388 */ /* 0x0005e20000000800 */
[----:B------:R-:W-:Y:S02]  /*3f80*/  FMUL.FTZ R19, R133, R8 ;  /* 0x0000000885137220 */ /* 0x000fe40000410000 */
[----:B------:R-:W-:Y:S02]  /*3f90*/  FFMA.FTZ R8, -R211, R211, 1 ;  /* 0x3f800000d3087423 */ /* 0x000fe400000101d3 */
[----:B------:R-:W-:Y:S01]  /*3fa0*/  BAR.SYNC.DEFER_BLOCKING 0x0 ;  /* 0x0000000000007b1d */ /* 0x000fe20000010000 */
[----:B------:R-:W-:Y:S02]  /*3fb0*/  FMUL.FTZ R16, R132, R9 ;  /* 0x0000000984107220 */ /* 0x000fe40000410000 */
[----:B------:R-:W-:Y:S02]  /*3fc0*/  FMUL.FTZ R18, R130, R12 ;  /* 0x0000000c82127220 */ /* 0x000fe40000410000 */
[----:B------:R-:W-:Y:S02]  /*3fd0*/  FMUL.FTZ R13, R128, R13 ;  /* 0x0000000d800d7220 */ /* 0x000fe40000410000 */
[----:B------:R-:W-:Y:S02]  /*3fe0*/  FMUL.FTZ R19, R19, R8 ;  /* 0x0000000813137220 */ /* 0x000fe40000410000 */
[----:B------:R-:W-:Y:S02]  /*3ff0*/  FFMA.FTZ R9, -R207, R207, 1 ;  /* 0x3f800000cf097423 */ /* 0x000fe400000101cf */
[----:B------:R-:W-:Y:S02]  /*4000*/  FFMA.FTZ R8, -R206, R206, 1 ;  /* 0x3f800000ce087423 */ /* 0x000fe400000101ce */
[----:B------:R-:W-:Y:S02]  /*4010*/  FMUL.FTZ R18, R18, R9 ;  /* 0x0000000912127220 */ /* 0x000fe40000410000 */
[----:B------:R-:W-:Y:S01]  /*4020*/  FMUL.FTZ R9, R13, R8 ;  /* 0x000000080d097220 */ /* 0x000fe20000410000 */
[----:B------:R-:W-:Y:S01]  /*4030*/  F2FP.BF16.PACK_AB R8, R125, R126 ;  /* 0x0000007e7d08723e */ /* 0x000fe200000010ff */
[----:B-----5:R-:W-:Y:S01]  /*4040*/  FMUL.FTZ R17, R131, R10 ;  /* 0x0000000a83117220 */ /* 0x020fe20000410000 */
[----:B------:R-:W-:Y:S01]  /*4050*/  F2FP.BF16.PACK_AB R13, R127, R129 ;  /* 0x000000817f0d723e */ /* 0x000fe200000010ff */
[----:B------:R-:W-:Y:S01]  /*4060*/  FMUL.FTZ R10, R124, R11 ;  /* 0x0000000b7c0a7220 */ /* 0x000fe20000410000 */
[----:B------:R-:W-:Y:S01]  /*4070*/  F2FP.BF16.PACK_AB R9, R9, R18 ;  /* 0x000000120909723e */ /* 0x000fe200000010ff */
[----:B------:R-:W-:Y:S02]  /*4080*/  FFMA.FTZ R12, -R209, R209, 1 ;  /* 0x3f800000d10c7423 */ /* 0x000fe400000101d1 */
[----:B----4-:R-:W-:Y:S01]  /*4090*/  FFMA.FTZ R6, -R214, R214, 1 ;  /* 0x3f800000d6067423 */ /* 0x010fe200000101d6 */
[----:B------:R-:W-:Y:S01]  /*40a0*/  STS [R230+0x2000], R120 ;  /* 0x00200078e6007388 */ /* 0x000fe20000000800 */
[----:B-1----:R-:W-:Y:S02]  /*40b0*/  FFMA.FTZ R5, -R213, R213, 1 ;  /* 0x3f800000d5057423 */ /* 0x002fe400000101d5 */
[----:B------:R-:W-:Y:S02]  /*40c0*/  FMUL.FTZ R11, R17, R6 ;  /* 0x00000006110b7220 */ /* 0x000fe40000410000 */
[----:B------:R-:W-:Y:S01]  /*40d0*/  STS [R230+0x2400], R8 ;  /* 0x00240008e6007388 */ /* 0x000fe20000000800 */
[----:B------:R-:W-:Y:S02]  /*40e0*/  FMUL.FTZ R10, R10, R5 ;  /* 0x000000050a0a7220 */ /* 0x000fe40000410000 */
[----:B------:R-:W-:Y:S01]  /*40f0*/  FMUL.FTZ R16, R16, R12 ;  /* 0x0000000c10107220 */ /* 0x000fe20000410000 */
[----:B------:R-:W-:Y:S01]  /*4100*/  F2FP.BF16.PACK_AB R12, R117, R121 ;  /* 0x00000079750c723e */ /* 0x000fe200000010ff */
[----:B------:R-:W-:Y:S01]  /*4110*/  FMUL.FTZ R14, R123, R14 ;  /* 0x0000000e7b0e7220 */ /* 0x000fe20000410000 */
[----:B------:R-:W-:Y:S01]  /*4120*/  STS [R231+0x2000], R13 ;  /* 0x0020000de7007388 */ /* 0x000fe20000000800 */
[----:B------:R-:W-:Y:S01]  /*4130*/  FMUL.FTZ R15, R122, R15 ;  /* 0x0000000f7a0f7220 */ /* 0x000fe20000410000 */
[----:B------:R-:W-:Y:S01]  /*4140*/  F2FP.BF16.PACK_AB R16, R16, R19 ;  /* 0x000000131010723e */ /* 0x000fe200000010ff */
[----:B------:R-:W-:Y:S02]  /*4150*/  FFMA.FTZ R6, -R212, R212, 1 ;  /* 0x3f800000d4067423 */ /* 0x000fe400000101d4 */
[----:B------:R-:W-:Y:S01]  /*4160*/  FFMA.FTZ R5, -R210, R210, 1 ;  /* 0x3f800000d2057423 */ /* 0x000fe200000101d2 */
[----:B------:R-:W-:Y:S01]  /*4170*/  STS [R231+0x2400], R12 ;  /* 0x0024000ce7007388 */ /* 0x000fe20000000800 */
[----:B------:R-:W-:Y:S02]  /*4180*/  FMUL.FTZ R6, R14, R6 ;  /* 0x000000060e067220 */ /* 0x000fe40000410000 */
[----:B--2---:R-:W-:Y:S01]  /*4190*/  FMUL.FTZ R4, R15, R5 ;  /* 0x000000050f047220 */ /* 0x004fe20000410000 */
[----:B------:R-:W-:Y:S01]  /*41a0*/  F2FP.BF16.PACK_AB R5, R10, R11 ;  /* 0x0000000b0a05723e */ /* 0x000fe200000010ff */
[----:B------:R-:W-:Y:S03]  /*41b0*/  STS [R230+0x3000], R16 ;  /* 0x00300010e6007388 */ /* 0x000fe60000000800 */
[----:B------:R-:W-:Y:S02]  /*41c0*/  F2FP.BF16.PACK_AB R4, R4, R6 ;  /* 0x000000060404723e */ /* 0x000fe400000010ff */
[----:B------:R-:W-:Y:S05]  /*41d0*/  STS [R230+0x3400], R5 ;  /* 0x00340005e6007388 */ /* 0x000fea0000000800 */
[----:B------:R-:W-:Y:S05]  /*41e0*/  STS [R231+0x3000], R9 ;  /* 0x00300009e7007388 */ /* 0x000fea0000000800 */
[----:B------:R-:W-:Y:S05]  /*41f0*/  STS [R231+0x3400], R4 ;  /* 0x00340004e7007388 */ /* 0x000fea0000000800 */
[----:B------:R-:W-:Y:S05]  /*4200*/  LDSM.16.MT88.4 R4, [R223+0x12280] ;  /* 0x01228000df04783b */ /* 0x000fea0000004200 */
[----:B------:R-:W1:Y:S05]  /*4210*/  LDSM.16.MT88.4 R8, [R0+0xc080] ;  /* 0x00c080000008783b */ /* 0x000e6a0000004200 */
[----:B------:R-:W2:Y:S05]  /*4220*/  LDSM.16.MT88.4 R12, [R222+0x12280] ;  /* 0x01228000de0c783b */ /* 0x000eaa0000004200 */
[----:B------:R-:W3:Y:S05]  /*4230*/  LDSM.16.MT88.4 R16, [R0+0xe080] ;  /* 0x00e080000010783b */ /* 0x000eea0000004200 */
[----:B------:R-:W4:Y:S05]  /*4240*/  LDSM.16.MT88.4 R116, [R0+0x10080] ;  /* 0x010080000074783b */ /* 0x000f2a0000004200 */
[----:B------:R-:W-:Y:S05]  /*4250*/  LDSM.16.MT88.4 R120, [R223+0x12a80] ;  /* 0x012a8000df78783b */ /* 0x000fea0000004200 */
[----:B------:R-:W5:Y:S05]  /*4260*/  LDSM.16.MT88.4 R124, [R0+0xc880] ;  /* 0x00c88000007c783b */ /* 0x000f6a0000004200 */
[----:B------:R-:W3:Y:S05]  /*4270*/  LDSM.16.MT88.4 R128, [R222+0x12a80] ;  /* 0x012a8000de80783b */ /* 0x000eea0000004200 */
[----:B------:R-:W4:Y:S01]  /*4280*/  LDSM.16.MT88.4 R132, [R0+0xe880] ;  /* 0x00e880000084783b */ /* 0x000f220000004200 */
[-C--:B-1----:R-:W-:Y:S04]  /*4290*/  HMMA.16816.F32.BF16 R20, R4, R8.reuse, R20 ;  /* 0x000000080414723c */ /* 0x082fe80000041814 */
[----:B------:R-:W-:Y:S05]  /*42a0*/  LDSM.16.MT88.4 R136, [R223+0x13a80] ;  /* 0x013a8000df88783b */ /* 0x000fea0000004200 */
[----:B------:R-:W-:Y:S01]  /*42b0*/  LDSM.16.MT88.4 R140, [R0+0xd880] ;  /* 0x00d88000008c783b */ /* 0x000fe20000004200 */
[C---:B--2---:R-:W-:Y:S08]  /*42c0*/  HMMA.16816.F32.BF16 R24, R12.reuse, R8, R24 ;  /* 0x000000080c18723c */ /* 0x044ff00000041818 */
[-C--:B------:R-:W-:Y:S08]  /*42d0*/  HMMA.16816.F32.BF16 R28, R12, R10.reuse, R28 ;  /* 0x0000000a0c1c723c */ /* 0x080ff0000004181c */
[C---:B------:R-:W-:Y:S01]  /*42e0*/  HMMA.16816.F32.BF16 R32, R4.reuse, R10, R32 ;  /* 0x0000000a0420723c */ /* 0x040fe20000041820 */
[----:B------:R-:W1:Y:S07]  /*42f0*/  LDSM.16.MT88.4 R8, [R0+0x10880] ;  /* 0x010880000008783b */ /* 0x000e6e0000004200 */
        /* <DEDUP_REMOVED lines=8> */
[----:B------:R-:W2:Y:S07]  /*4380*/  LDSM.16.MT88.4 R12, [R223+0x13280] ;  /* 0x01328000df0c783b */ /* 0x000eae0000004200 */
[----:B------:R-:W-:Y:S01]  /*4390*/  HMMA.16816.F32.BF16 R64, R4, R118, R64 ;  /* 0x000000760440723c */ /* 0x000fe20000041840 */
[----:B------:R-:W3:Y:S05]  /*43a0*/  LDSM.16.MT88.4 R4, [R222+0x13280] ;  /* 0x01328000de04783b */ /* 0x000eea0000004200 */
[----:B------:R-:W4:Y:S02]  /*43b0*/  LDSM.16.MT88.4 R116, [R0+0xf080] ;  /* 0x00f080000074783b */ /* 0x000f240000004200 */
[-C--:B-----5:R-:W-:Y:S08]  /*43c0*/  HMMA.16816.F32.BF16 R20, R120, R124.reuse, R20 ;  /* 0x0000007c7814723c */ /* 0x0a0ff00000041814 */
[C---:B------:R-:W-:Y:S08]  /*43d0*/  HMMA.16816.F32.BF16 R24, R128.reuse, R124, R24 ;  /* 0x0000007c8018723c */ /* 0x040ff00000041818 */
[-C--:B------:R-:W-:Y:S08]  /*43e0*/  HMMA.16816.F32.BF16 R28, R128, R126.reuse, R28 ;  /* 0x0000007e801c723c */ /* 0x080ff0000004181c */
[C---:B------:R-:W-:Y:S01]  /*43f0*/  HMMA.16816.F32.BF16 R32, R120.reuse, R126, R32 ;  /* 0x0000007e7820723c */ /* 0x040fe20000041820 */
[----:B------:R-:W5:Y:S07]  /*4400*/  LDSM.16.MT88.4 R124, [R0+0x11080] ;  /* 0x01108000007c783b */ /* 0x000f6e0000004200 */
[-C--:B------:R-:W-:Y:S08]  /*4410*/  HMMA.16816.F32.BF16 R36, R120, R132.reuse, R36 ;  /* 0x000000847824723c */ /* 0x080ff00000041824 */
[C---:B------:R-:W-:Y:S08]  /*4420*/  HMMA.16816.F32.BF16 R40, R128.reuse, R132, R40 ;  /* 0x000000848028723c */ /* 0x040ff00000041828 */
[-C--:B------:R-:W-:Y:S08]  /*4430*/  HMMA.16816.F32.BF16 R44, R128, R134.reuse, R44 ;  /* 0x00000086802c723c */ /* 0x080ff0000004182c */
[C---:B------:R-:W-:Y:S01]  /*4440*/  HMMA.16816.F32.BF16 R48, R120.reuse, R134, R48 ;  /* 0x000000867830723c */ /* 0x040fe20000041830 */
[----:B------:R-:W3:Y:S07]  /*4450*/  LDSM.16.MT88.4 R132, [R222+0x13a80] ;  /* 0x013a8000de84783b */ /* 0x000eee0000004200 */
[-C--:B-1----:R-:W-:Y:S08]  /*4460*/  HMMA.16816.F32.BF16 R52, R120, R8.reuse, R52 ;  /* 0x000000087834723c */ /* 0x082ff00000041834 */
[C---:B------:R-:W-:Y:S08]  /*4470*/  HMMA.16816.F32.BF16 R56, R128.reuse, R8, R56 ;  /* 0x000000088038723c */ /* 0x040ff00000041838 */
[-C--:B------:R-:W-:Y:S08]  /*4480*/  HMMA.16816.F32.BF16 R60, R128, R10.reuse, R60 ;  /* 0x0000000a803c723c */ /* 0x080ff0000004183c */
[----:B------:R-:W-:Y:S01]  /*4490*/  HMMA.16816.F32.BF16 R64, R120, R10, R64 ;  /* 0x0000000a7840723c */ /* 0x000fe20000041840 */
[----:B------:R-:W1:Y:S07]  /*44a0*/  LDSM.16.MT88.4 R8, [R0+0xf880] ;  /* 0x00f880000008783b */ /* 0x000e6e0000004200 */
[-C--:B--2---:R-:W-:Y:S08]  /*44b0*/  HMMA.16816.F32.BF16 R20, R12, R16.reuse, R20 ;  /* 0x000000100c14723c */ /* 0x084ff00000041814 */
[C---:B---3--:R-:W-:Y:S08]  /*44c0*/  HMMA.16816.F32.BF16 R24, R4.reuse, R16, R24 ;  /* 0x000000100418723c */ /* 0x048ff00000041818 */
[-C--:B------:R-:W-:Y:S08]  /*44d0*/  HMMA.16816.F32.BF16 R28, R4, R18.reuse, R28 ;  /* 0x00000012041c723c */ /* 0x080ff0000004181c */
[C---:B------:R-:W-:Y:S01]  /*44e0*/  HMMA.16816.F32.BF16 R32, R12.reuse, R18, R32 ;  /* 0x000000120c20723c */ /* 0x040fe20000041820 */
[----:B------:R-:W2:Y:S05]  /*44f0*/  LDSM.16.MT88.4 R16, [R0+0x11880] ;  /* 0x011880000010783b */ /* 0x000eaa0000004200 */
[----:B------:R-:W-:Y:S02]  /*4500*/  BAR.SYNC.DEFER_BLOCKING 0x0 ;  /* 0x0000000000007b1d */ /* 0x000fe40000010000 */
[-C--:B----4-:R-:W-:Y:S08]  /*4510*/  HMMA.16816.F32.BF16 R36, R12, R116.reuse, R36 ;  /* 0x000000740c24723c */ /* 0x090ff00000041824 */
[C---:B------:R-:W-:Y:S08]  /*4520*/  HMMA.16816.F32.BF16 R40, R4.reuse, R116, R40 ;  /* 0x000000740428723c */ /* 0x040ff00000041828 */
[-C--:B------:R-:W-:Y:S08]  /*4530*/  HMMA.16816.F32.BF16 R44, R4, R118.reuse, R44 ;  /* 0x00000076042c723c */ /* 0x080ff0000004182c */
[C---:B------:R-:W-:Y:S08]  /*4540*/  HMMA.16816.F32.BF16 R48, R12.reuse, R118, R48 ;  /* 0x000000760c30723c */ /* 0x040ff00000041830 */
[-C--:B-----5:R-:W-:Y:S08]  /*4550*/  HMMA.16816.F32.BF16 R52, R12, R124.reuse, R52 ;  /* 0x0000007c0c34723c */ /* 0x0a0ff00000041834 */
[C---:B------:R-:W-:Y:S01]  /*4560*/  HMMA.16816.F32.BF16 R56, R4.reuse, R124, R56 ;  /* 0x0000007c0438723c */ /* 0x040fe20000041838 */
[----:B------:R3:W4:Y:S05]  /*4570*/  LDSM.16.MT88.4 R116, [R222+0x14280] ;  /* 0x01428000de74783b */ /* 0x00072a0000004200 */
[----:B------:R3:W5:Y:S02]  /*4580*/  LDSM.16.MT88.4 R120, [R0+0x8080] ;  /* 0x008080000078783b */ /* 0x0007640000004200 */
[-C--:B------:R-:W-:Y:S03]  /*4590*/  HMMA.16816.F32.BF16 R60, R4, R126.reuse, R60 ;  /* 0x0000007e043c723c */ /* 0x080fe6000004183c */
[----:B------:R3:W1:Y:S05]  /*45a0*/  LDSM.16.MT88.4 R4, [R223+0x14280] ;  /* 0x01428000df04783b */ /* 0x00066a0000004200 */
[----:B------:R-:W-:Y:S01]  /*45b0*/  HMMA.16816.F32.BF16 R64, R12, R126, R64 ;  /* 0x0000007e0c40723c */ /* 0x000fe20000041840 */
[----:B------:R3:W2:Y:S05]  /*45c0*/  LDSM.16.MT88.4 R12, [R0+0x6080] ;  /* 0x00608000000c783b */ /* 0x0006aa0000004200 */
[----:B------:R3:W2:Y:S02]  /*45d0*/  LDSM.16.MT88.4 R124, [R0+0xa080] ;  /* 0x00a08000007c783b */ /* 0x0006a40000004200 */
[-C--:B------:R-:W-:Y:S03]  /*45e0*/  HMMA.16816.F32.BF16 R20, R136, R140.reuse, R20 ;  /* 0x0000008c8814723c */ /* 0x080fe60000041814 */
[----:B------:R3:W2:Y:S05]  /*45f0*/  LDSM.16.MT88.4 R128, [R223+0x14a80] ;  /* 0x014a8000df80783b */ /* 0x0006aa0000004200 */
[C---:B------:R-:W-:Y:S01]  /*4600*/  HMMA.16816.F32.BF16 R24, R132.reuse, R140, R24 ;  /* 0x0000008c8418723c */ /* 0x040fe20000041818 */
[----:B------:R3:W2:Y:S05]  /*4610*/  LDSM.16.MT88.4 R196, [R222+0x14a80] ;  /* 0x014a8000dec4783b */ /* 0x0006aa0000004200 */
[----:B------:R3:W2:Y:S02]  /*4620*/  LDSM.16.MT88.4 R144, [R0+0x6880] ;  /* 0x006880000090783b */ /* 0x0006a40000004200 */
[-C--:B------:R-:W-:Y:S03]  /*4630*/  HMMA.16816.F32.BF16 R28, R132, R142.reuse, R28 ;  /* 0x0000008e841c723c */ /* 0x080fe6000004181c */
[----:B------:R3:W2:Y:S05]  /*4640*/  LDSM.16.MT88.4 R200, [R0+0x8880] ;  /* 0x0088800000c8783b */ /* 0x0006aa0000004200 */
[C---:B------:R-:W-:Y:S01]  /*4650*/  HMMA.16816.F32.BF16 R32, R136.reuse, R142, R32 ;  /* 0x0000008e8820723c */ /* 0x040fe20000041820 */
[----:B------:R3:W3:Y:S07]  /*4660*/  LDSM.16.MT88.4 R204, [R0+0xa880] ;  /* 0x00a8800000cc783b */ /* 0x0006ee0000004200 */
[-C--:B-1----:R-:W-:Y:S08]  /*4670*/  HMMA.16816.F32.BF16 R36, R136, R8.reuse, R36 ;  /* 0x000000088824723c */ /* 0x082ff00000041824 */
[C---:B------:R-:W-:Y:S08]  /*4680*/  HMMA.16816.F32.BF16 R40, R132.reuse, R8, R40 ;  /* 0x000000088428723c */ /* 0x040ff00000041828 */
[-C--:B------:R-:W-:Y:S08]  /*4690*/  HMMA.16816.F32.BF16 R44, R132, R10.reuse, R44 ;  /* 0x0000000a842c723c */ /* 0x080ff0000004182c */
[C---:B------:R-:W-:Y:S08]  /*46a0*/  HMMA.16816.F32.BF16 R48, R136.reuse, R10, R48 ;  /* 0x0000000a8830723c */ /* 0x040ff00000041830 */
[-C--:B--2---:R-:W-:Y:S08]  /*46b0*/  HMMA.16816.F32.BF16 R52, R136, R16.reuse, R52 ;  /* 0x000000108834723c */ /* 0x084ff00000041834 */
[C---:B------:R-:W-:Y:S08]  /*46c0*/  HMMA.16816.F32.BF16 R56, R132.reuse, R16, R56 ;  /* 0x000000108438723c */ /* 0x040ff00000041838 */
[-C--:B------:R-:W-:Y:S08]  /*46d0*/  HMMA.16816.F32.BF16 R60, R132, R18.reuse, R60 ;  /* 0x00000012843c723c */ /* 0x080ff0000004183c */
[----:B------:R-:W-:Y:S01]  /*46e0*/  HMMA.16816.F32.BF16 R64, R136, R18, R64 ;  /* 0x000000128840723c */ /* 0x000fe20000041840 */
[----:B------:R-:W-:-:S07]  /*46f0*/  @P0 BRA `(.L_x_170) ;  /* 0x0000038000000947 */ /* 0x000fce0003800000 */
[----:B---345:R-:W-:Y:S01]  /*4700*/  LOP3.LUT P4, RZ, R238, 0x1, RZ, 0xc0, !PT ;  /* 0x00000001eeff7812 */ /* 0x038fe2000788c0ff */
[----:B------:R-:W1:Y:S01]  /*4710*/  S2R R11, SR_CTAID.Y ;  /* 0x00000000000b7919 */ /* 0x000e620000002600 */
[----:B------:R-:W-:Y:S01]  /*4720*/  ULDC.64 UR4, c[0x0][0x208] ;  /* 0x0000820000047ab9 */ /* 0x000fe20000000a00 */
[----:B------:R-:W-:Y:S01]  /*4730*/  IMAD.U32 R132, RZ, RZ, UR7 ;  /* 0x00000007ff847e24 */ /* 0x000fe2000f8e00ff */
[----:B------:R-:W-:Y:S01]  /*4740*/  USHF.L.U32 UR14, UR15, 0x6, URZ ;  /* 0x000000060f0e7899 */ /* 0x000fe2000800063f */
[----:B------:R-:W-:Y:S01]  /*4750*/  IMAD.MOV.U32 R8, RZ, RZ, R242 ;  /* 0x000000ffff087224 */ /* 0x000fe200078e00f2 */
[----:B------:R-:W-:Y:S01]  /*4760*/  UIMAD.WIDE.U32 UR24, UR15, UR4, URZ ;  /* 0x000000040f1872a5 */ /* 0x000fe2000f8e003f */
[----:B------:R-:W-:Y:S01]  /*4770*/  IMAD.MOV.U32 R9, RZ, RZ, R243 ;  /* 0x000000ffff097224 */ /* 0x000fe200078e00f3 */
[----:B------:R-:W-:Y:S02]  /*4780*/  USHF.R.S32.HI UR12, URZ, 0x1f, UR14 ;  /* 0x0000001f3f0c7899 */ /* 0x000fe4000801140e */
[----:B------:R-:W-:Y:S01]  /*4790*/  IMAD.U32 R19, RZ, RZ, UR14 ;  /* 0x0000000eff137e24 */ /* 0x000fe2000f8e00ff */
[----:B------:R-:W-:Y:S03]  /*47a0*/  USHF.R.S32.HI UR11, URZ, 0x1f, UR15 ;  /* 0x0000001f3f0b7899 */ /* 0x000fe6000801140f */
[----:B------:R-:W-:Y:S01]  /*47b0*/  IMAD.U32 R133, RZ, RZ, UR12 ;  /* 0x0000000cff857e24 */ /* 0x000fe2000f8e00ff */
[----:B------:R-:W-:Y:S02]  /*47c0*/  UIMAD UR11, UR11, UR4, URZ ;  /* 0x000000040b0b72a4 */ /* 0x000fe4000f8e023f */
[----:B------:R-:W-:Y:S02]  /*47d0*/  USHF.L.U32 UR4, UR24, 0x6, URZ ;  /* 0x0000000618047899 */ /* 0x000fe4000800063f */
[----:B------:R-:W-:Y:S04]  /*47e0*/  UIMAD UR11, UR15, UR5, UR11 ;  /* 0x000000050f0b72a4 */ /* 0x000fe8000f8e020b */
[----:B------:R-:W-:Y:S01]  /*47f0*/  UIADD3 UR11, UR25, UR11, URZ ;  /* 0x0000000b190b7290 */ /* 0x000fe2000fffe03f */
[----:B-1----:R-:W-:Y:S01]  /*4800*/  SHF.R.S32.HI R10, RZ, 0x1f, R11 ;  /* 0x0000001fff0a7819 */ /* 0x002fe2000001140b */
[----:B------:R-:W-:Y:S02]  /*4810*/  IMAD.WIDE.U32 R8, R11, c[0x0][0x288], R8 ;  /* 0x0000a2000b087a25 */ /* 0x000fe400078e0008 */
[----:B------:R-:W-:Y:S02]  /*4820*/  USHF.L.U64.HI UR11, UR24, 0x6, UR11 ;  /* 0x00000006180b7899 */ /* 0x000fe4000801020b */
[----:B------:R-:W-:Y:S01]  /*4830*/  IMAD R10, R10, c[0x0][0x288], RZ ;  /* 0x0000a2000a0a7a24 */ /* 0x000fe200078e02ff */
[----:B------:R-:W-:Y:S03]  /*4840*/  IADD3 R19, P1, P0, R19, UR18, R8 ;  /* 0x0000001213137c10 */ /* 0x000fe6000f83e008 */
[----:B------:R-:W-:Y:S02]  /*4850*/  IMAD R10, R11, c[0x0][0x28c], R10 ;  /* 0x0000a3000b0a7a24 */ /* 0x000fe400078e020a */
[----:B------:R-:W-:Y:S02]  /*4860*/  IMAD.U32 R11, RZ, RZ, UR6 ;  /* 0x00000006ff0b7e24 */ /* 0x000fe4000f8e00ff */
[----:B------:R-:W-:Y:S01]  /*4870*/  IMAD.IADD R8, R9, 0x1, R10 ;  /* 0x0000000109087824 */ /* 0x000fe200078e020a */
[C---:B------:R-:W-:Y:S04]  /*4880*/  IADD3 R9, P2, R244.reuse, UR4, RZ ;  /* 0x00000004f4097c10 */ /* 0x040fe8000ff5e0ff */
[----:B------:R-:W-:Y:S01]  /*4890*/  IADD3.X R133, R133, UR9, R8, P1, P0 ;  /* 0x0000000985857c10 */ /* 0x000fe20008fe0408 */
[----:B------:R-:W-:Y:S01]  /*48a0*/  IMAD.U32 R8, RZ, RZ, UR14 ;  /* 0x0000000eff087e24 */ /* 0x000fe2000f8e00ff */
[----:B------:R-:W-:Y:S02]  /*48b0*/  IADD3 R11, P1, P0, R244, UR4, R11 ;  /* 0x00000004f40b7c10 */ /* 0x000fe4000f83e00b */
[----:B------:R-:W-:Y:S02]  /*48c0*/  IADD3.X R17, R248, UR11, RZ, P2, !PT ;  /* 0x0000000bf8117c10 */ /* 0x000fe400097fe4ff */
[----:B------:R-:W-:Y:S02]  /*48d0*/  IADD3 R8, -R240, c[0x0][0x168], -R8 ;  /* 0x00005a00f0087a10 */ /* 0x000fe40007ffe908 */
[C---:B------:R-:W-:Y:S02]  /*48e0*/  LEA R16, P2, R9.reuse, c[0x0][0x1f0], 0x1 ;  /* 0x00007c0009107a11 */ /* 0x040fe400078408ff */
[----:B------:R-:W-:Y:S02]  /*48f0*/  ISETP.LT.OR P6, PT, R8, 0x1, !P4 ;  /* 0x000000010800780c */ /* 0x000fe400067c1670 */
[----:B------:R-:W-:Y:S02]  /*4900*/  LEA.HI.X R17, R9, c[0x0][0x1f4], R17, 0x1, P2 ;  /* 0x00007d0009117a11 */ /* 0x000fe400010f0c11 */
[----:B------:R-:W-:Y:S02]  /*4910*/  IADD3.X R132, R248, UR11, R132, P1, P0 ;  /* 0x0000000bf8847c10 */ /* 0x000fe40008fe0484 */
[----:B------:R-:W-:Y:S02]  /*4920*/  LEA R10, P1, R11, c[0x0][0x1f0], 0x1 ;  /* 0x00007c000b0a7a11 */ /* 0x000fe400078208ff */
[----:B------:R-:W-:Y:S02]  /*4930*/  LEA R18, P0, R19, c[0x0][0x280], 0x2 ;  /* 0x0000a00013127a11 */ /* 0x000fe400078010ff */
[----:B------:R-:W-:Y:S02]  /*4940*/  LOP3.LUT P2, RZ, R238, 0x2, RZ, 0xc0, !PT ;  /* 0x00000002eeff7812 */ /* 0x000fe4000784c0ff */
[----:B------:R-:W-:Y:S01]  /*4950*/  LEA.HI.X R11, R11, c[0x0][0x1f4], R132, 0x1, P1 ;  /* 0x00007d000b0b7a11 */ /* 0x000fe200008f0c84 */
[----:B------:R-:W-:Y:S01]  /*4960*/  @!PT LDS RZ, [RZ] ;  /* 0x00000000fffff984 */ /* 0x000fe20000000800 */
[----:B------:R-:W-:Y:S01]  /*4970*/  @!PT LDS RZ, [RZ] ;  /* 0x00000000fffff984 */ /* 0x000fe20000000800 */
[----:B------:R-:W-:Y:S01]  /*4980*/  @!PT LDS RZ, [RZ] ;  /* 0x00000000fffff984 */ /* 0x000fe20000000800 */
[----:B------:R1:W-:Y:S01]  /*4990*/  LDGSTS.E.BYPASS.LTC128B.128 [R228+0xc080], [R16.64], !P6 ;  /* 0x0c08000010e47fae */ /* 0x0003e2000f101d56 */
[----:B------:R-:W-:Y:S02]  /*49a0*/  LEA.HI.X R19, R19, c[0x0][0x284], R133, 0x2, P0 ;  /* 0x0000a10013137a11 */ /* 0x000fe400000f1485 */
[----:B------:R-:W-:Y:S02]  /*49b0*/  ISETP.LT.OR P1, PT, R8, 0x1, !P2 ;  /* 0x000000010800780c */ /* 0x000fe40005721670 */
[----:B------:R-:W-:Y:S02]  /*49c0*/  LOP3.LUT P0, RZ, R238, 0x4, RZ, 0xc0, !PT ;  /* 0x00000004eeff7812 */ /* 0x000fe4000780c0ff */
[C---:B------:R-:W-:Y:S02]  /*49d0*/  ISETP.LT.OR P4, PT, R8.reuse, 0x21, !P4 ;  /* 0x000000210800780c */ /* 0x040fe40006781670 */
[C---:B------:R-:W-:Y:S02]  /*49e0*/  ISETP.LT.OR P6, PT, R8.reuse, 0x1, !P0 ;  /* 0x000000010800780c */ /* 0x040fe400047c1670 */
[C---:B------:R-:W-:Y:S02]  /*49f0*/  ISETP.LT.OR P2, PT, R8.reuse, 0x21, !P2 ;  /* 0x000000210800780c */ /* 0x040fe40005741670 */
[----:B------:R-:W-:Y:S01]  /*4a00*/  ISETP.LT.OR P0, PT, R8, 0x21, !P0 ;  /* 0x000000210800780c */ /* 0x000fe20004701670 */
[----:B------:R-:W-:Y:S02]  /*4a10*/  @!P3 IMAD.SHL.U32 R8, R236, 0x10, RZ ;  /* 0x00000010ec08b824 */ /* 0x000fe400078e00ff */
[----:B------:R1:W-:Y:S06]  /*4a20*/  LDGSTS.E.BYPASS.LTC128B.128 [R228+0xe080], [R16.64+0x80], !P1 ;  /* 0x0e08008010e47fae */ /* 0x0003ec000c901d56 */
[----:B------:R1:W-:Y:S04]  /*4a30*/  LDGSTS.E.BYPASS.LTC128B.128 [R228+0x10080], [R16.64+0x100], !P6 ;  /* 0x1008010010e47fae */ /* 0x0003e8000f101d56 */
[----:B------:R1:W-:Y:S04]  /*4a40*/  LDGSTS.E.BYPASS.LTC128B.128 [R228+0xd080], [R10.64], !P4 ;  /* 0x0d0800000ae47fae */ /* 0x0003e8000e101d56 */
[----:B------:R1:W-:Y:S04]  /*4a50*/  LDGSTS.E.BYPASS.LTC128B.128 [R228+0xf080], [R10.64+0x80], !P2 ;  /* 0x0f0800800ae47fae */ /* 0x0003e8000d101d56 */
[----:B------:R1:W-:Y:S04]  /*4a60*/  LDGSTS.E.BYPASS.LTC128B.128 [R228+0x11080], [R10.64+0x100], !P0 ;  /* 0x110801000ae47fae */ /* 0x0003e8000c101d56 */
[----:B------:R1:W-:Y:S02]  /*4a70*/  @!P3 LDGSTS.E.BYPASS.LTC128B.128 [R8+0x12180], [R18.64] ;  /* 0x121800001208bfae */ /* 0x0003e4000b901d56 */
.L_x_170:
[-C--:B---345:R-:W-:Y:S01]  /*4a80*/  HMMA.16816.F32.BF16 R68, R4, R12.reuse, R68 ;  /* 0x0000000c0444723c */ /* 0x0b8fe20000041844 */
[----:B-1----:R-:W-:Y:S01]  /*4a90*/  LDSM.16.MT88.4 R8, [R223+0x15280] ;  /* 0x01528000df08783b */ /* 0x002fe20000004200 */
        /* <DEDUP_REMOVED lines=43> */
[----:B------:R2:W5:Y:S07]  /*4d50*/  LDSM.16.M88.4 R144, [R221+0x14280] ;  /* 0x01428000dd90783b */ /* 0x00056e0000000200 */
        /* <DEDUP_REMOVED lines=27> */
[----:B------:R-:W1:Y:S01]  /*4f10*/  S2R R7, SR_CTAID.Y ;  /* 0x0000000000077919 */ /* 0x000e620000002600 */
[----:B------:R-:W-:Y:S01]  /*4f20*/  ULDC.64 UR4, c[0x0][0x178] ;  /* 0x00005e0000047ab9 */ /* 0x000fe20000000a00 */
[----:B------:R-:W-:Y:S01]  /*4f30*/  IMAD.MOV.U32 R4, RZ, RZ, R242 ;  /* 0x000000ffff047224 */ /* 0x000fe200078e00f2 */
[----:B------:R-:W-:Y:S01]  /*4f40*/  USHF.L.U32 UR12, UR15, 0x6, URZ ;  /* 0x000000060f0c7899 */ /* 0x000fe2000800063f */
[----:B------:R-:W-:Y:S01]  /*4f50*/  IMAD.MOV.U32 R5, RZ, RZ, R243 ;  /* 0x000000ffff057224 */ /* 0x000fe200078e00f3 */
[----:B------:R-:W-:Y:S02]  /*4f60*/  UIMAD.WIDE.U32 UR26, UR15, UR4, URZ ;  /* 0x000000040f1a72a5 */ /* 0x000fe4000f8e003f */
[----:B------:R-:W-:Y:S02]  /*4f70*/  USHF.R.S32.HI UR11, URZ, 0x1f, UR12 ;  /* 0x0000001f3f0b7899 */ /* 0x000fe4000801140c */
[----:B------:R-:W-:Y:S01]  /*4f80*/  IMAD.U32 R11, RZ, RZ, UR12 ;  /* 0x0000000cff0b7e24 */ /* 0x000fe2000f8e00ff */
[----:B------:R-:W-:Y:S02]  /*4f90*/  USHF.L.U32 UR24, UR26, 0x6, URZ ;  /* 0x000000061a187899 */ /* 0x000fe4000800063f */
[----:B------:R-:W-:Y:S01]  /*4fa0*/  USHF.R.S32.HI UR14, URZ, 0x1f, UR15 ;  /* 0x0000001f3f0e7899 */ /* 0x000fe2000801140f */
[----:B------:R-:W-:Y:S03]  /*4fb0*/  IMAD.U32 R12, RZ, RZ, UR11 ;  /* 0x0000000bff0c7e24 */ /* 0x000fe6000f8e00ff */
[----:B------:R-:W-:Y:S04]  /*4fc0*/  UIMAD UR14, UR14, UR4, URZ ;  /* 0x000000040e0e72a4 */ /* 0x000fe8000f8e023f */
[----:B------:R-:W-:Y:S01]  /*4fd0*/  UIMAD UR14, UR15, UR5, UR14 ;  /* 0x000000050f0e72a4 */ /* 0x000fe2000f8e020e */
[----:B-1----:R-:W-:Y:S01]  /*4fe0*/  SHF.R.S32.HI R6, RZ, 0x1f, R7 ;  /* 0x0000001fff067819 */ /* 0x002fe20000011407 */
[----:B------:R-:W-:Y:S02]  /*4ff0*/  IMAD.WIDE.U32 R4, R7, c[0x0][0x270], R4 ;  /* 0x00009c0007047a25 */ /* 0x000fe400078e0004 */
[----:B------:R-:W-:Y:S02]  /*5000*/  UIADD3 UR14, UR27, UR14, URZ ;  /* 0x0000000e1b0e7290 */ /* 0x000fe4000fffe03f */
[----:B------:R-:W-:Y:S01]  /*5010*/  IMAD R6, R6, c[0x0][0x270], RZ ;  /* 0x00009c0006067a24 */ /* 0x000fe200078e02ff */
[----:B------:R-:W-:Y:S01]  /*5020*/  IADD3 R11, P2, P0, R11, UR20, R4 ;  /* 0x000000140b0b7c10 */ /* 0x000fe2000f85e004 */
[----:B------:R-:W-:Y:S02]  /*5030*/  USHF.L.U64.HI UR14, UR26, 0x6, UR14 ;  /* 0x000000061a0e7899 */ /* 0x000fe4000801020e */
[----:B------:R-:W-:Y:S04]  /*5040*/  IMAD R6, R7, c[0x0][0x274], R6 ;  /* 0x00009d0007067a24 */ /* 0x000fe800078e0206 */
[----:B------:R-:W-:Y:S01]  /*5050*/  IMAD.IADD R4, R5, 0x1, R6 ;  /* 0x0000000105047824 */ /* 0x000fe200078e0206 */
[----:B------:R-:W-:Y:S01]  /*5060*/  IADD3 R5, P1, R246, UR24, RZ ;  /* 0x00000018f6057c10 */ /* 0x000fe2000ff3e0ff */
[----:B------:R-:W-:Y:S03]  /*5070*/  ULEA UR24, UP0, UR4, UR24, 0x5 ;  /* 0x0000001804187291 */ /* 0x000fe6000f80283f */
[----:B------:R-:W-:Y:S01]  /*5080*/  IADD3.X R12, R12, UR8, R4, P2, P0 ;  /* 0x000000080c0c7c10 */ /* 0x000fe200097e0404 */
[----:B------:R-:W-:Y:S01]  /*5090*/  IMAD.U32 R4, RZ, RZ, UR12 ;  /* 0x0000000cff047e24 */ /* 0x000fe2000f8e00ff */
[----:B------:R-:W-:Y:S01]  /*50a0*/  LEA R8, P0, R5, c[0x0][0x160], 0x1 ;  /* 0x0000580005087a11 */ /* 0x000fe200078008ff */
[----:B------:R-:W-:Y:S01]  /*50b0*/  ULEA.HI.X UR4, UR4, UR14, UR5, 0x5, UP0 ;  /* 0x0000000e04047291 */ /* 0x000fe200080f2c05 */
[----:B------:R-:W-:Y:S02]  /*50c0*/  IADD3.X R6, R249, UR14, RZ, P1, !PT ;  /* 0x0000000ef9067c10 */ /* 0x000fe40008ffe4ff */
[----:B------:R-:W-:Y:S02]  /*50d0*/  IADD3 R4, -R240, c[0x0][0x168], -R4 ;  /* 0x00005a00f0047a10 */ /* 0x000fe40007ffe904 */
[----:B------:R-:W-:Y:S02]  /*50e0*/  IADD3 R7, P2, R246, UR24, RZ ;  /* 0x00000018f6077c10 */ /* 0x000fe4000ff5e0ff */
[----:B------:R-:W-:Y:S02]  /*50f0*/  LEA.HI.X R9, R5, c[0x0][0x164], R6, 0x1, P0 ;  /* 0x0000590005097a11 */ /* 0x000fe400000f0c06 */
[C---:B------:R-:W-:Y:S02]  /*5100*/  ISETP.LT.OR P6, PT, R4.reuse, 0x1, !P4 ;  /* 0x000000010400780c */ /* 0x040fe400067c1670 */
[----:B------:R-:W-:Y:S02]  /*5110*/  LEA R6, P1, R7, c[0x0][0x160], 0x1 ;  /* 0x0000580007067a11 */ /* 0x000fe400078208ff */
[----:B------:R-:W-:Y:S02]  /*5120*/  IADD3.X R5, R249, UR4, RZ, P2, !PT ;  /* 0x00000004f9057c10 */ /* 0x000fe400097fe4ff */
[----:B------:R-:W-:Y:S02]  /*5130*/  LOP3.LUT P2, RZ, R239, 0x2, RZ, 0xc0, !PT ;  /* 0x00000002efff7812 */ /* 0x000fe4000784c0ff */
[----:B------:R-:W-:Y:S02]  /*5140*/  LEA R10, P0, R11, c[0x0][0x258], 0x2 ;  /* 0x000096000b0a7a11 */ /* 0x000fe400078010ff */
[----:B------:R-:W-:Y:S02]  /*5150*/  LEA.HI.X R7, R7, c[0x0][0x164], R5, 0x1, P1 ;  /* 0x0000590007077a11 */ /* 0x000fe400008f0c05 */
[C---:B------:R-:W-:Y:S01]  /*5160*/  ISETP.LT.OR P1, PT, R4.reuse, 0x1, !P2 ;  /* 0x000000010400780c */ /* 0x040fe20005721670 */
[----:B------:R-:W-:Y:S01]  /*5170*/  @!PT LDS RZ, [RZ] ;  /* 0x00000000fffff984 */ /* 0x000fe20000000800 */
[----:B------:R-:W-:Y:S01]  /*5180*/  @!PT LDS RZ, [RZ] ;  /* 0x00000000fffff984 */ /* 0x000fe20000000800 */
[----:B------:R-:W-:Y:S01]  /*5190*/  @!PT LDS RZ, [RZ] ;  /* 0x00000000fffff984 */ /* 0x000fe20000000800 */
[----:B------:R1:W-:Y:S01]  /*51a0*/  LDGSTS.E.BYPASS.LTC128B.128 [R228+0x6080], [R8.64], !P6 ;  /* 0x0608000008e47fae */ /* 0x0003e2000f101d56 */
[----:B------:R-:W-:Y:S02]  /*51b0*/  LEA.HI.X R11, R11, c[0x0][0x25c], R12, 0x2, P0 ;  /* 0x000097000b0b7a11 */ /* 0x000fe400000f140c */
[C---:B------:R-:W-:Y:S02]  /*51c0*/  ISETP.LT.OR P0, PT, R4.reuse, 0x1, P5 ;  /* 0x000000010400780c */ /* 0x040fe40002f01670 */
[C---:B------:R-:W-:Y:S02]  /*51d0*/  ISETP.LT.OR P4, PT, R4.reuse, 0x21, !P4 ;  /* 0x000000210400780c */ /* 0x040fe40006781670 */
[C---:B------:R-:W-:Y:S02]  /*51e0*/  ISETP.LT.OR P2, PT, R4.reuse, 0x21, !P2 ;  /* 0x000000210400780c */ /* 0x040fe40005741670 */
[----:B------:R-:W-:Y:S01]  /*51f0*/  ISETP.LT.OR P6, PT, R4, 0x21, P5 ;  /* 0x000000210400780c */ /* 0x000fe20002fc1670 */
[----:B------:R-:W-:Y:S02]  /*5200*/  @!P3 IMAD.SHL.U32 R4, R236, 0x10, RZ ;  /* 0x00000010ec04b824 */ /* 0x000fe400078e00ff */
[----:B------:R1:W-:Y:S04]  /*5210*/  LDGSTS.E.BYPASS.LTC128B.128 [R228+0x8080], [R8.64+0x80], !P1 ;  /* 0x0808008008e47fae */ /* 0x0003e8000c901d56 */
[----:B------:R1:W-:Y:S04]  /*5220*/  LDGSTS.E.BYPASS.LTC128B.128 [R228+0xa080], [R8.64+0x100], !P0 ;  /* 0x0a08010008e47fae */ /* 0x0003e8000c101d56 */
[----:B------:R1:W-:Y:S04]  /*5230*/  LDGSTS.E.BYPASS.LTC128B.128 [R228+0x7080], [R6.64], !P4 ;  /* 0x0708000006e47fae */ /* 0x0003e8000e101d56 */
[----:B------:R1:W-:Y:S04]  /*5240*/  LDGSTS.E.BYPASS.LTC128B.128 [R228+0x9080], [R6.64+0x80], !P2 ;  /* 0x0908008006e47fae */ /* 0x0003e8000d101d56 */
[----:B------:R1:W-:Y:S04]  /*5250*/  LDGSTS.E.BYPASS.LTC128B.128 [R228+0xb080], [R6.64+0x100], !P6 ;  /* 0x0b08010006e47fae */ /* 0x0003e8000f101d56 */
[----:B------:R1:W-:Y:S02]  /*5260*/  @!P3 LDGSTS.E.BYPASS.LTC128B.128 [R4+0x12080], [R10.64] ;  /* 0x120800000a04bfae */ /* 0x0003e4000b901d56 */
.L_x_171:
[-C--:B-12345:R-:W-:Y:S01]  /*5270*/  HMMA.16816.F32.BF16 R4, R144, R16.reuse, RZ ;  /* 0x000000109004723c */ /* 0x0befe200000418ff */
[----:B------:R-:W0:Y:S01]  /*5280*/  LDGDEPBAR ;  /* 0x00000000000079af */ /* 0x000e220000000000 */
[----:B------:R-:W-:Y:S02]  /*5290*/  UIMAD UR10, UR10, 0x3000, URZ ;  /* 0x000030000a0a78a4 */ /* 0x000fe4000f8e023f */
[----:B------:R-:W-:Y:S04]  /*52a0*/  UISETP.GE.AND UP0, UPT, UR15, UR17, UPT ;  /* 0x000000110f00728c */ /* 0x000fe8000bf06270 */
        /* <DEDUP_REMOVED lines=40> */
[C---:B------:R-:W-:Y:S07]  /*5530*/  HMMA.16816.F32.BF16 R136, R208.reuse, R200, R136 ;  /* 0x000000c8d088723c */ /* 0x040fee0000041888 */
[----:B------:R-:W-:Y:S01]  /*5540*/  IADD3 R201, P0, R250, UR10, RZ ;  /* 0x0000000afac97c10 */ /* 0x000fe2000ff1e0ff */
[-C--:B------:R-:W-:Y:S01]  /*5550*/  HMMA.16816.F32.BF16 R140, R208, R202.reuse, R140 ;  /* 0x000000cad08c723c */ /* 0x080fe2000004188c */
[----:B------:R-:W2:Y:S07]  /*5560*/  LDSM.16.MT88.4 R208, [R0+0x3880] ;  /* 0x0038800000d0783b */ /* 0x000eae0000004200 */
[----:B------:R-:W-:Y:S01]  /*5570*/  HMMA.16816.F32.BF16 R144, R196, R202, R144 ;  /* 0x000000cac490723c */ /* 0x000fe20000041890 */
[----:B------:R-:W3:Y:S06]  /*5580*/  LDSM.16.MT88.4 R196, [R0+0x5880] ;  /* 0x0058800000c4783b */ /* 0x000eec0000004200 */
[----:B------:R-:W-:Y:S01]  /*5590*/  IMAD.U32 R202, RZ, RZ, UR10 ;  /* 0x0000000affca7e24 */ /* 0x000fe2000f8e00ff */
[-C--:B-1----:R-:W-:Y:S05]  /*55a0*/  HMMA.16816.F32.BF16 R4, R204, R212.reuse, R4 ;  /* 0x000000d4cc04723c */ /* 0x082fea0000041804 */
[----:B------:R-:W-:Y:S02]  /*55b0*/  LEA.HI.X.SX32 R202, R202, R252, 0x1, P0 ;  /* 0x000000fccaca7211 */ /* 0x000fe400000f0eff */
[C---:B------:R-:W-:Y:S01]  /*55c0*/  LEA R200, P0, R201.reuse, c[0x0][0x220], 0x2 ;  /* 0x00008800c9c87a11 */ /* 0x040fe200078010ff */
[C---:B------:R-:W-:Y:S04]  /*55d0*/  HMMA.16816.F32.BF16 R8, R216.reuse, R212, R8 ;  /* 0x000000d4d808723c */ /* 0x040fe80000041808 */
[----:B------:R-:W-:Y:S02]  /*55e0*/  LEA.HI.X R201, R201, c[0x0][0x224], R202, 0x2, P0 ;  /* 0x00008900c9c97a11 */ /* 0x000fe400000f14ca */
[----:B------:R-:W-:Y:S02]  /*55f0*/  PLOP3.LUT P0, PT, PT, PT, UP0, 0x80, 0x0 ;  /* 0x000000000000781c */ /* 0x000fe40003f0f008 */
        /* <DEDUP_REMOVED lines=81> */
[----:B-1----:R-:W-:Y:S02]  /*5b10*/  FMUL.FTZ R19, R89, c[0x0][0x298] ;  /* 0x0000a60059137a20 */ /* 0x002fe40000410000 */
        /* <DEDUP_REMOVED lines=26> */
.L_x_153:
[----:B------:R-:W-:Y:S05]  /*5cc0*/  @P1 BRA `(.L_x_173) ;  /* 0x00000ff000001947 */ /* 0x000fea0003800000 */
[----:B------:R-:W-:Y:S01]  /*5cd0*/  SHF.R.S32.HI R7, RZ, 0x1f, R236 ;  /* 0x0000001fff077819 */ /* 0x000fe200000114ec */
[----:B------:R-:W-:Y:S01]  /*5ce0*/  BAR.SYNC.DEFER_BLOCKING 0x1, 0x100 ;  /* 0x0044000000007b1d */ /* 0x000fe20000010000 */
[----:B------:R-:W-:Y:S02]  /*5cf0*/  F2FP.BF16.PACK_AB R31, R31, R30 ;  /* 0x0000001e1f1f723e */ /* 0x000fe400000010ff */
[----:B------:R-:W-:-:S02]  /*5d00*/  LEA.HI R3, R7, R236, RZ, 0x2 ;  /* 0x000000ec07037211 */ /* 0x000fc400078f10ff */
[----:B------:R-:W-:Y:S01]  /*5d10*/  LEA.HI R0, R7, R236, RZ, 0x5 ;  /* 0x000000ec07007211 */ /* 0x000fe200078f28ff */
[----:B------:R-:W-:Y:S01]  /*5d20*/  ULDC UR4, c[0x0][0x2f0] ;  /* 0x0000bc0000047ab9 */ /* 0x000fe20000000800 */
[--C-:B------:R-:W-:Y:S01]  /*5d30*/  SHF.R.S32.HI R5, RZ, 0x2, R3.reuse ;  /* 0x00000002ff057819 */ /* 0x100fe20000011403 */
[----:B------:R-:W-:Y:S01]  /*5d40*/  UIADD3 UR4, -UR16, UR4, URZ ;  /* 0x0000000410047290 */ /* 0x000fe2000fffe13f */
[----:B------:R-:W-:Y:S01]  /*5d50*/  SHF.R.S32.HI R2, RZ, 0x1f, R3 ;  /* 0x0000001fff027819 */ /* 0x000fe20000011403 */
[----:B------:R-:W-:Y:S01]  /*5d60*/  BSSY B0, `(.L_x_174) ;  /* 0x00000b3000007945 */ /* 0x000fe20003800000 */
[----:B------:R-:W-:Y:S01]  /*5d70*/  SHF.R.S32.HI R4, RZ, 0x5, R0 ;  /* 0x00000005ff047819 */ /* 0x000fe20000011400 */
[----:B------:R-:W-:Y:S01]  /*5d80*/  UISETP.LT.AND UP0, UPT, UR4, 0x40, UPT ;  /* 0x000000400400788c */ /* 0x000fe2000bf01270 */
[----:B------:R-:W-:Y:S02]  /*5d90*/  LEA.HI R2, R2, R5, RZ, 0x3 ;  /* 0x0000000502027211 */ /* 0x000fe400078f18ff */
[----:B------:R-:W-:Y:S01]  /*5da0*/  LEA.HI R0, R0, R4, RZ, 0x1 ;  /* 0x0000000400007211 */ /* 0x000fe200078f08ff */
[----:B------:R-:W-:Y:S01]  /*5db0*/  USEL UR4, UR4, 0x40, UP0 ;  /* 0x0000004004047887 */ /* 0x000fe20008000000 */
[----:B------:R-:W-:-:S02]  /*5dc0*/  LOP3.LUT R6, R2, 0xfffffff8, RZ, 0xc0, !PT ;  /* 0xfffffff802067812 */ /* 0x000fc400078ec0ff */
[----:B------:R-:W-:Y:S02]  /*5dd0*/  LOP3.LUT R2, R0, 0x1ffffe, RZ, 0xc0, !PT ;  /* 0x001ffffe00027812 */ /* 0x000fe400078ec0ff */
[-C--:B------:R-:W-:Y:S01]  /*5de0*/  LEA.HI R0, R7, R236.reuse, RZ, 0x6 ;  /* 0x000000ec07007211 */ /* 0x080fe200078f30ff */
[----:B------:R-:W-:Y:S01]  /*5df0*/  IMAD.IADD R6, R5, 0x1, -R6 ;  /* 0x0000000105067824 */ /* 0x000fe200078e0a06 */
[----:B------:R-:W-:Y:S01]  /*5e00*/  LOP3.LUT R3, R3, 0x3ffffffc, RZ, 0xc0, !PT ;  /* 0x3ffffffc03037812 */ /* 0x000fe200078ec0ff */
[----:B------:R-:W-:Y:S01]  /*5e10*/  IMAD.IADD R5, R4, 0x1, -R2 ;  /* 0x0000000104057824 */ /* 0x000fe200078e0a02 */
[----:B------:R-:W-:Y:S01]  /*5e20*/  SHF.R.S32.HI R10, RZ, 0x6, R0 ;  /* 0x00000006ff0a7819 */ /* 0x000fe20000011400 */
[----:B------:R-:W-:Y:S01]  /*5e30*/  IMAD.SHL.U32 R2, R6, 0x40, RZ ;  /* 0x0000004006027824 */ /* 0x000fe200078e00ff */
[----:B------:R-:W-:Y:S01]  /*5e40*/  LEA.HI R0, R7, R236, RZ, 0x3 ;  /* 0x000000ec07007211 */ /* 0x000fe200078f18ff */
[----:B------:R-:W-:Y:S01]  /*5e50*/  IMAD.IADD R3, R236, 0x1, -R3 ;  /* 0x00000001ec037824 */ /* 0x000fe200078e0a03 */
[----:B------:R-:W-:Y:S01]  /*5e60*/  LOP3.LUT P0, RZ, R6, 0x4, RZ, 0xc0, !PT ;  /* 0x0000000406ff7812 */ /* 0x000fe2000780c0ff */
[----:B------:R-:W-:Y:S01]  /*5e70*/  IMAD.SHL.U32 R4, R10, 0x8, RZ ;  /* 0x000000080a047824 */ /* 0x000fe200078e00ff */
[----:B------:R-:W-:Y:S01]  /*5e80*/  LOP3.LUT R2, R2, 0x1c0, RZ, 0xc0, !PT ;  /* 0x000001c002027812 */ /* 0x000fe200078ec0ff */
[----:B------:R-:W-:Y:S01]  /*5e90*/  IMAD R3, R5, 0x200, R3 ;  /* 0x0000020005037824 */ /* 0x000fe200078e0203 */
[----:B------:R-:W-:-:S02]  /*5ea0*/  LOP3.LUT R8, R0, 0x1ffffff8, RZ, 0xc0, !PT ;  /* 0x1ffffff800087812 */ /* 0x000fc400078ec0ff */
[----:B------:R-:W-:Y:S02]  /*5eb0*/  SHF.R.S32.HI R14, RZ, 0x3, R0 ;  /* 0x00000003ff0e7819 */ /* 0x000fe40000011400 */
[----:B------:R-:W-:Y:S01]  /*5ec0*/  LOP3.LUT R4, R2, 0x18, R4, 0xf8, !PT ;  /* 0x0000001802047812 */ /* 0x000fe200078ef804 */
[----:B------:R-:W-:Y:S01]  /*5ed0*/  IMAD.IADD R8, R236, 0x1, -R8 ;  /* 0x00000001ec087824 */ /* 0x000fe200078e0a08 */
[----:B------:R-:W-:Y:S01]  /*5ee0*/  SHF.R.U32.HI R0, RZ, 0x3, R2 ;  /* 0x00000003ff007819 */ /* 0x000fe20000011602 */
[----:B------:R-:W-:Y:S01]  /*5ef0*/  IMAD.SHL.U32 R2, R14, 0x40, RZ ;  /* 0x000000400e027824 */ /* 0x000fe200078e00ff */
[----:B------:R-:W-:Y:S01]  /*5f00*/  F2FP.BF16.PACK_AB R95, R21, R20 ;  /* 0x00000014155f723e */ /* 0x000fe200000010ff */
[----:B------:R-:W-:Y:S01]  /*5f10*/  IMAD.SHL.U32 R8, R8, 0x8, RZ ;  /* 0x0000000808087824 */ /* 0x000fe200078e00ff */
[----:B------:R-:W-:Y:S02]  /*5f20*/  LOP3.LUT R0, R4, R0, RZ, 0x3c, !PT ;  /* 0x0000000004007212 */ /* 0x000fe400078e3cff */
[----:B------:R-:W-:-:S02]  /*5f30*/  LOP3.LUT R2, R2, 0x1c0, RZ, 0xc0, !PT ;  /* 0x000001c002027812 */ /* 0x000fc400078ec0ff */
[----:B------:R-:W-:Y:S01]  /*5f40*/  F2FP.BF16.PACK_AB R93, R23, R22 ;  /* 0x00000016175d723e */ /* 0x000fe200000010ff */
[----:B------:R-:W-:Y:S01]  /*5f50*/  IMAD.U32 R0, R3, 0x2, R0 ;  /* 0x0000000203007824 */ /* 0x000fe200078e0000 */
[----:B------:R-:W-:Y:S02]  /*5f60*/  LOP3.LUT R5, R2, 0x38, R8, 0xf8, !PT ;  /* 0x0000003802057812 */ /* 0x000fe400078ef808 */
[----:B------:R-:W-:Y:S01]  /*5f70*/  SHF.R.U32.HI R30, RZ, 0x3, R2 ;  /* 0x00000003ff1e7819 */ /* 0x000fe20000011602 */
[----:B------:R-:W-:Y:S01]  /*5f80*/  IMAD.SHL.U32 R0, R0, 0x2, RZ ;  /* 0x0000000200007824 */ /* 0x000fe200078e00ff */
[----:B------:R-:W-:Y:S02]  /*5f90*/  F2FP.BF16.PACK_AB R33, R33, R32 ;  /* 0x000000202121723e */ /* 0x000fe400000010ff */
[----:B------:R-:W-:Y:S02]  /*5fa0*/  F2FP.BF16.PACK_AB R34, R35, R34 ;  /* 0x000000222322723e */ /* 0x000fe400000010ff */
[C---:B------:R-:W-:Y:S01]  /*5fb0*/  IADD3 R2, R0.reuse, 0x40, RZ ;  /* 0x0000004000027810 */ /* 0x040fe20007ffe0ff */
[----:B------:R-:W-:Y:S01]  /*5fc0*/  STS [R0+0x6080], R95 ;  /* 0x0060805f00007388 */ /* 0x000fe20000000800 */
[----:B------:R-:W-:-:S02]  /*5fd0*/  @P0 IADD3 R2, R0, -0x40, RZ ;  /* 0xffffffc000020810 */ /* 0x000fc40007ffe0ff */
        /* <DEDUP_REMOVED lines=62> */
[----:B------:R-:W-:-:S02]  /*63c0*/  LOP3.LUT R30, R5, R30, RZ, 0x3c, !PT ;  /* 0x0000001e051e7212 */ /* 0x000fc400078e3cff */
[----:B------:R-:W-:Y:S01]  /*63d0*/  F2FP.BF16.PACK_AB R6, R109, R108 ;  /* 0x0000006c6d06723e */ /* 0x000fe200000010ff */
[----:B------:R-:W-:Y:S01]  /*63e0*/  STS [R2+0xb080], R60 ;  /* 0x00b0803c02007388 */ /* 0x000fe20000000800 */
[----:B------:R-:W-:Y:S01]  /*63f0*/  F2FP.BF16.PACK_AB R5, R111, R110 ;  /* 0x0000006e6f05723e */ /* 0x000fe200000010ff */
[----:B------:R-:W-:Y:S01]  /*6400*/  IMAD R10, R10, 0x200, R30 ;  /* 0x000002000a0a7824 */ /* 0x000fe200078e021e */
[----:B------:R-:W-:Y:S01]  /*6410*/  ISETP.GE.AND P5, PT, R14, UR4, PT ;  /* 0x000000040e007c0c */ /* 0x000fe2000bfa6270 */
[----:B------:R-:W-:Y:S04]  /*6420*/  STS [R2+0xb480], R62 ;  /* 0x00b4803e02007388 */ /* 0x000fe80000000800 */
[----:B------:R-:W-:Y:S04]  /*6430*/  STS [R0+0x80], R29 ;  /* 0x0000801d00007388 */ /* 0x000fe80000000800 */
[----:B------:R1:W-:Y:S04]  /*6440*/  STS [R0+0x480], R28 ;  /* 0x0004801c00007388 */ /* 0x0003e80000000800 */
[----:B------:R-:W-:Y:S04]  /*6450*/  STS [R2+0x80], R25 ;  /* 0x0000801902007388 */ /* 0x000fe80000000800 */
[----:B------:R-:W-:Y:S04]  /*6460*/  STS [R2+0x480], R24 ;  /* 0x0004801802007388 */ /* 0x000fe80000000800 */
[----:B------:R-:W-:Y:S04]  /*6470*/  STS [R0+0x1080], R27 ;  /* 0x0010801b00007388 */ /* 0x000fe80000000800 */
[----:B------:R-:W-:Y:S04]  /*6480*/  STS [R0+0x1480], R26 ;  /* 0x0014801a00007388 */ /* 0x000fe80000000800 */
[----:B------:R-:W-:Y:S04]  /*6490*/  STS [R2+0x1080], R23 ;  /* 0x0010801702007388 */ /* 0x000fe80000000800 */
[----:B------:R-:W-:Y:S01]  /*64a0*/  STS [R2+0x1480], R22 ;  /* 0x0014801602007388 */ /* 0x000fe20000000800 */
[----:B-1----:R-:W-:-:S03]  /*64b0*/  IADD3 R28, R8, 0x40, RZ ;  /* 0x00000040081c7810 */ /* 0x002fc60007ffe0ff */
        /* <DEDUP_REMOVED lines=12> */
[----:B------:R2:W-:Y:S01]  /*6580*/  STS [R0+0x5080], R9 ;  /* 0x0050800900007388 */ /* 0x0005e20000000800 */
[----:B-1----:R-:W-:-:S03]  /*6590*/  SHF.R.S32.HI R15, RZ, 0x1f, R14 ;  /* 0x0000001fff0f7819 */ /* 0x002fc6000001140e */
[----:B------:R1:W-:Y:S04]  /*65a0*/  STS [R0+0x5480], R7 ;  /* 0x0054800700007388 */ /* 0x0003e80000000800 */
[----:B------:R3:W-:Y:S04]  /*65b0*/  STS [R2+0x5080], R6 ;  /* 0x0050800602007388 */ /* 0x0007e80000000800 */
[----:B------:R4:W-:Y:S04]  /*65c0*/  STS [R2+0x5480], R5 ;  /* 0x0054800502007388 */ /* 0x0009e80000000800 */
[----:B------:R-:W5:Y:S04]  /*65d0*/  S2R R30, SR_CTAID.Y ;  /* 0x00000000001e7919 */ /* 0x000f680000002600 */
[----:B------:R-:W4:Y:S01]  /*65e0*/  S2R R29, SR_CTAID.Z ;  /* 0x00000000001d7919 */ /* 0x000f220000002700 */
[----:B--2---:R-:W-:Y:S01]  /*65f0*/  SHF.R.S32.HI R9, RZ, 0x1f, R8 ;  /* 0x0000001fff097819 */ /* 0x004fe20000011408 */
[----:B-1----:R-:W-:-:S02]  /*6600*/  IMAD.SHL.U32 R0, R10, 0x2, RZ ;  /* 0x000000020a007824 */ /* 0x002fc400078e00ff */
[----:B------:R-:W-:Y:S01]  /*6610*/  BAR.SYNC.DEFER_BLOCKING 0x1, 0x100 ;  /* 0x0044000000007b1d */ /* 0x000fe20000010000 */
[----:B---3--:R-:W-:-:S04]  /*6620*/  IMAD.U32 R6, RZ, RZ, UR13 ;  /* 0x0000000dff067e24 */ /* 0x008fc8000f8e00ff */
[----:B------:R-:W-:Y:S01]  /*6630*/  IMAD.WIDE R6, R6, 0x40, R14 ;  /* 0x0000004006067825 */ /* 0x000fe200078e020e */
[----:B-----5:R-:W-:-:S03]  /*6640*/  SHF.R.S32.HI R31, RZ, 0x1f, R30 ;  /* 0x0000001fff1f7819 */ /* 0x020fc6000001141e */
[----:B----4-:R-:W-:Y:S01]  /*6650*/  IMAD.WIDE.U32 R2, R30, c[0x0][0x338], R8 ;  /* 0x0000ce001e027a25 */ /* 0x010fe200078e0008 */
[----:B------:R-:W-:-:S03]  /*6660*/  SHF.R.S32.HI R68, RZ, 0x1f, R29 ;  /* 0x0000001fff447819 */ /* 0x000fc6000001141d */
[----:B------:R-:W-:-:S04]  /*6670*/  IMAD R4, R31, c[0x0][0x338], RZ ;  /* 0x0000ce001f047a24 */ /* 0x000fc800078e02ff */
[----:B------:R-:W-:-:S04]  /*6680*/  IMAD R4, R30, c[0x0][0x33c], R4 ;  /* 0x0000cf001e047a24 */ /* 0x000fc800078e0204 */
[----:B------:R-:W-:Y:S01]  /*6690*/  IMAD.IADD R3, R3, 0x1, R4 ;  /* 0x0000000103037824 */ /* 0x000fe200078e0204 */
[----:B------:R1:W2:Y:S01]  /*66a0*/  LDS.128 R40, [R0+0x7080] ;  /* 0x0070800000287984 */ /* 0x0002a20000000c00 */
[----:B------:R-:W-:Y:S02]  /*66b0*/  IMAD R4, R68, c[0x0][0x340], RZ ;  /* 0x0000d00044047a24 */ /* 0x000fe400078e02ff */
[C---:B------:R-:W-:Y:S01]  /*66c0*/  IMAD.WIDE.U32 R12, R29.reuse, c[0x0][0x340], R2 ;  /* 0x0000d0001d0c7a25 */ /* 0x040fe200078e0002 */
[----:B------:R1:W3:Y:S03]  /*66d0*/  LDS.128 R36, [R0+0x9080] ;  /* 0x0090800000247984 */ /* 0x0002e60000000c00 */
[----:B------:R-:W-:Y:S01]  /*66e0*/  IMAD R4, R29, c[0x0][0x344], R4 ;  /* 0x0000d1001d047a24 */ /* 0x000fe200078e0204 */
[----:B------:R1:W4:Y:S03]  /*66f0*/  LDS.128 R32, [R0+0xb080] ;  /* 0x00b0800000207984 */ /* 0x0003260000000c00 */
[----:B------:R-:W-:Y:S01]  /*6700*/  IMAD.IADD R5, R13, 0x1, R4 ;  /* 0x000000010d057824 */ /* 0x000fe200078e0204 */
[----:B------:R1:W5:Y:S04]  /*6710*/  LDS.128 R52, [R0+0x80] ;  /* 0x0000800000347984 */ /* 0x0003680000000c00 */
        /* <DEDUP_REMOVED lines=23> */
.L_x_175:
[----:B------:R-:W-:Y:S05]  /*6890*/  BSYNC B0 ;  /* 0x0000000000007941 */ /* 0x000fea0003800000 */
.L_x_174:
[----:B-1----:R-:W-:Y:S01]  /*68a0*/  IADD3 R0, R14, 0x20, RZ ;  /* 0x000000200e007810 */ /* 0x002fe20007ffe0ff */
[----:B------:R-:W-:Y:S03]  /*68b0*/  BSSY B0, `(.L_x_176) ;  /* 0x0000014000007945 */ /* 0x000fe60003800000 */
[----:B------:R-:W-:-:S13]  /*68c0*/  ISETP.GE.AND P4, PT, R0, UR4, PT ;  /* 0x0000000400007c0c */ /* 0x000fda000bf86270 */
[----:B------:R-:W-:Y:S05]  /*68d0*/  @P4 BRA `(.L_x_177) ;  /* 0x0000011000004947 */ /* 0x000fea0003800000 */
[----:B------:R-:W-:Y:S01]  /*68e0*/  IADD3 R0, P0, R6, 0x20, RZ ;  /* 0x0000002006007810 */ /* 0x000fe20007f1e0ff */
        /* <DEDUP_REMOVED lines=16> */
.L_x_177:
[----:B------:R-:W-:Y:S05]  /*69f0*/  BSYNC B0 ;  /* 0x0000000000007941 */ /* 0x000fea0003800000 */
.L_x_176:
        /* <DEDUP_REMOVED lines=21> */
[----:B-----5:R1:W-:Y:S04]  /*6b50*/  @!P3 STG.E.128 [R4.64], R52 ;  /* 0x000000340400b986 */ /* 0x0203e8000c101d16 */
[----:B------:R1:W-:Y:S04]  /*6b60*/  @!P2 STG.E.128 [R4.64+0x80], R48 ;  /* 0x000080300400a986 */ /* 0x0003e8000c101d16 */
[----:B------:R1:W-:Y:S02]  /*6b70*/  @!P1 STG.E.128 [R4.64+0x100], R44 ;  /* 0x0001002c04009986 */ /* 0x0003e4000c101d16 */
.L_x_179:
[----:B------:R-:W-:Y:S05]  /*6b80*/  BSYNC B0 ;  /* 0x0000000000007941 */ /* 0x000fea0003800000 */
.L_x_178:
        /* <DEDUP_REMOVED lines=11> */
[----:B------:R-:W-:Y:S02]  /*6c40*/  LEA.HI.X R3, R4, c[0x0][0x2ec], R0, 0x1, P2 ;  /* 0x0000bb0004037a11 */ /* 0x000fe400010f0c00 */
[----:B------:R-:W-:-:S03]  /*6c50*/  IADD3 R0, R8, 0x80, RZ ;  /* 0x0000008008007810 */ /* 0x000fc60007ffe0ff */
[----:B------:R1:W-:Y:S01]  /*6c60*/  @!P0 STG.E.128 [R2.64+0x80], R56 ;  /* 0x0000803802008986 */ /* 0x0003e2000c101d16 */
[----:B------:R-:W-:-:S03]  /*6c70*/  ISETP.GE.AND P0, PT, R0, c[0x0][0x2f4], PT ;  /* 0x0000bd0000007a0c */ /* 0x000fc60003f06270 */
[----:B------:R1:W-:Y:S10]  /*6c80*/  @!P1 STG.E.128 [R2.64], R60 ;  /* 0x0000003c02009986 */ /* 0x0003f4000c101d16 */
[----:B------:R-:W-:Y:S05]  /*6c90*/  @P0 EXIT ;  /* 0x000000000000094d */ /* 0x000fea0003800000 */
[----:B------:R-:W-:Y:S01]  /*6ca0*/  STG.E.128 [R2.64+0x100], R64 ;  /* 0x0001004002007986 */ /* 0x000fe2000c101d16 */
[----:B------:R-:W-:Y:S05]  /*6cb0*/  EXIT ;  /* 0x000000000000794d */ /* 0x000fea0003800000 */
.L_x_173:
[----:B------:R-:W1:Y:S01]  /*6cc0*/  S2R R18, SR_CTAID.Y ;  /* 0x0000000000127919 */ /* 0x000e620000002600 */
[----:B------:R-:W-:Y:S01]  /*6cd0*/  SHF.R.S32.HI R0, RZ, 0x1f, R236 ;  /* 0x0000001fff007819 */ /* 0x000fe200000114ec */
[----:B------:R-:W-:Y:S01]  /*6ce0*/  ULDC UR4, c[0x0][0x2f0] ;  /* 0x0000bc0000047ab9 */ /* 0x000fe20000000800 */
[----:B------:R-:W-:Y:S01]  /*6cf0*/  IMAD.U32 R6, RZ, RZ, UR13 ;  /* 0x0000000dff067e24 */ /* 0x000fe2000f8e00ff */
[----:B------:R-:W2:Y:S01]  /*6d00*/  S2R R19, SR_CTAID.Z ;  /* 0x0000000000137919 */ /* 0x000ea20000002700 */
[----:B------:R-:W-:Y:S01]  /*6d10*/  LEA.HI R8, R0, R236, RZ, 0x3 ;  /* 0x000000ec00087211 */ /* 0x000fe200078f18ff */
[----:B------:R-:W-:Y:S01]  /*6d20*/  UIADD3 UR4, -UR16, UR4, URZ ;  /* 0x0000000410047290 */ /* 0x000fe2000fffe13f */
[----:B------:R-:W-:Y:S02]  /*6d30*/  BSSY B0, `(.L_x_180) ;  /* 0x0000023000007945 */ /* 0x000fe40003800000 */
[----:B------:R-:W-:-:S02]  /*6d40*/  LOP3.LUT R0, R8, 0x1ffffff8, RZ, 0xc0, !PT ;  /* 0x1ffffff808007812 */ /* 0x000fc400078ec0ff */
[----:B------:R-:W-:-:S03]  /*6d50*/  SHF.R.S32.HI R8, RZ, 0x3, R8 ;  /* 0x00000003ff087819 */ /* 0x000fc60000011408 */
[----:B------:R-:W-:Y:S01]  /*6d60*/  IMAD.IADD R0, R236, 0x1, -R0 ;  /* 0x00000001ec007824 */ /* 0x000fe200078e0a00 */
[----:B------:R-:W-:Y:S02]  /*6d70*/  ISETP.GE.AND P5, PT, R8, UR4, PT ;  /* 0x0000000408007c0c */ /* 0x000fe4000bfa6270 */
[----:B------:R-:W-:Y:S01]  /*6d80*/  SHF.R.S32.HI R9, RZ, 0x1f, R8 ;  /* 0x0000001fff097819 */ /* 0x000fe20000011408 */
[----:B------:R-:W-:-:S04]  /*6d90*/  IMAD.SHL.U32 R12, R0, 0x8, RZ ;  /* 0x00000008000c7824 */ /* 0x000fc800078e00ff */
[----:B------:R-:W-:Y:S01]  /*6da0*/  IMAD.WIDE R6, R6, 0x40, R8 ;  /* 0x0000004006067825 */ /* 0x000fe200078e0208 */
[----:B------:R-:W-:Y:S02]  /*6db0*/  SHF.R.S32.HI R13, RZ, 0x1f, R12 ;  /* 0x0000001fff0d7819 */ /* 0x000fe4000001140c */
[----:B-1----:R-:W-:Y:S02]  /*6dc0*/  SHF.R.S32.HI R20, RZ, 0x1f, R18 ;  /* 0x0000001fff147819 */ /* 0x002fe40000011412 */
[----:B------:R-:W-:Y:S01]  /*6dd0*/  IADD3 R16, R12, 0x40, RZ ;  /* 0x000000400c107810 */ /* 0x000fe20007ffe0ff */
[----:B------:R-:W-:Y:S01]  /*6de0*/  IMAD.WIDE.U32 R2, R18, c[0x0][0x308], R12 ;  /* 0x0000c20012027a25 */ /* 0x000fe200078e000c */
[----:B--2---:R-:W-:Y:S02]  /*6df0*/  SHF.R.S32.HI R21, RZ, 0x1f, R19 ;  /* 0x0000001fff157819 */ /* 0x004fe40000011413 */
[----:B------:R-:W-:Y:S01]  /*6e00*/  IADD3 R17, R12, 0x80, RZ ;  /* 0x000000800c117810 */ /* 0x000fe20007ffe0ff */
[----:B------:R-:W-:-:S04]  /*6e10*/  IMAD R0, R20, c[0x0][0x308], RZ ;  /* 0x0000c20014007a24 */ /* 0x000fc800078e02ff */
[----:B------:R-:W-:-:S05]  /*6e20*/  IMAD R0, R18, c[0x0][0x30c], R0 ;  /* 0x0000c30012007a24 */ /* 0x000fca00078e0200 */
[----:B------:R-:W-:Y:S01]  /*6e30*/  IADD3 R3, R3, R0, RZ ;  /* 0x0000000003037210 */ /* 0x000fe20007ffe0ff */
[----:B------:R-:W-:-:S04]  /*6e40*/  IMAD R0, R21, c[0x0][0x310], RZ ;  /* 0x0000c40015007a24 */ /* 0x000fc800078e02ff */
[C---:B------:R-:W-:Y:S02]  /*6e50*/  IMAD R0, R19.reuse, c[0x0][0x314], R0 ;  /* 0x0000c50013007a24 */ /* 0x040fe400078e0200 */
[----:B------:R-:W-:-:S05]  /*6e60*/  IMAD.WIDE.U32 R14, R19, c[0x0][0x310], R2 ;  /* 0x0000c400130e7a25 */ /* 0x000fca00078e0002 */
[----:B------:R-:W-:Y:S01]  /*6e70*/  IADD3 R3, R15, R0, RZ ;  /* 0x000000000f037210 */ /* 0x000fe20007ffe0ff */
[----:B------:R-:W-:Y:S05]  /*6e80*/  @P5 BRA `(.L_x_181) ;  /* 0x000000d000005947 */ /* 0x000fea0003800000 */
[----:B------:R-:W-:Y:S01]  /*6e90*/  IMAD R0, R7, c[0x0][0x300], RZ ;  /* 0x0000c00007007a24 */ /* 0x000fe200078e02ff */
[----:B------:R-:W-:Y:S01]  /*6ea0*/  ISETP.GE.AND P3, PT, R12, c[0x0][0x2f4], PT ;  /* 0x0000bd000c007a0c */ /* 0x000fe20003f66270 */
[----:B------:R-:W-:Y:S01]  /*6eb0*/  IMAD.MOV.U32 R2, RZ, RZ, R14 ;  /* 0x000000ffff027224 */ /* 0x000fe200078e000e */
[----:B------:R-:W-:Y:S01]  /*6ec0*/  ISETP.GE.AND P1, PT, R16, c[0x0][0x2f4], PT ;  /* 0x0000bd0010007a0c */ /* 0x000fe20003f26270 */
[C---:B------:R-:W-:Y:S01]  /*6ed0*/  IMAD R0, R6.reuse, c[0x0][0x304], R0 ;  /* 0x0000c10006007a24 */ /* 0x040fe200078e0200 */
        /* <DEDUP_REMOVED lines=8> */
.L_x_181:
[----:B------:R-:W-:Y:S05]  /*6f60*/  BSYNC B0 ;  /* 0x0000000000007941 */ /* 0x000fea0003800000 */
.L_x_180:
        /* <DEDUP_REMOVED lines=19> */
.L_x_183:
[----:B------:R-:W-:Y:S05]  /*70a0*/  BSYNC B0 ;  /* 0x0000000000007941 */ /* 0x000fea0003800000 */
.L_x_182:
        /* <DEDUP_REMOVED lines=23> */
.L_x_185:
[----:B------:R-:W-:Y:S05]  /*7220*/  BSYNC B0 ;  /* 0x0000000000007941 */ /* 0x000fea0003800000 */
.L_x_184:
        /* <DEDUP_REMOVED lines=18> */
.L_x_186:
        /* <DEDUP_REMOVED lines=11> */
.L_x_1381:


//--------------------- .text._ZN7cutlass13device_kernelIN5flash19enable_sm80_to_sm89INS1_16FlashAttnBwdSm80INS1_25CollectiveMainloopBwdSm80ILi1ELi1EN4cute5tupleIJNS5_1CILi64EEES8_NS7_ILi192EEEEEENS_10bfloat16_tEfNS_4arch4Sm80ELb0ELb1ELb1ELb0ELb1ELb0ELb0ELb0ELi2ELi2ELi2ELi2ELb1EEENS1_21CollectiveEpilogueBwdISA_SB_SD_Li256ELb0ELb0ELi4EEENS1_19SingleTileSchedulerILb0ELb0ELb0ELi64EEEEEEEEEvNT_6ParamsE --------------------------
	.section	.text._ZN7cutlass13device_kernelIN5flash19enable_sm80_to_sm89INS1_16FlashAttnBwdSm80INS1_25CollectiveMainloopBwdSm80ILi1ELi1EN4cute5tupleIJNS5_1CILi64EEES8_NS7_ILi192EEEEEENS_10bfloat16_tEfNS_4arch4Sm80ELb0ELb1ELb1ELb0ELb1ELb0ELb0ELb0ELi2ELi2ELi2ELi2ELb1EEENS1_21CollectiveEpilogueBwdISA_SB_SD_Li256ELb0ELb0ELi4EEENS1_19SingleTileSchedulerILb0ELb0ELb0ELi64EEEEEEEEEvNT_6ParamsE,"ax",@progbits
	.sectioninfo	@"SHI_REGISTERS=255"
	.align	128
.text._ZN7cutlass13device_kernelIN5flash19enable_sm80_to_sm89INS1_16FlashAttnBwdSm80INS1_25CollectiveMainloopBwdSm80ILi1ELi1EN4cute5tupleIJNS5_1CILi64EEES8_NS7_ILi192EEEEEENS_10bfloat16_tEfNS_4arch4Sm80ELb0ELb1ELb1ELb0ELb1ELb0ELb0ELb0ELi2ELi2ELi2ELi2ELb1EEENS1_21CollectiveEpilogueBwdISA_SB_SD_Li256ELb0ELb0ELi4EEENS1_19SingleTileSchedulerILb0ELb0ELb0ELi64EEEEEEEEEvNT_6ParamsE:
        .type           _ZN7cutlass13device_kernelIN5flash19enable_sm80_to_sm89INS1_16FlashAttnBwdSm80INS1_25CollectiveMainloopBwdSm80ILi1ELi1EN4cute5tupleIJNS5_1CILi64EEES8_NS7_ILi192EEEEEENS_10bfloat16_tEfNS_4arch4Sm80ELb0ELb1ELb1ELb0ELb1ELb0ELb0ELb0ELi2ELi2ELi2ELi2ELb1EEENS1_21CollectiveEpilogueBwdISA_SB_SD_Li256ELb0ELb0ELi4EEENS1_19SingleTileSchedulerILb0ELb0ELb0ELi64EEEEEEEEEvNT_6ParamsE,@function
        .size           _ZN7cutlass13device_kernelIN5flash19enable_sm80_to_sm89INS1_16FlashAttnBwdSm80INS1_25CollectiveMainloopBwdSm80ILi1ELi1EN4cute5tupleIJNS5_1CILi64EEES8_NS7_ILi192EEEEEENS_10bfloat16_tEfNS_4arch4Sm80ELb0ELb1ELb1ELb0ELb1ELb0ELb0ELb0ELi2ELi2ELi2ELi2ELb1EEENS1_21CollectiveEpilogueBwdISA_SB_SD_Li256ELb0ELb0ELi4EEENS1_19SingleTileSchedulerILb0ELb0ELb0ELi64EEEEEEEEEvNT_6ParamsE,(.L_x_1382 - _ZN7cutlass13device_kernelIN5flash19enable_sm80_to_sm89INS1_16FlashAttnBwdSm80INS1_25CollectiveMainloopBwdSm80ILi1ELi1EN4cute5tupleIJNS5_1CILi64EEES8_NS7_ILi192EEEEEENS_10bfloat16_tEfNS_4arch4Sm80ELb0ELb1ELb1ELb0ELb1ELb0ELb0ELb0ELi2ELi2ELi2ELi2ELb1EEENS1_21CollectiveEpilogueBwdISA_SB_SD_Li256ELb0ELb0ELi4EEENS1_19SingleTileSchedulerILb0ELb0ELb0ELi64EEEEEEEEEvNT_6ParamsE)
        .other          _ZN7cutlass13device_kernelIN5flash19enable_sm80_to_sm89INS1_16FlashAttnBwdSm80INS1_25CollectiveMainloopBwdSm80ILi1ELi1EN4cute5tupleIJNS5_1CILi64EEES8_NS7_ILi192EEEEEENS_10bfloat16_tEfNS_4arch4Sm80ELb0ELb1ELb1ELb0ELb1ELb0ELb0ELb0ELi2ELi2ELi2ELi2ELb1EEENS1_21CollectiveEpilogueBwdISA_SB_SD_Li256ELb0ELb0ELi4EEENS1_19SingleTileSchedulerILb0ELb0ELb0ELi64EEEEEEEEEvNT_6ParamsE,@"STO_CUDA_ENTRY STV_DEFAULT"
_ZN7cutlass13device_kernelIN5flash19enable_sm80_to_sm89INS1_16FlashAttnBwdSm80INS1_25CollectiveMainloopBwdSm80ILi1ELi1EN4cute5tupleIJNS5_1CILi64EEES8_NS7_ILi192EEEEEENS_10bfloat16_tEfNS_4arch4Sm80ELb0ELb1ELb1ELb0ELb1ELb0ELb0ELb0ELi2ELi2ELi2ELi2ELb1EEENS1_21CollectiveEpilogueBwdISA_SB_SD_Li256ELb0ELb0ELi4EEENS1_19SingleTileSchedulerILb0ELb0ELb0ELi64EEEEEEEEEvNT_6ParamsE:
        /* <DEDUP_REMOVED lines=26> */
.L_x_187:
        /* <DEDUP_REMOVED lines=519> */
.L_x_207:
        /* <DEDUP_REMOVED lines=144> */
.L_x_191:
[----:B------:R-:W-:Y:S04]  /*2b10*/  MOV R6, 0x1 ;  /* 0x0000000100067802 */ /* 0x000fe80000000f00 */
[----:B------:R-:W-:Y:S11]  /*2b20*/  ISETP.NE.AND P0, PT, R6, c[0x0][0x2a8], PT ;  /* 0x0000aa0006007a0c */ /* 0x000ff60003f05270 */
[----:B------:R-:W-:Y:S02]  /*2b30*/  @!UPT UIADD3 URZ, URZ, URZ, URZ ;  /* 0x0000003f3f3ff290 */ /* 0x000fe4000fffe03f */
[----:B------:R-:W-:Y:S05]  /*2b40*/  @P0 IMAD.HI.U32 R6, R5, c[0x0][0x2ac], RZ ;  /* 0x0000ab0005060a27 */ /* 0x000fea00078e00ff */
[----:B------:R-:W-:Y:S02]  /*2b50*/  @P0 SHF.R.U32.HI R5, RZ, c[0x0][0x2b0], R6 ;  /* 0x0000ac00ff050a19 */ /* 0x000fe40000011606 */
.L_x_192:
[----:B------:R-:W-:Y:S05]  /*2b60*/  BSYNC B0 ;  /* 0x0000000000007941 */ /* 0x000fea0003800000 */
.L_x_190:
[----:B------:R-:W-:Y:S04]  /*2b70*/  IMAD.MOV.U32 R6, RZ, RZ, c[0x0][0x2a8] ;  /* 0x0000aa00ff067624 */ /* 0x000fe800078e00ff */
[----:B------:R-:W-:Y:S04]  /*2b80*/  IMAD R5, R5, R6, -UR16 ;  /* 0x8000001005057e24 */ /* 0x000fe8000f8e0206 */
[----:B------:R-:W-:Y:S05]  /*2b90*/  IMAD.IADD R5, R5, 0x1, -R233 ;  /* 0x0000000105057824 */ /* 0x000fea00078e0ae9 */
[----:B------:R-:W-:Y:S02]  /*2ba0*/  IADD3 R6, R5, c[0x0][0x2a8], RZ ;  /* 0x0000aa0005067a10 */ /* 0x000fe40007ffe0ff */
[----:B------:R-:W-:Y:S02]  /*2bb0*/  IMNMX R136, R136, R5, !PT ;  /* 0x0000000588887217 */ /* 0x000fe40007800200 */
[----:B------:R-:W-:Y:S02]  /*2bc0*/  IMNMX R137, R137, R6, PT ;  /* 0x0000000689897217 */ /* 0x000fe40003800200 */
.L_x_189:
        /* <DEDUP_REMOVED lines=20> */
.L_x_195:
[----:B------:R-:W-:Y:S04]  /*2d10*/  MOV R6, 0x1 ;  /* 0x0000000100067802 */ /* 0x000fe80000000f00 */
[----:B------:R-:W-:Y:S11]  /*2d20*/  ISETP.NE.AND P0, PT, R6, c[0x0][0x2a8], PT ;  /* 0x0000aa0006007a0c */ /* 0x000ff60003f05270 */
[----:B------:R-:W-:Y:S02]  /*2d30*/  @!UPT UIADD3 URZ, URZ, URZ, URZ ;  /* 0x0000003f3f3ff290 */ /* 0x000fe4000fffe03f */
[----:B------:R-:W-:Y:S05]  /*2d40*/  @P0 IMAD.HI.U32 R6, R5, c[0x0][0x2ac], RZ ;  /* 0x0000ab0005060a27 */ /* 0x000fea00078e00ff */
[----:B------:R-:W-:Y:S02]  /*2d50*/  @P0 SHF.R.U32.HI R5, RZ, c[0x0][0x2b0], R6 ;  /* 0x0000ac00ff050a19 */ /* 0x000fe40000011606 */
.L_x_196:
[----:B------:R-:W-:Y:S05]  /*2d60*/  BSYNC B0 ;  /* 0x0000000000007941 */ /* 0x000fea0003800000 */
.L_x_194:
[----:B------:R-:W-:Y:S04]  /*2d70*/  IMAD.MOV.U32 R6, RZ, RZ, c[0x0][0x2a8] ;  /* 0x0000aa00ff067624 */ /* 0x000fe800078e00ff */
[----:B------:R-:W-:Y:S04]  /*2d80*/  IMAD R5, R5, R6, -UR16 ;  /* 0x8000001005057e24 */ /* 0x000fe8000f8e0206 */
[----:B------:R-:W-:Y:S05]  /*2d90*/  IMAD.IADD R5, R5, 0x1, -R233 ;  /* 0x0000000105057824 */ /* 0x000fea00078e0ae9 */
[----:B------:R-:W-:Y:S02]  /*2da0*/  IADD3 R6, R5, c[0x0][0x2a8], RZ ;  /* 0x0000aa0005067a10 */ /* 0x000fe40007ffe0ff */
[----:B------:R-:W-:Y:S02]  /*2db0*/  IMNMX R138, R138, R5, !PT ;  /* 0x000000058a8a7217 */ /* 0x000fe40007800200 */
[----:B------:R-:W-:Y:S02]  /*2dc0*/  IMNMX R139, R139, R6, PT ;  /* 0x000000068b8b7217 */ /* 0x000fe40003800200 */
.L_x_193:
        /* <DEDUP_REMOVED lines=20> */
.L_x_199:
[----:B------:R-:W-:Y:S04]  /*2f10*/  MOV R6, 0x1 ;  /* 0x0000000100067802 */ /* 0x000fe80000000f00 */
[----:B------:R-:W-:Y:S11]  /*2f20*/  ISETP.NE.AND P0, PT, R6, c[0x0][0x2a8], PT ;  /* 0x0000aa0006007a0c */ /* 0x000ff60003f05270 */
[----:B------:R-:W-:Y:S02]  /*2f30*/  @!UPT UIADD3 URZ, URZ, URZ, URZ ;  /* 0x0000003f3f3ff290 */ /* 0x000fe4000fffe03f */
[----:B------:R-:W-:Y:S05]  /*2f40*/  @P0 IMAD.HI.U32 R6, R5, c[0x0][0x2ac], RZ ;  /* 0x0000ab0005060a27 */ /* 0x000fea00078e00ff */
[----:B------:R-:W-:Y:S02]  /*2f50*/  @P0 SHF.R.U32.HI R5, RZ, c[0x0][0x2b0], R6 ;  /* 0x0000ac00ff050a19 */ /* 0x000fe40000011606 */
.L_x_200:
[----:B------:R-:W-:Y:S05]  /*2f60*/  BSYNC B0 ;  /* 0x0000000000007941 */ /* 0x000fea0003800000 */
.L_x_198:
[----:B------:R-:W-:Y:S04]  /*2f70*/  IMAD.MOV.U32 R6, RZ, RZ, c[0x0][0x2a8] ;  /* 0x0000aa00ff067624 */ /* 0x000fe800078e00ff */
[----:B------:R-:W-:Y:S04]  /*2f80*/  IMAD R5, R5, R6, -UR16 ;  /* 0x8000001005057e24 */ /* 0x000fe8000f8e0206 */
[----:B------:R-:W-:Y:S05]  /*2f90*/  IMAD.IADD R5, R5, 0x1, -R233 ;  /* 0x0000000105057824 */ /* 0x000fea00078e0ae9 */
[----:B------:R-:W-:Y:S02]  /*2fa0*/  IADD3 R6, R5, c[0x0][0x2a8], RZ ;  /* 0x0000aa0005067a10 */ /* 0x000fe40007ffe0ff */
[----:B------:R-:W-:Y:S02]  /*2fb0*/  IMNMX R140, R140, R5, !PT ;  /* 0x000000058c8c7217 */ /* 0x000fe40007800200 */
[----:B------:R-:W-:Y:S02]  /*2fc0*/  IMNMX R143, R143, R6, PT ;  /* 0x000000068f8f7217 */ /* 0x000fe40003800200 */
.L_x_197:
        /* <DEDUP_REMOVED lines=20> */
.L_x_203:
[----:B------:R-:W-:Y:S04]  /*3110*/  MOV R5, 0x1 ;  /* 0x0000000100057802 */ /* 0x000fe80000000f00 */
[----:B------:R-:W-:Y:S11]  /*3120*/  ISETP.NE.AND P0, PT, R5, c[0x0][0x2a8], PT ;  /* 0x0000aa0005007a0c */ /* 0x000ff60003f05270 */
[----:B------:R-:W-:Y:S02]  /*3130*/  @!UPT UIADD3 URZ, URZ, URZ, URZ ;  /* 0x0000003f3f3ff290 */ /* 0x000fe4000fffe03f */
[----:B------:R-:W-:Y:S05]  /*3140*/  @P0 IMAD.HI.U32 R5, R4, c[0x0][0x2ac], RZ ;  /* 0x0000ab0004050a27 */ /* 0x000fea00078e00ff */
[----:B------:R-:W-:Y:S02]  /*3150*/  @P0 SHF.R.U32.HI R4, RZ, c[0x0][0x2b0], R5 ;  /* 0x0000ac00ff040a19 */ /* 0x000fe40000011605 */
.L_x_204:
[----:B------:R-:W-:Y:S05]  /*3160*/  BSYNC B0 ;  /* 0x0000000000007941 */ /* 0x000fea0003800000 */
.L_x_202:
[----:B------:R-:W-:Y:S04]  /*3170*/  IMAD.MOV.U32 R5, RZ, RZ, c[0x0][0x2a8] ;  /* 0x0000aa00ff057624 */ /* 0x000fe800078e00ff */
[----:B------:R-:W-:Y:S04]  /*3180*/  IMAD R4, R4, R5, -UR16 ;  /* 0x8000001004047e24 */ /* 0x000fe8000f8e0205 */
[----:B------:R-:W-:Y:S05]  /*3190*/  IMAD.IADD R4, R4, 0x1, -R233 ;  /* 0x0000000104047824 */ /* 0x000fea00078e0ae9 */
[----:B------:R-:W-:Y:S02]  /*31a0*/  IADD3 R5, R4, c[0x0][0x2a8], RZ ;  /* 0x0000aa0004057a10 */ /* 0x000fe40007ffe0ff */
[----:B------:R-:W-:Y:S02]  /*31b0*/  IMNMX R141, R141, R4, !PT ;  /* 0x000000048d8d7217 */ /* 0x000fe40007800200 */
[----:B------:R-:W-:Y:S02]  /*31c0*/  IMNMX R142, R142, R5, PT ;  /* 0x000000058e8e7217 */ /* 0x000fe40003800200 */
.L_x_201:
        /* <DEDUP_REMOVED lines=395> */
.L_x_205:
        /* <DEDUP_REMOVED lines=127> */
.L_x_206:
        /* <DEDUP_REMOVED lines=165> */
.L_x_188:
        /* <DEDUP_REMOVED lines=189> */
.L_x_210:
[----:B------:R-:W-:Y:S05]  /*6890*/  BSYNC B0 ;  /* 0x0000000000007941 */ /* 0x000fea0003800000 */
.L_x_209:
        /* <DEDUP_REMOVED lines=21> */
.L_x_212:
[----:B------:R-:W-:Y:S05]  /*69f0*/  BSYNC B0 ;  /* 0x0000000000007941 */ /* 0x000fea0003800000 */
.L_x_211:
        /* <DEDUP_REMOVED lines=24> */
.L_x_214:
[----:B------:R-:W-:Y:S05]  /*6b80*/  BSYNC B0 ;  /* 0x0000000000007941 */ /* 0x000fea0003800000 */
.L_x_213:
        /* <DEDUP_REMOVED lines=19> */
.L_x_208:
        /* <DEDUP_REMOVED lines=42> */
.L_x_216:
[----:B------:R-:W-:Y:S05]  /*6f60*/  BSYNC B0 ;  /* 0x0000000000007941 */ /* 0x000fea0003800000 */
.L_x_215:
        /* <DEDUP_REMOVED lines=19> */
.L_x_218:
[----:B------:R-:W-:Y:S05]  /*70a0*/  BSYNC B0 ;  /* 0x0000000000007941 */ /* 0x000fea0003800000 */
.L_x_217:
        /* <DEDUP_REMOVED lines=23> */
.L_x_220:
[----:B------:R-:W-:Y:S05]  /*7220*/  BSYNC B0 ;  /* 0x0000000000007941 */ /* 0x000fea0003800000 */
.L_x_219:
        /* <DEDUP_REMOVED lines=18> */
.L_x_221:
        /* <DEDUP_REMOVED lines=11> */
.L_x_1382:


//--------------------- .text._ZN7cutlass13device_kernelIN5flash19enable_sm80_to_sm89INS1_16FlashAttnBwdSm80INS1_25CollectiveMainloopBwdSm80ILi1ELi1EN4cute5tupleIJNS5_1CILi64EEES8_NS7_ILi192EEEEEENS_10bfloat16_tEfNS_4arch4Sm80ELb0ELb1ELb1ELb0ELb0ELb0ELb0ELb0ELi2ELi2ELi2ELi2ELb1EEENS1_24CollectiveEpilogueBwdGQAISA_fSD_Li256ELb0ELb0EEENS1_19SingleTileSchedulerILb0ELb0ELb0ELi64EEEEEEEEEvNT_6ParamsE --------------------------
	.section	.text._ZN7cutlass13device_kernelIN5flash19enable_sm80_to_sm89INS1_16FlashAttnBwdSm80INS1_25CollectiveMainloopBwdSm80ILi1ELi1EN4cute5tupleIJNS5_1CILi64EEES8_NS7_ILi192EEEEEENS_10bfloat16_tEfNS_4arch4Sm80ELb0ELb1ELb1ELb0ELb0ELb0ELb0ELb0ELi2ELi2ELi2ELi2ELb1EEENS1_24CollectiveEpilogueBwdGQAISA_fSD_Li256ELb0ELb0EEENS1_19SingleTileSchedulerILb0ELb0ELb0ELi64EEEEEEEEEvNT_6ParamsE,"ax",@progbits
	.sectioninfo	@"SHI_REGISTERS=255"
	.align	128
.text._ZN7cutlass13device_kernelIN5flash19enable_sm80_to_sm89INS1_16FlashAttnBwdSm80INS1_25CollectiveMainloopBwdSm80ILi1ELi1EN4cute5tupleIJNS5_1CILi64EEES8_NS7_ILi192EEEEEENS_10bfloat16_tEfNS_4arch4Sm80ELb0ELb1ELb1ELb0ELb0ELb0ELb0ELb0ELi2ELi2ELi2ELi2ELb1EEENS1_24CollectiveEpilogueBwdGQAISA_fSD_Li256ELb0ELb0EEENS1_19SingleTileSchedulerILb0ELb0ELb0ELi64EEEEEEEEEvNT_6ParamsE:
        .type           _ZN7cutlass13device_kernelIN5flash19enable_sm80_to_sm89INS1_16FlashAttnBwdSm80INS1_25CollectiveMainloopBwdSm80ILi1ELi1EN4cute5tupleIJNS5_1CILi64EEES8_NS7_ILi192EEEEEENS_10bfloat16_tEfNS_4arch4Sm80ELb0ELb1ELb1ELb0ELb0ELb0ELb0ELb0ELi2ELi2ELi2ELi2ELb1EEENS1_24CollectiveEpilogueBwdGQAISA_fSD_Li256ELb0ELb0EEENS1_19SingleTileSchedulerILb0ELb0ELb0ELi64EEEEEEEEEvNT_6ParamsE,@function
        .size           _ZN7cutlass13device_kernelIN5flash19enable_sm80_to_sm89INS1_16FlashAttnBwdSm80INS1_25CollectiveMainloopBwdSm80ILi1ELi1EN4cute5tupleIJNS5_1CILi64EEES8_NS7_ILi192EEEEEENS_10bfloat16_tEfNS_4arch4Sm80ELb0ELb1ELb1ELb0ELb0ELb0ELb0ELb0ELi2ELi2ELi2ELi2ELb1EEENS1_24CollectiveEpilogueBwdGQAISA_fSD_Li256ELb0ELb0EEENS1_19SingleTileSchedulerILb0ELb0ELb0ELi64EEEEEEEEEvNT_6ParamsE,(.L_x_1383 - _ZN7cutlass13device_kernelIN5flash19enable_sm80_to_sm89INS1_16FlashAttnBwdSm80INS1_25CollectiveMainloopBwdSm80ILi1ELi1EN4cute5tupleIJNS5_1CILi64EEES8_NS7_ILi192EEEEEENS_10bfloat16_tEfNS_4arch4Sm80ELb0ELb1ELb1ELb0ELb0ELb0ELb0ELb0ELi2ELi2ELi2ELi2ELb1EEENS1_24CollectiveEpilogueBwdGQAISA_fSD_Li256ELb0ELb0EEENS1_19SingleTileSchedulerILb0ELb0ELb0ELi64EEEEEEEEEvNT_6ParamsE)
        .other          _ZN7cutlass13device_kernelIN5flash19enable_sm80_to_sm89INS1_16FlashAttnBwdSm80INS1_25CollectiveMainloopBwdSm80ILi1ELi1EN4cute5tupleIJNS5_1CILi64EEES8_NS7_ILi192EEEEEENS_10bfloat16_tEfNS_4arch4Sm80ELb0ELb1ELb1ELb0ELb0ELb0ELb0ELb0ELi2ELi2ELi2ELi2ELb1EEENS1_24CollectiveEpilogueBwdGQAISA_fSD_Li256ELb0ELb0EEENS1_19SingleTileSchedulerILb0ELb0ELb0ELi64EEEEEEEEEvNT_6ParamsE,@"STO_CUDA_ENTRY STV_DEFAULT"
_ZN7cutlass13device_kernelIN5flash19enable_sm80_to_sm89INS1_16FlashAttnBwdSm80INS1_25CollectiveMainloopBwdSm80ILi1ELi1EN4cute5tupleIJNS5_1CILi64EEES8_NS7_ILi192EEEEEENS_10bfloat16_tEfNS_4arch4Sm80ELb0ELb1ELb1ELb0ELb0ELb0ELb0ELb0ELi2ELi2ELi2ELi2ELb1EEENS1_24CollectiveEpilogueBwdGQAISA_fSD_Li256ELb0ELb0EEENS1_19SingleTileSchedulerILb0ELb0ELb0ELi64EEEEEEEEEvNT_6ParamsE:
        /* <DEDUP_REMOVED lines=26> */
.L_x_222:
        /* <DEDUP_REMOVED lines=13> */
[----:B------:R-:W-:Y:S01]  /*0270*/  CS2R R104, SRZ ;  /* 0x0000000000687805 */ /* 0x000fe2000001ff00 */
[----:B------:R-:W-:Y:S01]  /*0280*/  ULDC.64 UR22, c[0x0][0x118] ;  /* 0x0000460000167ab9 */ /* 0x000fe20000000a00 */
[----:B------:R-:W-:Y:S01]  /*0290*/  CS2R R102, SRZ ;  /* 0x0000000000667805 */ /* 0x000fe2000001ff00 */
[----:B------:R-:W-:Y:S01]  /*02a0*/  USHF.R.S32.HI UR4, URZ, 0x1f, UR5 ;  /* 0x0000001f3f047899 */ /* 0x000fe20008011405 */
[----:B------:R-:W-:Y:S01]  /*02b0*/  CS2R R100, SRZ ;  /* 0x0000000000647805 */ /* 0x000fe2000001ff00 */
[----:B------:R-:W-:Y:S01]  /*02c0*/  CS2R R94, SRZ ;  /* 0x00000000005e7805 */ /* 0x000fe2000001ff00 */
[----:B------:R-:W-:Y:S01]  /*02d0*/  CS2R R92, SRZ ;  /* 0x00000000005c7805 */ /* 0x000fe2000001ff00 */
[----:B------:R-:W-:Y:S01]  /*02e0*/  ULEA.HI UR4, UR4, UR5, URZ, 0x6 ;  /* 0x0000000504047291 */ /* 0x000fe2000f8f303f */
[----:B------:R-:W-:Y:S01]  /*02f0*/  CS2R R98, SRZ ;  /* 0x0000000000627805 */ /* 0x000fe2000001ff00 */
[----:B------:R-:W-:Y:S01]  /*0300*/  CS2R R96, SRZ ;  /* 0x0000000000607805 */ /* 0x000fe2000001ff00 */
[----:B------:R-:W-:Y:S01]  /*0310*/  CS2R R90, SRZ ;  /* 0x00000000005a7805 */ /* 0x000fe2000001ff00 */
[----:B------:R-:W-:Y:S01]  /*0320*/  USHF.R.S32.HI UR15, URZ, 0x6, UR4 ;  /* 0x000000063f0f7899 */ /* 0x000fe20008011404 */
[----:B------:R-:W-:Y:S01]  /*0330*/  CS2R R88, SRZ ;  /* 0x0000000000587805 */ /* 0x000fe2000001ff00 */
[----:B------:R-:W-:Y:S01]  /*0340*/  CS2R R86, SRZ ;  /* 0x0000000000567805 */ /* 0x000fe2000001ff00 */
[----:B------:R-:W-:Y:S01]  /*0350*/  CS2R R84, SRZ ;  /* 0x0000000000547805 */ /* 0x000fe2000001ff00 */
[----:B------:R-:W-:Y:S01]  /*0360*/  UISETP.LT.AND UP0, UPT, URZ, UR15, UPT ;  /* 0x0000000f3f00728c */ /* 0x000fe2000bf01270 */
[----:B------:R-:W-:Y:S01]  /*0370*/  CS2R R78, SRZ ;  /* 0x00000000004e7805 */ /* 0x000fe2000001ff00 */
[----:B------:R-:W-:Y:S01]  /*0380*/  CS2R R76, SRZ ;  /* 0x00000000004c7805 */ /* 0x000fe2000001ff00 */
[----:B------:R-:W-:Y:S01]  /*0390*/  CS2R R82, SRZ ;  /* 0x0000000000527805 */ /* 0x000fe2000001ff00 */
[----:B------:R-:W-:Y:S01]  /*03a0*/  USEL UR15, URZ, UR15, !UP0 ;  /* 0x0000000f3f0f7287 */ /* 0x000fe2000c000000 */
[----:B------:R-:W-:Y:S01]  /*03b0*/  CS2R R80, SRZ ;  /* 0x0000000000507805 */ /* 0x000fe2000001ff00 */
        /* <DEDUP_REMOVED lines=44> */
[C---:B------:R-:W-:Y:S01]  /*0680*/  IMAD.WIDE.U32 R2, R116.reuse, c[0x0][0x270], R242 ;  /* 0x00009c0074027a25 */ /* 0x040fe200078e00f2 */
[----:B------:R-:W-:Y:S01]  /*0690*/  ULDC.64 UR8, c[0x0][0x290] ;  /* 0x0000a40000087ab9 */ /* 0x000fe20000000a00 */
[----:B------:R-:W1:Y:S01]  /*06a0*/  S2R R250, SR_CTAID.Z ;  /* 0x0000000000fa7919 */ /* 0x000e620000002700 */
[-C--:B------:R-:W-:Y:S01]  /*06b0*/  LEA.HI R22, R21, R238.reuse, RZ, 0x3 ;  /* 0x000000ee15167211 */ /* 0x080fe200078f18ff */
[----:B------:R-:W-:Y:S01]  /*06c0*/  UIMAD.WIDE.U32 UR18, UR14, UR8, URZ ;  /* 0x000000080e1272a5 */ /* 0x000fe2000f8e003f */
[C---:B------:R-:W-:Y:S01]  /*06d0*/  @P0 IMAD.HI.U32 R0, R116.reuse, c[0x0][0x24c], RZ ;  /* 0x0000930074000a27 */ /* 0x040fe200078e00ff */
        /* <DEDUP_REMOVED lines=9> */
[C---:B------:R-:W-:Y:S01]  /*0770*/  IMAD R0, R116.reuse, c[0x0][0x274], R0 ;  /* 0x00009d0074007a24 */ /* 0x040fe200078e0200 */
        /* <DEDUP_REMOVED lines=99> */
[----:B------:R-:W-:Y:S01]  /*0db0*/  ISETP.LT.OR P0, PT, R0, 0x1, P4 ;  /* 0x000000010000780c */ /* 0x000fe20002701670 */
[----:B------:R-:W-:Y:S01]  /*0dc0*/  IMAD R2, R116, c[0x0][0x184], R2 ;  /* 0x0000610074027a24 */ /* 0x000fe200078e0202 */
        /* <DEDUP_REMOVED lines=119> */
[----:B------:R-:W-:Y:S01]  /*1540*/  IMAD.WIDE.U32 R4, R116, c[0x0][0x210], R4 ;  /* 0x0000840074047a25 */ /* 0x000fe200078e0004 */
        /* <DEDUP_REMOVED lines=30> */
[----:B------:R-:W-:Y:S01]  /*1730*/  UMOV UR12, 0x1 ;  /* 0x00000001000c7882 */ /* 0x000fe20000000000 */
[----:B------:R-:W-:Y:S01]  /*1740*/  CS2R R32, SRZ ;  /* 0x0000000000207805 */ /* 0x000fe2000001ff00 */
[----:B------:R1:W1:Y:S01]  /*1750*/  LDSM.16.M88.4 R172, [R227+0x8080] ;  /* 0x00808000e3ac783b */ /* 0x0002620000000200 */
[----:B------:R-:W-:-:S02]  /*1760*/  ULDC UR11, c[0x0][0x198] ;  /* 0x00006600000b7ab9 */ /* 0x000fc40000000800 */
[----:B------:R-:W-:Y:S01]  /*1770*/  UIADD3 UR11, -UR16, UR11, UR12 ;  /* 0x0000000b100b7290 */ /* 0x000fe2000fffe10c */
[----:B------:R1:W1:Y:S01]  /*1780*/  LDSM.16.M88.4 R180, [R224+0xa080] ;  /* 0x00a08000e0b4783b */ /* 0x0002620000000200 */
[----:B------:R-:W-:Y:S02]  /*1790*/  UIMAD UR14, UR14, UR5, UR4 ;  /* 0x000000050e0e72a4 */ /* 0x000fe4000f8e0204 */
[----:B------:R-:W-:Y:S01]  /*17a0*/  UISETP.GT.AND UP2, UPT, UR13, -0x1, UPT ;  /* 0xffffffff0d00788c */ /* 0x000fe2000bf44270 */
[----:B------:R1:W1:Y:S01]  /*17b0*/  LDSM.16.M88.4 R184, [R225+0xa080] ;  /* 0x00a08000e1b8783b */ /* 0x0002620000000200 */
[----:B------:R-:W-:Y:S01]  /*17c0*/  IMAD.U32 R234, RZ, RZ, UR11 ;  /* 0x0000000bffea7e24 */ /* 0x000fe2000f8e00ff */
[----:B------:R-:W-:Y:S02]  /*17d0*/  ULDC UR5, c[0x0][0x2a0] ;  /* 0x0000a80000057ab9 */ /* 0x000fe40000000800 */
[----:B------:R1:W1:Y:S01]  /*17e0*/  LDSM.16.M88.4 R188, [R227+0xa080] ;  /* 0x00a08000e3bc783b */ /* 0x0002620000000200 */
[----:B------:R-:W-:-:S02]  /*17f0*/  ULOP3.LUT UR5, URZ, UR5, URZ, 0x33, !UPT ;  /* 0x000000053f057292 */ /* 0x000fc4000f8e333f */
        /* <DEDUP_REMOVED lines=15> */
[----:B------:R-:W-:-:S03]  /*18f0*/  ISETP.LT.OR P2, PT, R3, 0x21, !P2 ;  /* 0x000000210300780c */ /* 0x000fc60005741670 */
        /* <DEDUP_REMOVED lines=139> */
.L_x_242:
        /* <DEDUP_REMOVED lines=144> */
.L_x_226:
[----:B------:R-:W-:Y:S04]  /*2ab0*/  MOV R6, 0x1 ;  /* 0x0000000100067802 */ /* 0x000fe80000000f00 */
[----:B------:R-:W-:Y:S11]  /*2ac0*/  ISETP.NE.AND P0, PT, R6, c[0x0][0x2a8], PT ;  /* 0x0000aa0006007a0c */ /* 0x000ff60003f05270 */
[----:B------:R-:W-:Y:S02]  /*2ad0*/  @!UPT UIADD3 URZ, URZ, URZ, URZ ;  /* 0x0000003f3f3ff290 */ /* 0x000fe4000fffe03f */
[----:B------:R-:W-:Y:S05]  /*2ae0*/  @P0 IMAD.HI.U32 R6, R5, c[0x0][0x2ac], RZ ;  /* 0x0000ab0005060a27 */ /* 0x000fea00078e00ff */
[----:B------:R-:W-:Y:S02]  /*2af0*/  @P0 SHF.R.U32.HI R5, RZ, c[0x0][0x2b0], R6 ;  /* 0x0000ac00ff050a19 */ /* 0x000fe40000011606 */
.L_x_227:
[----:B------:R-:W-:Y:S05]  /*2b00*/  BSYNC B0 ;  /* 0x0000000000007941 */ /* 0x000fea0003800000 */
.L_x_225:
[----:B------:R-:W-:Y:S04]  /*2b10*/  IMAD.MOV.U32 R6, RZ, RZ, c[0x0][0x2a8] ;  /* 0x0000aa00ff067624 */ /* 0x000fe800078e00ff */
[----:B------:R-:W-:Y:S04]  /*2b20*/  IMAD R5, R5, R6, -UR16 ;  /* 0x8000001005057e24 */ /* 0x000fe8000f8e0206 */
[----:B------:R-:W-:Y:S05]  /*2b30*/  IMAD.IADD R5, R5, 0x1, -R233 ;  /* 0x0000000105057824 */ /* 0x000fea00078e0ae9 */
[----:B------:R-:W-:Y:S02]  /*2b40*/  IADD3 R6, R5, c[0x0][0x2a8], RZ ;  /* 0x0000aa0005067a10 */ /* 0x000fe40007ffe0ff */
[----:B------:R-:W-:Y:S02]  /*2b50*/  IMNMX R136, R136, R5, !PT ;  /* 0x0000000588887217 */ /* 0x000fe40007800200 */
[----:B------:R-:W-:Y:S02]  /*2b60*/  IMNMX R137, R137, R6, PT ;  /* 0x0000000689897217 */ /* 0x000fe40003800200 */
.L_x_224:
        /* <DEDUP_REMOVED lines=20> */
.L_x_230:
[----:B------:R-:W-:Y:S04]  /*2cb0*/  MOV R6, 0x1 ;  /* 0x0000000100067802 */ /* 0x000fe80000000f00 */
[----:B------:R-:W-:Y:S11]  /*2cc0*/  ISETP.NE.AND P0, PT, R6, c[0x0][0x2a8], PT ;  /* 0x0000aa0006007a0c */ /* 0x000ff60003f05270 */
[----:B------:R-:W-:Y:S02]  /*2cd0*/  @!UPT UIADD3 URZ, URZ, URZ, URZ ;  /* 0x0000003f3f3ff290 */ /* 0x000fe4000fffe03f */
[----:B------:R-:W-:Y:S05]  /*2ce0*/  @P0 IMAD.HI.U32 R6, R5, c[0x0][0x2ac], RZ ;  /* 0x0000ab0005060a27 */ /* 0x000fea00078e00ff */
[----:B------:R-:W-:Y:S02]  /*2cf0*/  @P0 SHF.R.U32.HI R5, RZ, c[0x0][0x2b0], R6 ;  /* 0x0000ac00ff050a19 */ /* 0x000fe40000011606 */
.L_x_231:
[----:B------:R-:W-:Y:S05]  /*2d00*/  BSYNC B0 ;  /* 0x0000000000007941 */ /* 0x000fea0003800000 */
.L_x_229:
[----:B------:R-:W-:Y:S04]  /*2d10*/  IMAD.MOV.U32 R6, RZ, RZ, c[0x0][0x2a8] ;  /* 0x0000aa00ff067624 */ /* 0x000fe800078e00ff */
[----:B------:R-:W-:Y:S04]  /*2d20*/  IMAD R5, R5, R6, -UR16 ;  /* 0x8000001005057e24 */ /* 0x000fe8000f8e0206 */
[----:B------:R-:W-:Y:S05]  /*2d30*/  IMAD.IADD R5, R5, 0x1, -R233 ;  /* 0x0000000105057824 */ /* 0x000fea00078e0ae9 */
[----:B------:R-:W-:Y:S02]  /*2d40*/  IADD3 R6, R5, c[0x0][0x2a8], RZ ;  /* 0x0000aa0005067a10 */ /* 0x000fe40007ffe0ff */
[----:B------:R-:W-:Y:S02]  /*2d50*/  IMNMX R138, R138, R5, !PT ;  /* 0x000000058a8a7217 */ /* 0x000fe40007800200 */
[----:B------:R-:W-:Y:S02]  /*2d60*/  IMNMX R139, R139, R6, PT ;  /* 0x000000068b8b7217 */ /* 0x000fe40003800200 */
.L_x_228:
        /* <DEDUP_REMOVED lines=20> */
.L_x_234:
[----:B------:R-:W-:Y:S04]  /*2eb0*/  MOV R6, 0x1 ;  /* 0x0000000100067802 */ /* 0x000fe80000000f00 */
[----:B------:R-:W-:Y:S11]  /*2ec0*/  ISETP.NE.AND P0, PT, R6, c[0x0][0x2a8], PT ;  /* 0x0000aa0006007a0c */ /* 0x000ff60003f05270 */
[----:B------:R-:W-:Y:S02]  /*2ed0*/  @!UPT UIADD3 URZ, URZ, URZ, URZ ;  /* 0x0000003f3f3ff290 */ /* 0x000fe4000fffe03f */
[----:B------:R-:W-:Y:S05]  /*2ee0*/  @P0 IMAD.HI.U32 R6, R5, c[0x0][0x2ac], RZ ;  /* 0x0000ab0005060a27 */ /* 0x000fea00078e00ff */
[----:B------:R-:W-:Y:S02]  /*2ef0*/  @P0 SHF.R.U32.HI R5, RZ, c[0x0][0x2b0], R6 ;  /* 0x0000ac00ff050a19 */ /* 0x000fe40000011606 */
.L_x_235:
[----:B------:R-:W-:Y:S05]  /*2f00*/  BSYNC B0 ;  /* 0x0000000000007941 */ /* 0x000fea0003800000 */
.L_x_233:
[----:B------:R-:W-:Y:S04]  /*2f10*/  IMAD.MOV.U32 R6, RZ, RZ, c[0x0][0x2a8] ;  /* 0x0000aa00ff067624 */ /* 0x000fe800078e00ff */
[----:B------:R-:W-:Y:S04]  /*2f20*/  IMAD R5, R5, R6, -UR16 ;  /* 0x8000001005057e24 */ /* 0x000fe8000f8e0206 */
[----:B------:R-:W-:Y:S05]  /*2f30*/  IMAD.IADD R5, R5, 0x1, -R233 ;  /* 0x0000000105057824 */ /* 0x000fea00078e0ae9 */
[----:B------:R-:W-:Y:S02]  /*2f40*/  IADD3 R6, R5, c[0x0][0x2a8], RZ ;  /* 0x0000aa0005067a10 */ /* 0x000fe40007ffe0ff */
[----:B------:R-:W-:Y:S02]  /*2f50*/  IMNMX R140, R140, R5, !PT ;  /* 0x000000058c8c7217 */ /* 0x000fe40007800200 */
[----:B------:R-:W-:Y:S02]  /*2f60*/  IMNMX R143, R143, R6, PT ;  /* 0x000000068f8f7217 */ /* 0x000fe40003800200 */
.L_x_232:
        /* <DEDUP_REMOVED lines=20> */
.L_x_238:
[----:B------:R-:W-:Y:S04]  /*30b0*/  MOV R5, 0x1 ;  /* 0x0000000100057802 */ /* 0x000fe80000000f00 */
[----:B------:R-:W-:Y:S11]  /*30c0*/  ISETP.NE.AND P0, PT, R5, c[0x0][0x2a8], PT ;  /* 0x0000aa0005007a0c */ /* 0x000ff60003f05270 */
[----:B------:R-:W-:Y:S02]  /*30d0*/  @!UPT UIADD3 URZ, URZ, URZ, URZ ;  /* 0x0000003f3f3ff290 */ /* 0x000fe4000fffe03f */
[----:B------:R-:W-:Y:S05]  /*30e0*/  @P0 IMAD.HI.U32 R5, R4, c[0x0][0x2ac], RZ ;  /* 0x0000ab0004050a27 */ /* 0x000fea00078e00ff */
[----:B------:R-:W-:Y:S02]  /*30f0*/  @P0 SHF.R.U32.HI R4, RZ, c[0x0][0x2b0], R5 ;  /* 0x0000ac00ff040a19 */ /* 0x000fe40000011605 */
.L_x_239:
[----:B------:R-:W-:Y:S05]  /*3100*/  BSYNC B0 ;  /* 0x0000000000007941 */ /* 0x000fea0003800000 */
.L_x_237:
[----:B------:R-:W-:Y:S04]  /*3110*/  IMAD.MOV.U32 R5, RZ, RZ, c[0x0][0x2a8] ;  /* 0x0000aa00ff057624 */ /* 0x000fe800078e00ff */
[----:B------:R-:W-:Y:S04]  /*3120*/  IMAD R4, R4, R5, -UR16 ;  /* 0x8000001004047e24 */ /* 0x000fe8000f8e0205 */
[----:B------:R-:W-:Y:S05]  /*3130*/  IMAD.IADD R4, R4, 0x1, -R233 ;  /* 0x0000000104047824 */ /* 0x000fea00078e0ae9 */
[----:B------:R-:W-:Y:S02]  /*3140*/  IADD3 R5, R4, c[0x0][0x2a8], RZ ;  /* 0x0000aa0004057a10 */ /* 0x000fe40007ffe0ff */
[----:B------:R-:W-:Y:S02]  /*3150*/  IMNMX R141, R141, R4, !PT ;  /* 0x000000048d8d7217 */ /* 0x000fe40007800200 */
[----:B------:R-:W-:Y:S02]  /*3160*/  IMNMX R142, R142, R5, PT ;  /* 0x000000058e8e7217 */ /* 0x000fe40003800200 */
.L_x_236:
        /* <DEDUP_REMOVED lines=395> */
.L_x_240:
        /* <DEDUP_REMOVED lines=127> */
.L_x_241:
        /* <DEDUP_REMOVED lines=165> */
.L_x_223:
[----:B------:R-:W-:Y:S05]  /*5c60*/  @P1 EXIT ;  /* 0x000000000000194d */ /* 0x000fea0003800000 */
[----:B------:R-:W2:Y:S01]  /*5c70*/  S2R R0, SR_CTAID.Y ;  /* 0x0000000000007919 */ /* 0x000ea20000002600 */
[----:B------:R-:W-:Y:S01]  /*5c80*/  MOV R2, 0x1 ;  /* 0x0000000100027802 */ /* 0x000fe20000000f00 */
[----:B------:R-:W-:Y:S02]  /*5c90*/  UIMAD UR5, UR13, 0x3000, URZ ;  /* 0x000030000d0578a4 */ /* 0x000fe4000f8e023f */
[----:B-1----:R-:W1:Y:S04]  /*5ca0*/  S2R R11, SR_CTAID.Z ;  /* 0x00000000000b7919 */ /* 0x002e680000002700 */
[----:B------:R-:W-:Y:S01]  /*5cb0*/  BAR.SYNC.DEFER_BLOCKING 0x1, 0x100 ;  /* 0x0044000000007b1d */ /* 0x000fe20000010000 */
[----:B------:R-:W-:Y:S01]  /*5cc0*/  ISETP.NE.AND P1, PT, R2, c[0x0][0x338], PT ;  /* 0x0000ce0002007a0c */ /* 0x000fe20003f25270 */
[----:B------:R-:W-:Y:S01]  /*5cd0*/  USHF.R.S32.HI UR4, URZ, 0x1f, UR5 ;  /* 0x0000001f3f047899 */ /* 0x000fe20008011405 */
[----:B------:R-:W-:-:S11]  /*5ce0*/  IADD3 R2, P0, R238, UR5, RZ ;  /* 0x00000005ee027c10 */ /* 0x000fd6000ff1e0ff */
[----:B--2---:R-:W-:-:S05]  /*5cf0*/  @P1 IMAD.HI.U32 R3, R0, c[0x0][0x33c], RZ ;  /* 0x0000cf0000031a27 */ /* 0x004fca00078e00ff */
[----:B------:R-:W-:Y:S02]  /*5d00*/  @P1 SHF.R.U32.HI R0, RZ, c[0x0][0x340], R3 ;  /* 0x0000d000ff001a19 */ /* 0x000fe40000011603 */
[----:B------:R-:W-:Y:S02]  /*5d10*/  LEA.HI.X.SX32 R3, R238, UR4, 0x1, P0 ;  /* 0x00000004ee037c11 */ /* 0x000fe400080f0eff */
[----:B------:R-:W-:-:S05]  /*5d20*/  SHF.R.S32.HI R4, RZ, 0x1f, R0 ;  /* 0x0000001fff047819 */ /* 0x000fca0000011400 */
[C---:B------:R-:W-:Y:S02]  /*5d30*/  IMAD R6, R4.reuse, c[0x0][0x328], RZ ;  /* 0x0000ca0004067a24 */ /* 0x040fe400078e02ff */
[----:B------:R-:W-:Y:S02]  /*5d40*/  IMAD R7, R4, c[0x0][0x300], RZ ;  /* 0x0000c00004077a24 */ /* 0x000fe400078e02ff */
[----:B------:R-:W-:-:S04]  /*5d50*/  IMAD.WIDE.U32 R4, R0, c[0x0][0x328], R2 ;  /* 0x0000ca0000047a25 */ /* 0x000fc800078e0002 */
[----:B------:R-:W-:-:S04]  /*5d60*/  IMAD.WIDE.U32 R2, R0, c[0x0][0x300], R2 ;  /* 0x0000c00000027a25 */ /* 0x000fc800078e0002 */
[C---:B------:R-:W-:Y:S02]  /*5d70*/  IMAD R6, R0.reuse, c[0x0][0x32c], R6 ;  /* 0x0000cb0000067a24 */ /* 0x040fe400078e0206 */
[----:B------:R-:W-:Y:S01]  /*5d80*/  IMAD R0, R0, c[0x0][0x304], R7 ;  /* 0x0000c10000007a24 */ /* 0x000fe200078e0207 */
[----:B-1----:R-:W-:Y:S02]  /*5d90*/  SHF.R.S32.HI R7, RZ, 0x1f, R11 ;  /* 0x0000001fff077819 */ /* 0x002fe4000001140b */
[----:B------:R-:W-:Y:S02]  /*5da0*/  IADD3 R5, R5, R6, RZ ;  /* 0x0000000605057210 */ /* 0x000fe40007ffe0ff */
[----:B------:R-:W-:Y:S01]  /*5db0*/  IADD3 R3, R3, R0, RZ ;  /* 0x0000000003037210 */ /* 0x000fe20007ffe0ff */
[----:B------:R-:W-:Y:S02]  /*5dc0*/  IMAD R10, R7, c[0x0][0x330], RZ ;  /* 0x0000cc00070a7a24 */ /* 0x000fe400078e02ff */
[----:B------:R-:W-:-:S04]  /*5dd0*/  IMAD.WIDE.U32 R8, R11, c[0x0][0x330], R4 ;  /* 0x0000cc000b087a25 */ /* 0x000fc800078e0004 */
[----:B------:R-:W-:Y:S01]  /*5de0*/  IMAD R10, R11, c[0x0][0x334], R10 ;  /* 0x0000cd000b0a7a24 */ /* 0x000fe200078e020a */
[----:B------:R-:W-:Y:S01]  /*5df0*/  LEA R4, P1, R8, c[0x0][0x310], 0x2 ;  /* 0x0000c40008047a11 */ /* 0x000fe200078210ff */
[----:B------:R-:W-:Y:S02]  /*5e00*/  IMAD R0, R7, c[0x0][0x308], RZ ;  /* 0x0000c20007007a24 */ /* 0x000fe400078e02ff */
[----:B------:R-:W-:Y:S01]  /*5e10*/  IMAD.WIDE.U32 R6, R11, c[0x0][0x308], R2 ;  /* 0x0000c2000b067a25 */ /* 0x000fe200078e0002 */
[----:B------:R-:W-:-:S03]  /*5e20*/  IADD3 R10, R9, R10, RZ ;  /* 0x0000000a090a7210 */ /* 0x000fc60007ffe0ff */
[----:B------:R-:W-:Y:S01]  /*5e30*/  IMAD R0, R11, c[0x0][0x30c], R0 ;  /* 0x0000c3000b007a24 */ /* 0x000fe200078e0200 */
[----:B------:R-:W-:Y:S02]  /*5e40*/  LEA.HI.X R5, R8, c[0x0][0x314], R10, 0x2, P1 ;  /* 0x0000c50008057a11 */ /* 0x000fe400008f140a */
[C---:B------:R-:W-:Y:S02]  /*5e50*/  LEA R2, P0, R6.reuse, c[0x0][0x2e8], 0x2 ;  /* 0x0000ba0006027a11 */ /* 0x040fe400078010ff */
[----:B------:R-:W-:Y:S01]  /*5e60*/  IADD3 R0, R7, R0, RZ ;  /* 0x0000000007007210 */ /* 0x000fe20007ffe0ff */
[----:B------:R-:W-:Y:S03]  /*5e70*/  RED.E.ADD.F32.FTZ.RN.STRONG.GPU [R4.64], R20 ;  /* 0x000000140400798e */ /* 0x000fe6000c10e796 */
[----:B------:R-:W-:Y:S01]  /*5e80*/  LEA.HI.X R3, R6, c[0x0][0x2ec], R0, 0x2, P0 ;  /* 0x0000bb0006037a11 */ /* 0x000fe200000f1400 */
        /* <DEDUP_REMOVED lines=96> */
.L_x_243:
        /* <DEDUP_REMOVED lines=15> */
.L_x_1383:


//--------------------- .text._ZN7cutlass13device_kernelIN5flash19enable_sm80_to_sm89INS1_16FlashAttnBwdSm80INS1_25CollectiveMainloopBwdSm80ILi1ELi1EN4cute5tupleIJNS5_1CILi64EEES8_NS7_ILi192EEEEEENS_10bfloat16_tEfNS_4arch4Sm80ELb0ELb1ELb1ELb0ELb1ELb0ELb0ELb0ELi2ELi2ELi2ELi2ELb1EEENS1_24CollectiveEpilogueBwdGQAISA_fSD_Li256ELb0ELb1EEENS1_19SingleTileSchedulerILb0ELb0ELb0ELi64EEEEEEEEEvNT_6ParamsE --------------------------
	.section	.text._ZN7cutlass13device_kernelIN5flash19enable_sm80_to_sm89INS1_16FlashAttnBwdSm80INS1_25CollectiveMainloopBwdSm80ILi1ELi1EN4cute5tupleIJNS5_1CILi64EEES8_NS7_ILi192EEEEEENS_10bfloat16_tEfNS_4arch4Sm80ELb0ELb1ELb1ELb0ELb1ELb0ELb0ELb0ELi2ELi2ELi2ELi2ELb1EEENS1_24CollectiveEpilogueBwdGQAISA_fSD_Li256ELb0ELb1EEENS1_19SingleTileSchedulerILb0ELb0ELb0ELi64EEEEEEEEEvNT_6ParamsE,"ax",@progbits
	.sectioninfo	@"SHI_REGISTERS=255"
	.align	128
.text._ZN7cutlass13device_kernelIN5flash19enable_sm80_to_sm89INS1_16FlashAttnBwdSm80INS1_25CollectiveMainloopBwdSm80ILi1ELi1EN4cute5tupleIJNS5_1CILi64EEES8_NS7_ILi192EEEEEENS_10bfloat16_tEfNS_4arch4Sm80ELb0ELb1ELb1ELb0ELb1ELb0ELb0ELb0ELi2ELi2ELi2ELi2ELb1EEENS1_24CollectiveEpilogueBwdGQAISA_fSD_Li256ELb0ELb1EEENS1_19SingleTileSchedulerILb0ELb0ELb0ELi64EEEEEEEEEvNT_6ParamsE:
        .type           _ZN7cutlass13device_kernelIN5flash19enable_sm80_to_sm89INS1_16FlashAttnBwdSm80INS1_25CollectiveMainloopBwdSm80ILi1ELi1EN4cute5tupleIJNS5_1CILi64EEES8_NS7_ILi192EEEEEENS_10bfloat16_tEfNS_4arch4Sm80ELb0ELb1ELb1ELb0ELb1ELb0ELb0ELb0ELi2ELi2ELi2ELi2ELb1EEENS1_24CollectiveEpilogueBwdGQAISA_fSD_Li256ELb0ELb1EEENS1_19SingleTileSchedulerILb0ELb0ELb0ELi64EEEEEEEEEvNT_6ParamsE,@function
        .size           _ZN7cutlass13device_kernelIN5flash19enable_sm80_to_sm89INS1_16FlashAttnBwdSm80INS1_25CollectiveMainloopBwdSm80ILi1ELi1EN4cute5tupleIJNS5_1CILi64EEES8_NS7_ILi192EEEEEENS_10bfloat16_tEfNS_4arch4Sm80ELb0ELb1ELb1ELb0ELb1ELb0ELb0ELb0ELi2ELi2ELi2ELi2ELb1EEENS1_24CollectiveEpilogueBwdGQAISA_fSD_Li256ELb0ELb1EEENS1_19SingleTileSchedulerILb0ELb0ELb0ELi64EEEEEEEEEvNT_6ParamsE,(.L_x_1384 - _ZN7cutlass13device_kernelIN5flash19enable_sm80_to_sm89INS1_16FlashAttnBwdSm80INS1_25CollectiveMainloopBwdSm80ILi1ELi1EN4cute5tupleIJNS5_1CILi64EEES8_NS7_ILi192EEEEEENS_10bfloat16_tEfNS_4arch4Sm80ELb0ELb1ELb1ELb0ELb1ELb0ELb0ELb0ELi2ELi2ELi2ELi2ELb1EEENS1_24CollectiveEpilogueBwdGQAISA_fSD_Li256ELb0ELb1EEENS1_19SingleTileSchedulerILb0ELb0ELb0ELi64EEEEEEEEEvNT_6ParamsE)
        .other          _ZN7cutlass13device_kernelIN5flash19enable_sm80_to_sm89INS1_16FlashAttnBwdSm80INS1_25CollectiveMainloopBwdSm80ILi1ELi1EN4cute5tupleIJNS5_1CILi64EEES8_NS7_ILi192EEEEEENS_10bfloat16_tEfNS_4arch4Sm80ELb0ELb1ELb1ELb0ELb1ELb0ELb0ELb0ELi2ELi2ELi2ELi2ELb1EEENS1_24CollectiveEpilogueBwdGQAISA_fSD_Li256ELb0ELb1EEENS1_19SingleTileSchedulerILb0ELb0ELb0ELi64EEEEEEEEEvNT_6ParamsE,@"STO_CUDA_ENTRY STV_DEFAULT"
_ZN7cutlass13device_kernelIN5flash19enable_sm80_to_sm89INS1_16FlashAttnBwdSm80INS1_25CollectiveMainloopBwdSm80ILi1ELi1EN4cute5tupleIJNS5_1CILi64EEES8_NS7_ILi192EEEEEENS_10bfloat16_tEfNS_4arch4Sm80ELb0ELb1ELb1ELb0ELb1ELb0ELb0ELb0ELi2ELi2ELi2ELi2ELb1EEENS1_24CollectiveEpilogueBwdGQAISA_fSD_Li256ELb0ELb1EEENS1_19SingleTileSchedulerILb0ELb0ELb0ELi64EEEEEEEEEvNT_6ParamsE:
        /* <DEDUP_REMOVED lines=26> */
.L_x_244:
        /* <DEDUP_REMOVED lines=339> */
[----:B------:R1:W1:Y:S01]  /*16d0*/  LDSM.16.M88.4 R164, [R224+0x8080] ;  /* 0x00808000e0a4783b */ /* 0x0002620000000200 */
        /* <DEDUP_REMOVED lines=57> */
[CC--:B-----5:R-:W-:Y:S02]  /*1a70*/  LEA.HI R8, R21.reuse, R238.reuse, RZ, 0x5 ;  /* 0x000000ee15087211 */ /* 0x0e0fe400078f28ff */
[----:B------:R-:W-:Y:S02]  /*1a80*/  LEA.HI R9, R21, R238, RZ, 0x2 ;  /* 0x000000ee15097211 */ /* 0x000fe400078f10ff */
[----:B------:R-:W-:-:S02]  /*1a90*/  ISETP.GE.AND P2, PT, R26, c[0x0][0x1fc], PT ;  /* 0x00007f001a007a0c */ /* 0x000fc40003f46270 */
[--C-:B------:R-:W-:Y:S02]  /*1aa0*/  SHF.R.S32.HI R12, RZ, 0x1f, R9.reuse ;  /* 0x0000001fff0c7819 */ /* 0x100fe40000011409 */
[----:B------:R-:W-:Y:S01]  /*1ab0*/  ISETP.LT.OR P6, PT, R0, 0x21, P6 ;  /* 0x000000210000780c */ /* 0x000fe200037c1670 */
[----:B-1----:R-:W-:Y:S01]  /*1ac0*/  @!P3 IMAD.SHL.U32 R10, R238, 0x10, RZ ;  /* 0x00000010ee0ab824 */ /* 0x002fe200078e00ff */
        /* <DEDUP_REMOVED lines=52> */
[----:B-----5:R-:W-:Y:S01]  /*1e10*/  IMAD.IADD R3, R238, 0x1, -R7 ;  /* 0x00000001ee037824 */ /* 0x020fe200078e0a07 */
        /* <DEDUP_REMOVED lines=56> */
[----:B--234-:R-:W-:Y:S02]  /*21a0*/  IMAD.IADD R3, R3, 0x1, R2 ;  /* 0x0000000103037824 */ /* 0x01cfe400078e0202 */
.L_x_264:
        /* <DEDUP_REMOVED lines=99> */
[----:B------:R4:W2:Y:S01]  /*27e0*/  MUFU.TANH R201, R5 ;  /* 0x0000000500c97308 */ /* 0x0008a20000002400 */
        /* <DEDUP_REMOVED lines=30> */
[----:B--234-:R-:W-:Y:S01]  /*29d0*/  IMAD.MOV.U32 R5, RZ, RZ, c[0x0][0x168] ;  /* 0x00005a00ff057624 */ /* 0x01cfe200078e00ff */
        /* <DEDUP_REMOVED lines=13> */
.L_x_248:
[----:B------:R-:W-:Y:S04]  /*2ab0*/  MOV R6, 0x1 ;  /* 0x0000000100067802 */ /* 0x000fe80000000f00 */
[----:B------:R-:W-:Y:S11]  /*2ac0*/  ISETP.NE.AND P0, PT, R6, c[0x0][0x2a8], PT ;  /* 0x0000aa0006007a0c */ /* 0x000ff60003f05270 */
[----:B------:R-:W-:Y:S02]  /*2ad0*/  @!UPT UIADD3 URZ, URZ, URZ, URZ ;  /* 0x0000003f3f3ff290 */ /* 0x000fe4000fffe03f */
[----:B------:R-:W-:Y:S05]  /*2ae0*/  @P0 IMAD.HI.U32 R6, R5, c[0x0][0x2ac], RZ ;  /* 0x0000ab0005060a27 */ /* 0x000fea00078e00ff */
[----:B------:R-:W-:Y:S02]  /*2af0*/  @P0 SHF.R.U32.HI R5, RZ, c[0x0][0x2b0], R6 ;  /* 0x0000ac00ff050a19 */ /* 0x000fe40000011606 */
.L_x_249:
[----:B------:R-:W-:Y:S05]  /*2b00*/  BSYNC B0 ;  /* 0x0000000000007941 */ /* 0x000fea0003800000 */
.L_x_247:
[----:B------:R-:W-:Y:S04]  /*2b10*/  IMAD.MOV.U32 R6, RZ, RZ, c[0x0][0x2a8] ;  /* 0x0000aa00ff067624 */ /* 0x000fe800078e00ff */
[----:B------:R-:W-:Y:S04]  /*2b20*/  IMAD R5, R5, R6, -UR16 ;  /* 0x8000001005057e24 */ /* 0x000fe8000f8e0206 */
[----:B------:R-:W-:Y:S05]  /*2b30*/  IMAD.IADD R5, R5, 0x1, -R233 ;  /* 0x0000000105057824 */ /* 0x000fea00078e0ae9 */
[----:B------:R-:W-:Y:S02]  /*2b40*/  IADD3 R6, R5, c[0x0][0x2a8], RZ ;  /* 0x0000aa0005067a10 */ /* 0x000fe40007ffe0ff */
[----:B------:R-:W-:Y:S02]  /*2b50*/  IMNMX R136, R136, R5, !PT ;  /* 0x0000000588887217 */ /* 0x000fe40007800200 */
[----:B------:R-:W-:Y:S02]  /*2b60*/  IMNMX R137, R137, R6, PT ;  /* 0x0000000689897217 */ /* 0x000fe40003800200 */
.L_x_246:
[----:B--23--:R-:W-:Y:S02]  /*2b70*/  PLOP3.LUT P0, PT, PT, PT, UP1, 0x40, 0x0 ;  /* 0x000000000000781c */ /* 0x00cfe40003f0e818 */
[----:B----4-:R-:W-:Y:S05]  /*2b80*/  IADD3 R5, R4, 0x8, RZ ;  /* 0x0000000804057810 */ /* 0x010fea0007ffe0ff */
        /* <DEDUP_REMOVED lines=18> */
.L_x_252:
[----:B------:R-:W-:Y:S04]  /*2cb0*/  MOV R6, 0x1 ;  /* 0x0000000100067802 */ /* 0x000fe80000000f00 */
[----:B------:R-:W-:Y:S11]  /*2cc0*/  ISETP.NE.AND P0, PT, R6, c[0x0][0x2a8], PT ;  /* 0x0000aa0006007a0c */ /* 0x000ff60003f05270 */
[----:B------:R-:W-:Y:S02]  /*2cd0*/  @!UPT UIADD3 URZ, URZ, URZ, URZ ;  /* 0x0000003f3f3ff290 */ /* 0x000fe4000fffe03f */
[----:B------:R-:W-:Y:S05]  /*2ce0*/  @P0 IMAD.HI.U32 R6, R5, c[0x0][0x2ac], RZ ;  /* 0x0000ab0005060a27 */ /* 0x000fea00078e00ff */
[----:B------:R-:W-:Y:S02]  /*2cf0*/  @P0 SHF.R.U32.HI R5, RZ, c[0x0][0x2b0], R6 ;  /* 0x0000ac00ff050a19 */ /* 0x000fe40000011606 */
.L_x_253:
[----:B------:R-:W-:Y:S05]  /*2d00*/  BSYNC B0 ;  /* 0x0000000000007941 */ /* 0x000fea0003800000 */
.L_x_251:
[----:B------:R-:W-:Y:S04]  /*2d10*/  IMAD.MOV.U32 R6, RZ, RZ, c[0x0][0x2a8] ;  /* 0x0000aa00ff067624 */ /* 0x000fe800078e00ff */
[----:B------:R-:W-:Y:S04]  /*2d20*/  IMAD R5, R5, R6, -UR16 ;  /* 0x8000001005057e24 */ /* 0x000fe8000f8e0206 */
[----:B------:R-:W-:Y:S05]  /*2d30*/  IMAD.IADD R5, R5, 0x1, -R233 ;  /* 0x0000000105057824 */ /* 0x000fea00078e0ae9 */
[----:B------:R-:W-:Y:S02]  /*2d40*/  IADD3 R6, R5, c[0x0][0x2a8], RZ ;  /* 0x0000aa0005067a10 */ /* 0x000fe40007ffe0ff */
[----:B------:R-:W-:Y:S02]  /*2d50*/  IMNMX R138, R138, R5, !PT ;  /* 0x000000058a8a7217 */ /* 0x000fe40007800200 */
[----:B------:R-:W-:Y:S02]  /*2d60*/  IMNMX R139, R139, R6, PT ;  /* 0x000000068b8b7217 */ /* 0x000fe40003800200 */
.L_x_250:
        /* <DEDUP_REMOVED lines=20> */
.L_x_256:
[----:B------:R-:W-:Y:S04]  /*2eb0*/  MOV R6, 0x1 ;  /* 0x0000000100067802 */ /* 0x000fe80000000f00 */
[----:B------:R-:W-:Y:S11]  /*2ec0*/  ISETP.NE.AND P0, PT, R6, c[0x0][0x2a8], PT ;  /* 0x0000aa0006007a0c */ /* 0x000ff60003f05270 */
[----:B------:R-:W-:Y:S02]  /*2ed0*/  @!UPT UIADD3 URZ, URZ, URZ, URZ ;  /* 0x0000003f3f3ff290 */ /* 0x000fe4000fffe03f */
[----:B------:R-:W-:Y:S05]  /*2ee0*/  @P0 IMAD.HI.U32 R6, R5, c[0x0][0x2ac], RZ ;  /* 0x0000ab0005060a27 */ /* 0x000fea00078e00ff */
[----:B------:R-:W-:Y:S02]  /*2ef0*/  @P0 SHF.R.U32.HI R5, RZ, c[0x0][0x2b0], R6 ;  /* 0x0000ac00ff050a19 */ /* 0x000fe40000011606 */
.L_x_257:
[----:B------:R-:W-:Y:S05]  /*2f00*/  BSYNC B0 ;  /* 0x0000000000007941 */ /* 0x000fea0003800000 */
.L_x_255:
[----:B------:R-:W-:Y:S04]  /*2f10*/  IMAD.MOV.U32 R6, RZ, RZ, c[0x0][0x2a8] ;  /* 0x0000aa00ff067624 */ /* 0x000fe800078e00ff */
[----:B------:R-:W-:Y:S04]  /*2f20*/  IMAD R5, R5, R6, -UR16 ;  /* 0x8000001005057e24 */ /* 0x000fe8000f8e0206 */
[----:B------:R-:W-:Y:S05]  /*2f30*/  IMAD.IADD R5, R5, 0x1, -R233 ;  /* 0x0000000105057824 */ /* 0x000fea00078e0ae9 */
[----:B------:R-:W-:Y:S02]  /*2f40*/  IADD3 R6, R5, c[0x0][0x2a8], RZ ;  /* 0x0000aa0005067a10 */ /* 0x000fe40007ffe0ff */
[----:B------:R-:W-:Y:S02]  /*2f50*/  IMNMX R140, R140, R5, !PT ;  /* 0x000000058c8c7217 */ /* 0x000fe40007800200 */
[----:B------:R-:W-:Y:S02]  /*2f60*/  IMNMX R143, R143, R6, PT ;  /* 0x000000068f8f7217 */ /* 0x000fe40003800200 */
.L_x_254:
        /* <DEDUP_REMOVED lines=20> */
.L_x_260:
[----:B------:R-:W-:Y:S04]  /*30b0*/  MOV R5, 0x1 ;  /* 0x0000000100057802 */ /* 0x000fe80000000f00 */
[----:B------:R-:W-:Y:S11]  /*30c0*/  ISETP.NE.AND P0, PT, R5, c[0x0][0x2a8], PT ;  /* 0x0000aa0005007a0c */ /* 0x000ff60003f05270 */
[----:B------:R-:W-:Y:S02]  /*30d0*/  @!UPT UIADD3 URZ, URZ, URZ, URZ ;  /* 0x0000003f3f3ff290 */ /* 0x000fe4000fffe03f */
[----:B------:R-:W-:Y:S05]  /*30e0*/  @P0 IMAD.HI.U32 R5, R4, c[0x0][0x2ac], RZ ;  /* 0x0000ab0004050a27 */ /* 0x000fea00078e00ff */
[----:B------:R-:W-:Y:S02]  /*30f0*/  @P0 SHF.R.U32.HI R4, RZ, c[0x0][0x2b0], R5 ;  /* 0x0000ac00ff040a19 */ /* 0x000fe40000011605 */
.L_x_261:
[----:B------:R-:W-:Y:S05]  /*3100*/  BSYNC B0 ;  /* 0x0000000000007941 */ /* 0x000fea0003800000 */
.L_x_259:
[----:B------:R-:W-:Y:S04]  /*3110*/  IMAD.MOV.U32 R5, RZ, RZ, c[0x0][0x2a8] ;  /* 0x0000aa00ff057624 */ /* 0x000fe800078e00ff */
[----:B------:R-:W-:Y:S04]  /*3120*/  IMAD R4, R4, R5, -UR16 ;  /* 0x8000001004047e24 */ /* 0x000fe8000f8e0205 */
[----:B------:R-:W-:Y:S05]  /*3130*/  IMAD.IADD R4, R4, 0x1, -R233 ;  /* 0x0000000104047824 */ /* 0x000fea00078e0ae9 */
[----:B------:R-:W-:Y:S02]  /*3140*/  IADD3 R5, R4, c[0x0][0x2a8], RZ ;  /* 0x0000aa0004057a10 */ /* 0x000fe40007ffe0ff */
[----:B------:R-:W-:Y:S02]  /*3150*/  IMNMX R141, R141, R4, !PT ;  /* 0x000000048d8d7217 */ /* 0x000fe40007800200 */
[----:B------:R-:W-:Y:S02]  /*3160*/  IMNMX R142, R142, R5, PT ;  /* 0x000000058e8e7217 */ /* 0x000fe40003800200 */
.L_x_258:
        /* <DEDUP_REMOVED lines=315> */
[----:B------:R3:W1:Y:S02]  /*4520*/  LDSM.16.MT88.4 R120, [R0+0x8080] ;  /* 0x008080000078783b */ /* 0x0006640000004200 */
        /* <DEDUP_REMOVED lines=23> */
[----:B---34-:R-:W-:Y:S01]  /*46a0*/  LOP3.LUT P4, RZ, R236, 0x1, RZ, 0xc0, !PT ;  /* 0x00000001ecff7812 */ /* 0x018fe2000788c0ff */
        /* <DEDUP_REMOVED lines=55> */
.L_x_262:
[-C--:B---34-:R-:W-:Y:S01]  /*4a20*/  HMMA.16816.F32.BF16 R68, R4, R12.reuse, R68 ;  /* 0x0000000c0444723c */ /* 0x098fe20000041844 */
        /* <DEDUP_REMOVED lines=126> */
.L_x_263:
[-C--:B-1234-:R-:W-:Y:S01]  /*5210*/  HMMA.16816.F32.BF16 R4, R144, R16.reuse, RZ ;  /* 0x000000109004723c */ /* 0x09efe200000418ff */
        /* <DEDUP_REMOVED lines=164> */
.L_x_245:
[----:B------:R-:W-:Y:S05]  /*5c60*/  @P1 EXIT ;  /* 0x000000000000194d */ /* 0x000fea0003800000 */
[----:B------:R-:W2:Y:S01]  /*5c70*/  S2R R2, SR_CTAID.Y ;  /* 0x0000000000027919 */ /* 0x000ea20000002600 */
[----:B------:R-:W-:Y:S01]  /*5c80*/  IMAD.MOV.U32 R0, RZ, RZ, 0x1 ;  /* 0x00000001ff007424 */ /* 0x000fe200078e00ff */
[----:B------:R-:W-:Y:S01]  /*5c90*/  ULDC UR5, c[0x0][0x358] ;  /* 0x0000d60000057ab9 */ /* 0x000fe20000000800 */
[----:B------:R-:W-:Y:S01]  /*5ca0*/  BSSY B0, `(.L_x_265) ;  /* 0x000001e000007945 */ /* 0x000fe20003800000 */
[----:B-1----:R-:W1:Y:S01]  /*5cb0*/  S2R R15, SR_CTAID.Z ;  /* 0x00000000000f7919 */ /* 0x002e620000002700 */
[----:B------:R-:W-:-:S03]  /*5cc0*/  UIMAD UR5, UR13, UR5, URZ ;  /* 0x000000050d0572a4 */ /* 0x000fc6000f8e023f */
[----:B------:R-:W-:Y:S01]  /*5cd0*/  BAR.SYNC.DEFER_BLOCKING 0x1, 0x100 ;  /* 0x0044000000007b1d */ /* 0x000fe20000010000 */
[----:B------:R-:W-:-:S05]  /*5ce0*/  ISETP.NE.AND P0, PT, R0, c[0x0][0x338], PT ;  /* 0x0000ce0000007a0c */ /* 0x000fca0003f05270 */
[----:B------:R-:W-:Y:S02]  /*5cf0*/  ULDC UR4, c[0x0][0x2f4] ;  /* 0x0000bd0000047ab9 */ /* 0x000fe40000000800 */
[----:B------:R-:W-:-:S04]  /*5d00*/  UIMAD UR5, UR5, UR4, URZ ;  /* 0x00000004050572a4 */ /* 0x000fc8000f8e023f */
[----:B------:R-:W-:Y:S02]  /*5d10*/  USHF.R.S32.HI UR4, URZ, 0x1f, UR5 ;  /* 0x0000001f3f047899 */ /* 0x000fe40008011405 */
[----:B--2---:R-:W-:-:S04]  /*5d20*/  @P0 IMAD.HI.U32 R0, R2, c[0x0][0x33c], RZ ;  /* 0x0000cf0002000a27 */ /* 0x004fc800078e00ff */
[----:B------:R-:W-:Y:S01]  /*5d30*/  IMAD.MOV.U32 R7, RZ, RZ, R2 ;  /* 0x000000ffff077224 */ /* 0x000fe200078e0002 */
[----:B------:R-:W-:Y:S01]  /*5d40*/  @P0 SHF.R.U32.HI R7, RZ, c[0x0][0x340], R0 ;  /* 0x0000d000ff070a19 */ /* 0x000fe20000011600 */
[----:B-1----:R-:W-:Y:S01]  /*5d50*/  IMAD R3, R15, c[0x0][0x2f4], RZ ;  /* 0x0000bd000f037a24 */ /* 0x002fe200078e02ff */
[----:B------:R-:W-:Y:S02]  /*5d60*/  SHF.R.S32.HI R16, RZ, 0x1f, R15 ;  /* 0x0000001fff107819 */ /* 0x000fe4000001140f */
[--C-:B------:R-:W-:Y:S01]  /*5d70*/  SHF.R.S32.HI R10, RZ, 0x1f, R7.reuse ;  /* 0x0000001fff0a7819 */ /* 0x100fe20000011407 */
[----:B------:R-:W-:Y:S01]  /*5d80*/  IMAD.MOV R6, RZ, RZ, -R7 ;  /* 0x000000ffff067224 */ /* 0x000fe200078e0a07 */
[----:B------:R-:W-:Y:S02]  /*5d90*/  SHF.R.S32.HI R14, RZ, 0x1f, R3 ;  /* 0x0000001fff0e7819 */ /* 0x000fe40000011403 */
[----:B------:R-:W-:Y:S01]  /*5da0*/  IADD3 R0, P1, P0, R3, UR5, R7 ;  /* 0x0000000503007c10 */ /* 0x000fe2000f83e007 */
[----:B------:R-:W-:-:S03]  /*5db0*/  IMAD R6, R6, c[0x0][0x338], R2 ;  /* 0x0000ce0006067a24 */ /* 0x000fc600078e0202 */
[----:B------:R-:W-:Y:S01]  /*5dc0*/  IADD3.X R14, R14, UR4, R10, P1, P0 ;  /* 0x000000040e0e7c10 */ /* 0x000fe20008fe040a */
[----:B------:R-:W-:Y:S01]  /*5dd0*/  IMAD.SHL.U32 R11, R0, 0x4, RZ ;  /* 0x00000004000b7824 */ /* 0x000fe200078e00ff */
[----:B------:R-:W-:Y:S02]  /*5de0*/  ISETP.NE.AND P1, PT, R238, RZ, PT ;  /* 0x000000ffee00720c */ /* 0x000fe40003f25270 */
[----:B------:R-:W-:Y:S02]  /*5df0*/  SHF.L.U64.HI R14, R0, 0x2, R14 ;  /* 0x00000002000e7819 */ /* 0x000fe4000001020e */
[----:B------:R-:W-:-:S04]  /*5e00*/  IADD3 R4, P0, R11, c[0x0][0x350], RZ ;  /* 0x0000d4000b047a10 */ /* 0x000fc80007f1e0ff */
[----:B------:R-:W-:-:S05]  /*5e10*/  IADD3.X R5, R14, c[0x0][0x354], RZ, P0, !PT ;  /* 0x0000d5000e057a10 */ /* 0x000fca00007fe4ff */
[----:B------:R-:W-:Y:S05]  /*5e20*/  @P1 BRA `(.L_x_266) ;  /* 0x0000005000001947 */ /* 0x000fea0003800000 */
.L_x_267:
[----:B------:R-:W2:Y:S01]  /*5e30*/  LDG.E.STRONG.GPU R0, [R4.64] ;  /* 0x0000001604007981 */ /* 0x000ea2000c1ef900 */
[----:B------:R-:W-:Y:S01]  /*5e40*/  YIELD ;  /* 0x0000000000007946 */ /* 0x000fe20003800000 */
[----:B--2---:R-:W-:Y:S01]  /*5e50*/  ISETP.NE.AND P0, PT, R0, R6, PT ;  /* 0x000000060000720c */ /* 0x004fe20003f05270 */
[----:B------:R-:W-:-:S12]  /*5e60*/  CCTL.IVALL ;  /* 0x00000000ff00798f */ /* 0x000fd80002000000 */
[----:B------:R-:W-:Y:S05]  /*5e70*/  @P0 BRA `(.L_x_267) ;  /* 0xffffffb000000947 */ /* 0x000fea000383ffff */
.L_x_266:
[----:B------:R-:W-:Y:S05]  /*5e80*/  BSYNC B0 ;  /* 0x0000000000007941 */ /* 0x000fea0003800000 */
.L_x_265:
[----:B------:R-:W-:Y:S01]  /*5e90*/  MOV R17, 0xffffffff ;  /* 0xffffffff00117802 */ /* 0x000fe20000000f00 */
[----:B------:R-:W-:Y:S05]  /*5ea0*/  BRA.CONV ~URZ, `(.L_x_268) ;  /* 0x000000237f007947 */ /* 0x000fea000b800000 */
[----:B------:R-:W-:Y:S02]  /*5eb0*/  MOV R2, 0x5ed0 ;  /* 0x00005ed000027802 */ /* 0x000fe40000000f00 */
[----:B------:R-:W-:Y:S05]  /*5ec0*/  CALL.REL.NOINC `($__internal_2_$__cuda_sm70_warpsync) ;  /* 0x00000a8000007944 */ /* 0x000fea0003c00000 */
.L_x_268:
[----:B------:R-:W-:Y:S01]  /*5ed0*/  UIMAD UR5, UR13, 0x3000, URZ ;  /* 0x000030000d0578a4 */ /* 0x000fe2000f8e023f */
[----:B------:R-:W-:Y:S01]  /*5ee0*/  IMAD R0, R10, c[0x0][0x328], RZ ;  /* 0x0000ca000a007a24 */ /* 0x000fe200078e02ff */
[----:B------:R-:W-:-:S06]  /*5ef0*/  NOP ;  /* 0x0000000000007918 */ /* 0x000fcc0000000000 */
[----:B------:R-:W-:Y:S01]  /*5f00*/  USHF.R.S32.HI UR4, URZ, 0x1f, UR5 ;  /* 0x0000001f3f047899 */ /* 0x000fe20008011405 */
[----:B------:R-:W-:Y:S01]  /*5f10*/  IADD3 R8, P0, R238, UR5, RZ ;  /* 0x00000005ee087c10 */ /* 0x000fe2000ff1e0ff */
[----:B------:R-:W-:Y:S02]  /*5f20*/  IMAD R0, R7, c[0x0][0x32c], R0 ;  /* 0x0000cb0007007a24 */ /* 0x000fe400078e0200 */
[----:B------:R-:W-:Y:S02]  /*5f30*/  IMAD R12, R16, c[0x0][0x330], RZ ;  /* 0x0000cc00100c7a24 */ /* 0x000fe400078e02ff */
[----:B------:R-:W-:-:S05]  /*5f40*/  LEA.HI.X.SX32 R9, R238, UR4, 0x1, P0 ;  /* 0x00000004ee097c11 */ /* 0x000fca00080f0eff */
        /* <DEDUP_REMOVED lines=56> */
[----:B-1----:R-:W-:Y:S02]  /*62d0*/  MOV R2, 0x62f0 ;  /* 0x000062f000027802 */ /* 0x002fe40000000f00 */
[----:B------:R-:W-:Y:S05]  /*62e0*/  CALL.REL.NOINC `($__internal_2_$__cuda_sm70_warpsync) ;  /* 0x0000066000007944 */ /* 0x000fea0003c00000 */
.L_x_269:
        /* <DEDUP_REMOVED lines=12> */
.L_x_271:
[----:B------:R-:W-:Y:S05]  /*63b0*/  BSYNC B0 ;  /* 0x0000000000007941 */ /* 0x000fea0003800000 */
.L_x_270:
[----:B--2---:R-:W-:Y:S01]  /*63c0*/  IADD3 R4, P0, R11, c[0x0][0x348], RZ ;  /* 0x0000d2000b047a10 */ /* 0x004fe20007f1e0ff */
[----:B------:R-:W-:Y:S03]  /*63d0*/  BSSY B0, `(.L_x_272) ;  /* 0x0000008000007945 */ /* 0x000fe60003800000 */
[----:B------:R-:W-:Y:S01]  /*63e0*/  IADD3.X R5, R14, c[0x0][0x34c], RZ, P0, !PT ;  /* 0x0000d3000e057a10 */ /* 0x000fe200007fe4ff */
[----:B------:R-:W-:Y:S05]  /*63f0*/  @P1 BRA `(.L_x_273) ;  /* 0x0000005000001947 */ /* 0x000fea0003800000 */
.L_x_274:
[----:B------:R-:W2:Y:S01]  /*6400*/  LDG.E.STRONG.GPU R0, [R4.64] ;  /* 0x0000001604007981 */ /* 0x000ea2000c1ef900 */
[----:B------:R-:W-:Y:S01]  /*6410*/  YIELD ;  /* 0x0000000000007946 */ /* 0x000fe20003800000 */
[----:B--2---:R-:W-:Y:S01]  /*6420*/  ISETP.NE.AND P0, PT, R0, R6, PT ;  /* 0x000000060000720c */ /* 0x004fe20003f05270 */
[----:B------:R-:W-:-:S12]  /*6430*/  CCTL.IVALL ;  /* 0x00000000ff00798f */ /* 0x000fd80002000000 */
[----:B------:R-:W-:Y:S05]  /*6440*/  @P0 BRA `(.L_x_274) ;  /* 0xffffffb000000947 */ /* 0x000fea000383ffff */
.L_x_273:
[----:B------:R-:W-:Y:S05]  /*6450*/  BSYNC B0 ;  /* 0x0000000000007941 */ /* 0x000fea0003800000 */
.L_x_272:
[----:B------:R-:W-:Y:S05]  /*6460*/  BRA.CONV ~URZ, `(.L_x_275) ;  /* 0x000000237f007947 */ /* 0x000fea000b800000 */
[----:B-1----:R-:W-:Y:S02]  /*6470*/  MOV R2, 0x6490 ;  /* 0x0000649000027802 */ /* 0x002fe40000000f00 */
[----:B------:R-:W-:Y:S05]  /*6480*/  CALL.REL.NOINC `($__internal_2_$__cuda_sm70_warpsync) ;  /* 0x000004c000007944 */ /* 0x000fea0003c00000 */
.L_x_275:
        /* <DEDUP_REMOVED lines=64> */
.L_x_276:
        /* <DEDUP_REMOVED lines=12> */
        .weak           $__internal_2_$__cuda_sm70_warpsync
        .type           $__internal_2_$__cuda_sm70_warpsync,@function
        .size           $__internal_2_$__cuda_sm70_warpsync,(.L_x_1384 - $__internal_2_$__cuda_sm70_warpsync)
$__internal_2_$__cuda_sm70_warpsync:
[----:B------:R-:W-:Y:S01]  /*6950*/  MOV R3, 0x0 ;  /* 0x0000000000037802 */ /* 0x000fe20000000f00 */
[----:B------:R-:W-:Y:S04]  /*6960*/  WARPSYNC R17 ;  /* 0x0000001100007348 */ /* 0x000fe80003800000 */
[----:B------:R-:W-:Y:S05]  /*6970*/  RET.REL.NODEC R2 `(_ZN7cutlass13device_kernelIN5flash19enable_sm80_to_sm89INS1_16FlashAttnBwdSm80INS1_25CollectiveMainloopBwdSm80ILi1ELi1EN4cute5tupleIJNS5_1CILi64EEES8_NS7_ILi192EEEEEENS_10bfloat16_tEfNS_4arch4Sm80ELb0ELb1ELb1ELb0ELb1ELb0ELb0ELb0ELi2ELi2ELi2ELi2ELb1EEENS1_24CollectiveEpilogueBwdGQAISA_fSD_Li256ELb0ELb1EEENS1_19SingleTileSchedulerILb0ELb0ELb0ELi64EEEEEEEEEvNT_6ParamsE) ;  /* 0xffff968002007950 */ /* 0x000fea0003c3ffff */
.L_x_277:
        /* <DEDUP_REMOVED lines=16> */
.L_x_1384:


//--------------------- .text._ZN7cutlass13device_kernelIN5flash19enable_sm80_to_sm89INS1_16FlashAttnBwdSm80INS1_25CollectiveMainloopBwdSm80ILi1ELi1EN4cute5tupleIJNS5_1CILi64EEES8_NS7_ILi192EEEEEENS_10bfloat16_tEfNS_4arch4Sm80ELb0ELb1ELb1ELb1ELb0ELb0ELb0ELb0ELi2ELi2ELi2ELi2ELb1EEENS1_21CollectiveEpilogueBwdISA_SB_SD_Li256ELb1ELb0ELi4EEENS1_19SingleTileSchedulerILb1ELb0ELb0ELi64EEEEEEEEEvNT_6ParamsE --------------------------
	.section	.text._ZN7cutlass13device_kernelIN5flash19enable_sm80_to_sm89INS1_16FlashAttnBwdSm80INS1_25CollectiveMainloopBwdSm80ILi1ELi1EN4cute5tupleIJNS5_1CILi64EEES8_NS7_ILi192EEEEEENS_10bfloat16_tEfNS_4arch4Sm80ELb0ELb1ELb1ELb1ELb0ELb0ELb0ELb0ELi2ELi2ELi2ELi2ELb1EEENS1_21CollectiveEpilogueBwdISA_SB_SD_Li256ELb1ELb0ELi4EEENS1_19SingleTileSchedulerILb1ELb0ELb0ELi64EEEEEEEEEvNT_6ParamsE,"ax",@progbits
	.sectioninfo	@"SHI_REGISTERS=255"
	.align	128
.text._ZN7cutlass13device_kernelIN5flash19enable_sm80_to_sm89INS1_16FlashAttnBwdSm80INS1_25CollectiveMainloopBwdSm80ILi1ELi1EN4cute5tupleIJNS5_1CILi64EEES8_NS7_ILi192EEEEEENS_10bfloat16_tEfNS_4arch4Sm80ELb0ELb1ELb1ELb1ELb0ELb0ELb0ELb0ELi2ELi2ELi2ELi2ELb1EEENS1_21CollectiveEpilogueBwdISA_SB_SD_Li256ELb1ELb0ELi4EEENS1_19SingleTileSchedulerILb1ELb0ELb0ELi64EEEEEEEEEvNT_6ParamsE:
        .type           _ZN7cutlass13device_kernelIN5flash19enable_sm80_to_sm89INS1_16FlashAttnBwdSm80INS1_25CollectiveMainloopBwdSm80ILi1ELi1EN4cute5tupleIJNS5_1CILi64EEES8_NS7_ILi192EEEEEENS_10bfloat16_tEfNS_4arch4Sm80ELb0ELb1ELb1ELb1ELb0ELb0ELb0ELb0ELi2ELi2ELi2ELi2ELb1EEENS1_21CollectiveEpilogueBwdISA_SB_SD_Li256ELb1ELb0ELi4EEENS1_19SingleTileSchedulerILb1ELb0ELb0ELi64EEEEEEEEEvNT_6ParamsE,@function
        .size           _ZN7cutlass13device_kernelIN5flash19enable_sm80_to_sm89INS1_16FlashAttnBwdSm80INS1_25CollectiveMainloopBwdSm80ILi1ELi1EN4cute5tupleIJNS5_1CILi64EEES8_NS7_ILi192EEEEEENS_10bfloat16_tEfNS_4arch4Sm80ELb0ELb1ELb1ELb1ELb0ELb0ELb0ELb0ELi2ELi2ELi2ELi2ELb1EEENS1_21CollectiveEpilogueBwdISA_SB_SD_Li256ELb1ELb0ELi4EEENS1_19SingleTileSchedulerILb1ELb0ELb0ELi64EEEEEEEEEvNT_6ParamsE,(.L_x_1386 - _ZN7cutlass13device_kernelIN5flash19enable_sm80_to_sm89INS1_16FlashAttnBwdSm80INS1_25CollectiveMainloopBwdSm80ILi1ELi1EN4cute5tupleIJNS5_1CILi64EEES8_NS7_ILi192EEEEEENS_10bfloat16_tEfNS_4arch4Sm80ELb0ELb1ELb1ELb1ELb0ELb0ELb0ELb0ELi2ELi2ELi2ELi2ELb1EEENS1_21CollectiveEpilogueBwdISA_SB_SD_Li256ELb1ELb0ELi4EEENS1_19SingleTileSchedulerILb1ELb0ELb0ELi64EEEEEEEEEvNT_6ParamsE)
        .other          _ZN7cutlass13device_kernelIN5flash19enable_sm80_to_sm89INS1_16FlashAttnBwdSm80INS1_25CollectiveMainloopBwdSm80ILi1ELi1EN4cute5tupleIJNS5_1CILi64EEES8_NS7_ILi192EEEEEENS_10bfloat16_tEfNS_4arch4Sm80ELb0ELb1ELb1ELb1ELb0ELb0ELb0ELb0ELi2ELi2ELi2ELi2ELb1EEENS1_21CollectiveEpilogueBwdISA_SB_SD_Li256ELb1ELb0ELi4EEENS1_19SingleTileSchedulerILb1ELb0ELb0ELi64EEEEEEEEEvNT_6ParamsE,@"STO_CUDA_ENTRY STV_DEFAULT"
_ZN7cutlass13device_kernelIN5flash19enable_sm80_to_sm89INS1_16FlashAttnBwdSm80INS1_25CollectiveMainloopBwdSm80ILi1ELi1EN4cute5tupleIJNS5_1CILi64EEES8_NS7_ILi192EEEEEENS_10bfloat16_tEfNS_4arch4Sm80ELb0ELb1ELb1ELb1ELb0ELb0ELb0ELb0ELi2ELi2ELi2ELi2ELb1EEENS1_21CollectiveEpilogueBwdISA_SB_SD_Li256ELb1ELb0ELi4EEENS1_19SingleTileSchedulerILb1ELb0ELb0ELi64EEEEEEEEEvNT_6ParamsE:
[----:B------:R-:W-:Y:S02]  /*0000*/  MOV R1, c[0x0][0x28] ;  /* 0x00000a0000017a02 */ /* 0x000fe40000000f00 */
[----:B------:R-:W1:Y:S01]  /*0010*/  S2R R233, SR_TID.X ;  /* 0x0000000000e97919 */ /* 0x000e620000002100 */
[----:B------:R-:W-:Y:S01]  /*0020*/  IMAD.MOV.U32 R7, RZ, RZ, 0x4 ;  /* 0x00000004ff077424 */ /* 0x000fe200078e00ff */
[----:B------:R-:W2:Y:S01]  /*0030*/  S2UR UR10, SR_CTAID.X ;  /* 0x00000000000a79c3 */ /* 0x000ea20000002500 */
[----:B------:R-:W-:Y:S01]  /*0040*/  ULDC.64 UR16, c[0x0][0x118] ;  /* 0x0000460000107ab9 */ /* 0x000fe20000000a00 */
[----:B------:R-:W3:Y:S01]  /*0050*/  S2R R238, SR_CTAID.Z ;  /* 0x0000000000ee7919 */ /* 0x000ee20000002700 */
[----:B------:R-:W-:-:S03]  /*0060*/  IADD3 R1, R1, -0x20, RZ ;  /* 0xffffffe001017810 */ /* 0x000fc60007ffe0ff */
[----:B------:R-:W4:Y:S01]  /*0070*/  S2R R3, SR_CTAID.Y ;  /* 0x0000000000037919 */ /* 0x000f220000002600 */
[----:B-1----:R-:W-:Y:S01]  /*0080*/  SHF.R.U32.HI R0, RZ, 0x5, R233 ;  /* 0x00000005ff007819 */ /* 0x002fe200000116e9 */
[----:B---3--:R-:W-:-:S05]  /*0090*/  IMAD.WIDE R4, R238, R7, c[0x0][0x3c0] ;  /* 0x0000f000ee047625 */ /* 0x008fca00078e0207 */
[----:B------:R-:W1:Y:S02]  /*00a0*/  SHFL.IDX PT, R0, R0, RZ, 0x1f ;  /* 0x00001fff00007589 */ /* 0x000e6400000e0000 */
[----:B-1----:R-:W-:-:S13]  /*00b0*/  ISETP.NE.AND P0, PT, R0, RZ, PT ;  /* 0x000000ff0000720c */ /* 0x002fda0003f05270 */
[----:B------:R-:W-:Y:S05]  /*00c0*/  @!P0 BRA `(.L_x_278) ;  /* 0x0000012000008947 */ /* 0x000fea0003800000 */
[----:B--2-4-:R-:W-:-:S04]  /*00d0*/  ISETP.NE.U32.AND P0, PT, RZ, c[0x0][0x3c0], PT ;  /* 0x0000f000ff007a0c */ /* 0x014fc80003f05070 */
[----:B------:R-:W-:-:S13]  /*00e0*/  ISETP.NE.AND.EX P0, PT, RZ, c[0x0][0x3c4], PT, P0 ;  /* 0x0000f100ff007a0c */ /* 0x000fda0003f05300 */
[----:B------:R-:W-:Y:S05]  /*00f0*/  @!P0 BRA `(.L_x_279) ;  /* 0x0000002000008947 */ /* 0x000fea0003800000 */
[----:B------:R1:W5:Y:S01]  /*0100*/  LDG.E R0, [R4.64] ;  /* 0x0000001004007981 */ /* 0x000362000c1e1900 */
[----:B------:R-:W-:Y:S05]  /*0110*/  BRA `(.L_x_280) ;  /* 0x0000009000007947 */ /* 0x000fea0003800000 */
.L_x_279:
        /* <DEDUP_REMOVED lines=8> */
.L_x_281:
[----:B------:R-:W-:Y:S02]  /*01a0*/  MOV R0, c[0x0][0x3a4] ;  /* 0x0000e90000007a02 */ /* 0x000fe40000000f00 */
.L_x_280:
[----:B------:R-:W-:-:S06]  /*01b0*/  USHF.L.U32 UR14, UR10, 0x6, URZ ;  /* 0x000000060a0e7899 */ /* 0x000fcc000800063f */
[----:B-----5:R-:W-:-:S04]  /*01c0*/  ISETP.LE.AND P0, PT, R0, UR14, PT ;  /* 0x0000000e00007c0c */ /* 0x020fc8000bf03270 */
[----:B------:R-:W-:Y:S01]  /*01d0*/  SEL R238, R238, 0xffffffff, !P0 ;  /* 0xffffffffeeee7807 */ /* 0x000fe20004000000 */
[----:B------:R-:W-:Y:S05]  /*01e0*/  BRA `(.L_x_282) ;  /* 0x0000011000007947 */ /* 0x000fea0003800000 */
.L_x_278:
[----:B--2-4-:R-:W-:-:S04]  /*01f0*/  ISETP.NE.U32.AND P0, PT, RZ, c[0x0][0x3c0], PT ;  /* 0x0000f000ff007a0c */ /* 0x014fc80003f05070 */
[----:B------:R-:W-:-:S13]  /*0200*/  ISETP.NE.AND.EX P0, PT, RZ, c[0x0][0x3c4], PT, P0 ;  /* 0x0000f100ff007a0c */ /* 0x000fda0003f05300 */
[----:B------:R-:W-:Y:S05]  /*0210*/  @!P0 BRA `(.L_x_283) ;  /* 0x0000002000008947 */ /* 0x000fea0003800000 */
[----:B------:R1:W5:Y:S01]  /*0220*/  LDG.E R0, [R4.64] ;  /* 0x0000001004007981 */ /* 0x000362000c1e1900 */
[----:B------:R-:W-:Y:S05]  /*0230*/  BRA `(.L_x_284) ;  /* 0x0000009000007947 */ /* 0x000fea0003800000 */
.L_x_283:
        /* <DEDUP_REMOVED lines=8> */
.L_x_285:
[----:B------:R-:W-:Y:S02]  /*02c0*/  MOV R0, c[0x0][0x3a4] ;  /* 0x0000e90000007a02 */ /* 0x000fe40000000f00 */
.L_x_284:
[----:B------:R-:W-:-:S06]  /*02d0*/  USHF.L.U32 UR14, UR10, 0x6, URZ ;  /* 0x000000060a0e7899 */ /* 0x000fcc000800063f */
[----:B-----5:R-:W-:-:S04]  /*02e0*/  ISETP.LE.AND P0, PT, R0, UR14, PT ;  /* 0x0000000e00007c0c */ /* 0x020fc8000bf03270 */
[----:B------:R-:W-:-:S04]  /*02f0*/  SEL R238, R238, 0xffffffff, !P0 ;  /* 0xffffffffeeee7807 */ /* 0x000fc80004000000 */
.L_x_282:
        /* <DEDUP_REMOVED lines=9> */
[----:B-1----:R-:W2:Y:S02]  /*0390*/  @P1 LDG.E R5, [R10.64] ;  /* 0x000000100a051981 */ /* 0x002ea4000c1e1900 */
[----:B------:R-:W-:-:S04]  /*03a0*/  @P0 IMAD.WIDE R12, R238, R7, c[0x0][0x2d8] ;  /* 0x0000b600ee0c0625 */ /* 0x000fc800078e0207 */
[----:B------:R-:W-:Y:S01]  /*03b0*/  IMAD.MOV.U32 R0, RZ, RZ, RZ ;  /* 0x000000ffff007224 */ /* 0x000fe200078e00ff */
[----:B------:R-:W3:Y:S01]  /*03c0*/  @P0 LDG.E R6, [R12.64] ;  /* 0x000000100c060981 */ /* 0x000ee2000c1e1900 */
[----:B------:R-:W-:Y:S02]  /*03d0*/  IMAD.MOV.U32 R2, RZ, RZ, RZ ;  /* 0x000000ffff027224 */ /* 0x000fe400078e00ff */
[----:B------:R-:W-:Y:S02]  /*03e0*/  IMAD.WIDE R8, R238, R7, c[0x0][0x2d0] ;  /* 0x0000b400ee087625 */ /* 0x000fe400078e0207 */
[----:B------:R1:W5:Y:S04]  /*03f0*/  @P1 LDG.E R0, [R10.64] ;  /* 0x000000100a001981 */ /* 0x000368000c1e1900 */
[----:B------:R1:W5:Y:S01]  /*0400*/  @P4 LDG.E R2, [R8.64] ;  /* 0x0000001008024981 */ /* 0x000362000c1e1900 */
[----:B------:R-:W-:-:S02]  /*0410*/  ULDC UR13, c[0x0][0x168] ;  /* 0x00005a00000d7ab9 */ /* 0x000fc40000000800 */
[----:B------:R-:W-:Y:S01]  /*0420*/  ULDC UR7, c[0x0][0x198] ;  /* 0x0000660000077ab9 */ /* 0x000fe20000000800 */
[----:B--2---:R-:W-:-:S05]  /*0430*/  @P1 IMAD R4, R238, 0x40, R5 ;  /* 0x00000040ee041824 */ /* 0x004fca00078e0205 */
[----:B------:R-:W-:Y:S01]  /*0440*/  @P1 SHF.R.S32.HI R5, RZ, 0x1f, R4 ;  /* 0x0000001fff051819 */ /* 0x000fe20000011404 */
[----:B---3--:R1:W2:Y:S03]  /*0450*/  @P0 R2UR UR13, R6 ;  /* 0x00000000060d03c2 */ /* 0x0082a600000e0000 */
[----:B------:R-:W-:Y:S01]  /*0460*/  @P1 LEA.HI R5, R5, R4, RZ, 0x6 ;  /* 0x0000000405051211 */ /* 0x000fe200078f30ff */
[----:B------:R-:W-:-:S03]  /*0470*/  IMAD.MOV.U32 R4, RZ, RZ, RZ ;  /* 0x000000ffff047224 */ /* 0x000fc600078e00ff */
[----:B------:R-:W-:Y:S01]  /*0480*/  @P1 LOP3.LUT R4, R5, 0xffffffc0, RZ, 0xc0, !PT ;  /* 0xffffffc005041812 */ /* 0x000fe200078ec0ff */
[----:B------:R-:W-:Y:S05]  /*0490*/  @P0 BRA `(.L_x_286) ;  /* 0x0000006000000947 */ /* 0x000fea0003800000 */
[----:B------:R-:W-:Y:S05]  /*04a0*/  @!P1 BRA `(.L_x_286) ;  /* 0x0000005000009947 */ /* 0x000fea0003800000 */
[----:B------:R-:W3:Y:S04]  /*04b0*/  LDG.E R5, [R10.64] ;  /* 0x000000100a057981 */ /* 0x000ee8000c1e1900 */
[----:B-1----:R-:W4:Y:S01]  /*04c0*/  LDG.E R6, [R10.64+0x4] ;  /* 0x000004100a067981 */ /* 0x002f22000c1e1900 */
[----:B--23--:R-:W1:Y:S08]  /*04d0*/  R2UR UR13, R5 ;  /* 0x00000000050d73c2 */ /* 0x00ce7000000e0000 */
[----:B----4-:R-:W1:Y:S02]  /*04e0*/  R2UR UR4, R6 ;  /* 0x00000000060473c2 */ /* 0x010e6400000e0000 */
[----:B-1----:R-:W-:-:S06]  /*04f0*/  UIADD3 UR13, -UR13, UR4, URZ ;  /* 0x000000040d0d7290 */ /* 0x002fcc000fffe13f */
.L_x_286:
[----:B------:R-:W-:-:S04]  /*0500*/  ISETP.NE.U32.AND P0, PT, RZ, c[0x0][0x2e0], PT ;  /* 0x0000b800ff007a0c */ /* 0x000fc80003f05070 */
[----:B------:R-:W-:-:S13]  /*0510*/  ISETP.NE.AND.EX P0, PT, RZ, c[0x0][0x2e4], PT, P0 ;  /* 0x0000b900ff007a0c */ /* 0x000fda0003f05300 */
[----:B------:R-:W-:Y:S05]  /*0520*/  @!P0 BRA `(.L_x_287) ;  /* 0x0000004000008947 */ /* 0x000fea0003800000 */
[----:B-1----:R-:W-:-:S05]  /*0530*/  IMAD.WIDE R6, R238, R7, c[0x0][0x2e0] ;  /* 0x0000b800ee067625 */ /* 0x002fca00078e0207 */
[----:B------:R-:W3:Y:S02]  /*0540*/  LDG.E R5, [R6.64] ;  /* 0x0000001006057981 */ /* 0x000ee4000c1e1900 */
[----:B---3--:R1:W3:Y:S02]  /*0550*/  R2UR UR7, R5 ;  /* 0x00000000050773c2 */ /* 0x0082e400000e0000 */
[----:B-1-3--:R-:W-:Y:S05]  /*0560*/  BRA `(.L_x_288) ;  /* 0x0000006000007947 */ /* 0x00afea0003800000 */
.L_x_287:
[----:B------:R-:W-:Y:S05]  /*0570*/  @!P4 BRA `(.L_x_288) ;  /* 0x000000500000c947 */ /* 0x000fea0003800000 */
[----:B------:R-:W3:Y:S04]  /*0580*/  LDG.E R5, [R8.64] ;  /* 0x0000001008057981 */ /* 0x000ee8000c1e1900 */
[----:B-1----:R-:W4:Y:S01]  /*0590*/  LDG.E R6, [R8.64+0x4] ;  /* 0x0000041008067981 */ /* 0x002f22000c1e1900 */
[----:B---3--:R-:W1:Y:S08]  /*05a0*/  R2UR UR7, R5 ;  /* 0x00000000050773c2 */ /* 0x008e7000000e0000 */
[----:B----4-:R-:W1:Y:S02]  /*05b0*/  R2UR UR4, R6 ;  /* 0x00000000060473c2 */ /* 0x010e6400000e0000 */
[----:B-1----:R-:W-:-:S06]  /*05c0*/  UIADD3 UR7, -UR7, UR4, URZ ;  /* 0x0000000407077290 */ /* 0x002fcc000fffe13f */
.L_x_288:
[----:B--2---:R-:W-:Y:S01]  /*05d0*/  UIADD3 UR5, UR13, 0x3f, URZ ;  /* 0x0000003f0d057890 */ /* 0x004fe2000fffe03f */
[----:B------:R-:W-:-:S03]  /*05e0*/  ISETP.LE.AND P0, PT, RZ, UR10, PT ;  /* 0x0000000aff007c0c */ /* 0x000fc6000bf03270 */
[----:B------:R-:W-:-:S04]  /*05f0*/  USHF.R.S32.HI UR4, URZ, 0x1f, UR5 ;  /* 0x0000001f3f047899 */ /* 0x000fc80008011405 */
[----:B------:R-:W-:-:S04]  /*0600*/  ULEA.HI UR4, UR4, UR5, URZ, 0x6 ;  /* 0x0000000504047291 */ /* 0x000fc8000f8f303f */
[----:B------:R-:W-:Y:S02]  /*0610*/  USHF.R.S32.HI UR12, URZ, 0x6, UR4 ;  /* 0x000000063f0c7899 */ /* 0x000fe40008011404 */
[----:B------:R-:W-:Y:S05]  /*0620*/  @!P0 BRA `(.L_x_289) ;  /* 0x0000009000008947 */ /* 0x000fea0003800000 */
[----:B------:R-:W-:Y:S02]  /*0630*/  UIADD3 UR4, -UR7, 0x7f, UR13 ;  /* 0x0000007f07047890 */ /* 0x000fe4000fffe10d */
[----:B------:R-:W-:Y:S02]  /*0640*/  ULDC UR5, c[0x0][0x2a0] ;  /* 0x0000a80000057ab9 */ /* 0x000fe40000000800 */
[----:B------:R-:W-:-:S04]  /*0650*/  ULEA UR4, UR10, UR4, 0x6 ;  /* 0x000000040a047291 */ /* 0x000fc8000f8e303f */
[----:B------:R-:W-:-:S04]  /*0660*/  UIADD3 UR5, UR4, UR5, URZ ;  /* 0x0000000504057290 */ /* 0x000fc8000fffe03f */
[----:B------:R-:W-:-:S04]  /*0670*/  USHF.R.S32.HI UR4, URZ, 0x1f, UR5 ;  /* 0x0000001f3f047899 */ /* 0x000fc80008011405 */
[----:B------:R-:W-:-:S04]  /*0680*/  ULEA.HI UR4, UR4, UR5, URZ, 0x6 ;  /* 0x0000000504047291 */ /* 0x000fc8000f8f303f */
[----:B------:R-:W-:-:S04]  /*0690*/  USHF.R.S32.HI UR4, URZ, 0x6, UR4 ;  /* 0x000000063f047899 */ /* 0x000fc80008011404 */
[----:B------:R-:W-:-:S04]  /*06a0*/  UISETP.LT.AND UP0, UPT, UR12, UR4, UPT ;  /* 0x000000040c00728c */ /* 0x000fc8000bf01270 */
[----:B------:R-:W-:Y:S02]  /*06b0*/  USEL UR12, UR12, UR4, UP0 ;  /* 0x000000040c0c7287 */ /* 0x000fe40008000000 */
.L_x_289:
[----:B------:R-:W-:Y:S01]  /*06c0*/  UIADD3 UR4, UR14, UR13, -UR7 ;  /* 0x0000000d0e047290 */ /* 0x000fe2000fffe807 */
[----:B------:R-:W-:Y:S01]  /*06d0*/  PLOP3.LUT P2, PT, PT, PT, PT, 0x80, 0x0 ;  /* 0x000000000000781c */ /* 0x000fe20003f4f070 */
[----:B------:R-:W-:Y:S01]  /*06e0*/  ULDC UR5, c[0x0][0x2a4] ;  /* 0x0000a90000057ab9 */ /* 0x000fe20000000800 */
[----:B------:R-:W-:Y:S01]  /*06f0*/  CS2R R110, SRZ ;  /* 0x00000000006e7805 */ /* 0x000fe2000001ff00 */
[----:B------:R-:W-:Y:S01]  /*0700*/  UIADD3 UR5, UR4, -UR5, URZ ;  /* 0x8000000504057290 */ /* 0x000fe2000fffe03f */
[----:B------:R-:W-:Y:S01]  /*0710*/  CS2R R108, SRZ ;  /* 0x00000000006c7805 */ /* 0x000fe2000001ff00 */
[----:B------:R-:W-:Y:S01]  /*0720*/  CS2R R114, SRZ ;  /* 0x0000000000727805 */ /* 0x000fe2000001ff00 */
        /* <DEDUP_REMOVED lines=59> */
[----:B------:R-:W-:Y:S01]  /*0ae0*/  IMAD.U32 R24, RZ, RZ, UR10 ;  /* 0x0000000aff187e24 */ /* 0x000fe2000f8e00ff */
[-C--:B------:R-:W-:Y:S01]  /*0af0*/  LEA.HI R6, R18, R233.reuse, RZ, 0x3 ;  /* 0x000000e912067211 */ /* 0x080fe200078f18ff */
[----:B------:R-:W-:Y:S01]  /*0b00*/  UIADD3 UR11, -UR14, UR7, URZ ;  /* 0x000000070e0b7290 */ /* 0x000fe2000fffe13f */
[C---:B------:R-:W-:Y:S01]  /*0b10*/  IADD3 R28, P2, R9.reuse, R4, RZ ;  /* 0x00000004091c7210 */ /* 0x040fe20007f5e0ff */
[----:B------:R-:W-:Y:S01]  /*0b20*/  USHF.R.S32.HI UR8, URZ, 0x1f, UR6 ;  /* 0x0000001f3f087899 */ /* 0x000fe20008011406 */
[----:B------:R-:W-:Y:S01]  /*0b30*/  SHF.R.S32.HI R5, RZ, 0x1f, R233 ;  /* 0x0000001fff057819 */ /* 0x000fe200000114e9 */
[----:B------:R-:W-:Y:S01]  /*0b40*/  ULDC.64 UR4, c[0x0][0x178] ;  /* 0x00005e0000047ab9 */ /* 0x000fe20000000a00 */
[C---:B------:R-:W-:Y:S01]  /*0b50*/  IADD3 R26, P0, R8.reuse, R233, RZ ;  /* 0x000000e9081a7210 */ /* 0x040fe20007f1e0ff */
[----:B------:R-:W-:Y:S01]  /*0b60*/  UIMAD.WIDE.U32 UR18, UR6, UR4, URZ ;  /* 0x00000004061272a5 */ /* 0x000fe2000f8e003f */
[----:B------:R-:W-:Y:S01]  /*0b70*/  SHF.R.S32.HI R237, RZ, 0x3, R6 ;  /* 0x00000003ffed7819 */ /* 0x000fe20000011406 */
[----:B------:R-:W-:Y:S01]  /*0b80*/  UIMAD UR4, UR8, UR4, URZ ;  /* 0x00000004080472a4 */ /* 0x000fe2000f8e023f */
[----:B------:R-:W-:Y:S01]  /*0b90*/  LEA.HI.X.SX32 R29, R9, R7, 0x1, P2 ;  /* 0x00000007091d7211 */ /* 0x000fe200010f0eff */
[----:B------:R-:W-:Y:S01]  /*0ba0*/  @P3 IMAD.HI.U32 R4, R3, c[0x0][0x24c], RZ ;  /* 0x0000930003043a27 */ /* 0x000fe200078e00ff */
[----:B------:R-:W-:Y:S01]  /*0bb0*/  LEA.HI.X.SX32 R27, R8, R5, 0x1, P0 ;  /* 0x00000005081b7211 */ /* 0x000fe200000f0eff */
[----:B------:R-:W-:Y:S01]  /*0bc0*/  UIMAD UR4, UR6, UR5, UR4 ;  /* 0x00000005060472a4 */ /* 0x000fe2000f8e0204 */
[----:B------:R-:W-:Y:S01]  /*0bd0*/  SHF.R.S32.HI R5, RZ, 0x1f, R237 ;  /* 0x0000001fff057819 */ /* 0x000fe200000114ed */
[----:B------:R-:W-:Y:S01]  /*0be0*/  IMAD.MOV.U32 R7, RZ, RZ, R3 ;  /* 0x000000ffff077224 */ /* 0x000fe200078e0003 */
[----:B------:R-:W-:Y:S01]  /*0bf0*/  @P3 SHF.R.U32.HI R7, RZ, c[0x0][0x250], R4 ;  /* 0x00009400ff073a19 */ /* 0x000fe20000011604 */
[----:B------:R-:W-:Y:S01]  /*0c00*/  UIADD3 UR4, UR19, UR4, URZ ;  /* 0x0000000413047290 */ /* 0x000fe2000fffe03f */
[C---:B-----5:R-:W-:Y:S01]  /*0c10*/  IADD3 R23, P2, R237.reuse, R0, RZ ;  /* 0x00000000ed177210 */ /* 0x060fe20007f5e0ff */
[----:B------:R-:W-:Y:S01]  /*0c20*/  USHF.L.U32 UR15, UR6, 0x6, URZ ;  /* 0x00000006060f7899 */ /* 0x000fe2000800063f */
[----:B------:R-:W-:Y:S01]  /*0c30*/  LOP3.LUT R4, R6, 0xfffffff8, RZ, 0xc0, !PT ;  /* 0xfffffff806047812 */ /* 0x000fe200078ec0ff */
[----:B------:R-:W-:Y:S01]  /*0c40*/  UMOV UR9, 0x6 ;  /* 0x0000000600097882 */ /* 0x000fe20000000000 */
[----:B------:R-:W-:Y:S01]  /*0c50*/  IADD3 R14, P0, R237, R2, RZ ;  /* 0x00000002ed0e7210 */ /* 0x000fe20007f1e0ff */
[----:B------:R-:W-:Y:S01]  /*0c60*/  IMAD.WIDE.U32 R26, R3, c[0x0][0x238], R26 ;  /* 0x00008e00031a7a25 */ /* 0x000fe200078e001a */
[----:B------:R-:W-:Y:S01]  /*0c70*/  LEA.HI.X.SX32 R32, R0, R5, 0x1, P2 ;  /* 0x0000000500207211 */ /* 0x000fe200010f0eff */
[----:B------:R-:W-:Y:S01]  /*0c80*/  CS2R R114, SRZ ;  /* 0x0000000000727805 */ /* 0x000fe2000001ff00 */
[----:B------:R-:W-:Y:S01]  /*0c90*/  LEA.HI R0, R18, R233, RZ, 0x2 ;  /* 0x000000e912007211 */ /* 0x000fe200078f10ff */
[----:B------:R-:W-:Y:S01]  /*0ca0*/  IMAD.IADD R9, R233, 0x1, -R4 ;  /* 0x00000001e9097824 */ /* 0x000fe200078e0a04 */
[----:B------:R-:W-:Y:S01]  /*0cb0*/  LEA.HI.X.SX32 R15, R2, R5, 0x1, P0 ;  /* 0x00000005020f7211 */ /* 0x000fe200000f0eff */
[----:B------:R-:W-:Y:S01]  /*0cc0*/  IMAD R38, R32, c[0x0][0x178], RZ ;  /* 0x00005e0020267a24 */ /* 0x000fe200078e02ff */
[--C-:B------:R-:W-:Y:S01]  /*0cd0*/  SHF.R.S32.HI R5, RZ, 0x2, R0.reuse ;  /* 0x00000002ff057819 */ /* 0x100fe20000011400 */
[----:B------:R-:W-:Y:S01]  /*0ce0*/  IMAD.SHL.U32 R30, R9, 0x8, RZ ;  /* 0x00000008091e7824 */ /* 0x000fe200078e00ff */
[----:B------:R-:W-:Y:S01]  /*0cf0*/  SHF.R.S32.HI R236, RZ, 0x1f, R0 ;  /* 0x0000001fffec7819 */ /* 0x000fe20000011400 */
[----:B------:R-:W-:Y:S01]  /*0d00*/  IMAD.WIDE R24, R24, 0x40, R14 ;  /* 0x0000004018187825 */ /* 0x000fe200078e020e */
[----:B------:R-:W-:Y:S01]  /*0d10*/  SHF.R.S32.HI R42, RZ, 0x1f, R7 ;  /* 0x0000001fff2a7819 */ /* 0x000fe20000011407 */
[----:B------:R-:W-:Y:S01]  /*0d20*/  CS2R R112, SRZ ;  /* 0x0000000000707805 */ /* 0x000fe2000001ff00 */
[----:B------:R-:W-:Y:S01]  /*0d30*/  LEA.HI R236, R236, R5, RZ, 0x3 ;  /* 0x00000005ecec7211 */ /* 0x000fe200078f18ff */
[----:B------:R-:W-:Y:S01]  /*0d40*/  IMAD R32, R32, c[0x0][0x208], RZ ;  /* 0x0000820020207a24 */ /* 0x000fe200078e02ff */
[-C--:B------:R-:W-:Y:S01]  /*0d50*/  LEA.HI R17, R18, R233.reuse, RZ, 0x4 ;  /* 0x000000e912117211 */ /* 0x080fe200078f20ff */
[C---:B------:R-:W-:Y:S01]  /*0d60*/  IMAD R36, R42.reuse, c[0x0][0x1e0], RZ ;  /* 0x000078002a247a24 */ /* 0x040fe200078e02ff */
[----:B------:R-:W-:Y:S01]  /*0d70*/  SHF.R.S32.HI R31, RZ, 0x1f, R30 ;  /* 0x0000001fff1f7819 */ /* 0x000fe2000001141e */
[----:B------:R-:W-:Y:S01]  /*0d80*/  IMAD R42, R42, c[0x0][0x1b0], RZ ;  /* 0x00006c002a2a7a24 */ /* 0x000fe200078e02ff */
[----:B------:R-:W-:Y:S01]  /*0d90*/  SHF.R.S32.HI R13, RZ, 0x1f, R238 ;  /* 0x0000001fff0d7819 */ /* 0x000fe200000114ee */
[C---:B------:R-:W-:Y:S01]  /*0da0*/  IMAD R36, R7.reuse, c[0x0][0x1e4], R36 ;  /* 0x0000790007247a24 */ /* 0x040fe200078e0224 */
[-C--:B------:R-:W-:Y:S01]  /*0db0*/  LEA.HI R11, R18, R233.reuse, RZ, 0x5 ;  /* 0x000000e9120b7211 */ /* 0x080fe200078f28ff */
[C---:B------:R-:W-:Y:S01]  /*0dc0*/  IMAD R42, R7.reuse, c[0x0][0x1b4], R42 ;  /* 0x00006d00072a7a24 */ /* 0x040fe200078e022a */
[----:B------:R-:W-:Y:S01]  /*0dd0*/  LOP3.LUT R236, R236, 0xfffffff8, RZ, 0xc0, !PT ;  /* 0xfffffff8ecec7812 */ /* 0x000fe200078ec0ff */
[C---:B------:R-:W-:Y:S01]  /*0de0*/  IMAD.WIDE.U32 R34, R7.reuse, c[0x0][0x1e0], R30 ;  /* 0x0000780007227a25 */ /* 0x040fe200078e001e */
[----:B------:R-:W-:Y:S01]  /*0df0*/  SHF.R.S32.HI R2, RZ, 0x4, R17 ;  /* 0x00000004ff027819 */ /* 0x000fe20000011411 */
[----:B------:R-:W-:Y:S01]  /*0e00*/  CS2R R110, SRZ ;  /* 0x00000000006e7805 */ /* 0x000fe2000001ff00 */
[----:B------:R-:W-:Y:S01]  /*0e10*/  SHF.R.S32.HI R8, RZ, 0x5, R11 ;  /* 0x00000005ff087819 */ /* 0x000fe2000001140b */
[----:B------:R-:W-:Y:S01]  /*0e20*/  IMAD.WIDE.U32 R20, R7, c[0x0][0x1b0], R30 ;  /* 0x00006c0007147a25 */ /* 0x000fe200078e001e */
[----:B------:R-:W-:Y:S01]  /*0e30*/  SEL R7, R13, RZ, !P4 ;  /* 0x000000ff0d077207 */ /* 0x000fe20006000000 */
[----:B------:R-:W-:Y:S01]  /*0e40*/  CS2R R108, SRZ ;  /* 0x00000000006c7805 */ /* 0x000fe2000001ff00 */
[----:B------:R-:W-:Y:S01]  /*0e50*/  LEA.HI R4, R17, R2, RZ, 0x1 ;  /* 0x0000000211047211 */ /* 0x000fe200078f08ff */
[----:B------:R-:W-:Y:S01]  /*0e60*/  IMAD.IADD R236, R5, 0x1, -R236 ;  /* 0x0000000105ec7824 */ /* 0x000fe200078e0aec */
[----:B------:R-:W-:Y:S01]  /*0e70*/  LEA.HI R18, R18, R233, RZ, 0x6 ;  /* 0x000000e912127211 */ /* 0x000fe200078f30ff */
[----:B------:R-:W-:Y:S01]  /*0e80*/  IMAD.IADD R37, R35, 0x1, R36 ;  /* 0x0000000123257824 */ /* 0x000fe200078e0224 */
[----:B------:R-:W-:Y:S01]  /*0e90*/  LEA.HI R12, R11, R8, RZ, 0x1 ;  /* 0x000000080b0c7211 */ /* 0x000fe200078f08ff */
[----:B------:R-:W-:Y:S01]  /*0ea0*/  IMAD.SHL.U32 R5, R237, 0x40, RZ ;  /* 0x00000040ed057824 */ /* 0x000fe200078e00ff */
[----:B------:R-:W-:Y:S01]  /*0eb0*/  LOP3.LUT R4, R4, 0xfffffffe, RZ, 0xc0, !PT ;  /* 0xfffffffe04047812 */ /* 0x000fe200078ec0ff */
[----:B------:R-:W-:Y:S01]  /*0ec0*/  IMAD.MOV.U32 R36, RZ, RZ, R34 ;  /* 0x000000ffff247224 */ /* 0x000fe200078e0022 */
[----:B------:R-:W-:Y:S01]  /*0ed0*/  SEL R34, R238, RZ, !P4 ;  /* 0x000000ffee227207 */ /* 0x000fe20006000000 */
[C---:B------:R-:W-:Y:S01]  /*0ee0*/  IMAD R15, R7.reuse, c[0x0][0x1e8], RZ ;  /* 0x00007a00070f7a24 */ /* 0x040fe200078e02ff */
[----:B------:R-:W-:Y:S01]  /*0ef0*/  SHF.R.S32.HI R18, RZ, 0x6, R18 ;  /* 0x00000006ff127819 */ /* 0x000fe20000011412 */
[----:B------:R-:W-:Y:S01]  /*0f00*/  IMAD R7, R7, c[0x0][0x1b8], RZ ;  /* 0x00006e0007077a24 */ /* 0x000fe200078e02ff */
[----:B------:R-:W-:Y:S01]  /*0f10*/  LOP3.LUT R5, R5, 0x1c0, RZ, 0xc0, !PT ;  /* 0x000001c005057812 */ /* 0x000fe200078ec0ff */
[----:B------:R-:W-:Y:S01]  /*0f20*/  IMAD.IADD R43, R21, 0x1, R42 ;  /* 0x00000001152b7824 */ /* 0x000fe200078e022a */
[----:B------:R-:W-:Y:S01]  /*0f30*/  LOP3.LUT R12, R12, 0xfffffffe, RZ, 0xc0, !PT ;  /* 0xfffffffe0c0c7812 */ /* 0x000fe200078ec0ff */
[----:B------:R-:W-:Y:S01]  /*0f40*/  IMAD.MOV.U32 R42, RZ, RZ, R20 ;  /* 0x000000ffff2a7224 */ /* 0x000fe200078e0014 */
[----:B------:R-:W-:Y:S01]  /*0f50*/  LOP3.LUT P0, RZ, R236, 0x4, RZ, 0xc0, !PT ;  /* 0x00000004ecff7812 */ /* 0x000fe2000780c0ff */
[----:B------:R-:W-:Y:S01]  /*0f60*/  IMAD R14, R34, c[0x0][0x1bc], R7 ;  /* 0x00006f00220e7a24 */ /* 0x000fe200078e0207 */
[----:B------:R-:W-:Y:S01]  /*0f70*/  LOP3.LUT R235, R5, 0x38, R30, 0xf8, !PT ;  /* 0x0000003805eb7812 */ /* 0x000fe200078ef81e */
[----:B------:R-:W-:Y:S01]  /*0f80*/  IMAD.IADD R4, R2, 0x1, -R4 ;  /* 0x0000000102047824 */ /* 0x000fe200078e0a04 */
[----:B------:R-:W-:Y:S01]  /*0f90*/  SHF.R.U32.HI R2, RZ, 0x3, R5 ;  /* 0x00000003ff027819 */ /* 0x000fe20000011605 */
[----:B------:R-:W-:Y:S01]  /*0fa0*/  IMAD R20, R34, c[0x0][0x1ec], R15 ;  /* 0x00007b0022147a24 */ /* 0x000fe200078e020f */
[----:B------:R-:W-:Y:S01]  /*0fb0*/  LOP3.LUT R0, R0, 0x3ffffffc, RZ, 0xc0, !PT ;  /* 0x3ffffffc00007812 */ /* 0x000fe200078ec0ff */
[----:B------:R-:W-:Y:S01]  /*0fc0*/  IMAD.SHL.U32 R7, R18, 0x200, RZ ;  /* 0x0000020012077824 */ /* 0x000fe200078e00ff */
[----:B------:R-:W-:Y:S01]  /*0fd0*/  ISETP.GE.AND P4, PT, R30, c[0x0][0x1cc], PT ;  /* 0x000073001e007a0c */ /* 0x000fe20003f86270 */
[----:B------:R-:W-:Y:S01]  /*0fe0*/  IMAD.WIDE.U32 R36, R34, c[0x0][0x1e8], R36 ;  /* 0x00007a0022247a25 */ /* 0x000fe200078e0024 */
[----:B------:R-:W-:Y:S01]  /*0ff0*/  IADD3 R16, R30, 0x40, RZ ;  /* 0x000000401e107810 */ /* 0x000fe20007ffe0ff */
[----:B------:R-:W-:Y:S01]  /*1000*/  CS2R R106, SRZ ;  /* 0x00000000006a7805 */ /* 0x000fe2000001ff00 */
[----:B------:R-:W-:Y:S01]  /*1010*/  LOP3.LUT R235, R7, R235, R2, 0xf6, !PT ;  /* 0x000000eb07eb7212 */ /* 0x000fe200078ef602 */
[----:B------:R-:W-:Y:S01]  /*1020*/  IMAD.SHL.U32 R236, R236, 0x40, RZ ;  /* 0x00000040ecec7824 */ /* 0x000fe200078e00ff */
[----:B------:R-:W-:Y:S01]  /*1030*/  SEL R13, R13, RZ, !P1 ;  /* 0x000000ff0d0d7207 */ /* 0x000fe20004800000 */
[----:B------:R-:W-:Y:S01]  /*1040*/  IMAD.WIDE.U32 R34, R34, c[0x0][0x1b8], R42 ;  /* 0x00006e0022227a25 */ /* 0x000fe200078e002a */
[----:B------:R-:W-:Y:S01]  /*1050*/  SEL R10, R238, RZ, !P1 ;  /* 0x000000ffee0a7207 */ /* 0x000fe20004800000 */
[----:B------:R-:W-:Y:S01]  /*1060*/  CS2R R104, SRZ ;  /* 0x0000000000687805 */ /* 0x000fe2000001ff00 */
[----:B------:R-:W-:Y:S01]  /*1070*/  LOP3.LUT R236, R236, 0x1c0, RZ, 0xc0, !PT ;  /* 0x000001c0ecec7812 */ /* 0x000fe200078ec0ff */
[----:B------:R-:W-:Y:S01]  /*1080*/  IMAD.IADD R12, R8, 0x1, -R12 ;  /* 0x00000001080c7824 */ /* 0x000fe200078e0a0c */
[----:B------:R-:W-:Y:S01]  /*1090*/  ISETP.GE.AND P1, PT, R30, c[0x0][0x19c], PT ;  /* 0x000067001e007a0c */ /* 0x000fe20003f26270 */
[----:B------:R-:W-:Y:S01]  /*10a0*/  IMAD.SHL.U32 R8, R18, 0x8, RZ ;  /* 0x0000000812087824 */ /* 0x000fe200078e00ff */
[----:B------:R-:W-:Y:S01]  /*10b0*/  SHF.R.U32.HI R19, RZ, 0x3, R236 ;  /* 0x00000003ff137819 */ /* 0x000fe200000116ec */
[----:B------:R-:W-:Y:S01]  /*10c0*/  IMAD.IADD R15, R35, 0x1, R14 ;  /* 0x00000001230f7824 */ /* 0x000fe200078e020e */
[----:B------:R-:W-:Y:S01]  /*10d0*/  CS2R R102, SRZ ;  /* 0x0000000000667805 */ /* 0x000fe2000001ff00 */
[----:B------:R-:W-:Y:S01]  /*10e0*/  IMAD.MOV.U32 R14, RZ, RZ, R34 ;  /* 0x000000ffff0e7224 */ /* 0x000fe200078e0022 */
[----:B------:R-:W-:Y:S01]  /*10f0*/  LOP3.LUT R8, R8, 0x18, RZ, 0xc0, !PT ;  /* 0x0000001808087812 */ /* 0x000fe200078ec0ff */
[----:B------:R-:W-:Y:S01]  /*1100*/  IMAD R2, R25, c[0x0][0x1a8], RZ ;  /* 0x00006a0019027a24 */ /* 0x000fe200078e02ff */
[----:B------:R-:W-:Y:S01]  /*1110*/  CS2R R100, SRZ ;  /* 0x0000000000647805 */ /* 0x000fe2000001ff00 */
[----:B------:R-:W-:Y:S01]  /*1120*/  IMAD.IADD R21, R37, 0x1, R20 ;  /* 0x0000000125157824 */ /* 0x000fe200078e0214 */
[----:B------:R-:W-:Y:S01]  /*1130*/  LOP3.LUT R236, R19, R236, R8, 0x1e, !PT ;  /* 0x000000ec13ec7212 */ /* 0x000fe200078e1e08 */
[----:B------:R-:W-:Y:S01]  /*1140*/  IMAD.IADD R5, R233, 0x1, -R0 ;  /* 0x00000001e9057824 */ /* 0x000fe200078e0a00 */
[----:B------:R-:W-:Y:S01]  /*1150*/  IADD3 R19, -R237, UR11, RZ ;  /* 0x0000000bed137c10 */ /* 0x000fe2000fffe1ff */
[----:B------:R-:W-:Y:S01]  /*1160*/  IMAD.MOV.U32 R20, RZ, RZ, R36 ;  /* 0x000000ffff147224 */ /* 0x000fe200078e0024 */
[----:B------:R-:W-:Y:S01]  /*1170*/  CS2R R98, SRZ ;  /* 0x0000000000627805 */ /* 0x000fe2000001ff00 */
[----:B------:R-:W-:Y:S01]  /*1180*/  IMAD R0, R25, c[0x0][0x1d8], RZ ;  /* 0x0000760019007a24 */ /* 0x000fe200078e02ff */
[C---:B------:R-:W-:Y:S01]  /*1190*/  ISETP.LT.OR P5, PT, R19.reuse, 0x1, P4 ;  /* 0x000000011300780c */ /* 0x040fe200027a1670 */
[----:B------:R-:W-:Y:S01]  /*11a0*/  IMAD.SHL.U32 R230, R12, 0x400, RZ ;  /* 0x000004000ce67824 */ /* 0x000fe200078e00ff */
[----:B------:R-:W-:Y:S01]  /*11b0*/  ISETP.LT.OR P4, PT, R19, 0x21, P4 ;  /* 0x000000211300780c */ /* 0x000fe20002781670 */
[C---:B------:R-:W-:Y:S01]  /*11c0*/  IMAD R2, R24.reuse, c[0x0][0x1ac], R2 ;  /* 0x00006b0018027a24 */ /* 0x040fe200078e0202 */
[----:B------:R-:W-:Y:S01]  /*11d0*/  CS2R R96, SRZ ;  /* 0x0000000000607805 */ /* 0x000fe2000001ff00 */
[C---:B------:R-:W-:Y:S01]  /*11e0*/  IMAD.WIDE.U32 R14, R24.reuse, c[0x0][0x1a8], R14 ;  /* 0x00006a00180e7a25 */ /* 0x040fe200078e000e */
[----:B------:R-:W-:Y:S01]  /*11f0*/  CS2R R94, SRZ ;  /* 0x00000000005e7805 */ /* 0x000fe2000001ff00 */
[----:B------:R-:W-:Y:S01]  /*1200*/  CS2R R92, SRZ ;  /* 0x00000000005c7805 */ /* 0x000fe2000001ff00 */
[----:B------:R-:W-:Y:S01]  /*1210*/  CS2R R90, SRZ ;  /* 0x00000000005a7805 */ /* 0x000fe2000001ff00 */
[----:B------:R-:W-:Y:S01]  /*1220*/  IMAD R0, R24, c[0x0][0x1dc], R0 ;  /* 0x0000770018007a24 */ /* 0x000fe200078e0200 */
[----:B------:R-:W-:Y:S01]  /*1230*/  LEA R34, P2, R14, c[0x0][0x190], 0x1 ;  /* 0x000064000e227a11 */ /* 0x000fe200078408ff */
[----:B------:R-:W-:Y:S01]  /*1240*/  IMAD.WIDE.U32 R20, R24, c[0x0][0x1d8], R20 ;  /* 0x0000760018147a25 */ /* 0x000fe200078e0014 */
[----:B------:R-:W-:Y:S01]  /*1250*/  CS2R R88, SRZ ;  /* 0x0000000000587805 */ /* 0x000fe2000001ff00 */
[----:B------:R-:W-:Y:S01]  /*1260*/  CS2R R86, SRZ ;  /* 0x0000000000567805 */ /* 0x000fe2000001ff00 */
[----:B------:R-:W-:Y:S01]  /*1270*/  CS2R R84, SRZ ;  /* 0x0000000000547805 */ /* 0x000fe2000001ff00 */
[----:B------:R-:W-:Y:S01]  /*1280*/  IMAD R5, R5, 0x2, R230 ;  /* 0x0000000205057824 */ /* 0x000fe200078e02e6 */
[----:B------:R-:W-:Y:S01]  /*1290*/  LEA R36, P3, R20, c[0x0][0x1c0], 0x1 ;  /* 0x0000700014247a11 */ /* 0x000fe200078608ff */
[----:B------:R-:W-:Y:S01]  /*12a0*/  IMAD.IADD R2, R15, 0x1, R2 ;  /* 0x000000010f027824 */ /* 0x000fe200078e0202 */
[----:B------:R-:W-:Y:S01]  /*12b0*/  CS2R R82, SRZ ;  /* 0x0000000000527805 */ /* 0x000fe2000001ff00 */
[----:B------:R-:W-:Y:S01]  /*12c0*/  IMAD.MOV.U32 R15, RZ, RZ, c[0x0][0x1a8] ;  /* 0x00006a00ff0f7624 */ /* 0x000fe200078e00ff */
[----:B------:R-:W-:Y:S01]  /*12d0*/  CS2R R80, SRZ ;  /* 0x0000000000507805 */ /* 0x000fe2000001ff00 */
[----:B------:R-:W-:Y:S01]  /*12e0*/  IMAD.IADD R0, R21, 0x1, R0 ;  /* 0x0000000115007824 */ /* 0x000fe200078e0200 */
[----:B------:R-:W-:Y:S01]  /*12f0*/  LEA.HI.X R35, R14, c[0x0][0x194], R2, 0x1, P2 ;  /* 0x000065000e237a11 */ /* 0x000fe200010f0c02 */
[----:B------:R-:W-:Y:S01]  /*1300*/  IMAD.IADD R236, R5, 0x1, R236 ;  /* 0x0000000105ec7824 */ /* 0x000fe200078e02ec */
[----:B------:R-:W-:Y:S01]  /*1310*/  LEA R24, P2, R15, R34, 0x6 ;  /* 0x000000220f187211 */ /* 0x000fe200078430ff */
[----:B------:R-:W-:Y:S01]  /*1320*/  IMAD.MOV.U32 R21, RZ, RZ, c[0x0][0x1d8] ;  /* 0x00007600ff157624 */ /* 0x000fe200078e00ff */
[----:B------:R-:W-:Y:S01]  /*1330*/  LEA.HI.X R37, R20, c[0x0][0x1c4], R0, 0x1, P3 ;  /* 0x0000710014257a11 */ /* 0x000fe200018f0c00 */
[----:B------:R-:W-:Y:S01]  /*1340*/  IMAD.MOV.U32 R5, RZ, RZ, c[0x0][0x1ac] ;  /* 0x00006b00ff057624 */ /* 0x000fe200078e00ff */
[----:B------:R-:W-:Y:S01]  /*1350*/  CS2R R78, SRZ ;  /* 0x00000000004e7805 */ /* 0x000fe2000001ff00 */
[----:B------:R-:W-:Y:S01]  /*1360*/  IMAD.MOV.U32 R0, RZ, RZ, c[0x0][0x1dc] ;  /* 0x00007700ff007624 */ /* 0x000fe200078e00ff */
[----:B------:R-:W-:Y:S01]  /*1370*/  LEA R20, P3, R21, R36, 0x6 ;  /* 0x0000002415147211 */ /* 0x000fe200078630ff */
[----:B------:R-:W-:Y:S01]  /*1380*/  IMAD R38, R23, c[0x0][0x17c], R38 ;  /* 0x00005f0017267a24 */ /* 0x000fe200078e0226 */
[----:B------:R-:W-:Y:S01]  /*1390*/  LEA.HI.X R25, R15, R35, R5, 0x6, P2 ;  /* 0x000000230f197211 */ /* 0x000fe200010f3405 */
[----:B------:R-:W-:Y:S01]  /*13a0*/  IMAD.WIDE.U32 R40, R23, c[0x0][0x178], R30 ;  /* 0x00005e0017287a25 */ /* 0x000fe200078e001e */
[----:B------:R-:W-:Y:S01]  /*13b0*/  IADD3 R15, R30, 0x80, RZ ;  /* 0x000000801e0f7810 */ /* 0x000fe20007ffe0ff */
[----:B------:R-:W-:Y:S01]  /*13c0*/  CS2R R76, SRZ ;  /* 0x00000000004c7805 */ /* 0x000fe2000001ff00 */
[----:B------:R-:W-:Y:S01]  /*13d0*/  LEA.HI.X R21, R21, R37, R0, 0x6, P3 ;  /* 0x0000002515157211 */ /* 0x000fe200018f3400 */
[C---:B------:R-:W-:Y:S01]  /*13e0*/  IMAD R32, R23.reuse, c[0x0][0x20c], R32 ;  /* 0x0000830017207a24 */ /* 0x040fe200078e0220 */
[----:B------:R-:W-:Y:S01]  /*13f0*/  ISETP.GE.AND P3, PT, R16, c[0x0][0x1cc], PT ;  /* 0x0000730010007a0c */ /* 0x000fe20003f66270 */
[----:B------:R-:W-:Y:S01]  /*1400*/  IMAD.WIDE.U32 R22, R23, c[0x0][0x208], R30 ;  /* 0x0000820017167a25 */ /* 0x000fe200078e001e */
[----:B------:R-:W-:Y:S01]  /*1410*/  ISETP.GE.AND P2, PT, R15, c[0x0][0x1cc], PT ;  /* 0x000073000f007a0c */ /* 0x000fe20003f46270 */
[----:B------:R-:W-:Y:S01]  /*1420*/  CS2R R74, SRZ ;  /* 0x00000000004a7805 */ /* 0x000fe2000001ff00 */
[----:B------:R-:W-:Y:S01]  /*1430*/  ISETP.LT.OR P6, PT, R19, 0x1, P3 ;  /* 0x000000011300780c */ /* 0x000fe20001fc1670 */
[----:B------:R-:W-:Y:S01]  /*1440*/  IMAD.SHL.U32 R235, R235, 0x2, RZ ;  /* 0x00000002ebeb7824 */ /* 0x000fe200078e00ff */
[----:B------:R-:W-:Y:S01]  /*1450*/  ISETP.LT.OR P3, PT, R19, 0x21, P3 ;  /* 0x000000211300780c */ /* 0x000fe20001f61670 */
[----:B------:R-:W-:Y:S01]  /*1460*/  IMAD.IADD R33, R23, 0x1, R32 ;  /* 0x0000000117217824 */ /* 0x000fe200078e0220 */
[----:B------:R-:W-:Y:S01]  /*1470*/  CS2R R72, SRZ ;  /* 0x0000000000487805 */ /* 0x000fe2000001ff00 */
[----:B------:R-:W-:Y:S01]  /*1480*/  IMAD.MOV.U32 R32, RZ, RZ, R22 ;  /* 0x000000ffff207224 */ /* 0x000fe200078e0016 */
[----:B------:R-:W-:Y:S01]  /*1490*/  SHF.R.S32.HI R22, RZ, 0x1f, R3 ;  /* 0x0000001fff167819 */ /* 0x000fe20000011403 */
[----:B------:R-:W-:Y:S01]  /*14a0*/  @!PT LDS RZ, [RZ] ;  /* 0x00000000fffff984 */ /* 0x000fe20000000800 */
[----:B------:R-:W-:Y:S01]  /*14b0*/  @!PT LDS RZ, [RZ] ;  /* 0x00000000fffff984 */ /* 0x000fe20000000800 */
[----:B------:R-:W-:Y:S01]  /*14c0*/  @!PT LDS RZ, [RZ] ;  /* 0x00000000fffff984 */ /* 0x000fe20000000800 */
[----:B------:R1:W-:Y:S01]  /*14d0*/  LDGSTS.E.BYPASS.LTC128B.128 [R235+0x6080], [R36.64], !P5 ;  /* 0x0608000024eb7fae */ /* 0x0003e2000e901d50 */
[----:B------:R-:W-:Y:S01]  /*14e0*/  ISETP.LT.OR P5, PT, R19, 0x1, P2 ;  /* 0x000000011300780c */ /* 0x000fe200017a1670 */
[----:B------:R-:W-:Y:S01]  /*14f0*/  IMAD.IADD R39, R41, 0x1, R38 ;  /* 0x0000000129277824 */ /* 0x000fe200078e0226 */
[----:B------:R-:W-:Y:S01]  /*1500*/  ISETP.LT.OR P2, PT, R19, 0x21, P2 ;  /* 0x000000211300780c */ /* 0x000fe20001741670 */
[----:B------:R-:W-:Y:S01]  /*1510*/  IMAD.MOV.U32 R38, RZ, RZ, R40 ;  /* 0x000000ffff267224 */ /* 0x000fe200078e0028 */
[----:B------:R-:W-:Y:S01]  /*1520*/  CS2R R70, SRZ ;  /* 0x0000000000467805 */ /* 0x000fe2000001ff00 */
[----:B------:R-:W-:Y:S01]  /*1530*/  IMAD R2, R22, c[0x0][0x180], RZ ;  /* 0x0000600016027a24 */ /* 0x000fe200078e02ff */
[----:B------:R1:W-:Y:S01]  /*1540*/  LDGSTS.E.BYPASS.LTC128B.128 [R235+0x8080], [R36.64+0x80], !P6 ;  /* 0x0808008024eb7fae */ /* 0x0003e2000f101d50 */
[C---:B------:R-:W-:Y:S01]  /*1550*/  IMAD.WIDE.U32 R244, R3.reuse, c[0x0][0x180], R38 ;  /* 0x0000600003f47a25 */ /* 0x040fe200078e0026 */
[----:B------:R-:W-:Y:S01]  /*1560*/  CS2R R68, SRZ ;  /* 0x0000000000447805 */ /* 0x000fe2000001ff00 */
[----:B------:R-:W-:Y:S01]  /*1570*/  CS2R R66, SRZ ;  /* 0x0000000000427805 */ /* 0x000fe2000001ff00 */
[----:B------:R-:W-:Y:S01]  /*1580*/  CS2R R64, SRZ ;  /* 0x0000000000407805 */ /* 0x000fe2000001ff00 */
[----:B------:R-:W-:Y:S01]  /*1590*/  IMAD R0, R3, c[0x0][0x184], R2 ;  /* 0x0000610003007a24 */ /* 0x000fe200078e0202 */
[----:B------:R-:W-:Y:S01]  /*15a0*/  CS2R R62, SRZ ;  /* 0x00000000003e7805 */ /* 0x000fe2000001ff00 */
[----:B------:R-:W-:Y:S01]  /*15b0*/  IMAD.SHL.U32 R236, R236, 0x2, RZ ;  /* 0x00000002ecec7824 */ /* 0x000fe200078e00ff */
[----:B------:R1:W-:Y:S01]  /*15c0*/  LDGSTS.E.BYPASS.LTC128B.128 [R235+0xa080], [R36.64+0x100], !P5 ;  /* 0x0a08010024eb7fae */ /* 0x0003e2000e901d50 */
[----:B------:R-:W-:Y:S01]  /*15d0*/  IMAD.IADD R245, R245, 0x1, R0 ;  /* 0x00000001f5f57824 */ /* 0x000fe200078e0200 */
[----:B------:R-:W-:Y:S01]  /*15e0*/  ISETP.GE.AND P5, PT, R16, c[0x0][0x19c], PT ;  /* 0x0000670010007a0c */ /* 0x000fe20003fa6270 */
[----:B------:R-:W-:Y:S01]  /*15f0*/  IMAD R5, R13, c[0x0][0x188], RZ ;  /* 0x000062000d057a24 */ /* 0x000fe200078e02ff */
[----:B------:R-:W-:Y:S01]  /*1600*/  IADD3 R0, R236, 0x12280, RZ ;  /* 0x00012280ec007810 */ /* 0x000fe20007ffe0ff */
[----:B------:R2:W-:Y:S01]  /*1610*/  LDGSTS.E.BYPASS.LTC128B.128 [R235+0x7080], [R20.64], !P4 ;  /* 0x0708000014eb7fae */ /* 0x0005e2000e101d50 */
[----:B------:R-:W-:Y:S01]  /*1620*/  ISETP.GE.AND P4, PT, R15, c[0x0][0x19c], PT ;  /* 0x000067000f007a0c */ /* 0x000fe20003f86270 */
[----:B------:R-:W-:Y:S01]  /*1630*/  IMAD R5, R10, c[0x0][0x18c], R5 ;  /* 0x000063000a057a24 */ /* 0x000fe200078e0205 */
[----:B------:R-:W-:Y:S01]  /*1640*/  IADD3 R234, R236, 0x122c0, RZ ;  /* 0x000122c0ecea7810 */ /* 0x000fe20007ffe0ff */
[----:B------:R2:W-:Y:S01]  /*1650*/  LDGSTS.E.BYPASS.LTC128B.128 [R235+0x9080], [R20.64+0x80], !P3 ;  /* 0x0908008014eb7fae */ /* 0x0005e2000d901d50 */
[----:B------:R-:W-:Y:S01]  /*1660*/  @P0 IADD3 R234, R0, -0x40, RZ ;  /* 0xffffffc000ea0810 */ /* 0x000fe20007ffe0ff */
[----:B------:R-:W-:Y:S01]  /*1670*/  IMAD.WIDE.U32 R244, R10, c[0x0][0x188], R244 ;  /* 0x000062000af47a25 */ /* 0x000fe200078e00f4 */
[C---:B------:R-:W-:Y:S01]  /*1680*/  ISETP.LT.OR P0, PT, R19.reuse, 0x1, P5 ;  /* 0x000000011300780c */ /* 0x040fe20002f01670 */
[----:B------:R2:W-:Y:S01]  /*1690*/  LDGSTS.E.BYPASS.LTC128B.128 [R235+0xb080], [R20.64+0x100], !P2 ;  /* 0x0b08010014eb7fae */ /* 0x0005e2000d101d50 */
[----:B------:R-:W-:Y:S01]  /*16a0*/  ISETP.LT.OR P2, PT, R19, 0x1, P1 ;  /* 0x000000011300780c */ /* 0x000fe20000f41670 */
[----:B------:R-:W-:Y:S01]  /*16b0*/  IMAD.IADD R232, R245, 0x1, R5 ;  /* 0x00000001f5e87824 */ /* 0x000fe200078e0205 */
[C---:B------:R-:W-:Y:S01]  /*16c0*/  ISETP.LT.OR P6, PT, R19.reuse, 0x1, P4 ;  /* 0x000000011300780c */ /* 0x040fe200027c1670 */
[----:B------:R-:W0:Y:S01]  /*16d0*/  LDGDEPBAR ;  /* 0x00000000000079af */ /* 0x000e220000000000 */
[C---:B------:R-:W-:Y:S01]  /*16e0*/  ISETP.LT.OR P1, PT, R19.reuse, 0x21, P1 ;  /* 0x000000211300780c */ /* 0x040fe20000f21670 */
[----:B------:R-:W-:Y:S01]  /*16f0*/  IMAD R240, R22, c[0x0][0x210], RZ ;  /* 0x0000840016f07a24 */ /* 0x000fe200078e02ff */
[----:B------:R-:W-:Y:S01]  /*1700*/  ISETP.LT.OR P5, PT, R19, 0x21, P5 ;  /* 0x000000211300780c */ /* 0x000fe20002fa1670 */
[----:B------:R-:W-:Y:S01]  /*1710*/  IMAD.WIDE.U32 R32, R3, c[0x0][0x210], R32 ;  /* 0x0000840003207a25 */ /* 0x000fe200078e0020 */
[----:B------:R-:W-:Y:S01]  /*1720*/  ISETP.LT.OR P4, PT, R19, 0x21, P4 ;  /* 0x000000211300780c */ /* 0x000fe20002781670 */
[----:B------:R-:W-:Y:S01]  /*1730*/  CS2R R60, SRZ ;  /* 0x00000000003c7805 */ /* 0x000fe2000001ff00 */
[----:B------:R-:W-:Y:S01]  /*1740*/  LOP3.LUT P3, RZ, R9, 0x4, RZ, 0xc0, !PT ;  /* 0x0000000409ff7812 */ /* 0x000fe2000786c0ff */
[----:B------:R-:W-:Y:S01]  /*1750*/  IMAD R240, R3, c[0x0][0x214], R240 ;  /* 0x0000850003f07a24 */ /* 0x000fe200078e02f0 */
[----:B------:R-:W-:Y:S01]  /*1760*/  CS2R R58, SRZ ;  /* 0x00000000003a7805 */ /* 0x000fe2000001ff00 */
[----:B------:R3:W-:Y:S01]  /*1770*/  LDGSTS.E.BYPASS.LTC128B.128 [R235+0x80], [R34.64], !P2 ;  /* 0x0008000022eb7fae */ /* 0x0007e2000d101d50 */
[----:B------:R-:W-:Y:S01]  /*1780*/  IMAD.MOV.U32 R19, RZ, RZ, c[0x0][0x17c] ;  /* 0x00005f00ff137624 */ /* 0x000fe200078e00ff */
[----:B------:R-:W-:Y:S01]  /*1790*/  CS2R R56, SRZ ;  /* 0x0000000000387805 */ /* 0x000fe2000001ff00 */
[----:B------:R-:W-:Y:S01]  /*17a0*/  IMAD.IADD R241, R33, 0x1, R240 ;  /* 0x0000000121f17824 */ /* 0x000fe200078e02f0 */
[----:B------:R3:W-:Y:S01]  /*17b0*/  LDGSTS.E.BYPASS.LTC128B.128 [R235+0x2080], [R34.64+0x80], !P0 ;  /* 0x0208008022eb7fae */ /* 0x0007e2000c101d50 */
[C---:B------:R-:W-:Y:S01]  /*17c0*/  LOP3.LUT P0, RZ, R9.reuse, 0x2, RZ, 0xc0, !PT ;  /* 0x0000000209ff7812 */ /* 0x040fe2000780c0ff */
[----:B------:R-:W-:Y:S01]  /*17d0*/  IMAD.SHL.U32 R9, R9, 0x40, RZ ;  /* 0x0000004009097824 */ /* 0x000fe200078e00ff */
[----:B------:R-:W-:Y:S01]  /*17e0*/  CS2R R54, SRZ ;  /* 0x0000000000367805 */ /* 0x000fe2000001ff00 */
[----:B------:R3:W-:Y:S01]  /*17f0*/  LDGSTS.E.BYPASS.LTC128B.128 [R235+0x4080], [R34.64+0x100], !P6 ;  /* 0x0408010022eb7fae */ /* 0x0007e2000f101d50 */
[----:B------:R-:W-:Y:S01]  /*1800*/  ISETP.GE.AND P6, PT, R15, c[0x0][0x16c], PT ;  /* 0x00005b000f007a0c */ /* 0x000fe20003fc6270 */
[----:B------:R-:W-:Y:S01]  /*1810*/  IMAD.MOV.U32 R240, RZ, RZ, R32 ;  /* 0x000000fffff07224 */ /* 0x000fe200078e0020 */
[----:B------:R-:W-:Y:S01]  /*1820*/  LOP3.LUT R9, R9, 0x1c0, RZ, 0xc0, !PT ;  /* 0x000001c009097812 */ /* 0x000fe200078ec0ff */
[----:B------:R4:W-:Y:S01]  /*1830*/  LDGSTS.E.BYPASS.LTC128B.128 [R235+0x1080], [R24.64], !P1 ;  /* 0x0108000018eb7fae */ /* 0x0009e2000c901d50 */
[----:B--2---:R-:W-:Y:S01]  /*1840*/  IMAD.U32 R20, RZ, RZ, UR18 ;  /* 0x00000012ff147e24 */ /* 0x004fe2000f8e00ff */
[----:B------:R-:W-:Y:S01]  /*1850*/  ISETP.GE.AND P1, PT, R16, c[0x0][0x16c], PT ;  /* 0x00005b0010007a0c */ /* 0x000fe20003f26270 */
[----:B------:R-:W-:Y:S01]  /*1860*/  IMAD.U32 R21, RZ, RZ, UR19 ;  /* 0x00000013ff157e24 */ /* 0x000fe2000f8e00ff */
[----:B------:R4:W-:Y:S01]  /*1870*/  LDGSTS.E.BYPASS.LTC128B.128 [R235+0x3080], [R24.64+0x80], !P5 ;  /* 0x0308008018eb7fae */ /* 0x0009e2000e901d50 */
[----:B------:R-:W-:Y:S01]  /*1880*/  IMAD.U32 R21, RZ, RZ, UR4 ;  /* 0x00000004ff157e24 */ /* 0x000fe2000f8e00ff */
[----:B------:R-:W-:Y:S01]  /*1890*/  LEA R5, P2, R20, R244, 0x6 ;  /* 0x000000f414057211 */ /* 0x000fe200078430ff */
[----:B------:R-:W-:Y:S01]  /*18a0*/  IMAD.WIDE.U32 R240, R10, c[0x0][0x218], R240 ;  /* 0x000086000af07a25 */ /* 0x000fe200078e00f0 */
[----:B------:R4:W-:Y:S01]  /*18b0*/  LDGSTS.E.BYPASS.LTC128B.128 [R235+0x5080], [R24.64+0x100], !P4 ;  /* 0x0508010018eb7fae */ /* 0x0009e2000e101d50 */
[----:B------:R-:W-:Y:S01]  /*18c0*/  LOP3.LUT R0, R9, 0x8, R6, 0xf8, !PT ;  /* 0x0000000809007812 */ /* 0x000fe200078ef806 */
[----:B------:R-:W-:Y:S01]  /*18d0*/  ULDC.64 UR4, c[0x0][0x208] ;  /* 0x0000820000047ab9 */ /* 0x000fe20000000a00 */
[----:B------:R-:W-:Y:S01]  /*18e0*/  LEA.HI.X R2, R20, R232, R21, 0x6, P2 ;  /* 0x000000e814027211 */ /* 0x000fe200010f3415 */
[----:B------:R-:W0:Y:S01]  /*18f0*/  LDGDEPBAR ;  /* 0x00000000000079af */ /* 0x000e220000000000 */
[----:B------:R-:W-:Y:S01]  /*1900*/  ISETP.GE.AND P2, PT, R30, c[0x0][0x16c], PT ;  /* 0x00005b001e007a0c */ /* 0x000fe20003f46270 */
[----:B------:R-:W-:Y:S01]  /*1910*/  IMAD R20, R4, 0x800, R7 ;  /* 0x0000080004147824 */ /* 0x000fe200078e0207 */
[----:B------:R-:W-:Y:S01]  /*1920*/  SHF.R.U32.HI R7, RZ, 0x3, R9 ;  /* 0x00000003ff077819 */ /* 0x000fe20000011609 */
[----:B------:R-:W-:Y:S01]  /*1930*/  IMAD.MOV.U32 R21, RZ, RZ, c[0x0][0x178] ;  /* 0x00005e00ff157624 */ /* 0x000fe200078e00ff */
[----:B------:R-:W-:Y:S01]  /*1940*/  SEL R249, RZ, 0x1, P2 ;  /* 0x00000001fff97807 */ /* 0x000fe20001000000 */
[----:B------:R-:W-:Y:S01]  /*1950*/  USHF.L.U32 UR18, UR4, 0x6, URZ ;  /* 0x0000000604127899 */ /* 0x000fe2000800063f */
[C---:B------:R-:W-:Y:S01]  /*1960*/  LEA R38, P2, R5.reuse, c[0x0][0x160], 0x1 ;  /* 0x0000580005267a11 */ /* 0x040fe200078408ff */
[----:B------:R-:W-:Y:S01]  /*1970*/  USHF.L.U64.HI UR9, UR4, UR9, UR5 ;  /* 0x0000000904097299 */ /* 0x000fe20008010205 */
[----:B------:R-:W-:Y:S01]  /*1980*/  LOP3.LUT R231, R0, R7, RZ, 0x3c, !PT ;  /* 0x0000000700e77212 */ /* 0x000fe200078e3cff */
[----:B------:R-:W-:Y:S01]  /*1990*/  IMAD.MOV.U32 R44, RZ, RZ, R240 ;  /* 0x000000ffff2c7224 */ /* 0x000fe200078e00f0 */
[----:B------:R-:W-:Y:S01]  /*19a0*/  LEA.HI.X R39, R5, c[0x0][0x164], R2, 0x1, P2 ;  /* 0x0000590005277a11 */ /* 0x000fe200010f0c02 */
[----:B------:R-:W-:Y:S01]  /*19b0*/  IMAD R5, R13, c[0x0][0x218], RZ ;  /* 0x000086000d057a24 */ /* 0x000fe200078e02ff */
[----:B------:R-:W-:Y:S01]  /*19c0*/  SEL R14, RZ, 0x2, P1 ;  /* 0x00000002ff0e7807 */ /* 0x000fe20000800000 */
[----:B------:R-:W-:Y:S01]  /*19d0*/  IMAD R2, R22, c[0x0][0x270], RZ ;  /* 0x00009c0016027a24 */ /* 0x000fe200078e02ff */
[----:B------:R-:W-:Y:S01]  /*19e0*/  SEL R0, RZ, 0x4, P6 ;  /* 0x00000004ff007807 */ /* 0x000fe20003000000 */
[----:B------:R-:W-:Y:S01]  /*19f0*/  IMAD R5, R10, c[0x0][0x21c], R5 ;  /* 0x000087000a057a24 */ /* 0x000fe200078e0205 */
[----:B------:R-:W-:Y:S01]  /*1a00*/  LEA R32, P2, R21, R38, 0x6 ;  /* 0x0000002615207211 */ /* 0x000fe200078430ff */
[----:B------:R-:W-:Y:S01]  /*1a10*/  IMAD.IADD R231, R20, 0x1, R231 ;  /* 0x0000000114e77824 */ /* 0x000fe200078e02e7 */
[----:B------:R-:W-:Y:S01]  /*1a20*/  IADD3 R0, R0, R14, R249 ;  /* 0x0000000e00007210 */ /* 0x000fe20007ffe0f9 */
[----:B------:R-:W-:Y:S01]  /*1a30*/  IMAD.IADD R45, R241, 0x1, R5 ;  /* 0x00000001f12d7824 */ /* 0x000fe200078e0205 */
[----:B------:R-:W-:Y:S01]  /*1a40*/  LEA.HI.X R33, R21, R39, R19, 0x6, P2 ;  /* 0x0000002715217211 */ /* 0x000fe200010f3413 */
[----:B------:R-:W-:Y:S01]  /*1a50*/  IMAD.MOV.U32 R5, RZ, RZ, 0x20 ;  /* 0x00000020ff057424 */ /* 0x000fe200078e00ff */
[----:B------:R-:W-:Y:S01]  /*1a60*/  LOP3.LUT P5, RZ, R0, 0x1, RZ, 0xc0, !PT ;  /* 0x0000000100ff7812 */ /* 0x000fe200078ac0ff */
[----:B------:R-:W-:-:S04]  /*1a70*/  DEPBAR.LE SB0, 0x1 ;  /* 0x000080400000791a */ /* 0x000fc80000000000 */
[C---:B------:R-:W-:Y:S01]  /*1a80*/  LOP3.LUT P4, RZ, R0.reuse, 0x2, RZ, 0xc0, !PT ;  /* 0x0000000200ff7812 */ /* 0x040fe2000788c0ff */
[----:B------:R-:W-:Y:S01]  /*1a90*/  IMAD R23, R3, c[0x0][0x274], R2 ;  /* 0x00009d0003177a24 */ /* 0x000fe200078e0202 */
[----:B------:R-:W-:Y:S01]  /*1aa0*/  LOP3.LUT P2, RZ, R0, 0x4, RZ, 0xc0, !PT ;  /* 0x0000000400ff7812 */ /* 0x000fe2000784c0ff */
[----:B------:R-:W-:Y:S01]  /*1ab0*/  IMAD.MOV.U32 R0, RZ, RZ, 0x40 ;  /* 0x00000040ff007424 */ /* 0x000fe200078e00ff */
[----:B------:R-:W-:Y:S01]  /*1ac0*/  SEL R2, R5, 0xffffffe0, !P0 ;  /* 0xffffffe005027807 */ /* 0x000fe20004000000 */
[----:B------:R-:W-:Y:S01]  /*1ad0*/  IMAD.SHL.U32 R231, R231, 0x2, RZ ;  /* 0x00000002e7e77824 */ /* 0x000fe200078e00ff */
[----:B------:R-:W-:Y:S01]  /*1ae0*/  BAR.SYNC.DEFER_BLOCKING 0x0 ;  /* 0x0000000000007b1d */ /* 0x000fe20000010000 */
[----:B------:R-:W-:Y:S01]  /*1af0*/  IMAD.U32 R14, RZ, RZ, UR15 ;  /* 0x0000000fff0e7e24 */ /* 0x000fe2000f8e00ff */
[----:B------:R-:W-:Y:S01]  /*1b00*/  SEL R0, R0, 0xffffffc0, !P3 ;  /* 0xffffffc000007807 */ /* 0x000fe20005800000 */
[----:B------:R-:W-:Y:S01]  /*1b10*/  IMAD.IADD R227, R231, 0x1, R2 ;  /* 0x00000001e7e37824 */ /* 0x000fe200078e0202 */
[----:B------:R-:W-:Y:S01]  /*1b20*/  UIMAD UR9, UR9, UR6, URZ ;  /* 0x00000006090972a4 */ /* 0x000fe2000f8e023f */
[----:B------:R-:W-:Y:S01]  /*1b30*/  IMAD.U32 R20, RZ, RZ, UR18 ;  /* 0x00000012ff147e24 */ /* 0x000fe2000f8e00ff */
[----:B------:R-:W-:Y:S01]  /*1b40*/  IADD3 R19, -R237, UR13, -R14 ;  /* 0x0000000ded137c10 */ /* 0x000fe2000fffe90e */
[----:B------:R-:W-:Y:S01]  /*1b50*/  IMAD.IADD R226, R231, 0x1, R0 ;  /* 0x00000001e7e27824 */ /* 0x000fe200078e0200 */
[----:B------:R-:W-:Y:S01]  /*1b60*/  UIMAD UR9, UR8, UR18, UR9 ;  /* 0x00000012080972a4 */ /* 0x000fe2000f8e0209 */
[----:B------:R-:W-:Y:S01]  /*1b70*/  IMAD.IADD R225, R0, 0x1, R227 ;  /* 0x0000000100e17824 */ /* 0x000fe200078e02e3 */
[C---:B------:R-:W-:Y:S01]  /*1b80*/  ISETP.LT.OR P3, PT, R19.reuse, 0x1, !P5 ;  /* 0x000000011300780c */ /* 0x040fe20006f61670 */
[----:B------:R-:W-:Y:S01]  /*1b90*/  IMAD.WIDE.U32 R20, R20, UR6, R44 ;  /* 0x0000000614147c25 */ /* 0x000fe2000f8e002c */
[C---:B------:R-:W-:Y:S01]  /*1ba0*/  ISETP.LT.OR P0, PT, R19.reuse, 0x1, !P4 ;  /* 0x000000011300780c */ /* 0x040fe20006701670 */
[----:B------:R-:W-:Y:S01]  /*1bb0*/  UMOV UR8, 0x5 ;  /* 0x0000000500087882 */ /* 0x000fe20000000000 */
[----:B------:R-:W-:Y:S01]  /*1bc0*/  ISETP.LT.OR P5, PT, R19, 0x21, !P5 ;  /* 0x000000211300780c */ /* 0x000fe20006fa1670 */
[----:B-1----:R-:W-:Y:S01]  /*1bd0*/  IMAD.WIDE.U32 R36, R3, c[0x0][0x270], R28 ;  /* 0x00009c0003247a25 */ /* 0x002fe200078e001c */
[----:B------:R-:W-:Y:S01]  /*1be0*/  IADD3 R2, R21, UR9, RZ ;  /* 0x0000000915027c10 */ /* 0x000fe2000fffe0ff */
[----:B------:R-:W-:Y:S01]  /*1bf0*/  USHF.L.U32 UR9, UR4, 0x5, URZ ;  /* 0x0000000504097899 */ /* 0x000fe2000800063f */
[----:B------:R-:W-:Y:S01]  /*1c00*/  ISETP.LT.OR P4, PT, R19, 0x21, !P4 ;  /* 0x000000211300780c */ /* 0x000fe20006781670 */
[----:B------:R-:W-:Y:S01]  /*1c10*/  USHF.L.U64.HI UR8, UR4, UR8, UR5 ;  /* 0x0000000804087299 */ /* 0x000fe20008010205 */
[----:B------:R-:W-:Y:S01]  /*1c20*/  IMAD.IADD R37, R37, 0x1, R23 ;  /* 0x0000000125257824 */ /* 0x000fe200078e0217 */
[----:B------:R-:W-:Y:S01]  /*1c30*/  USHF.R.S32.HI UR4, URZ, 0x1f, UR15 ;  /* 0x0000001f3f047899 */ /* 0x000fe2000801140f */
[----:B------:R-:W-:Y:S01]  /*1c40*/  IMAD R21, R13, c[0x0][0x278], RZ ;  /* 0x00009e000d157a24 */ /* 0x000fe200078e02ff */
[----:B------:R-:W-:Y:S01]  /*1c50*/  IADD3 R14, -R14, UR13, -R237 ;  /* 0x0000000d0e0e7c10 */ /* 0x000fe2000fffe9ed */
[----:B------:R-:W1:Y:S01]  /*1c60*/  LDSM.16.M88.4 R148, [R231+0x6080] ;  /* 0x00608000e794783b */ /* 0x000e620000000200 */
[----:B------:R-:W-:Y:S01]  /*1c70*/  IMAD.U32 R23, RZ, RZ, UR9 ;  /* 0x00000009ff177e24 */ /* 0x000fe2000f8e00ff */
[----:B------:R-:W-:Y:S01]  /*1c80*/  UIADD3 UR5, UR7, 0x1, -UR14 ;  /* 0x0000000107057890 */ /* 0x000fe2000fffe80e */
[C---:B------:R-:W-:Y:S01]  /*1c90*/  IMAD R246, R10.reuse, c[0x0][0x27c], R21 ;  /* 0x00009f000af67a24 */ /* 0x040fe200078e0215 */
[----:B------:R-:W2:Y:S01]  /*1ca0*/  LDSM.16.M88.4 R152, [R227+0x6080] ;  /* 0x00608000e398783b */ /* 0x000ea20000000200 */
[----:B------:R-:W-:Y:S01]  /*1cb0*/  IMAD.WIDE.U32 R40, R10, c[0x0][0x278], R36 ;  /* 0x00009e000a287a25 */ /* 0x000fe200078e0024 */
[----:B------:R-:W-:Y:S01]  /*1cc0*/  CS2R R52, SRZ ;  /* 0x0000000000347805 */ /* 0x000fe2000001ff00 */
[----:B------:R-:W-:Y:S01]  /*1cd0*/  CS2R R50, SRZ ;  /* 0x0000000000327805 */ /* 0x000fe2000001ff00 */
[----:B------:R-:W1:Y:S01]  /*1ce0*/  LDSM.16.M88.4 R156, [R226+0x6080] ;  /* 0x00608000e29c783b */ /* 0x000e620000000200 */
[C---:B----4-:R-:W-:Y:S01]  /*1cf0*/  IMAD R24, R22.reuse, c[0x0][0x288], RZ ;  /* 0x0000a20016187a24 */ /* 0x050fe200078e02ff */
[----:B------:R-:W-:Y:S01]  /*1d00*/  CS2R R48, SRZ ;  /* 0x0000000000307805 */ /* 0x000fe2000001ff00 */
[----:B------:R-:W-:Y:S01]  /*1d10*/  IMAD R22, R22, c[0x0][0x238], RZ ;  /* 0x00008e0016167a24 */ /* 0x000fe200078e02ff */
[----:B------:R-:W4:Y:S01]  /*1d20*/  LDSM.16.M88.4 R164, [R231+0x8080] ;  /* 0x00808000e7a4783b */ /* 0x000f220000000200 */
[----:B------:R-:W-:Y:S01]  /*1d30*/  IMAD.IADD R246, R41, 0x1, R246 ;  /* 0x0000000129f67824 */ /* 0x000fe200078e02f6 */
[----:B------:R-:W-:Y:S01]  /*1d40*/  CS2R R46, SRZ ;  /* 0x00000000002e7805 */ /* 0x000fe2000001ff00 */
[C---:B------:R-:W-:Y:S01]  /*1d50*/  IMAD R24, R3.reuse, c[0x0][0x28c], R24 ;  /* 0x0000a30003187a24 */ /* 0x040fe200078e0218 */
[----:B------:R-:W1:Y:S01]  /*1d60*/  LDSM.16.M88.4 R168, [R227+0x8080] ;  /* 0x00808000e3a8783b */ /* 0x000e620000000200 */
[C---:B------:R-:W-:Y:S01]  /*1d70*/  IMAD R22, R3.reuse, c[0x0][0x23c], R22 ;  /* 0x00008f0003167a24 */ /* 0x040fe200078e0216 */
[----:B------:R-:W-:Y:S01]  /*1d80*/  CS2R R42, SRZ ;  /* 0x00000000002a7805 */ /* 0x000fe2000001ff00 */
[----:B------:R-:W-:Y:S01]  /*1d90*/  IMAD.WIDE.U32 R28, R3, c[0x0][0x288], R28 ;  /* 0x0000a200031c7a25 */ /* 0x000fe200078e001c */
[----:B------:R-:W1:Y:S01]  /*1da0*/  LDSM.16.M88.4 R172, [R226+0x8080] ;  /* 0x00808000e2ac783b */ /* 0x000e620000000200 */
[----:B------:R-:W-:-:S02]  /*1db0*/  UIADD3 UR7, UR7, -UR13, URZ ;  /* 0x8000000d07077290 */ /* 0x000fc4000fffe03f */
[----:B------:R-:W-:Y:S01]  /*1dc0*/  IMAD.IADD R27, R27, 0x1, R22 ;  /* 0x000000011b1b7824 */ /* 0x000fe200078e0216 */
[----:B------:R-:W1:Y:S01]  /*1dd0*/  LDSM.16.M88.4 R180, [R231+0xa080] ;  /* 0x00a08000e7b4783b */ /* 0x000e620000000200 */
[----:B------:R-:W-:Y:S01]  /*1de0*/  LOP3.LUT R22, R17, 0xfffffff0, RZ, 0xc0, !PT ;  /* 0xfffffff011167812 */ /* 0x000fe200078ec0ff */
[----:B------:R-:W-:Y:S01]  /*1df0*/  IMAD R243, R13, c[0x0][0x290], RZ ;  /* 0x0000a4000df37a24 */ /* 0x000fe200078e02ff */
[----:B------:R-:W-:Y:S01]  /*1e00*/  UISETP.GT.AND UP1, UPT, UR10, -0x1, UPT ;  /* 0xffffffff0a00788c */ /* 0x000fe2000bf24270 */
[----:B------:R-:W1:Y:S01]  /*1e10*/  LDSM.16.M88.4 R184, [R227+0xa080] ;  /* 0x00a08000e3b8783b */ /* 0x000e620000000200 */
[----:B------:R-:W-:Y:S02]  /*1e20*/  IMAD.SHL.U32 R12, R12, 0x10, RZ ;  /* 0x000000100c0c7824 */ /* 0x000fe400078e00ff */
[C---:B------:R-:W-:Y:S01]  /*1e30*/  IMAD R243, R10.reuse, c[0x0][0x294], R243 ;  /* 0x0000a5000af37a24 */ /* 0x040fe200078e02f3 */
[----:B------:R-:W1:Y:S01]  /*1e40*/  LDSM.16.M88.4 R188, [R226+0xa080] ;  /* 0x00a08000e2bc783b */ /* 0x000e620000000200 */
[----:B------:R-:W-:Y:S01]  /*1e50*/  IMAD.WIDE.U32 R116, R10, c[0x0][0x240], R26 ;  /* 0x000090000a747a25 */ /* 0x000fe200078e001a */
[----:B------:R-:W-:Y:S01]  /*1e60*/  LOP3.LUT R9, R9, 0x10, R12, 0xf8, !PT ;  /* 0x0000001009097812 */ /* 0x000fe200078ef80c */
[----:B------:R-:W-:Y:S01]  /*1e70*/  CS2R R26, SRZ ;  /* 0x00000000001a7805 */ /* 0x000fe2000001ff00 */
[----:B------:R-:W1:Y:S01]  /*1e80*/  LDSM.16.M88.4 R160, [R225+0x6080] ;  /* 0x00608000e1a0783b */ /* 0x000e620000000200 */
[----:B------:R-:W-:Y:S01]  /*1e90*/  IMAD.U32 R252, RZ, RZ, UR5 ;  /* 0x00000005fffc7e24 */ /* 0x000fe2000f8e00ff */
[----:B------:R-:W-:-:S02]  /*1ea0*/  LOP3.LUT R6, R9, 0x8, R6, 0xf8, !PT ;  /* 0x0000000809067812 */ /* 0x000fc400078ef806 */
[----:B------:R-:W1:Y:S02]  /*1eb0*/  LDSM.16.M88.4 R176, [R225+0x8080] ;  /* 0x00808000e1b0783b */ /* 0x000e640000000200 */
[----:B------:R-:W-:Y:S01]  /*1ec0*/  LOP3.LUT R229, R6, R7, RZ, 0x3c, !PT ;  /* 0x0000000706e57212 */ /* 0x000fe200078e3cff */
[C---:B------:R-:W-:Y:S01]  /*1ed0*/  IMAD.SHL.U32 R6, R4.reuse, 0x8, RZ ;  /* 0x0000000804067824 */ /* 0x040fe200078e00ff */
[----:B------:R-:W1:Y:S03]  /*1ee0*/  LDSM.16.M88.4 R192, [R225+0xa080] ;  /* 0x00a08000e1c0783b */ /* 0x000e660000000200 */
[----:B------:R-:W-:Y:S01]  /*1ef0*/  IMAD R229, R4, 0x200, R229 ;  /* 0x0000020004e57824 */ /* 0x000fe200078e02e5 */
[----:B------:R-:W-:Y:S03]  /*1f00*/  BAR.SYNC.DEFER_BLOCKING 0x0 ;  /* 0x0000000000007b1d */ /* 0x000fe60000010000 */
[----:B------:R-:W-:-:S02]  /*1f10*/  IMAD R0, R229, 0x2, R0 ;  /* 0x00000002e5007824 */ /* 0x000fc400078e0200 */
[----:B------:R-:W-:Y:S01]  /*1f20*/  IMAD.SHL.U32 R229, R229, 0x2, RZ ;  /* 0x00000002e5e57824 */ /* 0x000fe200078e00ff */
[----:B------:R1:W-:Y:S04]  /*1f30*/  STL.64 [R1], R44 ;  /* 0x0000002c01007387 */ /* 0x0003e80000100a00 */
[----:B------:R2:W-:Y:S04]  /*1f40*/  STL.64 [R1+0x18], R40 ;  /* 0x0000182801007387 */ /* 0x0005e80000100a00 */
[----:B------:R-:W-:Y:S01]  /*1f50*/  @!PT LDS RZ, [RZ] ;  /* 0x00000000fffff984 */ /* 0x000fe20000000800 */
[----:B------:R-:W-:Y:S01]  /*1f60*/  @!PT LDS RZ, [RZ] ;  /* 0x00000000fffff984 */ /* 0x000fe20000000800 */
[----:B------:R-:W-:Y:S01]  /*1f70*/  @!PT LDS RZ, [RZ] ;  /* 0x00000000fffff984 */ /* 0x000fe20000000800 */
[----:B------:R2:W-:Y:S01]  /*1f80*/  LDGSTS.E.BYPASS.LTC128B.128 [R235+0x6080], [R38.64], !P3 ;  /* 0x0608000026eb7fae */ /* 0x0005e2000d901d50 */
[----:B------:R-:W-:-:S02]  /*1f90*/  ISETP.LT.OR P3, PT, R19, 0x1, !P2 ;  /* 0x000000011300780c */ /* 0x000fc40005761670 */
[----:B------:R-:W-:Y:S01]  /*1fa0*/  ISETP.LT.OR P2, PT, R19, 0x21, !P2 ;  /* 0x000000211300780c */ /* 0x000fe20005741670 */
[----:B------:R2:W-:Y:S01]  /*1fb0*/  LDGSTS.E.BYPASS.LTC128B.128 [R235+0x8080], [R38.64+0x80], !P0 ;  /* 0x0808008026eb7fae */ /* 0x0005e2000c101d50 */
[----:B---3--:R-:W-:Y:S01]  /*1fc0*/  LEA R34, P0, R20, c[0x0][0x1f0], 0x1 ;  /* 0x00007c0014227a11 */ /* 0x008fe200078008ff */
[----:B------:R-:W-:-:S03]  /*1fd0*/  IMAD.U32 R19, RZ, RZ, UR9 ;  /* 0x00000009ff137e24 */ /* 0x000fc6000f8e00ff */
[----:B------:R-:W-:Y:S01]  /*1fe0*/  LEA.HI.X R35, R20, c[0x0][0x1f4], R2, 0x1, P0 ;  /* 0x00007d0014237a11 */ /* 0x000fe200000f0c02 */
[----:B------:R-:W-:Y:S01]  /*1ff0*/  IMAD.U32 R2, RZ, RZ, UR8 ;  /* 0x00000008ff027e24 */ /* 0x000fe2000f8e00ff */
[----:B------:R-:W-:Y:S01]  /*2000*/  LEA R20, P0, R23, R34, 0x1 ;  /* 0x0000002217147211 */ /* 0x000fe200078008ff */
[----:B-1----:R-:W-:Y:S01]  /*2010*/  CS2R R44, SRZ ;  /* 0x00000000002c7805 */ /* 0x002fe2000001ff00 */
[----:B------:R-:W-:Y:S01]  /*2020*/  SHF.R.S32.HI R23, RZ, 0x1f, R18 ;  /* 0x0000001fff177819 */ /* 0x000fe20000011412 */
[----:B------:R1:W-:Y:S01]  /*2030*/  LDGSTS.E.BYPASS.LTC128B.128 [R235+0xa080], [R38.64+0x100], !P3 ;  /* 0x0a08010026eb7fae */ /* 0x0003e2000d901d50 */
[----:B------:R-:W-:Y:S02]  /*2040*/  ISETP.GT.AND P3, PT, R233, 0xf, PT ;  /* 0x0000000fe900780c */ /* 0x000fe40003f64270 */
[----:B------:R-:W-:Y:S01]  /*2050*/  LEA.HI.X R21, R19, R35, R2, 0x1, P0 ;  /* 0x0000002313157211 */ /* 0x000fe200000f0c02 */
[----:B------:R3:W-:Y:S01]  /*2060*/  LDGSTS.E.BYPASS.LTC128B.128 [R235+0x7080], [R32.64], !P5 ;  /* 0x0708000020eb7fae */ /* 0x0007e2000e901d50 */
[C---:B------:R-:W-:Y:S01]  /*2070*/  ISETP.GE.AND P5, PT, R30.reuse, c[0x0][0x1fc], PT ;  /* 0x00007f001e007a0c */ /* 0x040fe20003fa6270 */
[----:B------:R-:W-:Y:S01]  /*2080*/  IMAD.MOV.U32 R19, RZ, RZ, c[0x0][0x2a8] ;  /* 0x0000aa00ff137624 */ /* 0x000fe200078e00ff */
[----:B------:R-:W-:Y:S01]  /*2090*/  LEA.HI R23, R23, R18, RZ, 0x2 ;  /* 0x0000001217177211 */ /* 0x000fe200078f10ff */
[----:B------:R3:W-:Y:S01]  /*20a0*/  LDGSTS.E.BYPASS.LTC128B.128 [R235+0x9080], [R32.64+0x80], !P4 ;  /* 0x0908008020eb7fae */ /* 0x0007e2000e101d50 */
[----:B------:R-:W-:-:S02]  /*20b0*/  ISETP.GE.AND P4, PT, R30, c[0x0][0x1fc], PT ;  /* 0x00007f001e007a0c */ /* 0x000fc40003f86270 */
[----:B------:R-:W-:Y:S01]  /*20c0*/  LOP3.LUT R23, R23, 0x1ffffffc, RZ, 0xc0, !PT ;  /* 0x1ffffffc17177812 */ /* 0x000fe200078ec0ff */
[----:B------:R3:W-:Y:S01]  /*20d0*/  LDGSTS.E.BYPASS.LTC128B.128 [R235+0xb080], [R32.64+0x100], !P2 ;  /* 0x0b08010020eb7fae */ /* 0x0007e2000d101d50 */
[----:B------:R-:W-:Y:S01]  /*20e0*/  ISETP.GE.AND P2, PT, R16, c[0x0][0x1fc], PT ;  /* 0x00007f0010007a0c */ /* 0x000fe20003f46270 */
[----:B------:R-:W-:Y:S01]  /*20f0*/  @!P3 IMAD.SHL.U32 R25, R233, 0x10, RZ ;  /* 0x00000010e919b824 */ /* 0x000fe200078e00ff */
[----:B------:R-:W-:Y:S01]  /*2100*/  @!P3 IADD3 R2, P0, R40, UR15, RZ ;  /* 0x0000000f2802bc10 */ /* 0x000fe2000ff1e0ff */
[----:B------:R-:W-:Y:S01]  /*2110*/  IMAD.IADD R247, R18, 0x1, -R23 ;  /* 0x0000000112f77824 */ /* 0x000fe200078e0a17 */
[----:B------:R-:W-:Y:S01]  /*2120*/  LOP3.LUT R18, R11, 0xffffffe0, RZ, 0xc0, !PT ;  /* 0xffffffe00b127812 */ /* 0x000fe200078ec0ff */
[----:B--2---:R-:W-:Y:S01]  /*2130*/  CS2R R40, SRZ ;  /* 0x0000000000287805 */ /* 0x004fe2000001ff00 */
[----:B------:R-:W-:Y:S01]  /*2140*/  @!P3 IADD3.X R3, R246, UR4, RZ, P0, !PT ;  /* 0x00000004f603bc10 */ /* 0x000fe200087fe4ff */
[----:B------:R-:W-:Y:S01]  /*2150*/  CS2R R30, SRZ ;  /* 0x00000000001e7805 */ /* 0x000fe2000001ff00 */
[----:B------:R-:W-:Y:S01]  /*2160*/  @!P3 LEA R36, P0, R2, c[0x0][0x258], 0x2 ;  /* 0x000096000224ba11 */ /* 0x000fe200078010ff */
[----:B------:R-:W-:-:S03]  /*2170*/  IMAD.IADD R11, R233, 0x1, -R18 ;  /* 0x00000001e90b7824 */ /* 0x000fc600078e0a12 */
[----:B------:R-:W-:Y:S02]  /*2180*/  @!P3 LEA.HI.X R37, R2, c[0x0][0x25c], R3, 0x2, P0 ;  /* 0x000097000225ba11 */ /* 0x000fe400000f1403 */
[----:B------:R-:W-:Y:S02]  /*2190*/  ISETP.LT.OR P0, PT, R14, 0x1, P4 ;  /* 0x000000010e00780c */ /* 0x000fe40002701670 */
[----:B------:R-:W-:Y:S01]  /*21a0*/  SEL R3, RZ, 0xffffffff, P1 ;  /* 0xffffffffff037807 */ /* 0x000fe20000800000 */
[----:B------:R2:W-:Y:S01]  /*21b0*/  @!P3 LDGSTS.E.BYPASS.LTC128B.128 [R25+0x12080], [R36.64] ;  /* 0x120800002419bfae */ /* 0x0005e2000b901d50 */
[----:B------:R-:W-:Y:S02]  /*21c0*/  ISETP.GE.AND P1, PT, R16, c[0x0][0x1fc], PT ;  /* 0x00007f0010007a0c */ /* 0x000fe40003f26270 */
[----:B------:R-:W-:Y:S01]  /*21d0*/  SEL R2, RZ, 0x1, P5 ;  /* 0x00000001ff027807 */ /* 0x000fe20002800000 */
[----:B------:R-:W0:Y:S01]  /*21e0*/  LDGDEPBAR ;  /* 0x00000000000079af */ /* 0x000e220000000000 */
[----:B------:R-:W-:-:S02]  /*21f0*/  SEL R16, RZ, 0xffffffff, P1 ;  /* 0xffffffffff107807 */ /* 0x000fc40000800000 */
[----:B------:R-:W-:Y:S02]  /*2200*/  ISETP.GE.AND P1, PT, R15, c[0x0][0x1fc], PT ;  /* 0x00007f000f007a0c */ /* 0x000fe40003f26270 */
[C---:B------:R-:W-:Y:S01]  /*2210*/  ISETP.LT.OR P5, PT, R14.reuse, 0x1, P2 ;  /* 0x000000010e00780c */ /* 0x040fe200017a1670 */
[----:B------:R1:W-:Y:S01]  /*2220*/  LDGSTS.E.BYPASS.LTC128B.128 [R235+0xc080], [R34.64], !P0 ;  /* 0x0c08000022eb7fae */ /* 0x0003e2000c101d50 */
[C---:B------:R-:W-:Y:S01]  /*2230*/  ISETP.LT.OR P0, PT, R14.reuse, 0x1, P1 ;  /* 0x000000010e00780c */ /* 0x040fe20000f01670 */
[----:B---3--:R-:W-:Y:S01]  /*2240*/  CS2R R32, SRZ ;  /* 0x0000000000207805 */ /* 0x008fe2000001ff00 */
[----:B------:R-:W-:Y:S02]  /*2250*/  SHF.R.S32.HI R250, RZ, 0x1f, R11 ;  /* 0x0000001ffffa7819 */ /* 0x000fe4000001140b */
[----:B------:R-:W-:Y:S02]  /*2260*/  ISETP.LT.OR P4, PT, R14, 0x21, P4 ;  /* 0x000000210e00780c */ /* 0x000fe40002781670 */
[----:B------:R-:W-:-:S02]  /*2270*/  LEA.HI R250, R250, R11, RZ, 0x2 ;  /* 0x0000000bfafa7211 */ /* 0x000fc400078f10ff */
[C---:B------:R-:W-:Y:S02]  /*2280*/  ISETP.LT.OR P2, PT, R14.reuse, 0x21, P2 ;  /* 0x000000210e00780c */ /* 0x040fe40001741670 */
[----:B------:R-:W-:Y:S01]  /*2290*/  ISETP.LT.OR P1, PT, R14, 0x21, P1 ;  /* 0x000000210e00780c */ /* 0x000fe20000f21670 */
[----:B------:R3:W-:Y:S01]  /*22a0*/  LDGSTS.E.BYPASS.LTC128B.128 [R235+0xe080], [R34.64+0x80], !P5 ;  /* 0x0e08008022eb7fae */ /* 0x0007e2000e901d50 */
[----:B------:R-:W-:-:S03]  /*22b0*/  ISETP.GE.AND P5, PT, R19, 0x1, PT ;  /* 0x000000011300780c */ /* 0x000fc60003fa6270 */
[----:B------:R3:W-:Y:S01]  /*22c0*/  LDGSTS.E.BYPASS.LTC128B.128 [R235+0x10080], [R34.64+0x100], !P0 ;  /* 0x1008010022eb7fae */ /* 0x0007e2000c101d50 */
[----:B------:R-:W-:Y:S01]  /*22d0*/  ISETP.GE.AND P0, PT, R15, c[0x0][0x1fc], PT ;  /* 0x00007f000f007a0c */ /* 0x000fe20003f06270 */
[----:B------:R-:W-:Y:S01]  /*22e0*/  IMAD R15, R13, c[0x0][0x240], RZ ;  /* 0x000090000d0f7a24 */ /* 0x000fe200078e02ff */
[----:B--2---:R-:W-:Y:S01]  /*22f0*/  CS2R R36, SRZ ;  /* 0x0000000000247805 */ /* 0x004fe2000001ff00 */
[----:B------:R-:W-:Y:S01]  /*2300*/  IMAD.IADD R13, R233, 0x1, -R22 ;  /* 0x00000001e90d7824 */ /* 0x000fe200078e0a16 */
[----:B------:R2:W-:Y:S01]  /*2310*/  LDGSTS.E.BYPASS.LTC128B.128 [R235+0xd080], [R20.64], !P4 ;  /* 0x0d08000014eb7fae */ /* 0x0005e2000e101d50 */
[----:B------:R-:W-:Y:S01]  /*2320*/  IMAD.IADD R25, R29, 0x1, R24 ;  /* 0x000000011d197824 */ /* 0x000fe200078e0218 */
[----:B------:R-:W-:Y:S01]  /*2330*/  CS2R R22, SRZ ;  /* 0x0000000000167805 */ /* 0x000fe2000001ff00 */
[----:B------:R-:W-:Y:S01]  /*2340*/  IMAD.MOV.U32 R24, RZ, RZ, R28 ;  /* 0x000000ffff187224 */ /* 0x000fe200078e001c */
[----:B------:R-:W-:Y:S01]  /*2350*/  SHF.R.S32.HI R18, RZ, 0x1f, R13 ;  /* 0x0000001fff127819 */ /* 0x000fe2000001140d */
[C---:B------:R-:W-:Y:S01]  /*2360*/  IMAD R242, R10.reuse, c[0x0][0x244], R15 ;  /* 0x000091000af27a24 */ /* 0x040fe200078e020f */
[----:B------:R2:W-:Y:S01]  /*2370*/  LDGSTS.E.BYPASS.LTC128B.128 [R235+0xf080], [R20.64+0x80], !P2 ;  /* 0x0f08008014eb7fae */ /* 0x0005e2000d101d50 */
[----:B-1----:R-:W-:Y:S01]  /*2380*/  IMAD.WIDE.U32 R38, R10, c[0x0][0x290], R24 ;  /* 0x0000a4000a267a25 */ /* 0x002fe200078e0018 */
[----:B------:R-:W-:Y:S01]  /*2390*/  LEA.HI R18, R18, R13, RZ, 0x3 ;  /* 0x0000000d12127211 */ /* 0x000fe200078f18ff */
[----:B------:R-:W-:Y:S01]  /*23a0*/  CS2R R28, SRZ ;  /* 0x00000000001c7805 */ /* 0x000fe2000001ff00 */
[C---:B------:R-:W-:Y:S01]  /*23b0*/  LOP3.LUT R10, R250.reuse, 0x7ffffffc, RZ, 0xc0, !PT ;  /* 0x7ffffffcfa0a7812 */ /* 0x040fe200078ec0ff */
[----:B------:R2:W-:Y:S01]  /*23c0*/  LDGSTS.E.BYPASS.LTC128B.128 [R235+0x11080], [R20.64+0x100], !P1 ;  /* 0x1108010014eb7fae */ /* 0x0005e2000c901d50 */
[----:B------:R-:W-:Y:S01]  /*23d0*/  LEA.HI.SX32 R250, R250, R12, 0x1e ;  /* 0x0000000cfafa7211 */ /* 0x000fe200078ff2ff */
[----:B------:R-:W-:Y:S01]  /*23e0*/  IMAD.IADD R243, R39, 0x1, R243 ;  /* 0x0000000127f37824 */ /* 0x000fe200078e02f3 */
[----:B------:R-:W-:Y:S01]  /*23f0*/  LOP3.LUT R12, R18, 0xfffffff8, RZ, 0xc0, !PT ;  /* 0xfffffff8120c7812 */ /* 0x000fe200078ec0ff */
[----:B------:R-:W-:Y:S01]  /*2400*/  IMAD.IADD R10, R11, 0x1, -R10 ;  /* 0x000000010b0a7824 */ /* 0x000fe200078e0a0a */
[----:B------:R-:W-:Y:S01]  /*2410*/  ISETP.GE.AND P1, PT, R233, 0x10, PT ;  /* 0x00000010e900780c */ /* 0x000fe20003f26270 */
[----:B------:R-:W-:Y:S01]  /*2420*/  IMAD.SHL.U32 R11, R4, 0x20, RZ ;  /* 0x00000020040b7824 */ /* 0x000fe200078e00ff */
[----:B------:R1:W-:Y:S01]  /*2430*/  STL.64 [R1+0x10], R38 ;  /* 0x0000102601007387 */ /* 0x0003e20000100a00 */
[----:B------:R-:W-:Y:S01]  /*2440*/  IMAD.IADD R13, R13, 0x1, -R12 ;  /* 0x000000010d0d7824 */ /* 0x000fe200078e0a0c */
[----:B------:R-:W-:Y:S01]  /*2450*/  CS2R R24, SRZ ;  /* 0x0000000000187805 */ /* 0x000fe2000001ff00 */
[----:B------:R-:W-:Y:S01]  /*2460*/  IMAD.SHL.U32 R12, R3, 0x2, RZ ;  /* 0x00000002030c7824 */ /* 0x000fe200078e00ff */
[----:B------:R-:W-:Y:S01]  /*2470*/  LOP3.LUT R8, R8, 0x20, R11, 0xf8, !PT ;  /* 0x0000002008087812 */ /* 0x000fe200078ef80b */
[----:B------:R-:W-:Y:S01]  /*2480*/  IMAD.SHL.U32 R3, R16, 0x2, RZ ;  /* 0x0000000210037824 */ /* 0x000fe200078e00ff */
[C---:B------:R-:W-:Y:S01]  /*2490*/  LOP3.LUT P4, RZ, R13.reuse, 0x4, RZ, 0xc0, !PT ;  /* 0x000000040dff7812 */ /* 0x040fe2000788c0ff */
[C---:B------:R-:W-:Y:S01]  /*24a0*/  IMAD.SHL.U32 R7, R13.reuse, 0x40, RZ ;  /* 0x000000400d077824 */ /* 0x040fe200078e00ff */
[----:B------:R-:W-:Y:S01]  /*24b0*/  LOP3.LUT P2, RZ, R13, 0x2, RZ, 0xc0, !PT ;  /* 0x000000020dff7812 */ /* 0x000fe2000784c0ff */
[----:B------:R-:W-:Y:S01]  /*24c0*/  IMAD R247, R247, 0x4, R10 ;  /* 0x00000004f7f77824 */ /* 0x000fe200078e020a */
[----:B------:R-:W-:Y:S01]  /*24d0*/  LOP3.LUT R2, R3, 0x2, R2, 0xe2, !PT ;  /* 0x0000000203027812 */ /* 0x000fe200078ee202 */
[----:B------:R-:W-:Y:S01]  /*24e0*/  IMAD.SHL.U32 R9, R18, 0x40, RZ ;  /* 0x0000004012097824 */ /* 0x000fe200078e00ff */
[----:B------:R-:W-:Y:S01]  /*24f0*/  SEL R3, RZ, 0x4, P0 ;  /* 0x00000004ff037807 */ /* 0x000fe20000000000 */
[----:B------:R4:W-:Y:S01]  /*2500*/  STL.64 [R1+0x8], R116 ;  /* 0x0000087401007387 */ /* 0x0009e20000100a00 */
[----:B------:R-:W-:Y:S01]  /*2510*/  LOP3.LUT R7, R7, 0x1c0, RZ, 0xc0, !PT ;  /* 0x000001c007077812 */ /* 0x000fe200078ec0ff */
[----:B------:R-:W-:Y:S01]  /*2520*/  IMAD.SHL.U32 R247, R247, 0x2, RZ ;  /* 0x00000002f7f77824 */ /* 0x000fe200078e00ff */
[----:B------:R-:W-:Y:S01]  /*2530*/  IADD3 R4, P0, R38, UR15, RZ ;  /* 0x0000000f26047c10 */ /* 0x000fe2000ff1e0ff */
[----:B---3--:R-:W-:Y:S01]  /*2540*/  CS2R R34, SRZ ;  /* 0x0000000000227805 */ /* 0x008fe2000001ff00 */
[----:B------:R-:W-:Y:S01]  /*2550*/  LOP3.LUT R249, R12, 0x2, R249, 0xe2, !PT ;  /* 0x000000020cf97812 */ /* 0x000fe200078ee2f9 */
[----:B------:R-:W-:Y:S01]  /*2560*/  IMAD.IADD R242, R117, 0x1, R242 ;  /* 0x0000000175f27824 */ /* 0x000fe200078e02f2 */
[----:B------:R-:W-:Y:S01]  /*2570*/  LOP3.LUT R13, R7, 0x8, R6, 0xf8, !PT ;  /* 0x00000008070d7812 */ /* 0x000fe200078ef806 */
[----:B--2---:R-:W-:Y:S01]  /*2580*/  CS2R R20, SRZ ;  /* 0x0000000000147805 */ /* 0x004fe2000001ff00 */
[----:B------:R-:W-:-:S02]  /*2590*/  SHF.R.U32.HI R10, RZ, 0x3, R7 ;  /* 0x00000003ff0a7819 */ /* 0x000fc40000011607 */
[----:B------:R-:W-:Y:S01]  /*25a0*/  IADD3.X R11, R243, UR4, RZ, P0, !PT ;  /* 0x00000004f30b7c10 */ /* 0x000fe200087fe4ff */
[----:B------:R-:W-:Y:S01]  /*25b0*/  ULDC UR4, c[0x0][0x2a0] ;  /* 0x0000a80000047ab9 */ /* 0x000fe20000000800 */
[----:B------:R-:W-:Y:S01]  /*25c0*/  LEA R12, P0, R4, c[0x0][0x280], 0x2 ;  /* 0x0000a000040c7a11 */ /* 0x000fe200078010ff */
[----:B------:R-:W-:Y:S01]  /*25d0*/  ULOP3.LUT UR4, URZ, UR4, URZ, 0x33, !UPT ;  /* 0x000000043f047292 */ /* 0x000fe2000f8e333f */
[----:B------:R-:W-:Y:S01]  /*25e0*/  LOP3.LUT R6, R13, R10, RZ, 0x3c, !PT ;  /* 0x0000000a0d067212 */ /* 0x000fe200078e3cff */
[----:B-1----:R-:W-:Y:S01]  /*25f0*/  CS2R R38, SRZ ;  /* 0x0000000000267805 */ /* 0x002fe2000001ff00 */
[----:B------:R-:W-:Y:S01]  /*2600*/  LOP3.LUT R8, R10, R8, R7, 0x1e, !PT ;  /* 0x000000080a087212 */ /* 0x000fe200078e1e07 */
[----:B------:R-:W-:Y:S01]  /*2610*/  @!P1 IMAD.SHL.U32 R7, R233, 0x10, RZ ;  /* 0x00000010e9079824 */ /* 0x000fe200078e00ff */
[----:B------:R-:W-:Y:S02]  /*2620*/  LEA.HI.X R13, R4, c[0x0][0x284], R11, 0x2, P0 ;  /* 0x0000a100040d7a11 */ /* 0x000fe400000f140b */
[----:B------:R-:W-:-:S02]  /*2630*/  LOP3.LUT R9, R9, 0xfffffe00, RZ, 0xc0, !PT ;  /* 0xfffffe0009097812 */ /* 0x000fc400078ec0ff */
[----:B------:R-:W-:Y:S01]  /*2640*/  LOP3.LUT R248, R2, R3, RZ, 0xfc, !PT ;  /* 0x0000000302f87212 */ /* 0x000fe200078efcff */
[----:B------:R1:W-:Y:S01]  /*2650*/  @!P1 LDGSTS.E.BYPASS.LTC128B.128 [R7+0x12180], [R12.64] ;  /* 0x121800000c079fae */ /* 0x0003e2000b901d50 */
[----:B------:R-:W-:Y:S01]  /*2660*/  IMAD.MOV.U32 R3, RZ, RZ, 0x10 ;  /* 0x00000010ff037424 */ /* 0x000fe200078e00ff */
[-C--:B------:R-:W-:Y:S02]  /*2670*/  IADD3 R230, R6, R9.reuse, R230 ;  /* 0x0000000906e67210 */ /* 0x080fe40007ffe0e6 */
[----:B------:R-:W0:Y:S01]  /*2680*/  LDGDEPBAR ;  /* 0x00000000000079af */ /* 0x000e220000000000 */
[----:B------:R-:W-:Y:S02]  /*2690*/  LOP3.LUT R228, R8, R9, RZ, 0xfc, !PT ;  /* 0x0000000908e47212 */ /* 0x000fe400078efcff */
[----:B------:R-:W-:Y:S01]  /*26a0*/  SEL R3, R3, 0xfffffff0, !P2 ;  /* 0xfffffff003037807 */ /* 0x000fe20005000000 */
[----:B------:R-:W-:Y:S01]  /*26b0*/  IMAD.SHL.U32 R230, R230, 0x2, RZ ;  /* 0x00000002e6e67824 */ /* 0x000fe200078e00ff */
[----:B------:R-:W-:Y:S01]  /*26c0*/  SEL R5, R5, 0xffffffe0, !P4 ;  /* 0xffffffe005057807 */ /* 0x000fe20006000000 */
[----:B------:R-:W-:Y:S01]  /*26d0*/  IMAD.SHL.U32 R228, R228, 0x2, RZ ;  /* 0x00000002e4e47824 */ /* 0x000fe200078e00ff */
[----:B------:R-:W-:Y:S01]  /*26e0*/  IADD3 R252, R252, -UR13, -R247 ;  /* 0x8000000dfcfc7c10 */ /* 0x000fe2000fffe8f7 */
[--C-:B------:R-:W-:Y:S01]  /*26f0*/  IMAD R224, R3, 0x2, R230.reuse ;  /* 0x0000000203e07824 */ /* 0x100fe200078e02e6 */
[----:B------:R-:W-:Y:S01]  /*2700*/  IADD3 R239, -R247, UR11, RZ ;  /* 0x0000000bf7ef7c10 */ /* 0x000fe2000fffe1ff */
[C---:B------:R-:W-:Y:S01]  /*2710*/  IMAD R3, R5.reuse, 0x2, R230 ;  /* 0x0000000205037824 */ /* 0x040fe200078e02e6 */
[C---:B------:R-:W-:Y:S01]  /*2720*/  IADD3 R251, R252.reuse, c[0x0][0x2a4], RZ ;  /* 0x0000a900fcfb7a10 */ /* 0x040fe20007ffe0ff */
[----:B------:R-:W-:Y:S01]  /*2730*/  IMAD R2, R5, 0x2, R224 ;  /* 0x0000000205027824 */ /* 0x000fe200078e02e0 */
[----:B----4-:R-:W-:-:S02]  /*2740*/  IADD3 R252, R252, UR4, RZ ;  /* 0x00000004fcfc7c10 */ /* 0x010fc4000fffe0ff */
.L_x_309:
[----:B------:R-:W-:Y:S04]  /*2750*/  DEPBAR.LE SB0, 0x0 ;  /* 0x000080000000791a */ /* 0x000fe80000000000 */
[----:B------:R-:W-:Y:S01]  /*2760*/  BAR.SYNC.DEFER_BLOCKING 0x0 ;  /* 0x0000000000007b1d */ /* 0x000fe20000010000 */
[----:B------:R-:W-:Y:S04]  /*2770*/  MOV R217, UR6 ;  /* 0x0000000600d97c02 */ /* 0x000fe80008000f00 */
[----:B------:R-:W-:Y:S04]  /*2780*/  LEA R218, R217, R250, 0x6 ;  /* 0x000000fad9da7211 */ /* 0x000fe800078e30ff */
[-C--:B------:R-:W-:Y:S02]  /*2790*/  IADD3 R216, R251, R218.reuse, RZ ;  /* 0x000000dafbd87210 */ /* 0x080fe40007ffe0ff */
[----:B------:R-:W-:Y:S02]  /*27a0*/  IADD3 R217, R252, R218, RZ ;  /* 0x000000dafcd97210 */ /* 0x000fe40007ffe0ff */
[----:B------:R-:W-:Y:S01]  /*27b0*/  IMNMX R216, R239, R216, PT ;  /* 0x000000d8efd87217 */ /* 0x000fe20003800200 */
[----:B-1----:R-:W-:Y:S06]  /*27c0*/  LDSM.16.M88.4 R116, [R230+0x6080] ;  /* 0x00608000e674783b */ /* 0x002fec0000000200 */
[----:B------:R-:W2:Y:S06]  /*27d0*/  LDSM.16.M88.4 R120, [R231+0x80] ;  /* 0x00008000e778783b */ /* 0x000eac0000000200 */
[----:B------:R-:W3:Y:S06]  /*27e0*/  LDSM.16.M88.4 R124, [R230+0x7080] ;  /* 0x00708000e67c783b */ /* 0x000eec0000000200 */
[----:B------:R-:W-:Y:S06]  /*27f0*/  LDSM.16.M88.4 R128, [R224+0x6080] ;  /* 0x00608000e080783b */ /* 0x000fec0000000200 */
[----:B------:R-:W4:Y:S06]  /*2800*/  LDSM.16.M88.4 R132, [R227+0x80] ;  /* 0x00008000e384783b */ /* 0x000f2c0000000200 */
[----:B------:R-:W5:Y:S06]  /*2810*/  LDSM.16.M88.4 R136, [R224+0x7080] ;  /* 0x00708000e088783b */ /* 0x000f6c0000000200 */
[----:B------:R-:W-:Y:S06]  /*2820*/  LDSM.16.M88.4 R140, [R3+0x6080] ;  /* 0x00608000038c783b */ /* 0x000fec0000000200 */
[----:B------:R-:W1:Y:S02]  /*2830*/  LDSM.16.M88.4 R144, [R226+0x80] ;  /* 0x00008000e290783b */ /* 0x000e640000000200 */
[-C--:B-12---:R-:W-:Y:S04]  /*2840*/  HMMA.16816.F32.BF16 R4, R116, R120.reuse, RZ ;  /* 0x000000787404723c */ /* 0x086fe800000418ff */
[----:B------:R-:W-:Y:S04]  /*2850*/  LDS R215, [R250.X4+0x12080] ;  /* 0x01208000fad77984 */ /* 0x000fe80000004800 */
[C---:B---3--:R-:W-:Y:S02]  /*2860*/  HMMA.16816.F32.BF16 R8, R124.reuse, R120, RZ ;  /* 0x000000787c08723c */ /* 0x048fe400000418ff */
[----:B------:R-:W-:Y:S06]  /*2870*/  LDS R214, [R250.X4+0x120a0] ;  /* 0x0120a000fad67984 */ /* 0x000fec0000004800 */
[----:B------:R-:W-:Y:S01]  /*2880*/  LDS R210, [R250.X4+0x12100] ;  /* 0x01210000fad27984 */ /* 0x000fe20000004800 */
[-C--:B------:R-:W-:Y:S05]  /*2890*/  HMMA.16816.F32.BF16 R12, R124, R122.reuse, RZ ;  /* 0x0000007a7c0c723c */ /* 0x080fea00000418ff */
[----:B------:R-:W-:Y:S03]  /*28a0*/  LDSM.16.M88.4 R124, [R225+0x80] ;  /* 0x00008000e17c783b */ /* 0x000fe60000000200 */
[----:B------:R-:W-:Y:S03]  /*28b0*/  HMMA.16816.F32.BF16 R16, R116, R122, RZ ;  /* 0x0000007a7410723c */ /* 0x000fe600000418ff */
[----:B------:R-:W1:Y:S05]  /*28c0*/  LDSM.16.M88.4 R116, [R3+0x7080] ;  /* 0x007080000374783b */ /* 0x000e6a0000000200 */
[-C--:B----4-:R-:W-:Y:S01]  /*28d0*/  HMMA.16816.F32.BF16 R4, R128, R132.reuse, R4 ;  /* 0x000000848004723c */ /* 0x090fe20000041804 */
[----:B------:R-:W2:Y:S06]  /*28e0*/  LDSM.16.M88.4 R120, [R2+0x6080] ;  /* 0x006080000278783b */ /* 0x000eac0000000200 */
[----:B------:R-:W-:Y:S01]  /*28f0*/  LDS R209, [R250.X4+0x12120] ;  /* 0x01212000fad17984 */ /* 0x000fe20000004800 */
[C---:B-----5:R-:W-:Y:S08]  /*2900*/  HMMA.16816.F32.BF16 R8, R136.reuse, R132, R8 ;  /* 0x000000848808723c */ /* 0x060ff00000041808 */
[-C--:B------:R-:W-:Y:S01]  /*2910*/  HMMA.16816.F32.BF16 R12, R136, R134.reuse, R12 ;  /* 0x00000086880c723c */ /* 0x080fe2000004180c */
[----:B------:R-:W-:Y:S07]  /*2920*/  LDSM.16.M88.4 R136, [R231+0x2080] ;  /* 0x00208000e788783b */ /* 0x000fee0000000200 */
[----:B------:R-:W-:Y:S01]  /*2930*/  HMMA.16816.F32.BF16 R16, R128, R134, R16 ;  /* 0x000000868010723c */ /* 0x000fe20000041810 */
[----:B------:R-:W3:Y:S06]  /*2940*/  LDSM.16.M88.4 R128, [R2+0x7080] ;  /* 0x007080000280783b */ /* 0x000eec0000000200 */
[----:B------:R-:W4:Y:S01]  /*2950*/  LDSM.16.M88.4 R132, [R230+0x8080] ;  /* 0x00808000e684783b */ /* 0x000f220000000200 */
[-C--:B------:R-:W-:Y:S08]  /*2960*/  HMMA.16816.F32.BF16 R4, R140, R144.reuse, R4 ;  /* 0x000000908c04723c */ /* 0x080ff00000041804 */
        /* <DEDUP_REMOVED lines=9> */
[----:B------:R-:W-:Y:S07]  /*2a00*/  LDSM.16.M88.4 R128, [R226+0x2080] ;  /* 0x00208000e280783b */ /* 0x000fee0000000200 */
[----:B------:R-:W-:Y:S01]  /*2a10*/  HMMA.16816.F32.BF16 R16, R120, R126, R16 ;  /* 0x0000007e7810723c */ /* 0x000fe20000041810 */
[----:B------:R-:W2:Y:S06]  /*2a20*/  LDSM.16.M88.4 R120, [R224+0x9080] ;  /* 0x00908000e078783b */ /* 0x000eac0000000200 */
        /* <DEDUP_REMOVED lines=40> */
[----:B------:R-:W-:Y:S08]  /*2cb0*/  HMMA.16816.F32.BF16 R16, R124, R130, R16 ;  /* 0x000000827c10723c */ /* 0x000ff00000041810 */
[-C--:B----4-:R-:W-:Y:S08]  /*2cc0*/  HMMA.16816.F32.BF16 R4, R132, R136.reuse, R4 ;  /* 0x000000888404723c */ /* 0x090ff00000041804 */
[C---:B-1----:R-:W-:Y:S08]  /*2cd0*/  HMMA.16816.F32.BF16 R8, R116.reuse, R136, R8 ;  /* 0x000000887408723c */ /* 0x042ff00000041808 */
[-C--:B------:R-:W-:Y:S08]  /*2ce0*/  HMMA.16816.F32.BF16 R12, R116, R138.reuse, R12 ;  /* 0x0000008a740c723c */ /* 0x080ff0000004180c */
[----:B------:R-:W-:Y:S08]  /*2cf0*/  HMMA.16816.F32.BF16 R16, R132, R138, R16 ;  /* 0x0000008a8410723c */ /* 0x000ff00000041810 */
[-C--:B-----5:R-:W-:Y:S08]  /*2d00*/  HMMA.16816.F32.BF16 R4, R140, R144.reuse, R4 ;  /* 0x000000908c04723c */ /* 0x0a0ff00000041804 */
[C---:B--2---:R-:W-:Y:S08]  /*2d10*/  HMMA.16816.F32.BF16 R8, R120.reuse, R144, R8 ;  /* 0x000000907808723c */ /* 0x044ff00000041808 */
[-C--:B------:R-:W-:Y:S08]  /*2d20*/  HMMA.16816.F32.BF16 R12, R120, R146.reuse, R12 ;  /* 0x00000092780c723c */ /* 0x080ff0000004180c */
[----:B------:R-:W-:Y:S04]  /*2d30*/  HMMA.16816.F32.BF16 R16, R140, R146, R16 ;  /* 0x000000928c10723c */ /* 0x000fe80000041810 */
[----:B------:R-:W-:Y:S02]  /*2d40*/  FMUL.FTZ R196, R4, c[0x0][0x2b4] ;  /* 0x0000ad0004c47a20 */ /* 0x000fe40000410000 */
[----:B------:R-:W-:Y:S02]  /*2d50*/  FMUL.FTZ R197, R5, c[0x0][0x2b4] ;  /* 0x0000ad0005c57a20 */ /* 0x000fe40000410000 */
[----:B------:R-:W-:Y:S02]  /*2d60*/  FMUL.FTZ R198, R6, c[0x0][0x2b4] ;  /* 0x0000ad0006c67a20 */ /* 0x000fe40000410000 */
[----:B------:R-:W1:Y:S02]  /*2d70*/  MUFU.TANH R196, R196 ;  /* 0x000000c400c47308 */ /* 0x000e640000002400 */
[----:B------:R-:W-:Y:S02]  /*2d80*/  FMUL.FTZ R199, R7, c[0x0][0x2b4] ;  /* 0x0000ad0007c77a20 */ /* 0x000fe40000410000 */
[----:B------:R-:W-:Y:S02]  /*2d90*/  FMUL.FTZ R200, R8, c[0x0][0x2b4] ;  /* 0x0000ad0008c87a20 */ /* 0x000fe40000410000 */
[----:B------:R-:W-:Y:S02]  /*2da0*/  FMUL.FTZ R201, R9, c[0x0][0x2b4] ;  /* 0x0000ad0009c97a20 */ /* 0x000fe40000410000 */
[----:B------:R-:W-:Y:S02]  /*2db0*/  FMUL.FTZ R202, R10, c[0x0][0x2b4] ;  /* 0x0000ad000aca7a20 */ /* 0x000fe40000410000 */
[----:B------:R-:W2:Y:S01]  /*2dc0*/  MUFU.TANH R197, R197 ;  /* 0x000000c500c57308 */ /* 0x000ea20000002400 */
[----:B------:R-:W-:Y:S02]  /*2dd0*/  FMUL.FTZ R203, R11, c[0x0][0x2b4] ;  /* 0x0000ad000bcb7a20 */ /* 0x000fe40000410000 */
[----:B------:R-:W-:Y:S02]  /*2de0*/  FMUL.FTZ R204, R12, c[0x0][0x2b4] ;  /* 0x0000ad000ccc7a20 */ /* 0x000fe40000410000 */
[----:B------:R-:W-:Y:S02]  /*2df0*/  FMUL.FTZ R205, R13, c[0x0][0x2b4] ;  /* 0x0000ad000dcd7a20 */ /* 0x000fe40000410000 */
[----:B------:R-:W-:Y:S02]  /*2e00*/  FMUL.FTZ R206, R14, c[0x0][0x2b4] ;  /* 0x0000ad000ece7a20 */ /* 0x000fe40000410000 */
[----:B------:R-:W-:Y:S01]  /*2e10*/  FMUL.FTZ R207, R15, c[0x0][0x2b4] ;  /* 0x0000ad000fcf7a20 */ /* 0x000fe20000410000 */
[----:B------:R-:W3:Y:S01]  /*2e20*/  MUFU.TANH R198, R198 ;  /* 0x000000c600c67308 */ /* 0x000ee20000002400 */
[----:B------:R-:W-:Y:S02]  /*2e30*/  FMUL.FTZ R208, R16, c[0x0][0x2b4] ;  /* 0x0000ad0010d07a20 */ /* 0x000fe40000410000 */
[----:B------:R-:W-:Y:S02]  /*2e40*/  FMUL.FTZ R211, R17, c[0x0][0x2b4] ;  /* 0x0000ad0011d37a20 */ /* 0x000fe40000410000 */
[----:B------:R-:W-:Y:S02]  /*2e50*/  FMUL.FTZ R212, R18, c[0x0][0x2b4] ;  /* 0x0000ad0012d47a20 */ /* 0x000fe40000410000 */
[----:B------:R-:W-:Y:S03]  /*2e60*/  FMUL.FTZ R213, R19, c[0x0][0x2b4] ;  /* 0x0000ad0013d57a20 */ /* 0x000fe60000410000 */
[----:B------:R-:W4:Y:S10]  /*2e70*/  MUFU.TANH R199, R199 ;  /* 0x000000c700c77308 */ /* 0x000f340000002400 */
[----:B------:R-:W1:Y:S10]  /*2e80*/  MUFU.TANH R200, R200 ;  /* 0x000000c800c87308 */ /* 0x000e740000002400 */
        /* <DEDUP_REMOVED lines=10> */
[----:B------:R-:W1:Y:S01]  /*2f30*/  MUFU.TANH R213, R213 ;  /* 0x000000d500d57308 */ /* 0x000e620000002400 */
[----:B------:R-:W-:-:S05]  /*2f40*/  @!P5 BRA `(.L_x_291) ;  /* 0x000001900000d947 */ /* 0x000fca0003800000 */
[----:B--234-:R-:W-:Y:S01]  /*2f50*/  IADD3 R5, R218, UR7, RZ ;  /* 0x00000007da057c10 */ /* 0x01cfe2000fffe0ff */
[----:B------:R-:W-:Y:S03]  /*2f60*/  BSSY B0, `(.L_x_292) ;  /* 0x0000011000007945 */ /* 0x000fe60003800000 */
[----:B------:R-:W-:Y:S11]  /*2f70*/  ISETP.GT.AND P0, PT, R5, -0x1, PT ;  /* 0xffffffff0500780c */ /* 0x000ff60003f04270 */
[----:B------:R-:W-:Y:S02]  /*2f80*/  @!UPT UIADD3 URZ, URZ, URZ, URZ ;  /* 0x0000003f3f3ff290 */ /* 0x000fe4000fffe03f */
[----:B------:R-:W-:-:S05]  /*2f90*/  @P0 BRA `(.L_x_293) ;  /* 0x0000008000000947 */ /* 0x000fca0003800000 */
[----:B------:R-:W-:Y:S01]  /*2fa0*/  LOP3.LUT R5, RZ, R5, RZ, 0x33, !PT ;  /* 0x00000005ff057212 */ /* 0x000fe200078e33ff */
[----:B------:R-:W-:Y:S05]  /*2fb0*/  IMAD.MOV.U32 R4, RZ, RZ, c[0x0][0x2a8] ;  /* 0x0000aa00ff047624 */ /* 0x000fea00078e00ff */
[----:B------:R-:W-:Y:S11]  /*2fc0*/  ISETP.NE.AND P0, PT, R4, 0x1, PT ;  /* 0x000000010400780c */ /* 0x000ff60003f05270 */
[----:B------:R-:W-:Y:S02]  /*2fd0*/  @!UPT UIADD3 URZ, URZ, URZ, URZ ;  /* 0x0000003f3f3ff290 */ /* 0x000fe4000fffe03f */
[----:B------:R-:W-:Y:S05]  /*2fe0*/  @P0 IMAD.HI.U32 R4, R5, c[0x0][0x2ac], RZ ;  /* 0x0000ab0005040a27 */ /* 0x000fea00078e00ff */
[----:B------:R-:W-:Y:S04]  /*2ff0*/  @P0 SHF.R.U32.HI R5, RZ, c[0x0][0x2b0], R4 ;  /* 0x0000ac00ff050a19 */ /* 0x000fe80000011604 */
[----:B------:R-:W-:Y:S01]  /*3000*/  LOP3.LUT R5, RZ, R5, RZ, 0x33, !PT ;  /* 0x00000005ff057212 */ /* 0x000fe200078e33ff */
[----:B------:R-:W-:-:S05]  /*3010*/  BRA `(.L_x_294) ;  /* 0x0000005000007947 */ /* 0x000fca0003800000 */
.L_x_293:
[----:B------:R-:W-:Y:S04]  /*3020*/  MOV R4, c[0x0][0x2a8] ;  /* 0x0000aa0000047a02 */ /* 0x000fe80000000f00 */
[----:B------:R-:W-:Y:S11]  /*3030*/  ISETP.NE.AND P0, PT, R4, 0x1, PT ;  /* 0x000000010400780c */ /* 0x000ff60003f05270 */
[----:B------:R-:W-:Y:S02]  /*3040*/  @!UPT UIADD3 URZ, URZ, URZ, URZ ;  /* 0x0000003f3f3ff290 */ /* 0x000fe4000fffe03f */
[----:B------:R-:W-:Y:S05]  /*3050*/  @P0 IMAD.HI.U32 R4, R5, c[0x0][0x2ac], RZ ;  /* 0x0000ab0005040a27 */ /* 0x000fea00078e00ff */
[----:B------:R-:W-:Y:S02]  /*3060*/  @P0 SHF.R.U32.HI R5, RZ, c[0x0][0x2b0], R4 ;  /* 0x0000ac00ff050a19 */ /* 0x000fe40000011604 */
.L_x_294:
[----:B------:R-:W-:Y:S05]  /*3070*/  BSYNC B0 ;  /* 0x0000000000007941 */ /* 0x000fea0003800000 */
.L_x_292:
[----:B------:R-:W-:Y:S04]  /*3080*/  IMAD.MOV.U32 R4, RZ, RZ, c[0x0][0x2a8] ;  /* 0x0000aa00ff047624 */ /* 0x000fe800078e00ff */
[----:B------:R-:W-:Y:S04]  /*3090*/  IMAD R4, R5, R4, -UR14 ;  /* 0x8000000e05047e24 */ /* 0x000fe8000f8e0204 */
[----:B------:R-:W-:Y:S05]  /*30a0*/  IMAD.IADD R4, R4, 0x1, -R247 ;  /* 0x0000000104047824 */ /* 0x000fea00078e0af7 */
[----:B------:R-:W-:Y:S02]  /*30b0*/  IADD3 R5, R4, c[0x0][0x2a8], RZ ;  /* 0x0000aa0004057a10 */ /* 0x000fe40007ffe0ff */
[----:B------:R-:W-:Y:S02]  /*30c0*/  IMNMX R217, R217, R4, !PT ;  /* 0x00000004d9d97217 */ /* 0x000fe40007800200 */
[----:B------:R-:W-:Y:S02]  /*30d0*/  IMNMX R216, R216, R5, PT ;  /* 0x00000005d8d87217 */ /* 0x000fe40003800200 */
.L_x_291:
[----:B--234-:R-:W-:Y:S05]  /*30e0*/  IADD3 R5, R218, 0x8, RZ ;  /* 0x00000008da057810 */ /* 0x01cfea0007ffe0ff */
[--C-:B------:R-:W-:Y:S02]  /*30f0*/  IMAD.IADD R140, R251, 0x1, R5.reuse ;  /* 0x00000001fb8c7824 */ /* 0x100fe400078e0205 */
[----:B------:R-:W-:Y:S03]  /*3100*/  IMAD.IADD R141, R252, 0x1, R5 ;  /* 0x00000001fc8d7824 */ /* 0x000fe600078e0205 */
[----:B------:R-:W-:Y:S01]  /*3110*/  IMNMX R140, R239, R140, PT ;  /* 0x0000008cef8c7217 */ /* 0x000fe20003800200 */
[----:B------:R-:W-:-:S05]  /*3120*/  @!P5 BRA `(.L_x_295) ;  /* 0x000001900000d947 */ /* 0x000fca0003800000 */
[----:B------:R-:W-:Y:S01]  /*3130*/  IADD3 R5, R5, UR7, RZ ;  /* 0x0000000705057c10 */ /* 0x000fe2000fffe0ff */
        /* <DEDUP_REMOVED lines=12> */
.L_x_297:
[----:B------:R-:W-:Y:S04]  /*3200*/  MOV R4, c[0x0][0x2a8] ;  /* 0x0000aa0000047a02 */ /* 0x000fe80000000f00 */
[----:B------:R-:W-:Y:S11]  /*3210*/  ISETP.NE.AND P0, PT, R4, 0x1, PT ;  /* 0x000000010400780c */ /* 0x000ff60003f05270 */
[----:B------:R-:W-:Y:S02]  /*3220*/  @!UPT UIADD3 URZ, URZ, URZ, URZ ;  /* 0x0000003f3f3ff290 */ /* 0x000fe4000fffe03f */
[----:B------:R-:W-:Y:S05]  /*3230*/  @P0 IMAD.HI.U32 R4, R5, c[0x0][0x2ac], RZ ;  /* 0x0000ab0005040a27 */ /* 0x000fea00078e00ff */
[----:B------:R-:W-:Y:S02]  /*3240*/  @P0 SHF.R.U32.HI R5, RZ, c[0x0][0x2b0], R4 ;  /* 0x0000ac00ff050a19 */ /* 0x000fe40000011604 */
.L_x_298:
[----:B------:R-:W-:Y:S05]  /*3250*/  BSYNC B0 ;  /* 0x0000000000007941 */ /* 0x000fea0003800000 */
.L_x_296:
[----:B------:R-:W-:Y:S04]  /*3260*/  IMAD.MOV.U32 R4, RZ, RZ, c[0x0][0x2a8] ;  /* 0x0000aa00ff047624 */ /* 0x000fe800078e00ff */
[----:B------:R-:W-:Y:S04]  /*3270*/  IMAD R4, R5, R4, -UR14 ;  /* 0x8000000e05047e24 */ /* 0x000fe8000f8e0204 */
[----:B------:R-:W-:Y:S05]  /*3280*/  IMAD.IADD R4, R4, 0x1, -R247 ;  /* 0x0000000104047824 */ /* 0x000fea00078e0af7 */
[----:B------:R-:W-:Y:S02]  /*3290*/  IADD3 R5, R4, c[0x0][0x2a8], RZ ;  /* 0x0000aa0004057a10 */ /* 0x000fe40007ffe0ff */
[----:B------:R-:W-:Y:S02]  /*32a0*/  IMNMX R141, R141, R4, !PT ;  /* 0x000000048d8d7217 */ /* 0x000fe40007800200 */
[----:B------:R-:W-:Y:S02]  /*32b0*/  IMNMX R140, R140, R5, PT ;  /* 0x000000058c8c7217 */ /* 0x000fe40003800200 */
.L_x_295:
[----:B------:R-:W-:Y:S05]  /*32c0*/  IADD3 R5, R218, 0x20, RZ ;  /* 0x00000020da057810 */ /* 0x000fea0007ffe0ff */
        /* <DEDUP_REMOVED lines=17> */
.L_x_301:
[----:B------:R-:W-:Y:S04]  /*33e0*/  MOV R4, c[0x0][0x2a8] ;  /* 0x0000aa0000047a02 */ /* 0x000fe80000000f00 */
[----:B------:R-:W-:Y:S11]  /*33f0*/  ISETP.NE.AND P0, PT, R4, 0x1, PT ;  /* 0x000000010400780c */ /* 0x000ff60003f05270 */
[----:B------:R-:W-:Y:S02]  /*3400*/  @!UPT UIADD3 URZ, URZ, URZ, URZ ;  /* 0x0000003f3f3ff290 */ /* 0x000fe4000fffe03f */
[----:B------:R-:W-:Y:S05]  /*3410*/  @P0 IMAD.HI.U32 R4, R5, c[0x0][0x2ac], RZ ;  /* 0x0000ab0005040a27 */ /* 0x000fea00078e00ff */
[----:B------:R-:W-:Y:S02]  /*3420*/  @P0 SHF.R.U32.HI R5, RZ, c[0x0][0x2b0], R4 ;  /* 0x0000ac00ff050a19 */ /* 0x000fe40000011604 */
.L_x_302:
[----:B------:R-:W-:Y:S05]  /*3430*/  BSYNC B0 ;  /* 0x0000000000007941 */ /* 0x000fea0003800000 */
.L_x_300:
[----:B------:R-:W-:Y:S04]  /*3440*/  IMAD.MOV.U32 R4, RZ, RZ, c[0x0][0x2a8] ;  /* 0x0000aa00ff047624 */ /* 0x000fe800078e00ff */
[----:B------:R-:W-:Y:S04]  /*3450*/  IMAD R4, R5, R4, -UR14 ;  /* 0x8000000e05047e24 */ /* 0x000fe8000f8e0204 */
[----:B------:R-:W-:Y:S05]  /*3460*/  IMAD.IADD R5, R4, 0x1, -R247 ;  /* 0x0000000104057824 */ /* 0x000fea00078e0af7 */
[----:B------:R-:W-:Y:S02]  /*3470*/  IADD3 R4, R5, c[0x0][0x2a8], RZ ;  /* 0x0000aa0005047a10 */ /* 0x000fe40007ffe0ff */
[----:B------:R-:W-:Y:S02]  /*3480*/  IMNMX R138, R138, R5, !PT ;  /* 0x000000058a8a7217 */ /* 0x000fe40007800200 */
[----:B------:R-:W-:Y:S02]  /*3490*/  IMNMX R139, R139, R4, PT ;  /* 0x000000048b8b7217 */ /* 0x000fe40003800200 */
.L_x_299:
        /* <DEDUP_REMOVED lines=18> */
.L_x_305:
[----:B------:R-:W-:Y:S04]  /*35c0*/  MOV R4, c[0x0][0x2a8] ;  /* 0x0000aa0000047a02 */ /* 0x000fe80000000f00 */
[----:B------:R-:W-:Y:S11]  /*35d0*/  ISETP.NE.AND P0, PT, R4, 0x1, PT ;  /* 0x000000010400780c */ /* 0x000ff60003f05270 */
[----:B------:R-:W-:Y:S02]  /*35e0*/  @!UPT UIADD3 URZ, URZ, URZ, URZ ;  /* 0x0000003f3f3ff290 */ /* 0x000fe4000fffe03f */
[----:B------:R-:W-:Y:S05]  /*35f0*/  @P0 IMAD.HI.U32 R4, R5, c[0x0][0x2ac], RZ ;  /* 0x0000ab0005040a27 */ /* 0x000fea00078e00ff */
[----:B------:R-:W-:Y:S02]  /*3600*/  @P0 SHF.R.U32.HI R5, RZ, c[0x0][0x2b0], R4 ;  /* 0x0000ac00ff050a19 */ /* 0x000fe40000011604 */
.L_x_306:
[----:B------:R-:W-:Y:S05]  /*3610*/  BSYNC B0 ;  /* 0x0000000000007941 */ /* 0x000fea0003800000 */
.L_x_304:
[----:B------:R-:W-:Y:S04]  /*3620*/  IMAD.MOV.U32 R4, RZ, RZ, c[0x0][0x2a8] ;  /* 0x0000aa00ff047624 */ /* 0x000fe800078e00ff */
[----:B------:R-:W-:Y:S04]  /*3630*/  IMAD R4, R5, R4, -UR14 ;  /* 0x8000000e05047e24 */ /* 0x000fe8000f8e0204 */
[----:B------:R-:W-:Y:S05]  /*3640*/  IMAD.IADD R5, R4, 0x1, -R247 ;  /* 0x0000000104057824 */ /* 0x000fea00078e0af7 */
[----:B------:R-:W-:Y:S02]  /*3650*/  IADD3 R4, R5, c[0x0][0x2a8], RZ ;  /* 0x0000aa0005047a10 */ /* 0x000fe40007ffe0ff */
[----:B------:R-:W-:Y:S02]  /*3660*/  IMNMX R136, R136, R5, !PT ;  /* 0x0000000588887217 */ /* 0x000fe40007800200 */
[----:B------:R-:W-:Y:S02]  /*3670*/  IMNMX R137, R137, R4, PT ;  /* 0x0000000489897217 */ /* 0x000fe40003800200 */
.L_x_303:
[----:B------:R-:W-:Y:S04]  /*3680*/  DEPBAR.LE SB0, 0x0 ;  /* 0x000080000000791a */ /* 0x000fe80000000000 */
[----:B------:R-:W-:Y:S01]  /*3690*/  BAR.SYNC.DEFER_BLOCKING 0x0 ;  /* 0x0000000000007b1d */ /* 0x000fe20000010000 */
[----:B------:R-:W-:Y:S01]  /*36a0*/  PLOP3.LUT P0, PT, PT, PT, UP1, 0x80, 0x0 ;  /* 0x000000000000781c */ /* 0x000fe20003f0f018 */
[----:B------:R-:W-:Y:S03]  /*36b0*/  UIADD3 UR11, UR6, 0x1, URZ ;  /* 0x00000001060b7890 */ /* 0x000fe6000fffe03f */
[----:B------:R-:W-:Y:S01]  /*36c0*/  ISETP.GT.AND P2, PT, R217, 0x1, P0 ;  /* 0x00000001d900780c */ /* 0x000fe20000744270 */
[----:B------:R-:W-:Y:S01]  /*36d0*/  UISETP.GE.AND UP0, UPT, UR11, UR12, UPT ;  /* 0x0000000c0b00728c */ /* 0x000fe2000bf06270 */
[----:B------:R-:W-:Y:S02]  /*36e0*/  ISETP.GT.AND P4, PT, R141, 0x20, P0 ;  /* 0x000000208d00780c */ /* 0x000fe40000784270 */
[----:B------:R-:W-:Y:S02]  /*36f0*/  ISETP.LT.OR P2, PT, R216, 0x2, P2 ;  /* 0x00000002d800780c */ /* 0x000fe40001741670 */
[----:B------:R-:W-:Y:S02]  /*3700*/  ISETP.LT.OR P4, PT, R140, 0x21, P4 ;  /* 0x000000218c00780c */ /* 0x000fe40002781670 */
[C---:B------:R-:W-:Y:S04]  /*3710*/  ISETP.GT.AND P1, PT, R217.reuse, RZ, P0 ;  /* 0x000000ffd900720c */ /* 0x040fe80000724270 */
[----:B------:R-:W-:Y:S01]  /*3720*/  ISETP.LT.OR P1, PT, R216, 0x1, P1 ;  /* 0x00000001d800780c */ /* 0x000fe20000f21670 */
[----:B------:R-:W2:Y:S05]  /*3730*/  LDSM.16.M88.4 R116, [R230+0xc080] ;  /* 0x00c08000e674783b */ /* 0x000eaa0000000200 */
[----:B------:R-:W3:Y:S05]  /*3740*/  LDSM.16.M88.4 R12, [R230+0xd080] ;  /* 0x00d08000e60c783b */ /* 0x000eea0000000200 */
[----:B------:R-:W4:Y:S05]  /*3750*/  LDSM.16.M88.4 R120, [R224+0xc080] ;  /* 0x00c08000e078783b */ /* 0x000f2a0000000200 */
[----:B------:R-:W5:Y:S05]  /*3760*/  LDSM.16.M88.4 R124, [R224+0xd080] ;  /* 0x00d08000e07c783b */ /* 0x000f6a0000000200 */
[----:B------:R-:W1:Y:S05]  /*3770*/  LDSM.16.M88.4 R128, [R3+0xc080] ;  /* 0x00c080000380783b */ /* 0x000e6a0000000200 */
[----:B------:R-:W1:Y:S01]  /*3780*/  LDSM.16.M88.4 R132, [R3+0xd080] ;  /* 0x00d080000384783b */ /* 0x000e620000000200 */
[-C--:B--2---:R-:W-:Y:S08]  /*3790*/  HMMA.16816.F32.BF16 R4, R116, R148.reuse, RZ ;  /* 0x000000947404723c */ /* 0x084ff000000418ff */
[C---:B---3--:R-:W-:Y:S08]  /*37a0*/  HMMA.16816.F32.BF16 R8, R12.reuse, R148, RZ ;  /* 0x000000940c08723c */ /* 0x048ff000000418ff */
[-C--:B------:R-:W-:Y:S08]  /*37b0*/  HMMA.16816.F32.BF16 R12, R12, R150.reuse, RZ ;  /* 0x000000960c0c723c */ /* 0x080ff000000418ff */
[----:B------:R-:W-:Y:S01]  /*37c0*/  HMMA.16816.F32.BF16 R16, R116, R150, RZ ;  /* 0x000000967410723c */ /* 0x000fe200000418ff */
[----:B------:R-:W2:Y:S07]  /*37d0*/  LDSM.16.M88.4 R116, [R2+0xc080] ;  /* 0x00c080000274783b */ /* 0x000eae0000000200 */
[-C--:B----4-:R-:W-:Y:S08]  /*37e0*/  HMMA.16816.F32.BF16 R4, R120, R152.reuse, R4 ;  /* 0x000000987804723c */ /* 0x090ff00000041804 */
[C---:B-----5:R-:W-:Y:S08]  /*37f0*/  HMMA.16816.F32.BF16 R8, R124.reuse, R152, R8 ;  /* 0x000000987c08723c */ /* 0x060ff00000041808 */
[-C--:B------:R-:W-:Y:S01]  /*3800*/  HMMA.16816.F32.BF16 R12, R124, R154.reuse, R12 ;  /* 0x0000009a7c0c723c */ /* 0x080fe2000004180c */
[----:B------:R-:W3:Y:S07]  /*3810*/  LDSM.16.M88.4 R124, [R2+0xd080] ;  /* 0x00d08000027c783b */ /* 0x000eee0000000200 */
[----:B------:R-:W-:Y:S01]  /*3820*/  HMMA.16816.F32.BF16 R16, R120, R154, R16 ;  /* 0x0000009a7810723c */ /* 0x000fe20000041810 */
[----:B------:R-:W4:Y:S07]  /*3830*/  LDSM.16.M88.4 R120, [R230+0xe080] ;  /* 0x00e08000e678783b */ /* 0x000f2e0000000200 */
[-C--:B-1----:R-:W-:Y:S08]  /*3840*/  HMMA.16816.F32.BF16 R4, R128, R156.reuse, R4 ;  /* 0x0000009c8004723c */ /* 0x082ff00000041804 */
[C---:B------:R-:W-:Y:S08]  /*3850*/  HMMA.16816.F32.BF16 R8, R132.reuse, R156, R8 ;  /* 0x0000009c8408723c */ /* 0x040ff00000041808 */
[-C--:B------:R-:W-:Y:S01]  /*3860*/  HMMA.16816.F32.BF16 R12, R132, R158.reuse, R12 ;  /* 0x0000009e840c723c */ /* 0x080fe2000004180c */
[----:B------:R-:W1:Y:S07]  /*3870*/  LDSM.16.M88.4 R132, [R230+0xf080] ;  /* 0x00f08000e684783b */ /* 0x000e6e0000000200 */
[----:B------:R-:W-:Y:S01]  /*3880*/  HMMA.16816.F32.BF16 R16, R128, R158, R16 ;  /* 0x0000009e8010723c */ /* 0x000fe20000041810 */
[----:B------:R-:W-:Y:S07]  /*3890*/  LDSM.16.M88.4 R128, [R224+0xf080] ;  /* 0x00f08000e080783b */ /* 0x000fee0000000200 */
[-C--:B--2---:R-:W-:Y:S08]  /*38a0*/  HMMA.16816.F32.BF16 R4, R116, R160.reuse, R4 ;  /* 0x000000a07404723c */ /* 0x084ff00000041804 */
[C---:B---3--:R-:W-:Y:S08]  /*38b0*/  HMMA.16816.F32.BF16 R8, R124.reuse, R160, R8 ;  /* 0x000000a07c08723c */ /* 0x048ff00000041808 */
[-C--:B------:R-:W-:Y:S01]  /*38c0*/  HMMA.16816.F32.BF16 R12, R124, R162.reuse, R12 ;  /* 0x000000a27c0c723c */ /* 0x080fe2000004180c */
[----:B------:R-:W2:Y:S07]  /*38d0*/  LDSM.16.M88.4 R124, [R224+0xe080] ;  /* 0x00e08000e07c783b */ /* 0x000eae0000000200 */
[----:B------:R-:W-:Y:S01]  /*38e0*/  HMMA.16816.F32.BF16 R16, R116, R162, R16 ;  /* 0x000000a27410723c */ /* 0x000fe20000041810 */
[----:B------:R-:W3:Y:S07]  /*38f0*/  LDSM.16.M88.4 R116, [R3+0xe080] ;  /* 0x00e080000374783b */ /* 0x000eee0000000200 */
[-C--:B----4-:R-:W-:Y:S08]  /*3900*/  HMMA.16816.F32.BF16 R4, R120, R164.reuse, R4 ;  /* 0x000000a47804723c */ /* 0x090ff00000041804 */
[C---:B-1----:R-:W-:Y:S08]  /*3910*/  HMMA.16816.F32.BF16 R8, R132.reuse, R164, R8 ;  /* 0x000000a48408723c */ /* 0x042ff00000041808 */
        /* <DEDUP_REMOVED lines=12> */
[-C--:B------:R-:W-:Y:S07]  /*39e0*/  HMMA.16816.F32.BF16 R12, R132, R174.reuse, R12 ;  /* 0x000000ae840c723c */ /* 0x080fee000004180c */
[C---:B------:R-:W-:Y:S01]  /*39f0*/  FSEL R132, R196.reuse, -INF , !P1 ;  /* 0xff800000c4847808 */ /* 0x040fe20004800000 */
[----:B------:R-:W-:Y:S01]  /*3a00*/  HMMA.16816.F32.BF16 R16, R116, R174, R16 ;  /* 0x000000ae7410723c */ /* 0x000fe20000041810 */
[----:B------:R-:W1:Y:S03]  /*3a10*/  LDSM.16.M88.4 R116, [R230+0x11080] ;  /* 0x01108000e674783b */ /* 0x000e660000000200 */
[----:B------:R-:W-:Y:S01]  /*3a20*/  FFMA.FTZ R196, -R196, R196, 1 ;  /* 0x3f800000c4c47423 */ /* 0x000fe200000101c4 */
[C---:B------:R-:W-:Y:S01]  /*3a30*/  ISETP.GT.AND P1, PT, R217.reuse, 0x20, P0 ;  /* 0x00000020d900780c */ /* 0x040fe20000724270 */
[--C-:B------:R-:W-:Y:S02]  /*3a40*/  FFMA.FTZ R135, R132, c[0x0][0x29c], -R215.reuse ;  /* 0x0000a70084877a23 */ /* 0x100fe400000108d7 */
[-C--:B----4-:R-:W-:Y:S02]  /*3a50*/  HMMA.16816.F32.BF16 R4, R120, R176.reuse, R4 ;  /* 0x000000b07804723c */ /* 0x090fe40000041804 */
[----:B------:R3:W4:Y:S03]  /*3a60*/  MUFU.EX2 R132, R135 ;  /* 0x0000008700847308 */ /* 0x0007260000000800 */
[----:B------:R-:W-:Y:S03]  /*3a70*/  ISETP.LT.OR P1, PT, R216, 0x21, P1 ;  /* 0x00000021d800780c */ /* 0x000fe60000f21670 */
[C---:B--2---:R-:W-:Y:S04]  /*3a80*/  HMMA.16816.F32.BF16 R8, R128.reuse, R176, R8 ;  /* 0x000000b08008723c */ /* 0x044fe80000041808 */
[C---:B------:R-:W-:Y:S01]  /*3a90*/  FSEL R134, R208.reuse, -INF , !P1 ;  /* 0xff800000d0867808 */ /* 0x040fe20004800000 */
[----:B------:R-:W-:Y:S01]  /*3aa0*/  FFMA.FTZ R208, -R208, R208, 1 ;  /* 0x3f800000d0d07423 */ /* 0x000fe200000101d0 */
[----:B------:R-:W-:Y:S02]  /*3ab0*/  ISETP.GT.AND P1, PT, R217, 0x21, P0 ;  /* 0x00000021d900780c */ /* 0x000fe40000724270 */
[-C--:B------:R-:W-:Y:S01]  /*3ac0*/  HMMA.16816.F32.BF16 R12, R128, R178.reuse, R12 ;  /* 0x000000b2800c723c */ /* 0x080fe2000004180c */
[----:B------:R-:W2:Y:S02]  /*3ad0*/  LDSM.16.M88.4 R128, [R224+0x10080] ;  /* 0x01008000e080783b */ /* 0x000ea40000000200 */
[----:B------:R-:W-:Y:S04]  /*3ae0*/  ISETP.LT.OR P1, PT, R216, 0x22, P1 ;  /* 0x00000022d800780c */ /* 0x000fe80000f21670 */
[----:B------:R-:W-:Y:S01]  /*3af0*/  FSEL R142, R211, -INF , !P1 ;  /* 0xff800000d38e7808 */ /* 0x000fe20004800000 */
[----:B------:R-:W-:Y:S01]  /*3b00*/  HMMA.16816.F32.BF16 R16, R120, R178, R16 ;  /* 0x000000b27810723c */ /* 0x000fe20000041810 */
[----:B------:R-:W4:Y:S03]  /*3b10*/  LDSM.16.M88.4 R120, [R224+0x11080] ;  /* 0x01108000e078783b */ /* 0x000f260000000200 */
[--C-:B---3--:R-:W-:Y:S01]  /*3b20*/  FFMA.FTZ R135, R134, c[0x0][0x29c], -R215.reuse ;  /* 0x0000a70086877a23 */ /* 0x108fe200000108d7 */
[----:B------:R-:W-:Y:S01]  /*3b30*/  ISETP.GT.AND P1, PT, R141, RZ, P0 ;  /* 0x000000ff8d00720c */ /* 0x000fe20000724270 */
[----:B------:R-:W-:Y:S02]  /*3b40*/  FFMA.FTZ R211, -R211, R211, 1 ;  /* 0x3f800000d3d37423 */ /* 0x000fe400000101d3 */
[-C--:B-----5:R-:W-:Y:S01]  /*3b50*/  HMMA.16816.F32.BF16 R4, R124, R180.reuse, R4 ;  /* 0x000000b47c04723c */ /* 0x0a0fe20000041804 */
[----:B------:R3:W-:Y:S04]  /*3b60*/  MUFU.EX2 R134, R135 ;  /* 0x0000008700867308 */ /* 0x0007e80000000800 */
[----:B------:R-:W-:Y:S03]  /*3b70*/  ISETP.LT.OR P1, PT, R140, 0x1, P1 ;  /* 0x000000018c00780c */ /* 0x000fe60000f21670 */
[C---:B-1----:R-:W-:Y:S08]  /*3b80*/  HMMA.16816.F32.BF16 R8, R116.reuse, R180, R8 ;  /* 0x000000b47408723c */ /* 0x042ff00000041808 */
[-C--:B------:R-:W-:Y:S01]  /*3b90*/  HMMA.16816.F32.BF16 R12, R116, R182.reuse, R12 ;  /* 0x000000b6740c723c */ /* 0x080fe2000004180c */
[----:B------:R-:W1:Y:S07]  /*3ba0*/  LDSM.16.M88.4 R116, [R3+0x10080] ;  /* 0x010080000374783b */ /* 0x000e6e0000000200 */
[----:B------:R-:W-:Y:S01]  /*3bb0*/  HMMA.16816.F32.BF16 R16, R124, R182, R16 ;  /* 0x000000b67c10723c */ /* 0x000fe20000041810 */
[----:B------:R-:W5:Y:S07]  /*3bc0*/  LDSM.16.M88.4 R124, [R3+0x11080] ;  /* 0x01108000037c783b */ /* 0x000f6e0000000200 */
[-C--:B--2---:R-:W-:Y:S08]  /*3bd0*/  HMMA.16816.F32.BF16 R4, R128, R184.reuse, R4 ;  /* 0x000000b88004723c */ /* 0x084ff00000041804 */
[C---:B----4-:R-:W-:Y:S08]  /*3be0*/  HMMA.16816.F32.BF16 R8, R120.reuse, R184, R8 ;  /* 0x000000b87808723c */ /* 0x050ff00000041808 */
[-C--:B------:R-:W-:Y:S07]  /*3bf0*/  HMMA.16816.F32.BF16 R12, R120, R186.reuse, R12 ;  /* 0x000000ba780c723c */ /* 0x080fee000004180c */
[----:B------:R-:W-:Y:S01]  /*3c00*/  FSEL R120, R197, -INF , !P2 ;  /* 0xff800000c5787808 */ /* 0x000fe20005000000 */
[----:B------:R-:W-:Y:S01]  /*3c10*/  HMMA.16816.F32.BF16 R16, R128, R186, R16 ;  /* 0x000000ba8010723c */ /* 0x000fe20000041810 */
[----:B------:R-:W-:Y:S03]  /*3c20*/  LDSM.16.M88.4 R128, [R2+0x11080] ;  /* 0x011080000280783b */ /* 0x000fe60000000200 */
[--C-:B------:R-:W-:Y:S01]  /*3c30*/  FFMA.FTZ R133, R120, c[0x0][0x29c], -R215.reuse ;  /* 0x0000a70078857a23 */ /* 0x100fe200000108d7 */
[----:B------:R-:W-:Y:S01]  /*3c40*/  ISETP.GT.AND P2, PT, R141, 0x21, P0 ;  /* 0x000000218d00780c */ /* 0x000fe20000744270 */
[----:B------:R-:W2:Y:S01]  /*3c50*/  LDSM.16.M88.4 R120, [R2+0x10080] ;  /* 0x010080000278783b */ /* 0x000ea20000000200 */
[----:B------:R-:W-:Y:S01]  /*3c60*/  FFMA.FTZ R215, R142, c[0x0][0x29c], -R215 ;  /* 0x0000a7008ed77a23 */ /* 0x000fe200000108d7 */
[-C--:B-1----:R-:W-:Y:S02]  /*3c70*/  HMMA.16816.F32.BF16 R4, R116, R188.reuse, R4 ;  /* 0x000000bc7404723c */ /* 0x082fe40000041804 */
[----:B------:R-:W1:Y:S03]  /*3c80*/  MUFU.EX2 R133, R133 ;  /* 0x0000008500857308 */ /* 0x000e660000000800 */
[----:B------:R-:W-:Y:S01]  /*3c90*/  FFMA.FTZ R197, -R197, R197, 1 ;  /* 0x3f800000c5c57423 */ /* 0x000fe200000101c5 */
[----:B------:R-:W-:Y:S02]  /*3ca0*/  ISETP.LT.OR P2, PT, R140, 0x22, P2 ;  /* 0x000000228c00780c */ /* 0x000fe40001741670 */
[C---:B-----5:R-:W-:Y:S04]  /*3cb0*/  HMMA.16816.F32.BF16 R8, R124.reuse, R188, R8 ;  /* 0x000000bc7c08723c */ /* 0x060fe80000041808 */
[C---:B------:R-:W-:Y:S01]  /*3cc0*/  FSEL R143, R213.reuse, -INF , !P2 ;  /* 0xff800000d58f7808 */ /* 0x040fe20005000000 */
[----:B------:R-:W-:Y:S01]  /*3cd0*/  MUFU.EX2 R215, R215 ;  /* 0x000000d700d77308 */ /* 0x000fe20000000800 */
[----:B------:R-:W-:Y:S01]  /*3ce0*/  FFMA.FTZ R213, -R213, R213, 1 ;  /* 0x3f800000d5d57423 */ /* 0x000fe200000101d5 */
[----:B------:R-:W-:Y:S01]  /*3cf0*/  ISETP.GT.AND P2, PT, R138, 0x20, P0 ;  /* 0x000000208a00780c */ /* 0x000fe20000744270 */
[-C--:B------:R-:W-:Y:S03]  /*3d00*/  HMMA.16816.F32.BF16 R12, R124, R190.reuse, R12 ;  /* 0x000000be7c0c723c */ /* 0x080fe6000004180c */
[----:B------:R-:W-:Y:S04]  /*3d10*/  ISETP.LT.OR P2, PT, R139, 0x21, P2 ;  /* 0x000000218b00780c */ /* 0x000fe80001741670 */
[----:B------:R-:W-:Y:S01]  /*3d20*/  FSEL R125, R198, -INF , !P1 ;  /* 0xff800000c67d7808 */ /* 0x000fe20004800000 */
[----:B------:R-:W-:Y:S04]  /*3d30*/  HMMA.16816.F32.BF16 R16, R116, R190, R16 ;  /* 0x000000be7410723c */ /* 0x000fe80000041810 */
[----:B------:R-:W-:Y:S01]  /*3d40*/  ISETP.GT.AND P1, PT, R141, 0x1, P0 ;  /* 0x000000018d00780c */ /* 0x000fe20000724270 */
[--C-:B------:R-:W-:Y:S01]  /*3d50*/  FFMA.FTZ R124, R125, c[0x0][0x29c], -R214.reuse ;  /* 0x0000a7007d7c7a23 */ /* 0x100fe200000108d6 */
[----:B------:R-:W-:Y:S01]  /*3d60*/  FSEL R141, R212, -INF , !P4 ;  /* 0xff800000d48d7808 */ /* 0x000fe20006000000 */
[----:B------:R-:W-:Y:S01]  /*3d70*/  FFMA.FTZ R198, -R198, R198, 1 ;  /* 0x3f800000c6c67423 */ /* 0x000fe200000101c6 */
[----:B------:R-:W-:Y:S01]  /*3d80*/  ISETP.LT.OR P1, PT, R140, 0x2, P1 ;  /* 0x000000028c00780c */ /* 0x000fe20000f21670 */
[----:B------:R-:W-:Y:S01]  /*3d90*/  FFMA.FTZ R212, -R212, R212, 1 ;  /* 0x3f800000d4d47423 */ /* 0x000fe200000101d4 */
[C---:B------:R-:W-:Y:S01]  /*3da0*/  ISETP.GT.AND P4, PT, R138.reuse, 0x1, P0 ;  /* 0x000000018a00780c */ /* 0x040fe20000784270 */
[----:B------:R-:W-:Y:S01]  /*3db0*/  MUFU.EX2 R124, R124 ;  /* 0x0000007c007c7308 */ /* 0x000fe20000000800 */
[C---:B------:R-:W-:Y:S01]  /*3dc0*/  FSEL R125, R199.reuse, -INF , !P1 ;  /* 0xff800000c77d7808 */ /* 0x040fe20004800000 */
[----:B------:R-:W-:Y:S01]  /*3dd0*/  FFMA.FTZ R199, -R199, R199, 1 ;  /* 0x3f800000c7c77423 */ /* 0x000fe200000101c7 */
[-C--:B--2---:R-:W-:Y:S05]  /*3de0*/  HMMA.16816.F32.BF16 R4, R120, R192.reuse, R4 ;  /* 0x000000c07804723c */ /* 0x084fea0000041804 */
[--C-:B------:R-:W-:Y:S01]  /*3df0*/  FFMA.FTZ R127, R125, c[0x0][0x29c], -R214.reuse ;  /* 0x0000a7007d7f7a23 */ /* 0x100fe200000108d6 */
[----:B------:R-:W-:Y:S01]  /*3e00*/  ISETP.LT.OR P4, PT, R139, 0x2, P4 ;  /* 0x000000028b00780c */ /* 0x000fe20002781670 */
[----:B------:R-:W2:Y:S01]  /*3e10*/  LDS R125, [R250.X4+0x12180] ;  /* 0x01218000fa7d7984 */ /* 0x000ea20000004800 */
[C---:B------:R-:W-:Y:S03]  /*3e20*/  HMMA.16816.F32.BF16 R8, R128.reuse, R192, R8 ;  /* 0x000000c08008723c */ /* 0x040fe60000041808 */
[----:B------:R-:W4:Y:S01]  /*3e30*/  MUFU.EX2 R127, R127 ;  /* 0x0000007f007f7308 */ /* 0x000f220000000800 */
[--C-:B------:R-:W-:Y:S01]  /*3e40*/  FFMA.FTZ R126, R141, c[0x0][0x29c], -R214.reuse ;  /* 0x0000a7008d7e7a23 */ /* 0x100fe200000108d6 */
[----:B------:R-:W-:Y:S01]  /*3e50*/  ISETP.GT.AND P1, PT, R138, RZ, P0 ;  /* 0x000000ff8a00720c */ /* 0x000fe20000724270 */
[----:B------:R-:W-:Y:S02]  /*3e60*/  FFMA.FTZ R214, R143, c[0x0][0x29c], -R214 ;  /* 0x0000a7008fd67a23 */ /* 0x000fe400000108d6 */
[-C--:B------:R-:W-:Y:S01]  /*3e70*/  HMMA.16816.F32.BF16 R12, R128, R194.reuse, R12 ;  /* 0x000000c2800c723c */ /* 0x080fe2000004180c */
[----:B------:R-:W5:Y:S02]  /*3e80*/  LDS R128, [R250.X4+0x121a0] ;  /* 0x0121a000fa807984 */ /* 0x000f640000004800 */
[----:B------:R-:W-:Y:S02]  /*3e90*/  ISETP.LT.OR P1, PT, R139, 0x1, P1 ;  /* 0x000000018b00780c */ /* 0x000fe40000f21670 */
[----:B------:R-:W-:Y:S02]  /*3ea0*/  MUFU.EX2 R126, R126 ;  /* 0x0000007e007e7308 */ /* 0x000fe40000000800 */
[----:B---3--:R-:W-:Y:S01]  /*3eb0*/  FSEL R135, R200, -INF , !P1 ;  /* 0xff800000c8877808 */ /* 0x008fe20004800000 */
[----:B------:R-:W-:Y:S01]  /*3ec0*/  HMMA.16816.F32.BF16 R16, R120, R194, R16 ;  /* 0x000000c27810723c */ /* 0x000fe20000041810 */
[----:B------:R-:W3:Y:S03]  /*3ed0*/  LDS R120, [R250.X4+0x12200] ;  /* 0x01220000fa787984 */ /* 0x000ee60000004800 */
[----:B------:R-:W-:Y:S01]  /*3ee0*/  ISETP.GT.AND P1, PT, R138, 0x21, P0 ;  /* 0x000000218a00780c */ /* 0x000fe20000724270 */
[--C-:B------:R-:W-:Y:S01]  /*3ef0*/  FFMA.FTZ R135, R135, c[0x0][0x29c], -R210.reuse ;  /* 0x0000a70087877a23 */ /* 0x100fe200000108d2 */
[----:B------:R-:W-:Y:S01]  /*3f00*/  FSEL R131, R204, -INF , !P2 ;  /* 0xff800000cc837808 */ /* 0x000fe20005000000 */
[----:B------:R-:W-:Y:S01]  /*3f10*/  MUFU.EX2 R141, R214 ;  /* 0x000000d6008d7308 */ /* 0x000fe20000000800 */
[----:B------:R-:W-:Y:S02]  /*3f20*/  ISETP.LT.OR P1, PT, R139, 0x22, P1 ;  /* 0x000000228b00780c */ /* 0x000fe40000f21670 */
[C---:B------:R-:W-:Y:S02]  /*3f30*/  ISETP.GT.AND P2, PT, R136.reuse, 0x1, P0 ;  /* 0x000000018800780c */ /* 0x040fe40000744270 */
[----:B------:R-:W-:Y:S01]  /*3f40*/  FSEL R139, R201, -INF , !P4 ;  /* 0xff800000c98b7808 */ /* 0x000fe20006000000 */
[--C-:B------:R-:W-:Y:S01]  /*3f50*/  FFMA.FTZ R131, R131, c[0x0][0x29c], -R210.reuse ;  /* 0x0000a70083837a23 */ /* 0x100fe200000108d2 */
[C---:B------:R-:W-:Y:S02]  /*3f60*/  ISETP.GT.AND P4, PT, R136.reuse, RZ, P0 ;  /* 0x000000ff8800720c */ /* 0x040fe40000784270 */
[----:B------:R-:W-:Y:S01]  /*3f70*/  FSEL R129, R205, -INF , !P1 ;  /* 0xff800000cd817808 */ /* 0x000fe20004800000 */
[----:B------:R-:W3:Y:S01]  /*3f80*/  MUFU.EX2 R135, R135 ;  /* 0x0000008700877308 */ /* 0x000ee20000000800 */
[----:B------:R-:W-:Y:S01]  /*3f90*/  ISETP.LT.OR P4, PT, R137, 0x1, P4 ;  /* 0x000000018900780c */ /* 0x000fe20002781670 */
[--C-:B------:R-:W-:Y:S01]  /*3fa0*/  FFMA.FTZ R139, R139, c[0x0][0x29c], -R210.reuse ;  /* 0x0000a7008b8b7a23 */ /* 0x100fe200000108d2 */
[C---:B------:R-:W-:Y:S01]  /*3fb0*/  ISETP.GT.AND P1, PT, R136.reuse, 0x20, P0 ;  /* 0x000000208800780c */ /* 0x040fe20000724270 */
[----:B------:R-:W-:Y:S01]  /*3fc0*/  FFMA.FTZ R210, R129, c[0x0][0x29c], -R210 ;  /* 0x0000a70081d27a23 */ /* 0x000fe200000108d2 */
[----:B------:R-:W-:Y:S01]  /*3fd0*/  ISETP.GT.AND P0, PT, R136, 0x21, P0 ;  /* 0x000000218800780c */ /* 0x000fe20000704270 */
[--C-:B--2---:R-:W-:Y:S01]  /*3fe0*/  FADD.FTZ R121, R4, -R125.reuse ;  /* 0x8000007d04797221 */ /* 0x104fe20000010000 */
[----:B------:R-:W-:Y:S01]  /*3ff0*/  ISETP.LT.OR P2, PT, R137, 0x2, P2 ;  /* 0x000000028900780c */ /* 0x000fe20001741670 */
[----:B------:R-:W-:Y:S01]  /*4000*/  FADD.FTZ R4, R5, -R125 ;  /* 0x8000007d05047221 */ /* 0x000fe20000010000 */
[----:B------:R-:W-:Y:S01]  /*4010*/  FSEL R138, R202, -INF , !P4 ;  /* 0xff800000ca8a7808 */ /* 0x000fe20006000000 */
[----:B------:R-:W-:Y:S01]  /*4020*/  FMUL.FTZ R121, R132, R121 ;  /* 0x0000007984797220 */ /* 0x000fe20000410000 */
[----:B------:R-:W-:Y:S01]  /*4030*/  ISETP.LT.OR P1, PT, R137, 0x21, P1 ;  /* 0x000000218900780c */ /* 0x000fe20000f21670 */
[----:B-1----:R-:W-:Y:S01]  /*4040*/  FMUL.FTZ R4, R133, R4 ;  /* 0x0000000485047220 */ /* 0x002fe20000410000 */
[----:B------:R-:W-:Y:S01]  /*4050*/  ISETP.LT.OR P0, PT, R137, 0x22, P0 ;  /* 0x000000228900780c */ /* 0x000fe20000701670 */
[----:B------:R-:W-:Y:S01]  /*4060*/  FMUL.FTZ R121, R121, R196 ;  /* 0x000000c479797220 */ /* 0x000fe20000410000 */
[----:B------:R-:W-:Y:S01]  /*4070*/  FSEL R136, R203, -INF , !P2 ;  /* 0xff800000cb887808 */ /* 0x000fe20005000000 */
[----:B------:R-:W-:Y:S01]  /*4080*/  FMUL.FTZ R4, R4, R197 ;  /* 0x000000c504047220 */ /* 0x000fe20000410000 */
[----:B------:R-:W-:Y:S01]  /*4090*/  FSEL R122, R207, -INF , !P0 ;  /* 0xff800000cf7a7808 */ /* 0x000fe20004000000 */
[--C-:B------:R-:W-:Y:S01]  /*40a0*/  FFMA.FTZ R138, R138, c[0x0][0x29c], -R209.reuse ;  /* 0x0000a7008a8a7a23 */ /* 0x100fe200000108d1 */
[----:B------:R-:W-:Y:S01]  /*40b0*/  FSEL R130, R206, -INF , !P1 ;  /* 0xff800000ce827808 */ /* 0x000fe20004800000 */
[--C-:B------:R-:W-:Y:S01]  /*40c0*/  FFMA.FTZ R136, R136, c[0x0][0x29c], -R209.reuse ;  /* 0x0000a70088887a23 */ /* 0x100fe200000108d1 */
[----:B------:R-:W-:Y:S01]  /*40d0*/  F2FP.BF16.PACK_AB R121, R4, R121 ;  /* 0x000000790479723e */ /* 0x000fe200000010ff */
[--C-:B-----5:R-:W-:Y:S01]  /*40e0*/  FADD.FTZ R4, R7, -R128.reuse ;  /* 0x8000008007047221 */ /* 0x120fe20000010000 */
[----:B------:R-:W-:Y:S01]  /*40f0*/  MUFU.EX2 R131, R131 ;  /* 0x0000008300837308 */ /* 0x000fe20000000800 */
[----:B------:R-:W-:Y:S01]  /*4100*/  FADD.FTZ R123, R6, -R128 ;  /* 0x80000080067b7221 */ /* 0x000fe20000010000 */
[C---:B----4-:R-:W-:Y:S01]  /*4110*/  F2FP.BF16.PACK_AB R7, R127.reuse, R124 ;  /* 0x0000007c7f07723e */ /* 0x050fe200000010ff */
[----:B------:R-:W-:Y:S01]  /*4120*/  FMUL.FTZ R4, R127, R4 ;  /* 0x000000047f047220 */ /* 0x000fe20000410000 */
[----:B------:R-:W1:Y:S01]  /*4130*/  LDS R6, [R250.X4+0x12220] ;  /* 0x01222000fa067984 */ /* 0x000e620000004800 */
[--C-:B------:R-:W-:Y:S01]  /*4140*/  FFMA.FTZ R130, R130, c[0x0][0x29c], -R209.reuse ;  /* 0x0000a70082827a23 */ /* 0x100fe200000108d1 */
[----:B------:R-:W-:Y:S01]  /*4150*/  F2FP.BF16.PACK_AB R133, R133, R132 ;  /* 0x000000848585723e */ /* 0x000fe200000010ff */
[----:B------:R-:W-:Y:S01]  /*4160*/  FFMA.FTZ R209, R122, c[0x0][0x29c], -R209 ;  /* 0x0000a7007ad17a23 */ /* 0x000fe200000108d1 */
[----:B------:R-:W-:Y:S01]  /*4170*/  PLOP3.LUT P0, PT, PT, PT, UP0, 0x80, 0x0 ;  /* 0x000000000000781c */ /* 0x000fe20003f0f008 */
[----:B------:R2:W-:Y:S01]  /*4180*/  STS [R236+0x12680], R7 ;  /* 0x01268007ec007388 */ /* 0x0005e20000000800 */
[----:B------:R-:W4:Y:S01]  /*4190*/  MUFU.EX2 R140, R139 ;  /* 0x0000008b008c7308 */ /* 0x000f220000000800 */
[--C-:B------:R-:W-:Y:S02]  /*41a0*/  FADD.FTZ R5, R16, -R125.reuse ;  /* 0x8000007d10057221 */ /* 0x100fe40000010000 */
[----:B------:R-:W-:Y:S01]  /*41b0*/  FADD.FTZ R16, R17, -R125 ;  /* 0x8000007d11107221 */ /* 0x000fe20000010000 */
[----:B------:R5:W-:Y:S01]  /*41c0*/  STS [R236+0x12280], R133 ;  /* 0x01228085ec007388 */ /* 0x000be20000000800 */
[--C-:B---3--:R-:W-:Y:S01]  /*41d0*/  FADD.FTZ R8, R8, -R120.reuse ;  /* 0x8000007808087221 */ /* 0x108fe20000010000 */
[C---:B------:R-:W-:Y:S01]  /*41e0*/  F2FP.BF16.PACK_AB R17, R215.reuse, R134 ;  /* 0x00000086d711723e */ /* 0x040fe200000010ff */
[----:B------:R-:W-:Y:S02]  /*41f0*/  FMUL.FTZ R5, R134, R5 ;  /* 0x0000000586057220 */ /* 0x000fe40000410000 */
[----:B------:R-:W-:Y:S01]  /*4200*/  FMUL.FTZ R16, R215, R16 ;  /* 0x00000010d7107220 */ /* 0x000fe20000410000 */
[----:B------:R-:W-:Y:S01]  /*4210*/  MUFU.EX2 R138, R138 ;  /* 0x0000008a008a7308 */ /* 0x000fe20000000800 */
[----:B------:R-:W-:Y:S01]  /*4220*/  FFMA.FTZ R129, -R200, R200, 1 ;  /* 0x3f800000c8817423 */ /* 0x000fe200000101c8 */
[----:B------:R-:W-:Y:S01]  /*4230*/  STS [R234], R17 ;  /* 0x00000011ea007388 */ /* 0x000fe20000000800 */
[----:B------:R-:W-:Y:S02]  /*4240*/  FADD.FTZ R12, R12, -R120 ;  /* 0x800000780c0c7221 */ /* 0x000fe40000010000 */
[----:B------:R-:W-:Y:S02]  /*4250*/  FMUL.FTZ R8, R135, R8 ;  /* 0x0000000887087220 */ /* 0x000fe40000410000 */
[----:B------:R-:W-:Y:S02]  /*4260*/  FMUL.FTZ R16, R16, R211 ;  /* 0x000000d310107220 */ /* 0x000fe40000410000 */
[----:B------:R-:W-:Y:S01]  /*4270*/  FMUL.FTZ R5, R5, R208 ;  /* 0x000000d005057220 */ /* 0x000fe20000410000 */
[----:B------:R-:W3:Y:S01]  /*4280*/  MUFU.EX2 R127, R136 ;  /* 0x00000088007f7308 */ /* 0x000ee20000000800 */
[--C-:B------:R-:W-:Y:S02]  /*4290*/  FADD.FTZ R125, R18, -R128.reuse ;  /* 0x80000080127d7221 */ /* 0x100fe40000010000 */
[----:B------:R-:W-:Y:S01]  /*42a0*/  FADD.FTZ R128, R19, -R128 ;  /* 0x8000008013807221 */ /* 0x000fe20000010000 */
[----:B------:R-:W-:Y:S01]  /*42b0*/  F2FP.BF16.PACK_AB R19, R141, R126 ;  /* 0x0000007e8d13723e */ /* 0x000fe200000010ff */
[----:B------:R-:W-:Y:S01]  /*42c0*/  FMUL.FTZ R8, R8, R129 ;  /* 0x0000008108087220 */ /* 0x000fe20000410000 */
[----:B----4-:R-:W-:Y:S01]  /*42d0*/  F2FP.BF16.PACK_AB R135, R140, R135 ;  /* 0x000000878c87723e */ /* 0x010fe200000010ff */
[----:B------:R-:W-:Y:S02]  /*42e0*/  FFMA.FTZ R129, -R204, R204, 1 ;  /* 0x3f800000cc817423 */ /* 0x000fe400000101cc */
[----:B------:R-:W-:Y:S01]  /*42f0*/  FMUL.FTZ R12, R131, R12 ;  /* 0x0000000c830c7220 */ /* 0x000fe20000410000 */
[----:B------:R-:W-:Y:S01]  /*4300*/  MUFU.EX2 R130, R130 ;  /* 0x0000008200827308 */ /* 0x000fe20000000800 */
[----:B------:R-:W-:Y:S01]  /*4310*/  STS [R234+0x400], R19 ;  /* 0x00040013ea007388 */ /* 0x000fe20000000800 */
[----:B------:R-:W-:Y:S02]  /*4320*/  FADD.FTZ R9, R9, -R120 ;  /* 0x8000007809097221 */ /* 0x000fe40000010000 */
[----:B------:R-:W-:Y:S01]  /*4330*/  FMUL.FTZ R12, R12, R129 ;  /* 0x000000810c0c7220 */ /* 0x000fe20000410000 */
[----:B------:R-:W-:Y:S01]  /*4340*/  F2FP.BF16.PACK_AB R129, R16, R5 ;  /* 0x000000051081723e */ /* 0x000fe200000010ff */
[----:B------:R-:W-:Y:S01]  /*4350*/  STS [R236+0x13280], R135 ;  /* 0x01328087ec007388 */ /* 0x000fe20000000800 */
[----:B------:R-:W-:Y:S02]  /*4360*/  FMUL.FTZ R123, R124, R123 ;  /* 0x0000007b7c7b7220 */ /* 0x000fe40000410000 */
[----:B------:R-:W-:Y:S01]  /*4370*/  FMUL.FTZ R9, R140, R9 ;  /* 0x000000098c097220 */ /* 0x000fe20000410000 */
[----:B------:R-:W4:Y:S01]  /*4380*/  MUFU.EX2 R210, R210 ;  /* 0x000000d200d27308 */ /* 0x000f220000000800 */
[----:B------:R-:W-:Y:S02]  /*4390*/  FFMA.FTZ R18, -R201, R201, 1 ;  /* 0x3f800000c9127423 */ /* 0x000fe400000101c9 */
[----:B------:R-:W-:Y:S01]  /*43a0*/  FMUL.FTZ R123, R123, R198 ;  /* 0x000000c67b7b7220 */ /* 0x000fe20000410000 */
[----:B---3--:R-:W-:Y:S01]  /*43b0*/  F2FP.BF16.PACK_AB R5, R127, R138 ;  /* 0x0000008a7f05723e */ /* 0x008fe200000010ff */
[----:B------:R-:W-:Y:S02]  /*43c0*/  FMUL.FTZ R4, R4, R199 ;  /* 0x000000c704047220 */ /* 0x000fe40000410000 */
[----:B------:R-:W-:Y:S02]  /*43d0*/  FMUL.FTZ R9, R9, R18 ;  /* 0x0000001209097220 */ /* 0x000fe40000410000 */
[----:B------:R-:W-:Y:S01]  /*43e0*/  STS [R236+0x13680], R5 ;  /* 0x01368005ec007388 */ /* 0x000fe20000000800 */
[----:B------:R-:W2:Y:S01]  /*43f0*/  MUFU.EX2 R209, R209 ;  /* 0x000000d100d17308 */ /* 0x000ea20000000800 */
[----:B------:R-:W-:Y:S01]  /*4400*/  FMUL.FTZ R125, R126, R125 ;  /* 0x0000007d7e7d7220 */ /* 0x000fe20000410000 */
[----:B------:R-:W-:Y:S01]  /*4410*/  F2FP.BF16.PACK_AB R123, R4, R123 ;  /* 0x0000007b047b723e */ /* 0x000fe200000010ff */
[----:B------:R-:W-:Y:S01]  /*4420*/  FMUL.FTZ R128, R141, R128 ;  /* 0x000000808d807220 */ /* 0x000fe20000410000 */
[----:B------:R-:W-:Y:S01]  /*4430*/  F2FP.BF16.PACK_AB R137, R9, R8 ;  /* 0x000000080989723e */ /* 0x000fe200000010ff */
[--C-:B-1----:R-:W-:Y:S02]  /*4440*/  FADD.FTZ R9, R10, -R6.reuse ;  /* 0x800000060a097221 */ /* 0x102fe40000010000 */
[--C-:B------:R-:W-:Y:S02]  /*4450*/  FADD.FTZ R4, R11, -R6.reuse ;  /* 0x800000060b047221 */ /* 0x100fe40000010000 */
[----:B------:R-:W-:Y:S02]  /*4460*/  FMUL.FTZ R128, R128, R213 ;  /* 0x000000d580807220 */ /* 0x000fe40000410000 */
[----:B------:R-:W-:Y:S02]  /*4470*/  FMUL.FTZ R125, R125, R212 ;  /* 0x000000d47d7d7220 */ /* 0x000fe40000410000 */
[----:B------:R-:W-:Y:S01]  /*4480*/  FMUL.FTZ R9, R138, R9 ;  /* 0x000000098a097220 */ /* 0x000fe20000410000 */
[----:B----4-:R-:W-:Y:S01]  /*4490*/  F2FP.BF16.PACK_AB R131, R210, R131 ;  /* 0x00000083d283723e */ /* 0x010fe200000010ff */
[----:B------:R-:W-:Y:S01]  /*44a0*/  FMUL.FTZ R4, R127, R4 ;  /* 0x000000047f047220 */ /* 0x000fe20000410000 */
[----:B------:R-:W-:Y:S01]  /*44b0*/  F2FP.BF16.PACK_AB R125, R128, R125 ;  /* 0x0000007d807d723e */ /* 0x000fe200000010ff */
[----:B------:R-:W-:Y:S02]  /*44c0*/  FFMA.FTZ R202, -R202, R202, 1 ;  /* 0x3f800000caca7423 */ /* 0x000fe400000101ca */
[----:B------:R-:W-:Y:S01]  /*44d0*/  STS [R234+0x1000], R131 ;  /* 0x00100083ea007388 */ /* 0x000fe20000000800 */
[----:B------:R-:W-:Y:S02]  /*44e0*/  FFMA.FTZ R203, -R203, R203, 1 ;  /* 0x3f800000cbcb7423 */ /* 0x000fe400000101cb */
[--C-:B------:R-:W-:Y:S01]  /*44f0*/  FADD.FTZ R11, R14, -R6.reuse ;  /* 0x800000060e0b7221 */ /* 0x100fe20000010000 */
[----:B--2---:R-:W-:Y:S01]  /*4500*/  F2FP.BF16.PACK_AB R7, R209, R130 ;  /* 0x00000082d107723e */ /* 0x004fe200000010ff */
[----:B------:R-:W-:Y:S02]  /*4510*/  FADD.FTZ R6, R15, -R6 ;  /* 0x800000060f067221 */ /* 0x000fe40000010000 */
[----:B------:R-:W-:Y:S02]  /*4520*/  FADD.FTZ R13, R13, -R120 ;  /* 0x800000780d0d7221 */ /* 0x000fe40000010000 */
[----:B------:R-:W-:Y:S01]  /*4530*/  STS [R234+0x1400], R7 ;  /* 0x00140007ea007388 */ /* 0x000fe20000000800 */
[----:B------:R-:W-:Y:S02]  /*4540*/  FMUL.FTZ R9, R9, R202 ;  /* 0x000000ca09097220 */ /* 0x000fe40000410000 */
[----:B------:R-:W-:Y:S02]  /*4550*/  FMUL.FTZ R4, R4, R203 ;  /* 0x000000cb04047220 */ /* 0x000fe40000410000 */
[----:B------:R-:W-:Y:S01]  /*4560*/  BAR.SYNC.DEFER_BLOCKING 0x0 ;  /* 0x0000000000007b1d */ /* 0x000fe20000010000 */
[----:B------:R-:W-:Y:S02]  /*4570*/  FFMA.FTZ R120, -R205, R205, 1 ;  /* 0x3f800000cd787423 */ /* 0x000fe400000101cd */
[----:B------:R-:W-:Y:S01]  /*4580*/  FMUL.FTZ R11, R130, R11 ;  /* 0x0000000b820b7220 */ /* 0x000fe20000410000 */
[----:B-----5:R-:W-:Y:S01]  /*4590*/  F2FP.BF16.PACK_AB R133, R4, R9 ;  /* 0x000000090485723e */ /* 0x020fe200000010ff */
[----:B------:R-:W-:Y:S02]  /*45a0*/  FFMA.FTZ R206, -R206, R206, 1 ;  /* 0x3f800000cece7423 */ /* 0x000fe400000101ce */
[----:B------:R-:W-:Y:S02]  /*45b0*/  FFMA.FTZ R207, -R207, R207, 1 ;  /* 0x3f800000cfcf7423 */ /* 0x000fe400000101cf */
[----:B------:R-:W-:Y:S02]  /*45c0*/  FMUL.FTZ R13, R210, R13 ;  /* 0x0000000dd20d7220 */ /* 0x000fe40000410000 */
[----:B------:R-:W-:Y:S02]  /*45d0*/  FMUL.FTZ R6, R209, R6 ;  /* 0x00000006d1067220 */ /* 0x000fe40000410000 */
[----:B------:R-:W-:Y:S02]  /*45e0*/  FMUL.FTZ R13, R13, R120 ;  /* 0x000000780d0d7220 */ /* 0x000fe40000410000 */
[----:B------:R-:W-:Y:S02]  /*45f0*/  FMUL.FTZ R11, R11, R206 ;  /* 0x000000ce0b0b7220 */ /* 0x000fe40000410000 */
[----:B------:R-:W-:Y:S01]  /*4600*/  FMUL.FTZ R6, R6, R207 ;  /* 0x000000cf06067220 */ /* 0x000fe20000410000 */
[----:B------:R-:W-:Y:S04]  /*4610*/  F2FP.BF16.PACK_AB R139, R13, R12 ;  /* 0x0000000c0d8b723e */ /* 0x000fe800000010ff */
[----:B------:R-:W-:Y:S01]  /*4620*/  F2FP.BF16.PACK_AB R141, R6, R11 ;  /* 0x0000000b068d723e */ /* 0x000fe200000010ff */
[----:B------:R-:W-:Y:S05]  /*4630*/  STS [R236+0x14280], R121 ;  /* 0x01428079ec007388 */ /* 0x000fea0000000800 */
[----:B------:R-:W-:Y:S05]  /*4640*/  STS [R236+0x14680], R123 ;  /* 0x0146807bec007388 */ /* 0x000fea0000000800 */
[----:B------:R-:W-:Y:S05]  /*4650*/  STS [R234+0x2000], R129 ;  /* 0x00200081ea007388 */ /* 0x000fea0000000800 */
[----:B------:R-:W-:Y:S05]  /*4660*/  STS [R234+0x2400], R125 ;  /* 0x0024007dea007388 */ /* 0x000fea0000000800 */
[----:B------:R-:W-:Y:S05]  /*4670*/  STS [R236+0x15280], R137 ;  /* 0x01528089ec007388 */ /* 0x000fea0000000800 */
        /* <DEDUP_REMOVED lines=84> */
[----:B------:R-:W2:Y:S01]  /*4bc0*/  LDL.64 R220, [R1+0x10] ;  /* 0x0000100001dc7983 */ /* 0x000ea20000100a00 */
[----:B------:R-:W-:Y:S02]  /*4bd0*/  USHF.R.S32.HI UR15, URZ, 0x1f, UR11 ;  /* 0x0000001f3f0f7899 */ /* 0x000fe4000801140b */
[----:B------:R-:W-:Y:S01]  /*4be0*/  ULDC.64 UR4, c[0x0][0x208] ;  /* 0x0000820000047ab9 */ /* 0x000fe20000000a00 */
[----:B------:R-:W3:Y:S01]  /*4bf0*/  LDL.64 R218, [R1] ;  /* 0x0000000001da7983 */ /* 0x000ee20000100a00 */
[----:B------:R-:W-:Y:S02]  /*4c00*/  UIMAD UR15, UR15, UR4, URZ ;  /* 0x000000040f0f72a4 */ /* 0x000fe4000f8e023f */
[----:B------:R-:W-:Y:S02]  /*4c10*/  USHF.L.U32 UR18, UR11, 0x6, URZ ;  /* 0x000000060b127899 */ /* 0x000fe4000800063f */
[----:B------:R-:W-:Y:S02]  /*4c20*/  UIMAD.WIDE.U32 UR20, UR11, UR4, URZ ;  /* 0x000000040b1472a5 */ /* 0x000fe4000f8e003f */
[----:B------:R-:W-:Y:S02]  /*4c30*/  UIMAD UR15, UR11, UR5, UR15 ;  /* 0x000000050b0f72a4 */ /* 0x000fe4000f8e020f */
[----:B------:R-:W-:Y:S01]  /*4c40*/  USHF.L.U32 UR4, UR20, 0x6, URZ ;  /* 0x0000000614047899 */ /* 0x000fe2000800063f */
[----:B------:R-:W-:Y:S01]  /*4c50*/  IMAD.U32 R10, RZ, RZ, UR18 ;  /* 0x00000012ff0a7e24 */ /* 0x000fe2000f8e00ff */
[----:B------:R-:W-:Y:S04]  /*4c60*/  UIADD3 UR15, UR21, UR15, URZ ;  /* 0x0000000f150f7290 */ /* 0x000fe8000fffe03f */
[----:B------:R-:W-:Y:S01]  /*4c70*/  IADD3 R9, P2, R240, UR4, RZ ;  /* 0x00000004f0097c10 */ /* 0x000fe2000ff5e0ff */
[----:B------:R-:W-:Y:S03]  /*4c80*/  USHF.L.U64.HI UR15, UR20, 0x6, UR15 ;  /* 0x00000006140f7899 */ /* 0x000fe6000801020f */
[----:B------:R-:W-:Y:S02]  /*4c90*/  LEA R18, P1, R9, c[0x0][0x1f0], 0x1 ;  /* 0x00007c0009127a11 */ /* 0x000fe400078208ff */
[----:B--2---:R-:W-:Y:S04]  /*4ca0*/  IADD3 R11, P0, R220, UR18, RZ ;  /* 0x00000012dc0b7c10 */ /* 0x004fe8000ff1e0ff */
[----:B------:R-:W-:Y:S02]  /*4cb0*/  LEA.HI.X.SX32 R10, R10, R243, 0x1, P0 ;  /* 0x000000f30a0a7211 */ /* 0x000fe400000f0eff */
[----:B------:R-:W-:Y:S02]  /*4cc0*/  LEA R16, P0, R11, c[0x0][0x280], 0x2 ;  /* 0x0000a0000b107a11 */ /* 0x000fe400078010ff */
[----:B---3--:R-:W-:Y:S02]  /*4cd0*/  IADD3.X R8, R219, UR15, RZ, P2, !PT ;  /* 0x0000000fdb087c10 */ /* 0x008fe400097fe4ff */
[----:B------:R-:W-:Y:S01]  /*4ce0*/  LEA.HI.X R17, R11, c[0x0][0x284], R10, 0x2, P0 ;  /* 0x0000a1000b117a11 */ /* 0x000fe200000f140a */
[----:B------:R-:W-:Y:S01]  /*4cf0*/  IMAD.U32 R11, RZ, RZ, UR9 ;  /* 0x00000009ff0b7e24 */ /* 0x000fe2000f8e00ff */
[----:B------:R-:W-:Y:S01]  /*4d00*/  LEA.HI.X R19, R9, c[0x0][0x1f4], R8, 0x1, P1 ;  /* 0x00007d0009137a11 */ /* 0x000fe200008f0c08 */
[----:B------:R-:W-:Y:S01]  /*4d10*/  IMAD.U32 R10, RZ, RZ, UR18 ;  /* 0x00000012ff0a7e24 */ /* 0x000fe2000f8e00ff */
[----:B------:R-:W-:Y:S01]  /*4d20*/  LOP3.LUT P2, RZ, R248, 0x2, RZ, 0xc0, !PT ;  /* 0x00000002f8ff7812 */ /* 0x000fe2000784c0ff */
[----:B------:R-:W-:Y:S01]  /*4d30*/  IMAD.U32 R8, RZ, RZ, UR8 ;  /* 0x00000008ff087e24 */ /* 0x000fe2000f8e00ff */
[----:B------:R-:W-:Y:S01]  /*4d40*/  IADD3 R11, P1, P0, R240, UR4, R11 ;  /* 0x00000004f00b7c10 */ /* 0x000fe2000f83e00b */
[----:B------:R-:W-:Y:S01]  /*4d50*/  @!P3 IMAD.SHL.U32 R9, R233, 0x10, RZ ;  /* 0x00000010e909b824 */ /* 0x000fe200078e00ff */
[----:B------:R-:W-:Y:S02]  /*4d60*/  IADD3 R10, -R237, UR13, -R10 ;  /* 0x0000000ded0a7c10 */ /* 0x000fe4000fffe90a */
[----:B------:R-:W-:Y:S02]  /*4d70*/  IADD3.X R8, R219, UR15, R8, P1, P0 ;  /* 0x0000000fdb087c10 */ /* 0x000fe40008fe0408 */
[C---:B------:R-:W-:Y:S02]  /*4d80*/  LEA R132, P0, R11.reuse, c[0x0][0x1f0], 0x1 ;  /* 0x00007c000b847a11 */ /* 0x040fe400078008ff */
[C---:B------:R-:W-:Y:S02]  /*4d90*/  ISETP.LT.OR P1, PT, R10.reuse, 0x1, !P4 ;  /* 0x000000010a00780c */ /* 0x040fe40006721670 */
[----:B------:R-:W-:Y:S02]  /*4da0*/  LEA.HI.X R133, R11, c[0x0][0x1f4], R8, 0x1, P0 ;  /* 0x00007d000b857a11 */ /* 0x000fe400000f0c08 */
[C---:B------:R-:W-:Y:S02]  /*4db0*/  ISETP.LT.OR P0, PT, R10.reuse, 0x1, !P2 ;  /* 0x000000010a00780c */ /* 0x040fe40005701670 */
[C---:B------:R-:W-:Y:S02]  /*4dc0*/  ISETP.LT.OR P4, PT, R10.reuse, 0x21, !P4 ;  /* 0x000000210a00780c */ /* 0x040fe40006781670 */
[----:B------:R-:W-:Y:S05]  /*4dd0*/  ISETP.LT.OR P2, PT, R10, 0x21, !P2 ;  /* 0x000000210a00780c */ /* 0x000fea0005741670 */
[----:B------:R-:W-:Y:S01]  /*4de0*/  @!PT LDS RZ, [RZ] ;  /* 0x00000000fffff984 */ /* 0x000fe20000000800 */
[----:B------:R-:W-:Y:S01]  /*4df0*/  @!PT LDS RZ, [RZ] ;  /* 0x00000000fffff984 */ /* 0x000fe20000000800 */
[----:B------:R-:W-:Y:S01]  /*4e00*/  @!PT LDS RZ, [RZ] ;  /* 0x00000000fffff984 */ /* 0x000fe20000000800 */
[----:B------:R1:W-:Y:S01]  /*4e10*/  LDGSTS.E.BYPASS.LTC128B.128 [R235+0xc080], [R18.64], !P1 ;  /* 0x0c08000012eb7fae */ /* 0x0003e2000c901d50 */
[----:B------:R-:W-:Y:S03]  /*4e20*/  LOP3.LUT P1, RZ, R248, 0x4, RZ, 0xc0, !PT ;  /* 0x00000004f8ff7812 */ /* 0x000fe6000782c0ff */
[----:B------:R1:W-:Y:S01]  /*4e30*/  LDGSTS.E.BYPASS.LTC128B.128 [R235+0xe080], [R18.64+0x80], !P0 ;  /* 0x0e08008012eb7fae */ /* 0x0003e2000c101d50 */
[C---:B------:R-:W-:Y:S02]  /*4e40*/  ISETP.LT.OR P0, PT, R10.reuse, 0x1, !P1 ;  /* 0x000000010a00780c */ /* 0x040fe40004f01670 */
[----:B------:R-:W-:Y:S11]  /*4e50*/  ISETP.LT.OR P1, PT, R10, 0x21, !P1 ;  /* 0x000000210a00780c */ /* 0x000ff60004f21670 */
[----:B------:R1:W-:Y:S04]  /*4e60*/  LDGSTS.E.BYPASS.LTC128B.128 [R235+0x10080], [R18.64+0x100], !P0 ;  /* 0x1008010012eb7fae */ /* 0x0003e8000c101d50 */
[----:B------:R1:W-:Y:S04]  /*4e70*/  LDGSTS.E.BYPASS.LTC128B.128 [R235+0xd080], [R132.64], !P4 ;  /* 0x0d08000084eb7fae */ /* 0x0003e8000e101d50 */
[----:B------:R1:W-:Y:S04]  /*4e80*/  LDGSTS.E.BYPASS.LTC128B.128 [R235+0xf080], [R132.64+0x80], !P2 ;  /* 0x0f08008084eb7fae */ /* 0x0003e8000d101d50 */
[----:B------:R1:W-:Y:S04]  /*4e90*/  LDGSTS.E.BYPASS.LTC128B.128 [R235+0x11080], [R132.64+0x100], !P1 ;  /* 0x1108010084eb7fae */ /* 0x0003e8000c901d50 */
[----:B------:R1:W-:Y:S02]  /*4ea0*/  @!P3 LDGSTS.E.BYPASS.LTC128B.128 [R9+0x12180], [R16.64] ;  /* 0x121800001009bfae */ /* 0x0003e4000b901d50 */
.L_x_307:
        /* <DEDUP_REMOVED lines=73> */
[----:B------:R-:W2:Y:S01]  /*5340*/  LDL.64 R116, [R1+0x18] ;  /* 0x0000180001747983 */ /* 0x000ea20000100a00 */
[----:B------:R-:W-:Y:S02]  /*5350*/  USHF.R.S32.HI UR18, URZ, 0x1f, UR11 ;  /* 0x0000001f3f127899 */ /* 0x000fe4000801140b */
[----:B------:R-:W-:Y:S02]  /*5360*/  ULDC.64 UR4, c[0x0][0x178] ;  /* 0x00005e0000047ab9 */ /* 0x000fe40000000a00 */
[----:B------:R-:W-:Y:S02]  /*5370*/  UIMAD UR18, UR18, UR4, URZ ;  /* 0x00000004121272a4 */ /* 0x000fe4000f8e023f */
[----:B------:R-:W-:Y:S02]  /*5380*/  UIMAD.WIDE.U32 UR22, UR11, UR4, URZ ;  /* 0x000000040b1672a5 */ /* 0x000fe4000f8e003f */
[----:B------:R-:W-:Y:S02]  /*5390*/  UIMAD UR18, UR11, UR5, UR18 ;  /* 0x000000050b1272a4 */ /* 0x000fe4000f8e0212 */
[----:B------:R-:W-:Y:S02]  /*53a0*/  USHF.L.U32 UR15, UR11, 0x6, URZ ;  /* 0x000000060b0f7899 */ /* 0x000fe4000800063f */
[----:B------:R-:W-:Y:S02]  /*53b0*/  USHF.L.U32 UR19, UR22, 0x6, URZ ;  /* 0x0000000616137899 */ /* 0x000fe4000800063f */
[----:B------:R-:W-:Y:S02]  /*53c0*/  UIADD3 UR18, UR23, UR18, URZ ;  /* 0x0000001217127290 */ /* 0x000fe4000fffe03f */
[----:B------:R-:W-:Y:S01]  /*53d0*/  IMAD.U32 R5, RZ, RZ, UR15 ;  /* 0x0000000fff057e24 */ /* 0x000fe2000f8e00ff */
[----:B------:R-:W-:Y:S01]  /*53e0*/  ULEA UR20, UP0, UR4, UR19, 0x5 ;  /* 0x0000001304147291 */ /* 0x000fe2000f80283f */
[----:B------:R-:W-:Y:S01]  /*53f0*/  IADD3 R6, P1, R244, UR19, RZ ;  /* 0x00000013f4067c10 */ /* 0x000fe2000ff3e0ff */
[----:B------:R-:W-:Y:S01]  /*5400*/  USHF.L.U64.HI UR18, UR22, 0x6, UR18 ;  /* 0x0000000616127899 */ /* 0x000fe20008010212 */
[----:B------:R-:W-:Y:S02]  /*5410*/  IMAD.U32 R4, RZ, RZ, UR15 ;  /* 0x0000000fff047e24 */ /* 0x000fe4000f8e00ff */
[----:B------:R-:W-:Y:S01]  /*5420*/  LEA R12, P2, R6, c[0x0][0x160], 0x1 ;  /* 0x00005800060c7a11 */ /* 0x000fe200078408ff */
[----:B------:R-:W-:Y:S02]  /*5430*/  ULEA.HI.X UR4, UR4, UR18, UR5, 0x5, UP0 ;  /* 0x0000001204047291 */ /* 0x000fe400080f2c05 */
[----:B------:R-:W-:Y:S02]  /*5440*/  IADD3 R4, -R237, UR13, -R4 ;  /* 0x0000000ded047c10 */ /* 0x000fe4000fffe904 */
[----:B--2---:R-:W-:Y:S04]  /*5450*/  IADD3 R9, P0, R116, UR15, RZ ;  /* 0x0000000f74097c10 */ /* 0x004fe8000ff1e0ff */
[----:B------:R-:W-:Y:S02]  /*5460*/  LEA.HI.X.SX32 R8, R5, R246, 0x1, P0 ;  /* 0x000000f605087211 */ /* 0x000fe400000f0eff */
[----:B------:R-:W-:Y:S02]  /*5470*/  IADD3.X R5, R232, UR18, RZ, P1, !PT ;  /* 0x00000012e8057c10 */ /* 0x000fe40008ffe4ff */
[----:B------:R-:W-:Y:S02]  /*5480*/  LEA R10, P0, R9, c[0x0][0x258], 0x2 ;  /* 0x00009600090a7a11 */ /* 0x000fe400078010ff */
[----:B------:R-:W-:Y:S01]  /*5490*/  LEA.HI.X R13, R6, c[0x0][0x164], R5, 0x1, P2 ;  /* 0x00005900060d7a11 */ /* 0x000fe200010f0c05 */
[----:B------:R-:W-:Y:S01]  /*54a0*/  @!P3 IMAD.SHL.U32 R5, R233, 0x10, RZ ;  /* 0x00000010e905b824 */ /* 0x000fe200078e00ff */
[----:B------:R-:W-:Y:S02]  /*54b0*/  ISETP.LT.OR P2, PT, R4, 0x1, !P4 ;  /* 0x000000010400780c */ /* 0x000fe40006741670 */
[----:B------:R-:W-:Y:S02]  /*54c0*/  IADD3 R7, P1, R244, UR20, RZ ;  /* 0x00000014f4077c10 */ /* 0x000fe4000ff3e0ff */
[----:B------:R-:W-:Y:S02]  /*54d0*/  LEA.HI.X R11, R9, c[0x0][0x25c], R8, 0x2, P0 ;  /* 0x00009700090b7a11 */ /* 0x000fe400000f1408 */
[----:B------:R-:W-:Y:S02]  /*54e0*/  LEA R8, P0, R7, c[0x0][0x160], 0x1 ;  /* 0x0000580007087a11 */ /* 0x000fe400078008ff */
[----:B------:R-:W-:Y:S02]  /*54f0*/  IADD3.X R6, R232, UR4, RZ, P1, !PT ;  /* 0x00000004e8067c10 */ /* 0x000fe40008ffe4ff */
[----:B------:R-:W-:Y:S02]  /*5500*/  LOP3.LUT P1, RZ, R249, 0x2, RZ, 0xc0, !PT ;  /* 0x00000002f9ff7812 */ /* 0x000fe4000782c0ff */
[----:B------:R-:W-:Y:S01]  /*5510*/  LEA.HI.X R9, R7, c[0x0][0x164], R6, 0x1, P0 ;  /* 0x0000590007097a11 */ /* 0x000fe200000f0c06 */
[----:B------:R-:W-:Y:S01]  /*5520*/  @!PT LDS RZ, [RZ] ;  /* 0x00000000fffff984 */ /* 0x000fe20000000800 */
[----:B------:R-:W-:Y:S01]  /*5530*/  @!PT LDS RZ, [RZ] ;  /* 0x00000000fffff984 */ /* 0x000fe20000000800 */
[----:B------:R-:W-:Y:S01]  /*5540*/  @!PT LDS RZ, [RZ] ;  /* 0x00000000fffff984 */ /* 0x000fe20000000800 */
[----:B------:R1:W-:Y:S01]  /*5550*/  LDGSTS.E.BYPASS.LTC128B.128 [R235+0x6080], [R12.64], !P2 ;  /* 0x060800000ceb7fae */ /* 0x0003e2000d101d50 */
[C---:B------:R-:W-:Y:S02]  /*5560*/  ISETP.LT.OR P0, PT, R4.reuse, 0x1, !P1 ;  /* 0x000000010400780c */ /* 0x040fe40004f01670 */
[C---:B------:R-:W-:Y:S02]  /*5570*/  ISETP.LT.OR P2, PT, R4.reuse, 0x1, P6 ;  /* 0x000000010400780c */ /* 0x040fe40003741670 */
[C---:B------:R-:W-:Y:S02]  /*5580*/  ISETP.LT.OR P4, PT, R4.reuse, 0x21, !P4 ;  /* 0x000000210400780c */ /* 0x040fe40006781670 */
[C---:B------:R-:W-:Y:S07]  /*5590*/  ISETP.LT.OR P1, PT, R4.reuse, 0x21, !P1 ;  /* 0x000000210400780c */ /* 0x040fee0004f21670 */
[----:B------:R1:W-:Y:S01]  /*55a0*/  LDGSTS.E.BYPASS.LTC128B.128 [R235+0x8080], [R12.64+0x80], !P0 ;  /* 0x080800800ceb7fae */ /* 0x0003e2000c101d50 */
[----:B------:R-:W-:Y:S03]  /*55b0*/  ISETP.LT.OR P0, PT, R4, 0x21, P6 ;  /* 0x000000210400780c */ /* 0x000fe60003701670 */
[----:B------:R1:W-:Y:S04]  /*55c0*/  LDGSTS.E.BYPASS.LTC128B.128 [R235+0xa080], [R12.64+0x100], !P2 ;  /* 0x0a0801000ceb7fae */ /* 0x0003e8000d101d50 */
[----:B------:R1:W-:Y:S04]  /*55d0*/  LDGSTS.E.BYPASS.LTC128B.128 [R235+0x7080], [R8.64], !P4 ;  /* 0x0708000008eb7fae */ /* 0x0003e8000e101d50 */
[----:B------:R1:W-:Y:S04]  /*55e0*/  LDGSTS.E.BYPASS.LTC128B.128 [R235+0x9080], [R8.64+0x80], !P1 ;  /* 0x0908008008eb7fae */ /* 0x0003e8000c901d50 */
[----:B------:R1:W-:Y:S04]  /*55f0*/  LDGSTS.E.BYPASS.LTC128B.128 [R235+0xb080], [R8.64+0x100], !P0 ;  /* 0x0b08010008eb7fae */ /* 0x0003e8000c101d50 */
[----:B------:R1:W-:Y:S02]  /*5600*/  @!P3 LDGSTS.E.BYPASS.LTC128B.128 [R5+0x12080], [R10.64] ;  /* 0x120800000a05bfae */ /* 0x0003e4000b901d50 */
.L_x_308:
        /* <DEDUP_REMOVED lines=45> */
[C---:B------:R-:W-:Y:S01]  /*58e0*/  HMMA.16816.F32.BF16 R136, R208.reuse, R212, R136 ;  /* 0x000000d4d088723c */ /* 0x040fe20000041888 */
[----:B------:R-:W3:Y:S07]  /*58f0*/  LDL.64 R212, [R1+0x8] ;  /* 0x0000080001d47983 */ /* 0x000eee0000100a00 */
[-C--:B------:R-:W-:Y:S01]  /*5900*/  HMMA.16816.F32.BF16 R140, R208, R214.reuse, R140 ;  /* 0x000000d6d08c723c */ /* 0x080fe2000004188c */
[----:B------:R-:W4:Y:S07]  /*5910*/  LDSM.16.MT88.4 R208, [R228+0x5880] ;  /* 0x00588000e4d0783b */ /* 0x000f2e0000004200 */
[----:B------:R-:W-:Y:S08]  /*5920*/  HMMA.16816.F32.BF16 R144, R196, R214, R144 ;  /* 0x000000d6c490723c */ /* 0x000ff00000041890 */
[-C--:B-1----:R-:W-:Y:S08]  /*5930*/  HMMA.16816.F32.BF16 R4, R200, R204.reuse, R4 ;  /* 0x000000ccc804723c */ /* 0x082ff00000041804 */
[C---:B------:R-:W-:Y:S07]  /*5940*/  HMMA.16816.F32.BF16 R8, R220.reuse, R204, R8 ;  /* 0x000000ccdc08723c */ /* 0x040fee0000041808 */
[----:B------:R-:W-:Y:S01]  /*5950*/  IMAD.U32 R205, RZ, RZ, UR6 ;  /* 0x00000006ffcd7e24 */ /* 0x000fe2000f8e00ff */
[-C--:B------:R-:W-:Y:S08]  /*5960*/  HMMA.16816.F32.BF16 R12, R220, R206.reuse, R12 ;  /* 0x000000cedc0c723c */ /* 0x080ff0000004180c */
[C---:B------:R-:W-:Y:S08]  /*5970*/  HMMA.16816.F32.BF16 R16, R200.reuse, R206, R16 ;  /* 0x000000cec810723c */ /* 0x040ff00000041810 */
[-C--:B--2---:R-:W-:Y:S08]  /*5980*/  HMMA.16816.F32.BF16 R116, R200, R216.reuse, R116 ;  /* 0x000000d8c874723c */ /* 0x084ff00000041874 */
[C---:B------:R-:W-:Y:S08]  /*5990*/  HMMA.16816.F32.BF16 R120, R220.reuse, R216, R120 ;  /* 0x000000d8dc78723c */ /* 0x040ff00000041878 */
[-C--:B------:R-:W-:Y:S08]  /*59a0*/  HMMA.16816.F32.BF16 R124, R220, R218.reuse, R124 ;  /* 0x000000dadc7c723c */ /* 0x080ff0000004187c */
[C---:B------:R-:W-:Y:S08]  /*59b0*/  HMMA.16816.F32.BF16 R128, R200.reuse, R218, R128 ;  /* 0x000000dac880723c */ /* 0x040ff00000041880 */
[-C--:B----4-:R-:W-:Y:S08]  /*59c0*/  HMMA.16816.F32.BF16 R132, R200, R208.reuse, R132 ;  /* 0x000000d0c884723c */ /* 0x090ff00000041884 */
[C---:B------:R-:W-:Y:S08]  /*59d0*/  HMMA.16816.F32.BF16 R136, R220.reuse, R208, R136 ;  /* 0x000000d0dc88723c */ /* 0x040ff00000041888 */
[-C--:B------:R-:W-:Y:S08]  /*59e0*/  HMMA.16816.F32.BF16 R140, R220, R210.reuse, R140 ;  /* 0x000000d2dc8c723c */ /* 0x080ff0000004188c */
[----:B------:R-:W-:Y:S04]  /*59f0*/  HMMA.16816.F32.BF16 R144, R200, R210, R144 ;  /* 0x000000d2c890723c */ /* 0x000fe80000041890 */
[----:B---3--:R-:W-:Y:S01]  /*5a00*/  IADD3 R204, P0, R212, UR6, RZ ;  /* 0x00000006d4cc7c10 */ /* 0x008fe2000ff1e0ff */
[----:B------:R-:W-:Y:S03]  /*5a10*/  UMOV UR6, UR11 ;  /* 0x0000000b00067c82 */ /* 0x000fe60008000000 */
[----:B------:R-:W-:Y:S04]  /*5a20*/  LEA.HI.X.SX32 R205, R205, R242, 0x1, P0 ;  /* 0x000000f2cdcd7211 */ /* 0x000fe800000f0eff */
[C---:B------:R-:W-:Y:S04]  /*5a30*/  LEA R206, P0, R204.reuse, c[0x0][0x220], 0x2 ;  /* 0x00008800ccce7a11 */ /* 0x040fe800078010ff */
[----:B------:R-:W-:Y:S02]  /*5a40*/  LEA.HI.X R207, R204, c[0x0][0x224], R205, 0x2, P0 ;  /* 0x00008900cccf7a11 */ /* 0x000fe400000f14cd */
[----:B------:R-:W-:Y:S03]  /*5a50*/  PLOP3.LUT P0, PT, PT, PT, UP0, 0x80, 0x0 ;  /* 0x000000000000781c */ /* 0x000fe60003f0f008 */
        /* <DEDUP_REMOVED lines=98> */
.L_x_290:
[----:B------:R-:W-:Y:S05]  /*6080*/  @P2 BRA `(.L_x_310) ;  /* 0x0000113000002947 */ /* 0x000fea0003800000 */
[----:B-----5:R-:W-:Y:S01]  /*6090*/  SHF.R.S32.HI R0, RZ, 0x1f, R233 ;  /* 0x0000001fff007819 */ /* 0x020fe200000114e9 */
[----:B------:R-:W-:Y:S01]  /*60a0*/  BAR.SYNC.DEFER_BLOCKING 0x1, 0x100 ;  /* 0x0044000000007b1d */ /* 0x000fe20000010000 */
[----:B------:R-:W-:Y:S02]  /*60b0*/  F2FP.BF16.PACK_AB R20, R21, R20 ;  /* 0x000000141514723e */ /* 0x000fe400000010ff */
[----:B------:R-:W-:-:S02]  /*60c0*/  LEA.HI R2, R0, R233, RZ, 0x2 ;  /* 0x000000e900027211 */ /* 0x000fc400078f10ff */
[CC--:B-1----:R-:W-:Y:S02]  /*60d0*/  LEA.HI R5, R0.reuse, R233.reuse, RZ, 0x5 ;  /* 0x000000e900057211 */ /* 0x0c2fe400078f28ff */
[--C-:B------:R-:W-:Y:S02]  /*60e0*/  SHF.R.S32.HI R4, RZ, 0x2, R2.reuse ;  /* 0x00000002ff047819 */ /* 0x100fe40000011402 */
[----:B------:R-:W-:Y:S02]  /*60f0*/  SHF.R.S32.HI R3, RZ, 0x1f, R2 ;  /* 0x0000001fff037819 */ /* 0x000fe40000011402 */
[----:B------:R-:W-:Y:S02]  /*6100*/  SHF.R.S32.HI R6, RZ, 0x5, R5 ;  /* 0x00000005ff067819 */ /* 0x000fe40000011405 */
[----:B------:R-:W-:Y:S02]  /*6110*/  LEA.HI R3, R3, R4, RZ, 0x3 ;  /* 0x0000000403037211 */ /* 0x000fe400078f18ff */
[----:B------:R-:W-:-:S02]  /*6120*/  LEA.HI R7, R0, R233, RZ, 0x6 ;  /* 0x000000e900077211 */ /* 0x000fc400078f30ff */
[----:B------:R-:W-:Y:S02]  /*6130*/  LOP3.LUT R3, R3, 0xfffffff8, RZ, 0xc0, !PT ;  /* 0xfffffff803037812 */ /* 0x000fe400078ec0ff */
[----:B------:R-:W-:Y:S02]  /*6140*/  LEA.HI R5, R5, R6, RZ, 0x1 ;  /* 0x0000000605057211 */ /* 0x000fe400078f08ff */
[----:B------:R-:W-:Y:S01]  /*6150*/  SHF.R.S32.HI R7, RZ, 0x6, R7 ;  /* 0x00000006ff077819 */ /* 0x000fe20000011407 */
[----:B------:R-:W-:Y:S01]  /*6160*/  IMAD.IADD R3, R4, 0x1, -R3 ;  /* 0x0000000104037824 */ /* 0x000fe200078e0a03 */
[----:B------:R-:W-:Y:S02]  /*6170*/  LOP3.LUT R9, R5, 0x1ffffe, RZ, 0xc0, !PT ;  /* 0x001ffffe05097812 */ /* 0x000fe400078ec0ff */
[----:B------:R-:W-:Y:S01]  /*6180*/  LOP3.LUT R2, R2, 0x3ffffffc, RZ, 0xc0, !PT ;  /* 0x3ffffffc02027812 */ /* 0x000fe200078ec0ff */
[C---:B------:R-:W-:Y:S01]  /*6190*/  IMAD.SHL.U32 R4, R3.reuse, 0x40, RZ ;  /* 0x0000004003047824 */ /* 0x040fe200078e00ff */
[----:B------:R-:W-:Y:S01]  /*61a0*/  LOP3.LUT P0, RZ, R3, 0x4, RZ, 0xc0, !PT ;  /* 0x0000000403ff7812 */ /* 0x000fe2000780c0ff */
[----:B------:R-:W-:Y:S01]  /*61b0*/  IMAD.SHL.U32 R5, R7, 0x8, RZ ;  /* 0x0000000807057824 */ /* 0x000fe200078e00ff */
[----:B------:R-:W-:Y:S01]  /*61c0*/  F2FP.BF16.PACK_AB R22, R23, R22 ;  /* 0x000000161716723e */ /* 0x000fe200000010ff */
[----:B------:R-:W-:Y:S01]  /*61d0*/  IMAD.IADD R9, R6, 0x1, -R9 ;  /* 0x0000000106097824 */ /* 0x000fe200078e0a09 */
[----:B------:R-:W-:Y:S01]  /*61e0*/  LOP3.LUT R4, R4, 0x1c0, RZ, 0xc0, !PT ;  /* 0x000001c004047812 */ /* 0x000fe200078ec0ff */
[----:B------:R-:W-:Y:S01]  /*61f0*/  IMAD.IADD R2, R233, 0x1, -R2 ;  /* 0x00000001e9027824 */ /* 0x000fe200078e0a02 */
[----:B------:R-:W-:-:S02]  /*6200*/  F2FP.BF16.PACK_AB R32, R33, R32 ;  /* 0x000000202120723e */ /* 0x000fc400000010ff */
[----:B------:R-:W-:Y:S01]  /*6210*/  LOP3.LUT R5, R4, 0x18, R5, 0xf8, !PT ;  /* 0x0000001804057812 */ /* 0x000fe200078ef805 */
[----:B------:R-:W-:Y:S01]  /*6220*/  IMAD R2, R9, 0x200, R2 ;  /* 0x0000020009027824 */ /* 0x000fe200078e0202 */
[----:B------:R-:W-:Y:S01]  /*6230*/  SHF.R.U32.HI R4, RZ, 0x3, R4 ;  /* 0x00000003ff047819 */ /* 0x000fe20000011604 */
[----:B------:R-:W-:Y:S01]  /*6240*/  IMAD.MOV.U32 R9, RZ, RZ, 0x4 ;  /* 0x00000004ff097424 */ /* 0x000fe200078e00ff */
[----:B------:R-:W-:Y:S02]  /*6250*/  F2FP.BF16.PACK_AB R34, R35, R34 ;  /* 0x000000222322723e */ /* 0x000fe400000010ff */
[----:B------:R-:W-:Y:S01]  /*6260*/  LOP3.LUT R5, R5, R4, RZ, 0x3c, !PT ;  /* 0x0000000405057212 */ /* 0x000fe200078e3cff */
[----:B------:R-:W-:Y:S01]  /*6270*/  IMAD.WIDE R10, R238, R9, c[0x0][0x358] ;  /* 0x0000d600ee0a7625 */ /* 0x000fe200078e0209 */
[----:B------:R-:W-:Y:S02]  /*6280*/  F2FP.BF16.PACK_AB R24, R25, R24 ;  /* 0x000000181918723e */ /* 0x000fe400000010ff */
[----:B------:R-:W-:Y:S01]  /*6290*/  F2FP.BF16.PACK_AB R26, R27, R26 ;  /* 0x0000001a1b1a723e */ /* 0x000fe200000010ff */
[----:B------:R-:W-:Y:S01]  /*62a0*/  IMAD.U32 R2, R2, 0x2, R5 ;  /* 0x0000000202027824 */ /* 0x000fe200078e0005 */
[----:B------:R-:W-:-:S02]  /*62b0*/  F2FP.BF16.PACK_AB R28, R29, R28 ;  /* 0x0000001c1d1c723e */ /* 0x000fc400000010ff */
[----:B------:R-:W-:Y:S01]  /*62c0*/  F2FP.BF16.PACK_AB R30, R31, R30 ;  /* 0x0000001e1f1e723e */ /* 0x000fe200000010ff */
[----:B------:R-:W-:Y:S01]  /*62d0*/  IMAD.SHL.U32 R3, R2, 0x2, RZ ;  /* 0x0000000202037824 */ /* 0x000fe200078e00ff */
[----:B------:R-:W-:Y:S02]  /*62e0*/  F2FP.BF16.PACK_AB R36, R37, R36 ;  /* 0x000000242524723e */ /* 0x000fe400000010ff */
[----:B------:R-:W-:Y:S02]  /*62f0*/  F2FP.BF16.PACK_AB R38, R39, R38 ;  /* 0x000000262726723e */ /* 0x000fe400000010ff */
[C---:B------:R-:W-:Y:S01]  /*6300*/  IADD3 R5, R3.reuse, 0x40, RZ ;  /* 0x0000004003057810 */ /* 0x040fe20007ffe0ff */
[----:B------:R-:W-:Y:S01]  /*6310*/  STS [R3+0x6080], R20 ;  /* 0x0060801403007388 */ /* 0x000fe20000000800 */
[----:B------:R-:W-:Y:S02]  /*6320*/  @P0 IADD3 R5, R3, -0x40, RZ ;  /* 0xffffffc003050810 */ /* 0x000fe40007ffe0ff */
        /* <DEDUP_REMOVED lines=34> */
[----:B------:R1:W-:Y:S01]  /*6550*/  STS [R3+0x9080], R40 ;  /* 0x0090802803007388 */ /* 0x0003e20000000800 */
[----:B------:R-:W-:Y:S02]  /*6560*/  F2FP.BF16.PACK_AB R86, R87, R86 ;  /* 0x000000565756723e */ /* 0x000fe400000010ff */
[----:B------:R-:W-:Y:S01]  /*6570*/  F2FP.BF16.PACK_AB R96, R97, R96 ;  /* 0x000000606160723e */ /* 0x000fe200000010ff */
[----:B------:R-:W-:Y:S01]  /*6580*/  STS [R3+0x9480], R42 ;  /* 0x0094802a03007388 */ /* 0x000fe20000000800 */
[----:B------:R-:W-:-:S02]  /*6590*/  F2FP.BF16.PACK_AB R98, R99, R98 ;  /* 0x000000626362723e */ /* 0x000fc400000010ff */
[----:B------:R-:W-:Y:S01]  /*65a0*/  F2FP.BF16.PACK_AB R88, R89, R88 ;  /* 0x000000585958723e */ /* 0x000fe200000010ff */
[----:B------:R2:W-:Y:S01]  /*65b0*/  STS [R5+0x9080], R44 ;  /* 0x0090802c05007388 */ /* 0x0005e20000000800 */
[----:B------:R-:W-:Y:S02]  /*65c0*/  F2FP.BF16.PACK_AB R90, R91, R90 ;  /* 0x0000005a5b5a723e */ /* 0x000fe400000010ff */
[----:B------:R-:W-:Y:S01]  /*65d0*/  F2FP.BF16.PACK_AB R92, R93, R92 ;  /* 0x0000005c5d5c723e */ /* 0x000fe200000010ff */
[----:B------:R3:W-:Y:S01]  /*65e0*/  STS [R5+0x9480], R46 ;  /* 0x0094802e05007388 */ /* 0x0007e20000000800 */
[----:B------:R-:W-:Y:S02]  /*65f0*/  F2FP.BF16.PACK_AB R94, R95, R94 ;  /* 0x0000005e5f5e723e */ /* 0x000fe400000010ff */
[----:B------:R-:W-:Y:S01]  /*6600*/  F2FP.BF16.PACK_AB R100, R101, R100 ;  /* 0x000000646564723e */ /* 0x000fe200000010ff */
[----:B------:R3:W-:Y:S01]  /*6610*/  STS [R3+0xa080], R52 ;  /* 0x00a0803403007388 */ /* 0x0007e20000000800 */
        /* <DEDUP_REMOVED lines=10> */
[----:B------:R-:W-:Y:S01]  /*66c0*/  ISETP.NE.U32.AND P0, PT, RZ, c[0x0][0x360], PT ;  /* 0x0000d800ff007a0c */ /* 0x000fe20003f05070 */
[----:B------:R3:W-:Y:S01]  /*66d0*/  STS [R3+0xb080], R56 ;  /* 0x00b0803803007388 */ /* 0x0007e20000000800 */
[----:B------:R-:W-:Y:S02]  /*66e0*/  ISETP.NE.U32.AND P1, PT, RZ, c[0x0][0x358], PT ;  /* 0x0000d600ff007a0c */ /* 0x000fe40003f25070 */
[----:B------:R-:W-:Y:S01]  /*66f0*/  ISETP.NE.AND.EX P0, PT, RZ, c[0x0][0x364], PT, P0 ;  /* 0x0000d900ff007a0c */ /* 0x000fe20003f05300 */
[----:B------:R3:W-:Y:S01]  /*6700*/  STS [R3+0xb480], R58 ;  /* 0x00b4803a03007388 */ /* 0x0007e20000000800 */
[----:B------:R-:W-:-:S03]  /*6710*/  ISETP.NE.AND.EX P1, PT, RZ, c[0x0][0x35c], PT, P1 ;  /* 0x0000d700ff007a0c */ /* 0x000fc60003f25310 */
[----:B------:R3:W-:Y:S04]  /*6720*/  STS [R5+0xb080], R60 ;  /* 0x00b0803c05007388 */ /* 0x0007e80000000800 */
        /* <DEDUP_REMOVED lines=25> */
[----:B------:R-:W-:Y:S01]  /*68c0*/  BAR.SYNC.DEFER_BLOCKING 0x1, 0x100 ;  /* 0x0044000000007b1d */ /* 0x000fe20000010000 */
[----:B-1----:R-:W-:-:S02]  /*68d0*/  IMAD.MOV.U32 R40, RZ, RZ, c[0x0][0x2f0] ;  /* 0x0000bc00ff287624 */ /* 0x002fc400078e00ff */
[----:B------:R-:W-:-:S03]  /*68e0*/  @P0 IMAD.WIDE R8, R238, R9, c[0x0][0x360] ;  /* 0x0000d800ee080625 */ /* 0x000fc600078e0209 */
[----:B------:R-:W4:Y:S04]  /*68f0*/  @P1 LDG.E R13, [R10.64] ;  /* 0x000000100a0d1981 */ /* 0x000f28000c1e1900 */
[----:B------:R3:W5:Y:S01]  /*6900*/  @P0 LDG.E R40, [R8.64] ;  /* 0x0000001008280981 */ /* 0x000762000c1e1900 */
[----:B--2---:R-:W-:Y:S02]  /*6910*/  CS2R R44, SRZ ;  /* 0x00000000002c7805 */ /* 0x004fe4000001ff00 */
[--C-:B----4-:R-:W-:Y:S01]  /*6920*/  @P1 SHF.R.S32.HI R45, RZ, 0x1f, R13.reuse ;  /* 0x0000001fff2d1819 */ /* 0x110fe2000001140d */
[----:B------:R-:W-:Y:S01]  /*6930*/  @P1 IMAD.MOV.U32 R44, RZ, RZ, R13 ;  /* 0x000000ffff2c1224 */ /* 0x000fe200078e000d */
[----:B------:R-:W-:Y:S05]  /*6940*/  @P0 BRA `(.L_x_311) ;  /* 0x0000004000000947 */ /* 0x000fea0003800000 */
[----:B---3--:R-:W-:Y:S05]  /*6950*/  @!P1 BRA `(.L_x_311) ;  /* 0x0000003000009947 */ /* 0x008fea0003800000 */
[----:B-----5:R-:W2:Y:S04]  /*6960*/  LDG.E R40, [R10.64] ;  /* 0x000000100a287981 */ /* 0x020ea8000c1e1900 */
[----:B------:R-:W2:Y:S02]  /*6970*/  LDG.E R3, [R10.64+0x4] ;  /* 0x000004100a037981 */ /* 0x000ea4000c1e1900 */
[----:B--2---:R-:W-:-:S02]  /*6980*/  IADD3 R40, -R40, R3, RZ ;  /* 0x0000000328287210 */ /* 0x004fc40007ffe1ff */
.L_x_311:
[----:B---3--:R-:W-:Y:S01]  /*6990*/  LEA.HI R0, R0, R233, RZ, 0x3 ;  /* 0x000000e900007211 */ /* 0x008fe200078f18ff */
[----:B------:R-:W-:Y:S01]  /*69a0*/  BSSY B0, `(.L_x_312) ;  /* 0x000003e000007945 */ /* 0x000fe20003800000 */
[----:B-----5:R-:W-:-:S02]  /*69b0*/  IADD3 R40, R40, -UR14, RZ ;  /* 0x8000000e28287c10 */ /* 0x020fc4000fffe0ff */
[----:B------:R-:W-:Y:S02]  /*69c0*/  LOP3.LUT R2, R0, 0x1ffffff8, RZ, 0xc0, !PT ;  /* 0x1ffffff800027812 */ /* 0x000fe400078ec0ff */
[----:B------:R-:W-:Y:S02]  /*69d0*/  SHF.R.S32.HI R0, RZ, 0x3, R0 ;  /* 0x00000003ff007819 */ /* 0x000fe40000011400 */
[----:B------:R-:W-:Y:S01]  /*69e0*/  IMNMX R53, R40, 0x40, PT ;  /* 0x0000004028357817 */ /* 0x000fe20003800200 */
[----:B------:R-:W-:Y:S01]  /*69f0*/  IMAD.IADD R2, R233, 0x1, -R2 ;  /* 0x00000001e9027824 */ /* 0x000fe200078e0a02 */
[----:B------:R-:W-:Y:S01]  /*6a00*/  SHF.R.S32.HI R52, RZ, 0x1f, R238 ;  /* 0x0000001fff347819 */ /* 0x000fe200000114ee */
[C---:B------:R-:W-:Y:S01]  /*6a10*/  IMAD.SHL.U32 R3, R0.reuse, 0x40, RZ ;  /* 0x0000004000037824 */ /* 0x040fe200078e00ff */
[----:B------:R-:W-:Y:S01]  /*6a20*/  ISETP.GE.AND P4, PT, R0, R53, PT ;  /* 0x000000350000720c */ /* 0x000fe20003f86270 */
[----:B------:R-:W-:Y:S01]  /*6a30*/  IMAD.SHL.U32 R58, R2, 0x8, RZ ;  /* 0x00000008023a7824 */ /* 0x000fe200078e00ff */
[----:B------:R-:W-:Y:S01]  /*6a40*/  SEL R52, R52, RZ, !P1 ;  /* 0x000000ff34347207 */ /* 0x000fe20004800000 */
[----:B------:R-:W1:Y:S01]  /*6a50*/  S2R R2, SR_CTAID.Y ;  /* 0x0000000000027919 */ /* 0x000e620000002600 */
[----:B------:R-:W-:-:S02]  /*6a60*/  LOP3.LUT R3, R3, 0x1c0, RZ, 0xc0, !PT ;  /* 0x000001c003037812 */ /* 0x000fc400078ec0ff */
[--C-:B------:R-:W-:Y:S02]  /*6a70*/  SHF.R.S32.HI R59, RZ, 0x1f, R58.reuse ;  /* 0x0000001fff3b7819 */ /* 0x100fe4000001143a */
[----:B------:R-:W-:Y:S02]  /*6a80*/  LOP3.LUT R4, R3, 0x38, R58, 0xf8, !PT ;  /* 0x0000003803047812 */ /* 0x000fe400078ef83a */
[----:B------:R-:W-:Y:S02]  /*6a90*/  SHF.R.U32.HI R3, RZ, 0x3, R3 ;  /* 0x00000003ff037819 */ /* 0x000fe40000011603 */
[----:B------:R-:W-:Y:S02]  /*6aa0*/  IADD3 R62, P0, R0, R44, RZ ;  /* 0x0000002c003e7210 */ /* 0x000fe40007f1e0ff */
[----:B------:R-:W-:Y:S02]  /*6ab0*/  LOP3.LUT R4, R4, R3, RZ, 0x3c, !PT ;  /* 0x0000000304047212 */ /* 0x000fe400078e3cff */
[----:B------:R-:W-:-:S02]  /*6ac0*/  SEL R238, R238, RZ, !P1 ;  /* 0x000000ffeeee7207 */ /* 0x000fc40004800000 */
[----:B------:R-:W-:Y:S01]  /*6ad0*/  LEA.HI.X.SX32 R63, R0, R45, 0x1, P0 ;  /* 0x0000002d003f7211 */ /* 0x000fe200000f0eff */
[----:B------:R-:W-:Y:S01]  /*6ae0*/  IMAD R4, R7, 0x200, R4 ;  /* 0x0000020007047824 */ /* 0x000fe200078e0204 */
[----:B------:R-:W-:-:S03]  /*6af0*/  IADD3 R56, R58, 0x40, RZ ;  /* 0x000000403a387810 */ /* 0x000fc60007ffe0ff */
[----:B------:R-:W-:Y:S01]  /*6b00*/  IMAD.SHL.U32 R57, R4, 0x2, RZ ;  /* 0x0000000204397824 */ /* 0x000fe200078e00ff */
[----:B-1----:R-:W-:-:S04]  /*6b10*/  SHF.R.S32.HI R3, RZ, 0x1f, R2 ;  /* 0x0000001fff037819 */ /* 0x002fc80000011402 */
[----:B------:R1:W2:Y:S01]  /*6b20*/  LDS.128 R36, [R57+0x7080] ;  /* 0x0070800039247984 */ /* 0x0002a20000000c00 */
[----:B------:R-:W-:-:S03]  /*6b30*/  IMAD.WIDE.U32 R42, R2, c[0x0][0x338], R58 ;  /* 0x0000ce00022a7a25 */ /* 0x000fc600078e003a */
[----:B------:R1:W3:Y:S01]  /*6b40*/  LDS.128 R32, [R57+0x9080] ;  /* 0x0090800039207984 */ /* 0x0002e20000000c00 */
[----:B------:R-:W-:Y:S02]  /*6b50*/  IMAD R41, R3, c[0x0][0x338], RZ ;  /* 0x0000ce0003297a24 */ /* 0x000fe400078e02ff */
[----:B------:R-:W-:Y:S01]  /*6b60*/  IMAD.MOV.U32 R60, RZ, RZ, R42 ;  /* 0x000000ffff3c7224 */ /* 0x000fe200078e002a */
[----:B------:R1:W4:Y:S01]  /*6b70*/  LDS.128 R28, [R57+0xb080] ;  /* 0x00b08000391c7984 */ /* 0x0003220000000c00 */
[----:B------:R-:W-:-:S03]  /*6b80*/  IMAD R41, R2, c[0x0][0x33c], R41 ;  /* 0x0000cf0002297a24 */ /* 0x000fc600078e0229 */
[----:B------:R1:W1:Y:S01]  /*6b90*/  LDS.128 R24, [R57+0x80] ;  /* 0x0000800039187984 */ /* 0x0002620000000c00 */
[----:B------:R-:W-:Y:S02]  /*6ba0*/  IMAD.IADD R61, R43, 0x1, R41 ;  /* 0x000000012b3d7824 */ /* 0x000fe400078e0229 */
[----:B------:R-:W-:Y:S01]  /*6bb0*/  IMAD R43, R52, c[0x0][0x340], RZ ;  /* 0x0000d000342b7a24 */ /* 0x000fe200078e02ff */
[----:B------:R1:W1:Y:S01]  /*6bc0*/  LDS.128 R20, [R57+0x2080] ;  /* 0x0020800039147984 */ /* 0x0002620000000c00 */
[----:B------:R-:W-:Y:S02]  /*6bd0*/  IMAD.U32 R41, RZ, RZ, UR10 ;  /* 0x0000000aff297e24 */ /* 0x000fe4000f8e00ff */
[C---:B------:R-:W-:Y:S01]  /*6be0*/  IMAD R40, R238.reuse, c[0x0][0x344], R43 ;  /* 0x0000d100ee287a24 */ /* 0x040fe200078e022b */
[----:B------:R1:W1:Y:S01]  /*6bf0*/  LDS.128 R16, [R57+0x4080] ;  /* 0x0040800039107984 */ /* 0x0002620000000c00 */
[----:B------:R-:W-:-:S03]  /*6c00*/  IMAD.WIDE.U32 R60, R238, c[0x0][0x340], R60 ;  /* 0x0000d000ee3c7a25 */ /* 0x000fc600078e003c */
[----:B------:R1:W1:Y:S01]  /*6c10*/  LDS.128 R12, [R57+0x1080] ;  /* 0x00108000390c7984 */ /* 0x0002620000000c00 */
[----:B------:R-:W-:-:S03]  /*6c20*/  IMAD.WIDE R62, R41, 0x40, R62 ;  /* 0x00000040293e7825 */ /* 0x000fc600078e023e */
[----:B------:R1:W1:Y:S01]  /*6c30*/  LDS.128 R8, [R57+0x3080] ;  /* 0x0030800039087984 */ /* 0x0002620000000c00 */
[----:B------:R-:W-:-:S03]  /*6c40*/  IMAD.IADD R65, R61, 0x1, R40 ;  /* 0x000000013d417824 */ /* 0x000fc600078e0228 */
[----:B------:R1:W1:Y:S01]  /*6c50*/  LDS.128 R4, [R57+0x5080] ;  /* 0x0050800039047984 */ /* 0x0002620000000c00 */
[----:B------:R-:W-:Y:S05]  /*6c60*/  @P4 BRA `(.L_x_313) ;  /* 0x0000011000004947 */ /* 0x000fea0003800000 */
[C---:B------:R-:W-:Y:S01]  /*6c70*/  ISETP.GE.AND P3, PT, R58.reuse, c[0x0][0x324], PT ;  /* 0x0000c9003a007a0c */ /* 0x040fe20003f66270 */
[----:B------:R-:W5:Y:S01]  /*6c80*/  LDS.128 R48, [R57+0x8080] ;  /* 0x0080800039307984 */ /* 0x000f620000000c00 */
[----:B------:R-:W-:Y:S01]  /*6c90*/  IMAD R54, R63, c[0x0][0x330], RZ ;  /* 0x0000cc003f367a24 */ /* 0x000fe200078e02ff */
[----:B------:R-:W-:Y:S01]  /*6ca0*/  IADD3 R55, R58, 0x80, RZ ;  /* 0x000000803a377810 */ /* 0x000fe20007ffe0ff */
[----:B------:R-:W-:Y:S01]  /*6cb0*/  IMAD.MOV.U32 R64, RZ, RZ, R60 ;  /* 0x000000ffff407224 */ /* 0x000fe200078e003c */
[----:B------:R-:W4:Y:S01]  /*6cc0*/  LDS.128 R44, [R57+0xa080] ;  /* 0x00a08000392c7984 */ /* 0x000f220000000c00 */
[----:B------:R-:W-:Y:S01]  /*6cd0*/  IMAD R54, R62, c[0x0][0x334], R54 ;  /* 0x0000cd003e367a24 */ /* 0x000fe200078e0236 */
[----:B------:R-:W-:Y:S01]  /*6ce0*/  ISETP.GE.AND P2, PT, R56, c[0x0][0x324], PT ;  /* 0x0000c90038007a0c */ /* 0x000fe20003f46270 */
[----:B------:R-:W-:Y:S01]  /*6cf0*/  IMAD.WIDE.U32 R66, R62, c[0x0][0x330], R64 ;  /* 0x0000cc003e427a25 */ /* 0x000fe200078e0040 */
[----:B------:R-:W-:-:S03]  /*6d00*/  ISETP.GE.AND P1, PT, R55, c[0x0][0x324], PT ;  /* 0x0000c90037007a0c */ /* 0x000fc60003f26270 */
[----:B------:R-:W-:Y:S01]  /*6d10*/  IMAD.IADD R54, R67, 0x1, R54 ;  /* 0x0000000143367824 */ /* 0x000fe200078e0236 */
[----:B------:R-:W3:Y:S01]  /*6d20*/  @!P3 LDS.128 R40, [R57+0x6080] ;  /* 0x006080003928b984 */ /* 0x000ee20000000c00 */
[----:B------:R-:W-:-:S04]  /*6d30*/  LEA R68, P0, R66, c[0x0][0x318], 0x1 ;  /* 0x0000c60042447a11 */ /* 0x000fc800078008ff */
[----:B------:R-:W-:-:S05]  /*6d40*/  LEA.HI.X R69, R66, c[0x0][0x31c], R54, 0x1, P0 ;  /* 0x0000c70042457a11 */ /* 0x000fca00000f0c36 */
[----:B-----5:R2:W-:Y:S04]  /*6d50*/  @!P2 STG.E.128 [R68.64+0x80], R48 ;  /* 0x000080304400a986 */ /* 0x0205e8000c101d10 */
[----:B----4-:R2:W-:Y:S04]  /*6d60*/  @!P1 STG.E.128 [R68.64+0x100], R44 ;  /* 0x0001002c44009986 */ /* 0x0105e8000c101d10 */
[----:B---3--:R2:W-:Y:S02]  /*6d70*/  @!P3 STG.E.128 [R68.64], R40 ;  /* 0x000000284400b986 */ /* 0x0085e4000c101d10 */
.L_x_313:
[----:B------:R-:W-:Y:S05]  /*6d80*/  BSYNC B0 ;  /* 0x0000000000007941 */ /* 0x000fea0003800000 */
.L_x_312:
[----:B------:R-:W-:Y:S01]  /*6d90*/  IADD3 R0, R0, 0x20, RZ ;  /* 0x0000002000007810 */ /* 0x000fe20007ffe0ff */
[----:B------:R-:W-:Y:S03]  /*6da0*/  BSSY B0, `(.L_x_314) ;  /* 0x0000014000007945 */ /* 0x000fe60003800000 */
[----:B------:R-:W-:-:S13]  /*6db0*/  ISETP.GE.AND P3, PT, R0, R53, PT ;  /* 0x000000350000720c */ /* 0x000fda0003f66270 */
[----:B------:R-:W-:Y:S05]  /*6dc0*/  @P3 BRA `(.L_x_315) ;  /* 0x0000011000003947 */ /* 0x000fea0003800000 */
[----:B--2---:R-:W-:Y:S01]  /*6dd0*/  IADD3 R41, P0, R62, 0x20, RZ ;  /* 0x000000203e297810 */ /* 0x004fe20007f1e0ff */
[----:B------:R-:W-:Y:S01]  /*6de0*/  IMAD.MOV.U32 R42, RZ, RZ, R60 ;  /* 0x000000ffff2a7224 */ /* 0x000fe200078e003c */
[C---:B------:R-:W-:Y:S01]  /*6df0*/  IADD3 R0, R58.reuse, 0x80, RZ ;  /* 0x000000803a007810 */ /* 0x040fe20007ffe0ff */
[----:B------:R-:W-:Y:S01]  /*6e00*/  IMAD.MOV.U32 R43, RZ, RZ, R65 ;  /* 0x000000ffff2b7224 */ /* 0x000fe200078e0041 */
[----:B------:R-:W-:Y:S01]  /*6e10*/  ISETP.GE.AND P2, PT, R58, c[0x0][0x324], PT ;  /* 0x0000c9003a007a0c */ /* 0x000fe20003f46270 */
[----:B------:R-:W-:Y:S01]  /*6e20*/  IMAD.X R40, RZ, RZ, R63, P0 ;  /* 0x000000ffff287224 */ /* 0x000fe200000e063f */
[----:B------:R-:W-:Y:S01]  /*6e30*/  ISETP.GE.AND P0, PT, R0, c[0x0][0x324], PT ;  /* 0x0000c90000007a0c */ /* 0x000fe20003f06270 */
[----:B------:R-:W-:Y:S01]  /*6e40*/  IMAD.WIDE.U32 R42, R41, c[0x0][0x330], R42 ;  /* 0x0000cc00292a7a25 */ /* 0x000fe200078e002a */
[----:B------:R-:W-:-:S03]  /*6e50*/  ISETP.GE.AND P1, PT, R56, c[0x0][0x324], PT ;  /* 0x0000c90038007a0c */ /* 0x000fc60003f26270 */
[----:B------:R-:W-:Y:S01]  /*6e60*/  IMAD R40, R40, c[0x0][0x330], RZ ;  /* 0x0000cc0028287a24 */ /* 0x000fe200078e02ff */
[----:B------:R-:W-:-:S03]  /*6e70*/  LEA R44, P5, R42, c[0x0][0x318], 0x1 ;  /* 0x0000c6002a2c7a11 */ /* 0x000fc600078a08ff */
[----:B------:R-:W-:-:S04]  /*6e80*/  IMAD R40, R41, c[0x0][0x334], R40 ;  /* 0x0000cd0029287a24 */ /* 0x000fc800078e0228 */
[----:B------:R-:W-:-:S05]  /*6e90*/  IMAD.IADD R40, R43, 0x1, R40 ;  /* 0x000000012b287824 */ /* 0x000fca00078e0228 */
[----:B------:R-:W-:-:S05]  /*6ea0*/  LEA.HI.X R45, R42, c[0x0][0x31c], R40, 0x1, P5 ;  /* 0x0000c7002a2d7a11 */ /* 0x000fca00028f0c28 */
[----:B------:R2:W-:Y:S04]  /*6eb0*/  @!P2 STG.E.128 [R44.64], R36 ;  /* 0x000000242c00a986 */ /* 0x0005e8000c101d10 */
[----:B---3--:R2:W-:Y:S04]  /*6ec0*/  @!P1 STG.E.128 [R44.64+0x80], R32 ;  /* 0x000080202c009986 */ /* 0x0085e8000c101d10 */
[----:B----4-:R2:W-:Y:S02]  /*6ed0*/  @!P0 STG.E.128 [R44.64+0x100], R28 ;  /* 0x0001001c2c008986 */ /* 0x0105e4000c101d10 */
.L_x_315:
[----:B------:R-:W-:Y:S05]  /*6ee0*/  BSYNC B0 ;  /* 0x0000000000007941 */ /* 0x000fea0003800000 */
.L_x_314:
[----:B------:R-:W-:Y:S01]  /*6ef0*/  IMAD R3, R3, c[0x0][0x308], RZ ;  /* 0x0000c20003037a24 */ /* 0x000fe200078e02ff */
[----:B------:R-:W-:Y:S01]  /*6f00*/  BSSY B0, `(.L_x_316) ;  /* 0x0000017000007945 */ /* 0x000fe20003800000 */
[----:B--2-4-:R-:W-:-:S04]  /*6f10*/  IMAD.WIDE.U32 R30, R2, c[0x0][0x308], R58 ;  /* 0x0000c200021e7a25 */ /* 0x014fc800078e003a */
        /* <DEDUP_REMOVED lines=16> */
[----:B---3--:R-:W-:-:S04]  /*7020*/  LEA R32, P0, R30, c[0x0][0x2e8], 0x1 ;  /* 0x0000ba001e207a11 */ /* 0x008fc800078008ff */
[----:B------:R-:W-:-:S05]  /*7030*/  LEA.HI.X R33, R30, c[0x0][0x2ec], R2, 0x1, P0 ;  /* 0x0000bb001e217a11 */ /* 0x000fca00000f0c02 */
[----:B-1----:R1:W-:Y:S04]  /*7040*/  @!P4 STG.E.128 [R32.64], R24 ;  /* 0x000000182000c986 */ /* 0x0023e8000c101d10 */
[----:B------:R1:W-:Y:S04]  /*7050*/  @!P2 STG.E.128 [R32.64+0x80], R20 ;  /* 0x000080142000a986 */ /* 0x0003e8000c101d10 */
[----:B------:R1:W-:Y:S02]  /*7060*/  @!P1 STG.E.128 [R32.64+0x100], R16 ;  /* 0x0001001020009986 */ /* 0x0003e4000c101d10 */
.L_x_317:
[----:B------:R-:W-:Y:S05]  /*7070*/  BSYNC B0 ;  /* 0x0000000000007941 */ /* 0x000fea0003800000 */
.L_x_316:
[----:B------:R-:W-:Y:S05]  /*7080*/  @P3 EXIT ;  /* 0x000000000000394d */ /* 0x000fea0003800000 */
[----:B------:R-:W-:Y:S01]  /*7090*/  IADD3 R0, P0, R62, 0x20, RZ ;  /* 0x000000203e007810 */ /* 0x000fe20007f1e0ff */
[----:B-1----:R-:W-:Y:S01]  /*70a0*/  IMAD.MOV.U32 R16, RZ, RZ, R238 ;  /* 0x000000ffff107224 */ /* 0x002fe200078e00ee */
[C---:B------:R-:W-:Y:S01]  /*70b0*/  ISETP.GE.AND P1, PT, R58.reuse, c[0x0][0x2f4], PT ;  /* 0x0000bd003a007a0c */ /* 0x040fe20003f26270 */
[----:B------:R-:W-:Y:S01]  /*70c0*/  IMAD.MOV.U32 R17, RZ, RZ, R29 ;  /* 0x000000ffff117224 */ /* 0x000fe200078e001d */
        /* <DEDUP_REMOVED lines=15> */
.L_x_310:
[----:B------:R-:W-:Y:S01]  /*71c0*/  ISETP.NE.U32.AND P0, PT, RZ, c[0x0][0x360], PT ;  /* 0x0000d800ff007a0c */ /* 0x000fe20003f05070 */
[----:B-1----:R-:W-:Y:S01]  /*71d0*/  IMAD.MOV.U32 R7, RZ, RZ, 0x4 ;  /* 0x00000004ff077424 */ /* 0x002fe200078e00ff */
[----:B------:R-:W-:-:S02]  /*71e0*/  ISETP.NE.U32.AND P1, PT, RZ, c[0x0][0x358], PT ;  /* 0x0000d600ff007a0c */ /* 0x000fc40003f25070 */
[----:B------:R-:W-:Y:S01]  /*71f0*/  ISETP.NE.AND.EX P0, PT, RZ, c[0x0][0x364], PT, P0 ;  /* 0x0000d900ff007a0c */ /* 0x000fe20003f05300 */
[----:B------:R-:W-:Y:S01]  /*7200*/  IMAD.WIDE R4, R238, R7, c[0x0][0x358] ;  /* 0x0000d600ee047625 */ /* 0x000fe200078e0207 */
[----:B------:R-:W-:-:S03]  /*7210*/  ISETP.NE.AND.EX P1, PT, RZ, c[0x0][0x35c], PT, P1 ;  /* 0x0000d700ff007a0c */ /* 0x000fc60003f25310 */
[----:B------:R-:W-:-:S08]  /*7220*/  IMAD.MOV.U32 R6, RZ, RZ, c[0x0][0x2f0] ;  /* 0x0000bc00ff067624 */ /* 0x000fd000078e00ff */
[----:B------:R-:W-:Y:S02]  /*7230*/  @P0 IMAD.WIDE R8, R238, R7, c[0x0][0x360] ;  /* 0x0000d800ee080625 */ /* 0x000fe400078e0207 */
[----:B------:R-:W2:Y:S04]  /*7240*/  @P1 LDG.E R3, [R4.64] ;  /* 0x0000001004031981 */ /* 0x000ea8000c1e1900 */
[----:B------:R1:W5:Y:S01]  /*7250*/  @P0 LDG.E R6, [R8.64] ;  /* 0x0000001008060981 */ /* 0x000362000c1e1900 */
[----:B------:R-:W-:Y:S02]  /*7260*/  CS2R R10, SRZ ;  /* 0x00000000000a7805 */ /* 0x000fe4000001ff00 */
[--C-:B--2---:R-:W-:Y:S01]  /*7270*/  @P1 SHF.R.S32.HI R11, RZ, 0x1f, R3.reuse ;  /* 0x0000001fff0b1819 */ /* 0x104fe20000011403 */
[----:B------:R-:W-:Y:S01]  /*7280*/  @P1 IMAD.MOV.U32 R10, RZ, RZ, R3 ;  /* 0x000000ffff0a1224 */ /* 0x000fe200078e0003 */
[----:B------:R-:W-:Y:S05]  /*7290*/  @P0 BRA `(.L_x_318) ;  /* 0x0000004000000947 */ /* 0x000fea0003800000 */
[----:B-1----:R-:W-:Y:S05]  /*72a0*/  @!P1 BRA `(.L_x_318) ;  /* 0x0000003000009947 */ /* 0x002fea0003800000 */
[----:B-----5:R-:W2:Y:S04]  /*72b0*/  LDG.E R6, [R4.64] ;  /* 0x0000001004067981 */ /* 0x020ea8000c1e1900 */
[----:B------:R-:W2:Y:S02]  /*72c0*/  LDG.E R3, [R4.64+0x4] ;  /* 0x0000041004037981 */ /* 0x000ea4000c1e1900 */
[----:B--2---:R-:W-:-:S02]  /*72d0*/  IADD3 R6, -R6, R3, RZ ;  /* 0x0000000306067210 */ /* 0x004fc40007ffe1ff */
.L_x_318:
[----:B-1---5:R-:W1:Y:S01]  /*72e0*/  S2R R0, SR_CTAID.Y ;  /* 0x0000000000007919 */ /* 0x022e620000002600 */
[----:B------:R-:W-:Y:S01]  /*72f0*/  SHF.R.S32.HI R2, RZ, 0x1f, R233 ;  /* 0x0000001fff027819 */ /* 0x000fe200000114e9 */
[----:B------:R-:W-:Y:S01]  /*7300*/  BSSY B0, `(.L_x_319) ;  /* 0x000002a000007945 */ /* 0x000fe20003800000 */
[----:B------:R-:W-:-:S02]  /*7310*/  IADD3 R6, R6, -UR14, RZ ;  /* 0x8000000e06067c10 */ /* 0x000fc4000fffe0ff */
[----:B------:R-:W-:Y:S02]  /*7320*/  LEA.HI R3, R2, R233, RZ, 0x3 ;  /* 0x000000e902037211 */ /* 0x000fe400078f18ff */
[----:B------:R-:W-:Y:S02]  /*7330*/  SHF.R.S32.HI R4, RZ, 0x1f, R238 ;  /* 0x0000001fff047819 */ /* 0x000fe400000114ee */
[----:B------:R-:W-:Y:S02]  /*7340*/  LOP3.LUT R8, R3, 0x1ffffff8, RZ, 0xc0, !PT ;  /* 0x1ffffff803087812 */ /* 0x000fe400078ec0ff */
[----:B------:R-:W-:Y:S02]  /*7350*/  SHF.R.S32.HI R3, RZ, 0x3, R3 ;  /* 0x00000003ff037819 */ /* 0x000fe40000011403 */
[----:B------:R-:W-:Y:S01]  /*7360*/  SEL R4, R4, RZ, !P1 ;  /* 0x000000ff04047207 */ /* 0x000fe20004800000 */
[----:B------:R-:W-:Y:S01]  /*7370*/  IMAD.IADD R8, R233, 0x1, -R8 ;  /* 0x00000001e9087824 */ /* 0x000fe200078e0a08 */
[----:B------:R-:W-:-:S02]  /*7380*/  ISETP.GE.AND P4, PT, R3, R6, PT ;  /* 0x000000060300720c */ /* 0x000fc40003f86270 */
[C---:B------:R-:W-:Y:S01]  /*7390*/  IADD3 R10, P0, R3.reuse, R10, RZ ;  /* 0x0000000a030a7210 */ /* 0x040fe20007f1e0ff */
[----:B------:R-:W-:Y:S01]  /*73a0*/  IMAD.SHL.U32 R8, R8, 0x8, RZ ;  /* 0x0000000808087824 */ /* 0x000fe200078e00ff */
[----:B------:R-:W-:Y:S01]  /*73b0*/  SEL R238, R238, RZ, !P1 ;  /* 0x000000ffeeee7207 */ /* 0x000fe20004800000 */
[----:B------:R-:W-:Y:S01]  /*73c0*/  IMAD R17, R4, c[0x0][0x310], RZ ;  /* 0x0000c40004117a24 */ /* 0x000fe200078e02ff */
[----:B------:R-:W-:Y:S02]  /*73d0*/  LEA.HI.X.SX32 R11, R3, R11, 0x1, P0 ;  /* 0x0000000b030b7211 */ /* 0x000fe400000f0eff */
[----:B------:R-:W-:Y:S01]  /*73e0*/  SHF.R.S32.HI R9, RZ, 0x1f, R8 ;  /* 0x0000001fff097819 */ /* 0x000fe20000011408 */
[----:B------:R-:W-:Y:S01]  /*73f0*/  IMAD R17, R238, c[0x0][0x314], R17 ;  /* 0x0000c500ee117a24 */ /* 0x000fe200078e0211 */
[----:B-1----:R-:W-:Y:S02]  /*7400*/  SHF.R.S32.HI R2, RZ, 0x1f, R0 ;  /* 0x0000001fff027819 */ /* 0x002fe40000011400 */
[----:B------:R-:W-:Y:S01]  /*7410*/  IADD3 R7, R8, 0x40, RZ ;  /* 0x0000004008077810 */ /* 0x000fe20007ffe0ff */
[----:B------:R-:W-:-:S04]  /*7420*/  IMAD.WIDE.U32 R14, R0, c[0x0][0x308], R8 ;  /* 0x0000c200000e7a25 */ /* 0x000fc800078e0008 */
[----:B------:R-:W-:-:S04]  /*7430*/  IMAD R5, R2, c[0x0][0x308], RZ ;  /* 0x0000c20002057a24 */ /* 0x000fc800078e02ff */
[----:B------:R-:W-:Y:S01]  /*7440*/  IMAD R12, R0, c[0x0][0x30c], R5 ;  /* 0x0000c300000c7a24 */ /* 0x000fe200078e0205 */
[----:B------:R-:W-:-:S03]  /*7450*/  IADD3 R5, R8, 0x80, RZ ;  /* 0x0000008008057810 */ /* 0x000fc60007ffe0ff */
[----:B------:R-:W-:Y:S02]  /*7460*/  IMAD.IADD R13, R15, 0x1, R12 ;  /* 0x000000010f0d7824 */ /* 0x000fe400078e020c */
[----:B------:R-:W-:Y:S02]  /*7470*/  IMAD.MOV.U32 R12, RZ, RZ, R14 ;  /* 0x000000ffff0c7224 */ /* 0x000fe400078e000e */
[----:B------:R-:W-:Y:S02]  /*7480*/  IMAD.U32 R14, RZ, RZ, UR10 ;  /* 0x0000000aff0e7e24 */ /* 0x000fe4000f8e00ff */
        /* <DEDUP_REMOVED lines=17> */
.L_x_320:
[----:B------:R-:W-:Y:S05]  /*75a0*/  BSYNC B0 ;  /* 0x0000000000007941 */ /* 0x000fea0003800000 */
.L_x_319:
[----:B------:R-:W-:Y:S01]  /*75b0*/  IADD3 R3, R3, 0x20, RZ ;  /* 0x0000002003037810 */ /* 0x000fe20007ffe0ff */
[----:B------:R-:W-:Y:S03]  /*75c0*/  BSSY B0, `(.L_x_321) ;  /* 0x0000013000007945 */ /* 0x000fe60003800000 */
[----:B------:R-:W-:-:S13]  /*75d0*/  ISETP.GE.AND P3, PT, R3, R6, PT ;  /* 0x000000060300720c */ /* 0x000fda0003f66270 */
[----:B------:R-:W-:Y:S05]  /*75e0*/  @P3 BRA `(.L_x_322) ;  /* 0x0000010000003947 */ /* 0x000fea0003800000 */
[----:B------:R-:W-:Y:S01]  /*75f0*/  IADD3 R6, P0, R14, 0x20, RZ ;  /* 0x000000200e067810 */ /* 0x000fe20007f1e0ff */
[----:B------:R-:W-:Y:S01]  /*7600*/  IMAD.MOV.U32 R10, RZ, RZ, R12 ;  /* 0x000000ffff0a7224 */ /* 0x000fe200078e000c */
[----:B------:R-:W-:Y:S02]  /*7610*/  MOV R11, R17 ;  /* 0x00000011000b7202 */ /* 0x000fe40000000f00 */
        /* <DEDUP_REMOVED lines=10> */
[----:B------:R2:W-:Y:S04]  /*76c0*/  @!P2 STG.E.128 [R12.64], RZ ;  /* 0x000000ff0c00a986 */ /* 0x0005e8000c101d10 */
[----:B------:R2:W-:Y:S04]  /*76d0*/  @!P1 STG.E.128 [R12.64+0x80], RZ ;  /* 0x000080ff0c009986 */ /* 0x0005e8000c101d10 */
[----:B------:R2:W-:Y:S02]  /*76e0*/  @!P0 STG.E.128 [R12.64+0x100], RZ ;  /* 0x000100ff0c008986 */ /* 0x0005e4000c101d10 */
.L_x_322:
[----:B------:R-:W-:Y:S05]  /*76f0*/  BSYNC B0 ;  /* 0x0000000000007941 */ /* 0x000fea0003800000 */
.L_x_321:
[----:B------:R-:W-:Y:S01]  /*7700*/  IMAD R3, R2, c[0x0][0x338], RZ ;  /* 0x0000ce0002037a24 */ /* 0x000fe200078e02ff */
[----:B------:R-:W-:Y:S01]  /*7710*/  BSSY B0, `(.L_x_323) ;  /* 0x0000016000007945 */ /* 0x000fe20003800000 */
[----:B------:R-:W-:-:S04]  /*7720*/  IMAD.WIDE.U32 R10, R0, c[0x0][0x338], R8 ;  /* 0x0000ce00000a7a25 */ /* 0x000fc800078e0008 */
[----:B------:R-:W-:Y:S02]  /*7730*/  IMAD R3, R0, c[0x0][0x33c], R3 ;  /* 0x0000cf0000037a24 */ /* 0x000fe400078e0203 */
[----:B--2---:R-:W-:-:S03]  /*7740*/  IMAD R13, R4, c[0x0][0x340], RZ ;  /* 0x0000d000040d7a24 */ /* 0x004fc600078e02ff */
        /* <DEDUP_REMOVED lines=18> */
.L_x_324:
[----:B------:R-:W-:Y:S05]  /*7870*/  BSYNC B0 ;  /* 0x0000000000007941 */ /* 0x000fea0003800000 */
.L_x_323:
[----:B------:R-:W-:Y:S05]  /*7880*/  @P3 EXIT ;  /* 0x000000000000394d */ /* 0x000fea0003800000 */
[----:B------:R-:W-:Y:S01]  /*7890*/  IADD3 R0, P0, R14, 0x20, RZ ;  /* 0x000000200e007810 */ /* 0x000fe20007f1e0ff */
[----:B------:R-:W-:Y:S01]  /*78a0*/  IMAD.MOV.U32 R10, RZ, RZ, R238 ;  /* 0x000000ffff0a7224 */ /* 0x000fe200078e00ee */
[----:B------:R-:W-:-:S03]  /*78b0*/  ISETP.GE.AND P1, PT, R8, c[0x0][0x324], PT ;  /* 0x0000c90008007a0c */ /* 0x000fc60003f26270 */
[----:B------:R-:W-:Y:S01]  /*78c0*/  IMAD.X R14, RZ, RZ, R15, P0 ;  /* 0x000000ffff0e7224 */ /* 0x000fe200000e060f */
[----:B------:R-:W-:Y:S01]  /*78d0*/  ISETP.GE.AND P0, PT, R7, c[0x0][0x324], PT ;  /* 0x0000c90007007a0c */ /* 0x000fe20003f06270 */
[----:B------:R-:W-:-:S04]  /*78e0*/  IMAD.WIDE.U32 R10, R0, c[0x0][0x330], R10 ;  /* 0x0000cc00000a7a25 */ /* 0x000fc800078e000a */
[----:B--2---:R-:W-:Y:S01]  /*78f0*/  IMAD R3, R14, c[0x0][0x330], RZ ;  /* 0x0000cc000e037a24 */ /* 0x004fe200078e02ff */
        /* <DEDUP_REMOVED lines=10> */
.L_x_325:
        /* <DEDUP_REMOVED lines=14> */
.L_x_1386:


//--------------------- .text._ZN7cutlass13device_kernelIN5flash19enable_sm80_to_sm89INS1_16FlashAttnBwdSm80INS1_25CollectiveMainloopBwdSm80ILi1ELi1EN4cute5tupleIJNS5_1CILi64EEES8_NS7_ILi192EEEEEENS_10bfloat16_tEfNS_4arch4Sm80ELb0ELb1ELb1ELb1ELb1ELb0ELb0ELb0ELi2ELi2ELi2ELi2ELb1EEENS1_21CollectiveEpilogueBwdISA_SB_SD_Li256ELb1ELb0ELi4EEENS1_19SingleTileSchedulerILb1ELb0ELb0ELi64EEEEEEEEEvNT_6ParamsE --------------------------
	.section	.text._ZN7cutlass13device_kernelIN5flash19enable_sm80_to_sm89INS1_16FlashAttnBwdSm80INS1_25CollectiveMainloopBwdSm80ILi1ELi1EN4cute5tupleIJNS5_1CILi64EEES8_NS7_ILi192EEEEEENS_10bfloat16_tEfNS_4arch4Sm80ELb0ELb1ELb1ELb1ELb1ELb0ELb0ELb0ELi2ELi2ELi2ELi2ELb1EEENS1_21CollectiveEpilogueBwdISA_SB_SD_Li256ELb1ELb0ELi4EEENS1_19SingleTileSchedulerILb1ELb0ELb0ELi64EEEEEEEEEvNT_6ParamsE,"ax",@progbits
	.sectioninfo	@"SHI_REGISTERS=255"
	.align	128
.text._ZN7cutlass13device_kernelIN5flash19enable_sm80_to_sm89INS1_16FlashAttnBwdSm80INS1_25CollectiveMainloopBwdSm80ILi1ELi1EN4cute5tupleIJNS5_1CILi64EEES8_NS7_ILi192EEEEEENS_10bfloat16_tEfNS_4arch4Sm80ELb0ELb1ELb1ELb1ELb1ELb0ELb0ELb0ELi2ELi2ELi2ELi2ELb1EEENS1_21CollectiveEpilogueBwdISA_SB_SD_Li256ELb1ELb0ELi4EEENS1_19SingleTileSchedulerILb1ELb0ELb0ELi64EEEEEEEEEvNT_6ParamsE:
        .type           _ZN7cutlass13device_kernelIN5flash19enable_sm80_to_sm89INS1_16FlashAttnBwdSm80INS1_25CollectiveMainloopBwdSm80ILi1ELi1EN4cute5tupleIJNS5_1CILi64EEES8_NS7_ILi192EEEEEENS_10bfloat16_tEfNS_4arch4Sm80ELb0ELb1ELb1ELb1ELb1ELb0ELb0ELb0ELi2ELi2ELi2ELi2ELb1EEENS1_21CollectiveEpilogueBwdISA_SB_SD_Li256ELb1ELb0ELi4EEENS1_19SingleTileSchedulerILb1ELb0ELb0ELi64EEEEEEEEEvNT_6ParamsE,@function
        .size           _ZN7cutlass13device_kernelIN5flash19enable_sm80_to_sm89INS1_16FlashAttnBwdSm80INS1_25CollectiveMainloopBwdSm80ILi1ELi1EN4cute5tupleIJNS5_1CILi64EEES8_NS7_ILi192EEEEEENS_10bfloat16_tEfNS_4arch4Sm80ELb0ELb1ELb1ELb1ELb1ELb0ELb0ELb0ELi2ELi2ELi2ELi2ELb1EEENS1_21CollectiveEpilogueBwdISA_SB_SD_Li256ELb1ELb0ELi4EEENS1_19SingleTileSchedulerILb1ELb0ELb0ELi64EEEEEEEEEvNT_6ParamsE,(.L_x_1387 - _ZN7cutlass13device_kernelIN5flash19enable_sm80_to_sm89INS1_16FlashAttnBwdSm80INS1_25CollectiveMainloopBwdSm80ILi1ELi1EN4cute5tupleIJNS5_1CILi64EEES8_NS7_ILi192EEEEEENS_10bfloat16_tEfNS_4arch4Sm80ELb0ELb1ELb1ELb1ELb1ELb0ELb0ELb0ELi2ELi2ELi2ELi2ELb1EEENS1_21CollectiveEpilogueBwdISA_SB_SD_Li256ELb1ELb0ELi4EEENS1_19SingleTileSchedulerILb1ELb0ELb0ELi64EEEEEEEEEvNT_6ParamsE)
        .other          _ZN7cutlass13device_kernelIN5flash19enable_sm80_to_sm89INS1_16FlashAttnBwdSm80INS1_25CollectiveMainloopBwdSm80ILi1ELi1EN4cute5tupleIJNS5_1CILi64EEES8_NS7_ILi192EEEEEENS_10bfloat16_tEfNS_4arch4Sm80ELb0ELb1ELb1ELb1ELb1ELb0ELb0ELb0ELi2ELi2ELi2ELi2ELb1EEENS1_21CollectiveEpilogueBwdISA_SB_SD_Li256ELb1ELb0ELi4EEENS1_19SingleTileSchedulerILb1ELb0ELb0ELi64EEEEEEEEEvNT_6ParamsE,@"STO_CUDA_ENTRY STV_DEFAULT"
_ZN7cutlass13device_kernelIN5flash19enable_sm80_to_sm89INS1_16FlashAttnBwdSm80INS1_25CollectiveMainloopBwdSm80ILi1ELi1EN4cute5tupleIJNS5_1CILi64EEES8_NS7_ILi192EEEEEENS_10bfloat16_tEfNS_4arch4Sm80ELb0ELb1ELb1ELb1ELb1ELb0ELb0ELb0ELi2ELi2ELi2ELi2ELb1EEENS1_21CollectiveEpilogueBwdISA_SB_SD_Li256ELb1ELb0ELi4EEENS1_19SingleTileSchedulerILb1ELb0ELb0ELi64EEEEEEEEEvNT_6ParamsE:
        /* <DEDUP_REMOVED lines=18> */
.L_x_327:
        /* <DEDUP_REMOVED lines=8> */
.L_x_329:
[----:B------:R-:W-:Y:S02]  /*01a0*/  MOV R0, c[0x0][0x3a4] ;  /* 0x0000e90000007a02 */ /* 0x000fe40000000f00 */
.L_x_328:
[----:B------:R-:W-:-:S06]  /*01b0*/  USHF.L.U32 UR14, UR10, 0x6, URZ ;  /* 0x000000060a0e7899 */ /* 0x000fcc000800063f */
[----:B-----5:R-:W-:-:S04]  /*01c0*/  ISETP.LE.AND P0, PT, R0, UR14, PT ;  /* 0x0000000e00007c0c */ /* 0x020fc8000bf03270 */
[----:B------:R-:W-:Y:S01]  /*01d0*/  SEL R238, R238, 0xffffffff, !P0 ;  /* 0xffffffffeeee7807 */ /* 0x000fe20004000000 */
[----:B------:R-:W-:Y:S05]  /*01e0*/  BRA `(.L_x_330) ;  /* 0x0000011000007947 */ /* 0x000fea0003800000 */
.L_x_326:
[----:B--2-4-:R-:W-:-:S04]  /*01f0*/  ISETP.NE.U32.AND P0, PT, RZ, c[0x0][0x3c0], PT ;  /* 0x0000f000ff007a0c */ /* 0x014fc80003f05070 */
[----:B------:R-:W-:-:S13]  /*0200*/  ISETP.NE.AND.EX P0, PT, RZ, c[0x0][0x3c4], PT, P0 ;  /* 0x0000f100ff007a0c */ /* 0x000fda0003f05300 */
[----:B------:R-:W-:Y:S05]  /*0210*/  @!P0 BRA `(.L_x_331) ;  /* 0x0000002000008947 */ /* 0x000fea0003800000 */
[----:B------:R1:W5:Y:S01]  /*0220*/  LDG.E R0, [R4.64] ;  /* 0x0000001004007981 */ /* 0x000362000c1e1900 */
[----:B------:R-:W-:Y:S05]  /*0230*/  BRA `(.L_x_332) ;  /* 0x0000009000007947 */ /* 0x000fea0003800000 */
.L_x_331:
        /* <DEDUP_REMOVED lines=8> */
.L_x_333:
[----:B------:R-:W-:Y:S02]  /*02c0*/  MOV R0, c[0x0][0x3a4] ;  /* 0x0000e90000007a02 */ /* 0x000fe40000000f00 */
.L_x_332:
[----:B------:R-:W-:-:S06]  /*02d0*/  USHF.L.U32 UR14, UR10, 0x6, URZ ;  /* 0x000000060a0e7899 */ /* 0x000fcc000800063f */
[----:B-----5:R-:W-:-:S04]  /*02e0*/  ISETP.LE.AND P0, PT, R0, UR14, PT ;  /* 0x0000000e00007c0c */ /* 0x020fc8000bf03270 */
[----:B------:R-:W-:-:S04]  /*02f0*/  SEL R238, R238, 0xffffffff, !P0 ;  /* 0xffffffffeeee7807 */ /* 0x000fc80004000000 */
.L_x_330:
        /* <DEDUP_REMOVED lines=32> */
.L_x_334:
[----:B------:R-:W-:-:S04]  /*0500*/  ISETP.NE.U32.AND P0, PT, RZ, c[0x0][0x2e0], PT ;  /* 0x0000b800ff007a0c */ /* 0x000fc80003f05070 */
[----:B------:R-:W-:-:S13]  /*0510*/  ISETP.NE.AND.EX P0, PT, RZ, c[0x0][0x2e4], PT, P0 ;  /* 0x0000b900ff007a0c */ /* 0x000fda0003f05300 */
[----:B------:R-:W-:Y:S05]  /*0520*/  @!P0 BRA `(.L_x_335) ;  /* 0x0000004000008947 */ /* 0x000fea0003800000 */
[----:B-1----:R-:W-:-:S05]  /*0530*/  IMAD.WIDE R6, R238, R7, c[0x0][0x2e0] ;  /* 0x0000b800ee067625 */ /* 0x002fca00078e0207 */
[----:B------:R-:W3:Y:S02]  /*0540*/  LDG.E R5, [R6.64] ;  /* 0x0000001006057981 */ /* 0x000ee4000c1e1900 */
[----:B---3--:R1:W3:Y:S02]  /*0550*/  R2UR UR7, R5 ;  /* 0x00000000050773c2 */ /* 0x0082e400000e0000 */
[----:B-1-3--:R-:W-:Y:S05]  /*0560*/  BRA `(.L_x_336) ;  /* 0x0000006000007947 */ /* 0x00afea0003800000 */
.L_x_335:
[----:B------:R-:W-:Y:S05]  /*0570*/  @!P4 BRA `(.L_x_336) ;  /* 0x000000500000c947 */ /* 0x000fea0003800000 */
[----:B------:R-:W3:Y:S04]  /*0580*/  LDG.E R5, [R8.64] ;  /* 0x0000001008057981 */ /* 0x000ee8000c1e1900 */
[----:B-1----:R-:W4:Y:S01]  /*0590*/  LDG.E R6, [R8.64+0x4] ;  /* 0x0000041008067981 */ /* 0x002f22000c1e1900 */
[----:B---3--:R-:W1:Y:S08]  /*05a0*/  R2UR UR7, R5 ;  /* 0x00000000050773c2 */ /* 0x008e7000000e0000 */
[----:B----4-:R-:W1:Y:S02]  /*05b0*/  R2UR UR4, R6 ;  /* 0x00000000060473c2 */ /* 0x010e6400000e0000 */
[----:B-1----:R-:W-:-:S06]  /*05c0*/  UIADD3 UR7, -UR7, UR4, URZ ;  /* 0x0000000407077290 */ /* 0x002fcc000fffe13f */
.L_x_336:
        /* <DEDUP_REMOVED lines=15> */
.L_x_337:
        /* <DEDUP_REMOVED lines=521> */
.L_x_357:
        /* <DEDUP_REMOVED lines=141> */
.L_x_341:
[----:B------:R-:W-:Y:S04]  /*3020*/  MOV R4, c[0x0][0x2a8] ;  /* 0x0000aa0000047a02 */ /* 0x000fe80000000f00 */
[----:B------:R-:W-:Y:S11]  /*3030*/  ISETP.NE.AND P0, PT, R4, 0x1, PT ;  /* 0x000000010400780c */ /* 0x000ff60003f05270 */
[----:B------:R-:W-:Y:S02]  /*3040*/  @!UPT UIADD3 URZ, URZ, URZ, URZ ;  /* 0x0000003f3f3ff290 */ /* 0x000fe4000fffe03f */
[----:B------:R-:W-:Y:S05]  /*3050*/  @P0 IMAD.HI.U32 R4, R5, c[0x0][0x2ac], RZ ;  /* 0x0000ab0005040a27 */ /* 0x000fea00078e00ff */
[----:B------:R-:W-:Y:S02]  /*3060*/  @P0 SHF.R.U32.HI R5, RZ, c[0x0][0x2b0], R4 ;  /* 0x0000ac00ff050a19 */ /* 0x000fe40000011604 */
.L_x_342:
[----:B------:R-:W-:Y:S05]  /*3070*/  BSYNC B0 ;  /* 0x0000000000007941 */ /* 0x000fea0003800000 */
.L_x_340:
[----:B------:R-:W-:Y:S04]  /*3080*/  IMAD.MOV.U32 R4, RZ, RZ, c[0x0][0x2a8] ;  /* 0x0000aa00ff047624 */ /* 0x000fe800078e00ff */
[----:B------:R-:W-:Y:S04]  /*3090*/  IMAD R4, R5, R4, -UR14 ;  /* 0x8000000e05047e24 */ /* 0x000fe8000f8e0204 */
[----:B------:R-:W-:Y:S05]  /*30a0*/  IMAD.IADD R4, R4, 0x1, -R247 ;  /* 0x0000000104047824 */ /* 0x000fea00078e0af7 */
[----:B------:R-:W-:Y:S02]  /*30b0*/  IADD3 R5, R4, c[0x0][0x2a8], RZ ;  /* 0x0000aa0004057a10 */ /* 0x000fe40007ffe0ff */
[----:B------:R-:W-:Y:S02]  /*30c0*/  IMNMX R217, R217, R4, !PT ;  /* 0x00000004d9d97217 */ /* 0x000fe40007800200 */
[----:B------:R-:W-:Y:S02]  /*30d0*/  IMNMX R216, R216, R5, PT ;  /* 0x00000005d8d87217 */ /* 0x000fe40003800200 */
.L_x_339:
        /* <DEDUP_REMOVED lines=18> */
.L_x_345:
[----:B------:R-:W-:Y:S04]  /*3200*/  MOV R4, c[0x0][0x2a8] ;  /* 0x0000aa0000047a02 */ /* 0x000fe80000000f00 */
[----:B------:R-:W-:Y:S11]  /*3210*/  ISETP.NE.AND P0, PT, R4, 0x1, PT ;  /* 0x000000010400780c */ /* 0x000ff60003f05270 */
[----:B------:R-:W-:Y:S02]  /*3220*/  @!UPT UIADD3 URZ, URZ, URZ, URZ ;  /* 0x0000003f3f3ff290 */ /* 0x000fe4000fffe03f */
[----:B------:R-:W-:Y:S05]  /*3230*/  @P0 IMAD.HI.U32 R4, R5, c[0x0][0x2ac], RZ ;  /* 0x0000ab0005040a27 */ /* 0x000fea00078e00ff */
[----:B------:R-:W-:Y:S02]  /*3240*/  @P0 SHF.R.U32.HI R5, RZ, c[0x0][0x2b0], R4 ;  /* 0x0000ac00ff050a19 */ /* 0x000fe40000011604 */
.L_x_346:
[----:B------:R-:W-:Y:S05]  /*3250*/  BSYNC B0 ;  /* 0x0000000000007941 */ /* 0x000fea0003800000 */
.L_x_344:
[----:B------:R-:W-:Y:S04]  /*3260*/  IMAD.MOV.U32 R4, RZ, RZ, c[0x0][0x2a8] ;  /* 0x0000aa00ff047624 */ /* 0x000fe800078e00ff */
[----:B------:R-:W-:Y:S04]  /*3270*/  IMAD R4, R5, R4, -UR14 ;  /* 0x8000000e05047e24 */ /* 0x000fe8000f8e0204 */
[----:B------:R-:W-:Y:S05]  /*3280*/  IMAD.IADD R4, R4, 0x1, -R247 ;  /* 0x0000000104047824 */ /* 0x000fea00078e0af7 */
[----:B------:R-:W-:Y:S02]  /*3290*/  IADD3 R5, R4, c[0x0][0x2a8], RZ ;  /* 0x0000aa0004057a10 */ /* 0x000fe40007ffe0ff */
[----:B------:R-:W-:Y:S02]  /*32a0*/  IMNMX R141, R141, R4, !PT ;  /* 0x000000048d8d7217 */ /* 0x000fe40007800200 */
[----:B------:R-:W-:Y:S02]  /*32b0*/  IMNMX R140, R140, R5, PT ;  /* 0x000000058c8c7217 */ /* 0x000fe40003800200 */
.L_x_343:
        /* <DEDUP_REMOVED lines=18> */
.L_x_349:
[----:B------:R-:W-:Y:S04]  /*33e0*/  MOV R4, c[0x0][0x2a8] ;  /* 0x0000aa0000047a02 */ /* 0x000fe80000000f00 */
[----:B------:R-:W-:Y:S11]  /*33f0*/  ISETP.NE.AND P0, PT, R4, 0x1, PT ;  /* 0x000000010400780c */ /* 0x000ff60003f05270 */
[----:B------:R-:W-:Y:S02]  /*3400*/  @!UPT UIADD3 URZ, URZ, URZ, URZ ;  /* 0x0000003f3f3ff290 */ /* 0x000fe4000fffe03f */
[----:B------:R-:W-:Y:S05]  /*3410*/  @P0 IMAD.HI.U32 R4, R5, c[0x0][0x2ac], RZ ;  /* 0x0000ab0005040a27 */ /* 0x000fea00078e00ff */
[----:B------:R-:W-:Y:S02]  /*3420*/  @P0 SHF.R.U32.HI R5, RZ, c[0x0][0x2b0], R4 ;  /* 0x0000ac00ff050a19 */ /* 0x000fe40000011604 */
.L_x_350:
[----:B------:R-:W-:Y:S05]  /*3430*/  BSYNC B0 ;  /* 0x0000000000007941 */ /* 0x000fea0003800000 */
.L_x_348:
[----:B------:R-:W-:Y:S04]  /*3440*/  IMAD.MOV.U32 R4, RZ, RZ, c[0x0][0x2a8] ;  /* 0x0000aa00ff047624 */ /* 0x000fe800078e00ff */
[----:B------:R-:W-:Y:S04]  /*3450*/  IMAD R4, R5, R4, -UR14 ;  /* 0x8000000e05047e24 */ /* 0x000fe8000f8e0204 */
[----:B------:R-:W-:Y:S05]  /*3460*/  IMAD.IADD R5, R4, 0x1, -R247 ;  /* 0x0000000104057824 */ /* 0x000fea00078e0af7 */
[----:B------:R-:W-:Y:S02]  /*3470*/  IADD3 R4, R5, c[0x0][0x2a8], RZ ;  /* 0x0000aa0005047a10 */ /* 0x000fe40007ffe0ff */
[----:B------:R-:W-:Y:S02]  /*3480*/  IMNMX R138, R138, R5, !PT ;  /* 0x000000058a8a7217 */ /* 0x000fe40007800200 */
[----:B------:R-:W-:Y:S02]  /*3490*/  IMNMX R139, R139, R4, PT ;  /* 0x000000048b8b7217 */ /* 0x000fe40003800200 */
.L_x_347:
        /* <DEDUP_REMOVED lines=18> */
.L_x_353:
[----:B------:R-:W-:Y:S04]  /*35c0*/  MOV R4, c[0x0][0x2a8] ;  /* 0x0000aa0000047a02 */ /* 0x000fe80000000f00 */
[----:B------:R-:W-:Y:S11]  /*35d0*/  ISETP.NE.AND P0, PT, R4, 0x1, PT ;  /* 0x000000010400780c */ /* 0x000ff60003f05270 */
[----:B------:R-:W-:Y:S02]  /*35e0*/  @!UPT UIADD3 URZ, URZ, URZ, URZ ;  /* 0x0000003f3f3ff290 */ /* 0x000fe4000fffe03f */
[----:B------:R-:W-:Y:S05]  /*35f0*/  @P0 IMAD.HI.U32 R4, R5, c[0x0][0x2ac], RZ ;  /* 0x0000ab0005040a27 */ /* 0x000fea00078e00ff */
[----:B------:R-:W-:Y:S02]  /*3600*/  @P0 SHF.R.U32.HI R5, RZ, c[0x0][0x2b0], R4 ;  /* 0x0000ac00ff050a19 */ /* 0x000fe40000011604 */
.L_x_354:
[----:B------:R-:W-:Y:S05]  /*3610*/  BSYNC B0 ;  /* 0x0000000000007941 */ /* 0x000fea0003800000 */
.L_x_352:
[----:B------:R-:W-:Y:S04]  /*3620*/  IMAD.MOV.U32 R4, RZ, RZ, c[0x0][0x2a8] ;  /* 0x0000aa00ff047624 */ /* 0x000fe800078e00ff */
[----:B------:R-:W-:Y:S04]  /*3630*/  IMAD R4, R5, R4, -UR14 ;  /* 0x8000000e05047e24 */ /* 0x000fe8000f8e0204 */
[----:B------:R-:W-:Y:S05]  /*3640*/  IMAD.IADD R5, R4, 0x1, -R247 ;  /* 0x0000000104057824 */ /* 0x000fea00078e0af7 */
[----:B------:R-:W-:Y:S02]  /*3650*/  IADD3 R4, R5, c[0x0][0x2a8], RZ ;  /* 0x0000aa0005047a10 */ /* 0x000fe40007ffe0ff */
[----:B------:R-:W-:Y:S02]  /*3660*/  IMNMX R136, R136, R5, !PT ;  /* 0x0000000588887217 */ /* 0x000fe40007800200 */
[----:B------:R-:W-:Y:S02]  /*3670*/  IMNMX R137, R137, R4, PT ;  /* 0x0000000489897217 */ /* 0x000fe40003800200 */
.L_x_351:
        /* <DEDUP_REMOVED lines=387> */
.L_x_355:
        /* <DEDUP_REMOVED lines=118> */
.L_x_356:
        /* <DEDUP_REMOVED lines=167> */
.L_x_338:
        /* <DEDUP_REMOVED lines=145> */
.L_x_359:
        /* <DEDUP_REMOVED lines=63> */
.L_x_361:
[----:B------:R-:W-:Y:S05]  /*6d80*/  BSYNC B0 ;  /* 0x0000000000007941 */ /* 0x000fea0003800000 */
.L_x_360:
        /* <DEDUP_REMOVED lines=21> */
.L_x_363:
[----:B------:R-:W-:Y:S05]  /*6ee0*/  BSYNC B0 ;  /* 0x0000000000007941 */ /* 0x000fea0003800000 */
.L_x_362:
        /* <DEDUP_REMOVED lines=24> */
.L_x_365:
[----:B------:R-:W-:Y:S05]  /*7070*/  BSYNC B0 ;  /* 0x0000000000007941 */ /* 0x000fea0003800000 */
.L_x_364:
        /* <DEDUP_REMOVED lines=20> */
.L_x_358:
        /* <DEDUP_REMOVED lines=18> */
.L_x_366:
        /* <DEDUP_REMOVED lines=44> */
.L_x_368:
[----:B------:R-:W-:Y:S05]  /*75a0*/  BSYNC B0 ;  /* 0x0000000000007941 */ /* 0x000fea0003800000 */
.L_x_367:
        /* <DEDUP_REMOVED lines=20> */
.L_x_370:
[----:B------:R-:W-:Y:S05]  /*76f0*/  BSYNC B0 ;  /* 0x0000000000007941 */ /* 0x000fea0003800000 */
.L_x_369:
        /* <DEDUP_REMOVED lines=23> */
.L_x_372:
[----:B------:R-:W-:Y:S05]  /*7870*/  BSYNC B0 ;  /* 0x0000000000007941 */ /* 0x000fea0003800000 */
.L_x_371:
        /* <DEDUP_REMOVED lines=18> */
.L_x_373:
        /* <DEDUP_REMOVED lines=14> */
.L_x_1387:


//--------------------- .text._ZN7cutlass13device_kernelIN5flash19enable_sm80_to_sm89INS1_16FlashAttnBwdSm80INS1_25CollectiveMainloopBwdSm80ILi1ELi1EN4cute5tupleIJNS5_1CILi64EEES8_NS7_ILi192EEEEEENS_10bfloat16_tEfNS_4arch4Sm80ELb0ELb1ELb1ELb1ELb0ELb0ELb0ELb0ELi2ELi2ELi2ELi2ELb1EEENS1_24CollectiveEpilogueBwdGQAISA_fSD_Li256ELb1ELb0EEENS1_19SingleTileSchedulerILb1ELb0ELb0ELi64EEEEEEEEEvNT_6ParamsE --------------------------
	.section	.text._ZN7cutlass13device_kernelIN5flash19enable_sm80_to_sm89INS1_16FlashAttnBwdSm80INS1_25CollectiveMainloopBwdSm80ILi1ELi1EN4cute5tupleIJNS5_1CILi64EEES8_NS7_ILi192EEEEEENS_10bfloat16_tEfNS_4arch4Sm80ELb0ELb1ELb1ELb1ELb0ELb0ELb0ELb0ELi2ELi2ELi2ELi2ELb1EEENS1_24CollectiveEpilogueBwdGQAISA_fSD_Li256ELb1ELb0EEENS1_19SingleTileSchedulerILb1ELb0ELb0ELi64EEEEEEEEEvNT_6ParamsE,"ax",@progbits
	.sectioninfo	@"SHI_REGISTERS=255"
	.align	128
.text._ZN7cutlass13device_kernelIN5flash19enable_sm80_to_sm89INS1_16FlashAttnBwdSm80INS1_25CollectiveMainloopBwdSm80ILi1ELi1EN4cute5tupleIJNS5_1CILi64EEES8_NS7_ILi192EEEEEENS_10bfloat16_tEfNS_4arch4Sm80ELb0ELb1ELb1ELb1ELb0ELb0ELb0ELb0ELi2ELi2ELi2ELi2ELb1EEENS1_24CollectiveEpilogueBwdGQAISA_fSD_Li256ELb1ELb0EEENS1_19SingleTileSchedulerILb1ELb0ELb0ELi64EEEEEEEEEvNT_6ParamsE:
        .type           _ZN7cutlass13device_kernelIN5flash19enable_sm80_to_sm89INS1_16FlashAttnBwdSm80INS1_25CollectiveMainloopBwdSm80ILi1ELi1EN4cute5tupleIJNS5_1CILi64EEES8_NS7_ILi192EEEEEENS_10bfloat16_tEfNS_4arch4Sm80ELb0ELb1ELb1ELb1ELb0ELb0ELb0ELb0ELi2ELi2ELi2ELi2ELb1EEENS1_24CollectiveEpilogueBwdGQAISA_fSD_Li256ELb1ELb0EEENS1_19SingleTileSchedulerILb1ELb0ELb0ELi64EEEEEEEEEvNT_6ParamsE,@function
        .size           _ZN7cutlass13device_kernelIN5flash19enable_sm80_to_sm89INS1_16FlashAttnBwdSm80INS1_25CollectiveMainloopBwdSm80ILi1ELi1EN4cute5tupleIJNS5_1CILi64EEES8_NS7_ILi192EEEEEENS_10bfloat16_tEfNS_4arch4Sm80ELb0ELb1ELb1ELb1ELb0ELb0ELb0ELb0ELi2ELi2ELi2ELi2ELb1EEENS1_24CollectiveEpilogueBwdGQAISA_fSD_Li256ELb1ELb0EEENS1_19SingleTileSchedulerILb1ELb0ELb0ELi64EEEEEEEEEvNT_6ParamsE,(.L_x_1388 - _ZN7cutlass13device_kernelIN5flash19enable_sm80_to_sm89INS1_16FlashAttnBwdSm80INS1_25CollectiveMainloopBwdSm80ILi1ELi1EN4cute5tupleIJNS5_1CILi64EEES8_NS7_ILi192EEEEEENS_10bfloat16_tEfNS_4arch4Sm80ELb0ELb1ELb1ELb1ELb0ELb0ELb0ELb0ELi2ELi2ELi2ELi2ELb1EEENS1_24CollectiveEpilogueBwdGQAISA_fSD_Li256ELb1ELb0EEENS1_19SingleTileSchedulerILb1ELb0ELb0ELi64EEEEEEEEEvNT_6ParamsE)
        .other          _ZN7cutlass13device_kernelIN5flash19enable_sm80_to_sm89INS1_16FlashAttnBwdSm80INS1_25CollectiveMainloopBwdSm80ILi1ELi1EN4cute5tupleIJNS5_1CILi64EEES8_NS7_ILi192EEEEEENS_10bfloat16_tEfNS_4arch4Sm80ELb0ELb1ELb1ELb1ELb0ELb0ELb0ELb0ELi2ELi2ELi2ELi2ELb1EEENS1_24CollectiveEpilogueBwdGQAISA_fSD_Li256ELb1ELb0EEENS1_19SingleTileSchedulerILb1ELb0ELb0ELi64EEEEEEEEEvNT_6ParamsE,@"STO_CUDA_ENTRY STV_DEFAULT"
_ZN7cutlass13device_kernelIN5flash19enable_sm80_to_sm89INS1_16FlashAttnBwdSm80INS1_25CollectiveMainloopBwdSm80ILi1ELi1EN4cute5tupleIJNS5_1CILi64EEES8_NS7_ILi192EEEEEENS_10bfloat16_tEfNS_4arch4Sm80ELb0ELb1ELb1ELb1ELb0ELb0ELb0ELb0ELi2ELi2ELi2ELi2ELb1EEENS1_24CollectiveEpilogueBwdGQAISA_fSD_Li256ELb1ELb0EEENS1_19SingleTileSchedulerILb1ELb0ELb0ELi64EEEEEEEEEvNT_6ParamsE:
        /* <DEDUP_REMOVED lines=18> */
.L_x_375:
        /* <DEDUP_REMOVED lines=8> */
.L_x_377:
[----:B------:R-:W-:Y:S02]  /*01a0*/  MOV R0, c[0x0][0x3ac] ;  /* 0x0000eb0000007a02 */ /* 0x000fe40000000f00 */
.L_x_376:
[----:B------:R-:W-:-:S06]  /*01b0*/  USHF.L.U32 UR14, UR10, 0x6, URZ ;  /* 0x000000060a0e7899 */ /* 0x000fcc000800063f */
[----:B-----5:R-:W-:-:S04]  /*01c0*/  ISETP.LE.AND P0, PT, R0, UR14, PT ;  /* 0x0000000e00007c0c */ /* 0x020fc8000bf03270 */
[----:B------:R-:W-:Y:S01]  /*01d0*/  SEL R238, R238, 0xffffffff, !P0 ;  /* 0xffffffffeeee7807 */ /* 0x000fe20004000000 */
[----:B------:R-:W-:Y:S05]  /*01e0*/  BRA `(.L_x_378) ;  /* 0x0000011000007947 */ /* 0x000fea0003800000 */
.L_x_374:
[----:B--2-4-:R-:W-:-:S04]  /*01f0*/  ISETP.NE.U32.AND P0, PT, RZ, c[0x0][0x3c8], PT ;  /* 0x0000f200ff007a0c */ /* 0x014fc80003f05070 */
[----:B------:R-:W-:-:S13]  /*0200*/  ISETP.NE.AND.EX P0, PT, RZ, c[0x0][0x3cc], PT, P0 ;  /* 0x0000f300ff007a0c */ /* 0x000fda0003f05300 */
[----:B------:R-:W-:Y:S05]  /*0210*/  @!P0 BRA `(.L_x_379) ;  /* 0x0000002000008947 */ /* 0x000fea0003800000 */
[----:B------:R1:W5:Y:S01]  /*0220*/  LDG.E R0, [R4.64] ;  /* 0x0000001004007981 */ /* 0x000362000c1e1900 */
[----:B------:R-:W-:Y:S05]  /*0230*/  BRA `(.L_x_380) ;  /* 0x0000009000007947 */ /* 0x000fea0003800000 */
.L_x_379:
        /* <DEDUP_REMOVED lines=8> */
.L_x_381:
[----:B------:R-:W-:Y:S02]  /*02c0*/  MOV R0, c[0x0][0x3ac] ;  /* 0x0000eb0000007a02 */ /* 0x000fe40000000f00 */
.L_x_380:
[----:B------:R-:W-:-:S06]  /*02d0*/  USHF.L.U32 UR14, UR10, 0x6, URZ ;  /* 0x000000060a0e7899 */ /* 0x000fcc000800063f */
[----:B-----5:R-:W-:-:S04]  /*02e0*/  ISETP.LE.AND P0, PT, R0, UR14, PT ;  /* 0x0000000e00007c0c */ /* 0x020fc8000bf03270 */
[----:B------:R-:W-:-:S04]  /*02f0*/  SEL R238, R238, 0xffffffff, !P0 ;  /* 0xffffffffeeee7807 */ /* 0x000fc80004000000 */
.L_x_378:
        /* <DEDUP_REMOVED lines=10> */
[CC--:B------:R-:W-:Y:S02]  /*03a0*/  @P0 IMAD.WIDE R6, R238.reuse, R9.reuse, c[0x0][0x2d8] ;  /* 0x0000b600ee060625 */ /* 0x0c0fe400078e0209 */
[----:B------:R-:W3:Y:S02]  /*03b0*/  @P1 LDG.E R13, [R16.64] ;  /* 0x00000010100d1981 */ /* 0x000ee4000c1e1900 */
[----:B------:R-:W-:Y:S02]  /*03c0*/  IMAD.WIDE R14, R238, R9, c[0x0][0x2d0] ;  /* 0x0000b400ee0e7625 */ /* 0x000fe400078e0209 */
[----:B------:R1:W4:Y:S04]  /*03d0*/  @P0 LDG.E R8, [R6.64] ;  /* 0x0000001006080981 */ /* 0x000328000c1e1900 */
[----:B------:R-:W5:Y:S01]  /*03e0*/  @P4 LDG.E R11, [R14.64] ;  /* 0x000000100e0b4981 */ /* 0x000f62000c1e1900 */
[----:B------:R-:W-:-:S02]  /*03f0*/  ULDC UR13, c[0x0][0x168] ;  /* 0x00005a00000d7ab9 */ /* 0x000fc40000000800 */
[----:B------:R-:W-:Y:S01]  /*0400*/  ULDC UR7, c[0x0][0x198] ;  /* 0x0000660000077ab9 */ /* 0x000fe20000000800 */
[----:B------:R-:W-:Y:S01]  /*0410*/  IMAD.MOV.U32 R0, RZ, RZ, RZ ;  /* 0x000000ffff007224 */ /* 0x000fe200078e00ff */
[----:B-1----:R-:W-:Y:S01]  /*0420*/  CS2R R6, SRZ ;  /* 0x0000000000067805 */ /* 0x002fe2000001ff00 */
[----:B--2---:R-:W-:-:S05]  /*0430*/  @P1 IMAD R5, R238, 0x40, R5 ;  /* 0x00000040ee051824 */ /* 0x004fca00078e0205 */
[----:B------:R-:W-:Y:S01]  /*0440*/  @P1 SHF.R.S32.HI R2, RZ, 0x1f, R5 ;  /* 0x0000001fff021819 */ /* 0x000fe20000011405 */
[----:B----4-:R1:W2:Y:S03]  /*0450*/  @P0 R2UR UR13, R8 ;  /* 0x00000000080d03c2 */ /* 0x0102a600000e0000 */
[----:B------:R-:W-:Y:S02]  /*0460*/  @P1 LEA.HI R2, R2, R5, RZ, 0x6 ;  /* 0x0000000502021211 */ /* 0x000fe400078f30ff */
[----:B------:R-:W-:Y:S01]  /*0470*/  CS2R R4, SRZ ;  /* 0x0000000000047805 */ /* 0x000fe2000001ff00 */
[----:B-----5:R-:W-:Y:S01]  /*0480*/  @P4 SHF.R.S32.HI R7, RZ, 0x1f, R11 ;  /* 0x0000001fff074819 */ /* 0x020fe2000001140b */
[--C-:B---3--:R-:W-:Y:S01]  /*0490*/  @P1 IMAD.MOV.U32 R4, RZ, RZ, R13.reuse ;  /* 0x000000ffff041224 */ /* 0x108fe200078e000d */
[----:B------:R-:W-:Y:S01]  /*04a0*/  @P1 SHF.R.S32.HI R5, RZ, 0x1f, R13 ;  /* 0x0000001fff051819 */ /* 0x000fe2000001140d */
[----:B------:R-:W-:Y:S01]  /*04b0*/  @P4 IMAD.MOV.U32 R6, RZ, RZ, R11 ;  /* 0x000000ffff064224 */ /* 0x000fe200078e000b */
[----:B------:R-:W-:Y:S01]  /*04c0*/  @P1 LOP3.LUT R0, R2, 0xffffffc0, RZ, 0xc0, !PT ;  /* 0xffffffc002001812 */ /* 0x000fe200078ec0ff */
[----:B------:R-:W-:Y:S05]  /*04d0*/  @P0 BRA `(.L_x_382) ;  /* 0x0000006000000947 */ /* 0x000fea0003800000 */
[----:B------:R-:W-:Y:S05]  /*04e0*/  @!P1 BRA `(.L_x_382) ;  /* 0x0000005000009947 */ /* 0x000fea0003800000 */
[----:B-1----:R-:W3:Y:S04]  /*04f0*/  LDG.E R8, [R16.64] ;  /* 0x0000001010087981 */ /* 0x002ee8000c1e1900 */
[----:B------:R-:W4:Y:S01]  /*0500*/  LDG.E R2, [R16.64+0x4] ;  /* 0x0000041010027981 */ /* 0x000f22000c1e1900 */
[----:B--23--:R-:W1:Y:S08]  /*0510*/  R2UR UR13, R8 ;  /* 0x00000000080d73c2 */ /* 0x00ce7000000e0000 */
[----:B----4-:R-:W1:Y:S02]  /*0520*/  R2UR UR4, R2 ;  /* 0x00000000020473c2 */ /* 0x010e6400000e0000 */
[----:B-1----:R-:W-:-:S06]  /*0530*/  UIADD3 UR13, -UR13, UR4, URZ ;  /* 0x000000040d0d7290 */ /* 0x002fcc000fffe13f */
.L_x_382:
[----:B------:R-:W-:-:S04]  /*0540*/  ISETP.NE.U32.AND P0, PT, RZ, c[0x0][0x2e0], PT ;  /* 0x0000b800ff007a0c */ /* 0x000fc80003f05070 */
[----:B------:R-:W-:-:S13]  /*0550*/  ISETP.NE.AND.EX P0, PT, RZ, c[0x0][0x2e4], PT, P0 ;  /* 0x0000b900ff007a0c */ /* 0x000fda0003f05300 */
[----:B------:R-:W-:Y:S05]  /*0560*/  @!P0 BRA `(.L_x_383) ;  /* 0x0000004000008947 */ /* 0x000fea0003800000 */
[----:B-1----:R-:W-:-:S05]  /*0570*/  IMAD.WIDE R8, R238, R9, c[0x0][0x2e0] ;  /* 0x0000b800ee087625 */ /* 0x002fca00078e0209 */
[----:B------:R-:W3:Y:S02]  /*0580*/  LDG.E R2, [R8.64] ;  /* 0x0000001008027981 */ /* 0x000ee4000c1e1900 */
[----:B---3--:R1:W3:Y:S02]  /*0590*/  R2UR UR7, R2 ;  /* 0x00000000020773c2 */ /* 0x0082e400000e0000 */
[----:B-1-3--:R-:W-:Y:S05]  /*05a0*/  BRA `(.L_x_384) ;  /* 0x0000006000007947 */ /* 0x00afea0003800000 */
.L_x_383:
[----:B------:R-:W-:Y:S05]  /*05b0*/  @!P4 BRA `(.L_x_384) ;  /* 0x000000500000c947 */ /* 0x000fea0003800000 */
[----:B------:R-:W3:Y:S04]  /*05c0*/  LDG.E R2, [R14.64] ;  /* 0x000000100e027981 */ /* 0x000ee8000c1e1900 */
[----:B-1----:R-:W4:Y:S01]  /*05d0*/  LDG.E R8, [R14.64+0x4] ;  /* 0x000004100e087981 */ /* 0x002f22000c1e1900 */
[----:B---3--:R-:W1:Y:S08]  /*05e0*/  R2UR UR7, R2 ;  /* 0x00000000020773c2 */ /* 0x008e7000000e0000 */
[----:B----4-:R-:W1:Y:S02]  /*05f0*/  R2UR UR4, R8 ;  /* 0x00000000080473c2 */ /* 0x010e6400000e0000 */
[----:B-1----:R-:W-:-:S06]  /*0600*/  UIADD3 UR7, -UR7, UR4, URZ ;  /* 0x0000000407077290 */ /* 0x002fcc000fffe13f */
.L_x_384:
        /* <DEDUP_REMOVED lines=15> */
.L_x_385:
        /* <DEDUP_REMOVED lines=61> */
[----:B------:R-:W-:Y:S01]  /*0ad0*/  SHF.R.S32.HI R11, RZ, 0x1f, R0 ;  /* 0x0000001fff0b7819 */ /* 0x000fe20000011400 */
[----:B------:R-:W-:Y:S01]  /*0ae0*/  IMAD R10, R0, 0xc0, RZ ;  /* 0x000000c0000a7824 */ /* 0x000fe200078e02ff */
[--C-:B------:R-:W-:Y:S01]  /*0af0*/  SHF.R.S32.HI R9, RZ, 0x1f, R233.reuse ;  /* 0x0000001fff097819 */ /* 0x100fe200000114e9 */
[----:B------:R-:W-:Y:S01]  /*0b00*/  IMAD.SHL.U32 R12, R233, 0x4, RZ ;  /* 0x00000004e90c7824 */ /* 0x000fe200078e00ff */
[----:B------:R-:W-:Y:S01]  /*0b10*/  ISETP.NE.AND P3, PT, R2, 0x1, PT ;  /* 0x000000010200780c */ /* 0x000fe20003f65270 */
[----:B------:R-:W-:Y:S01]  /*0b20*/  IMAD.U32 R34, RZ, RZ, UR10 ;  /* 0x0000000aff227e24 */ /* 0x000fe2000f8e00ff */
[----:B------:R-:W-:Y:S01]  /*0b30*/  SHF.R.S32.HI R2, RZ, 0x1f, R233 ;  /* 0x0000001fff027819 */ /* 0x000fe200000114e9 */
[----:B------:R-:W-:Y:S01]  /*0b40*/  UIADD3 UR11, -UR14, UR7, URZ ;  /* 0x000000070e0b7290 */ /* 0x000fe2000fffe13f */
[----:B------:R-:W-:Y:S01]  /*0b50*/  IADD3 R28, P2, R12, R0, RZ ;  /* 0x000000000c1c7210 */ /* 0x000fe20007f5e0ff */
[----:B------:R-:W-:Y:S01]  /*0b60*/  USHF.R.S32.HI UR8, URZ, 0x1f, UR6 ;  /* 0x0000001f3f087899 */ /* 0x000fe20008011406 */
[-C--:B-1----:R-:W-:Y:S01]  /*0b70*/  LEA.HI R8, R2, R233.reuse, RZ, 0x3 ;  /* 0x000000e902087211 */ /* 0x082fe200078f18ff */
[----:B------:R-:W-:Y:S01]  /*0b80*/  ULDC.64 UR4, c[0x0][0x178] ;  /* 0x00005e0000047ab9 */ /* 0x000fe20000000a00 */
[----:B------:R-:W-:Y:S01]  /*0b90*/  IADD3 R26, P0, R10, R233, RZ ;  /* 0x000000e90a1a7210 */ /* 0x000fe20007f1e0ff */
        /* <DEDUP_REMOVED lines=9> */
[C---:B------:R-:W-:Y:S01]  /*0c30*/  IADD3 R25, P2, R237.reuse, R4, RZ ;  /* 0x00000004ed197210 */ /* 0x040fe20007f5e0ff */
[----:B------:R-:W-:Y:S01]  /*0c40*/  UIADD3 UR4, UR19, UR4, URZ ;  /* 0x0000000413047290 */ /* 0x000fe2000fffe03f */
[----:B------:R-:W-:Y:S01]  /*0c50*/  IADD3 R20, P0, R237, R6, RZ ;  /* 0x00000006ed147210 */ /* 0x000fe20007f1e0ff */
[----:B------:R-:W-:Y:S01]  /*0c60*/  USHF.L.U32 UR15, UR6, 0x6, URZ ;  /* 0x00000006060f7899 */ /* 0x000fe2000800063f */
[----:B------:R-:W-:Y:S01]  /*0c70*/  LOP3.LUT R4, R8, 0xfffffff8, RZ, 0xc0, !PT ;  /* 0xfffffff808047812 */ /* 0x000fe200078ec0ff */
[C---:B------:R-:W-:Y:S01]  /*0c80*/  IMAD.X R5, R9.reuse, 0x1, R5, P2 ;  /* 0x0000000109057824 */ /* 0x040fe200010e0605 */
[CC--:B------:R-:W-:Y:S01]  /*0c90*/  LEA.HI R17, R2.reuse, R233.reuse, RZ, 0x4 ;  /* 0x000000e902117211 */ /* 0x0c0fe200078f20ff */
[----:B------:R-:W-:Y:S01]  /*0ca0*/  IMAD.X R21, R9, 0x1, R7, P0 ;  /* 0x0000000109157824 */ /* 0x000fe200000e0607 */
[-C--:B------:R-:W-:Y:S01]  /*0cb0*/  LEA.HI R10, R2, R233.reuse, RZ, 0x5 ;  /* 0x000000e9020a7211 */ /* 0x080fe200078f28ff */
[----:B------:R-:W-:Y:S01]  /*0cc0*/  IMAD.IADD R9, R233, 0x1, -R4 ;  /* 0x00000001e9097824 */ /* 0x000fe200078e0a04 */
[----:B------:R-:W-:Y:S01]  /*0cd0*/  @P3 SHF.R.U32.HI R11, RZ, c[0x0][0x250], R0 ;  /* 0x00009400ff0b3a19 */ /* 0x000fe20000011600 */
[----:B------:R-:W-:Y:S01]  /*0ce0*/  IMAD.WIDE R34, R34, 0x40, R20 ;  /* 0x0000004022227825 */ /* 0x000fe200078e0214 */
[----:B------:R-:W-:Y:S01]  /*0cf0*/  SHF.R.S32.HI R13, RZ, 0x4, R17 ;  /* 0x00000004ff0d7819 */ /* 0x000fe20000011411 */
[----:B------:R-:W-:Y:S01]  /*0d00*/  UMOV UR9, 0x6 ;  /* 0x0000000600097882 */ /* 0x000fe20000000000 */
[----:B------:R-:W-:Y:S01]  /*0d10*/  LEA.HI R0, R2, R233, RZ, 0x2 ;  /* 0x000000e902007211 */ /* 0x000fe200078f10ff */
[----:B------:R-:W-:Y:S01]  /*0d20*/  IMAD.SHL.U32 R30, R9, 0x8, RZ ;  /* 0x00000008091e7824 */ /* 0x000fe200078e00ff */
[----:B------:R-:W-:Y:S01]  /*0d30*/  SHF.R.S32.HI R15, RZ, 0x5, R10 ;  /* 0x00000005ff0f7819 */ /* 0x000fe2000001140a */
[----:B------:R-:W-:Y:S01]  /*0d40*/  IMAD R40, R5, c[0x0][0x178], RZ ;  /* 0x00005e0005287a24 */ /* 0x000fe200078e02ff */
[----:B------:R-:W-:Y:S01]  /*0d50*/  LEA.HI R4, R17, R13, RZ, 0x1 ;  /* 0x0000000d11047211 */ /* 0x000fe200078f08ff */
[----:B------:R-:W-:Y:S01]  /*0d60*/  IMAD.WIDE.U32 R26, R3, c[0x0][0x238], R26 ;  /* 0x00008e00031a7a25 */ /* 0x000fe200078e001a */
[----:B------:R-:W-:Y:S01]  /*0d70*/  SHF.R.S32.HI R32, RZ, 0x1f, R11 ;  /* 0x0000001fff207819 */ /* 0x000fe2000001140b */
[----:B------:R-:W-:Y:S01]  /*0d80*/  CS2R R114, SRZ ;  /* 0x0000000000727805 */ /* 0x000fe2000001ff00 */
[----:B------:R-:W-:Y:S01]  /*0d90*/  SHF.R.S32.HI R7, RZ, 0x2, R0 ;  /* 0x00000002ff077819 */ /* 0x000fe20000011400 */
[----:B------:R-:W-:Y:S01]  /*0da0*/  IMAD R40, R25, c[0x0][0x17c], R40 ;  /* 0x00005f0019287a24 */ /* 0x000fe200078e0228 */
[----:B------:R-:W-:Y:S01]  /*0db0*/  SHF.R.S32.HI R6, RZ, 0x1f, R0 ;  /* 0x0000001fff067819 */ /* 0x000fe20000011400 */
[----:B------:R-:W-:Y:S01]  /*0dc0*/  IMAD R38, R32, c[0x0][0x1e0], RZ ;  /* 0x0000780020267a24 */ /* 0x000fe200078e02ff */
[----:B------:R-:W-:Y:S01]  /*0dd0*/  LEA.HI R12, R10, R15, RZ, 0x1 ;  /* 0x0000000f0a0c7211 */ /* 0x000fe200078f08ff */
[----:B------:R-:W-:Y:S01]  /*0de0*/  IMAD R32, R32, c[0x0][0x1b0], RZ ;  /* 0x00006c0020207a24 */ /* 0x000fe200078e02ff */
[----:B------:R-:W-:Y:S01]  /*0df0*/  LOP3.LUT R4, R4, 0xfffffffe, RZ, 0xc0, !PT ;  /* 0xfffffffe04047812 */ /* 0x000fe200078ec0ff */
[C---:B------:R-:W-:Y:S01]  /*0e00*/  IMAD R38, R11.reuse, c[0x0][0x1e4], R38 ;  /* 0x000079000b267a24 */ /* 0x040fe200078e0226 */
[----:B------:R-:W-:Y:S01]  /*0e10*/  SHF.R.S32.HI R31, RZ, 0x1f, R30 ;  /* 0x0000001fff1f7819 */ /* 0x000fe2000001141e */
[----:B------:R-:W-:Y:S01]  /*0e20*/  IMAD R32, R11, c[0x0][0x1b4], R32 ;  /* 0x00006d000b207a24 */ /* 0x000fe200078e0220 */
[----:B------:R-:W-:Y:S01]  /*0e30*/  LEA.HI R6, R6, R7, RZ, 0x3 ;  /* 0x0000000706067211 */ /* 0x000fe200078f18ff */
[----:B------:R-:W-:Y:S01]  /*0e40*/  IMAD.IADD R4, R13, 0x1, -R4 ;  /* 0x000000010d047824 */ /* 0x000fe200078e0a04 */
[----:B------:R-:W-:Y:S01]  /*0e50*/  LOP3.LUT R12, R12, 0xfffffffe, RZ, 0xc0, !PT ;  /* 0xfffffffe0c0c7812 */ /* 0x000fe200078ec0ff */
[----:B------:R-:W-:Y:S01]  /*0e60*/  IMAD.WIDE.U32 R18, R11, c[0x0][0x1e0], R30 ;  /* 0x000078000b127a25 */ /* 0x000fe200078e001e */
[----:B------:R-:W-:Y:S01]  /*0e70*/  LOP3.LUT R6, R6, 0xfffffff8, RZ, 0xc0, !PT ;  /* 0xfffffff806067812 */ /* 0x000fe200078ec0ff */
[----:B------:R-:W-:Y:S01]  /*0e80*/  CS2R R112, SRZ ;  /* 0x0000000000707805 */ /* 0x000fe2000001ff00 */
[----:B------:R-:W-:Y:S01]  /*0e90*/  SHF.R.S32.HI R13, RZ, 0x1f, R238 ;  /* 0x0000001fff0d7819 */ /* 0x000fe200000114ee */
[----:B------:R-:W-:Y:S01]  /*0ea0*/  IMAD.IADD R12, R15, 0x1, -R12 ;  /* 0x000000010f0c7824 */ /* 0x000fe200078e0a0c */
[----:B------:R-:W-:Y:S01]  /*0eb0*/  SEL R36, R238, RZ, !P4 ;  /* 0x000000ffee247207 */ /* 0x000fe20006000000 */
[----:B------:R-:W-:Y:S01]  /*0ec0*/  IMAD.WIDE.U32 R14, R11, c[0x0][0x1b0], R30 ;  /* 0x00006c000b0e7a25 */ /* 0x000fe200078e001e */
[----:B------:R-:W-:Y:S01]  /*0ed0*/  SEL R11, R13, RZ, !P4 ;  /* 0x000000ff0d0b7207 */ /* 0x000fe20006000000 */
[----:B------:R-:W-:Y:S01]  /*0ee0*/  CS2R R110, SRZ ;  /* 0x00000000006e7805 */ /* 0x000fe2000001ff00 */
[----:B------:R-:W-:Y:S01]  /*0ef0*/  LOP3.LUT R0, R0, 0x3ffffffc, RZ, 0xc0, !PT ;  /* 0x3ffffffc00007812 */ /* 0x000fe200078ec0ff */
[----:B------:R-:W-:Y:S01]  /*0f00*/  IMAD.IADD R39, R19, 0x1, R38 ;  /* 0x0000000113277824 */ /* 0x000fe200078e0226 */
[----:B------:R-:W-:Y:S01]  /*0f10*/  IADD3 R19, -R237, UR11, RZ ;  /* 0x0000000bed137c10 */ /* 0x000fe2000fffe1ff */
[----:B------:R-:W-:Y:S01]  /*0f20*/  IMAD.MOV.U32 R38, RZ, RZ, R18 ;  /* 0x000000ffff267224 */ /* 0x000fe200078e0012 */
[----:B------:R-:W-:Y:S01]  /*0f30*/  LEA.HI R18, R2, R233, RZ, 0x6 ;  /* 0x000000e902127211 */ /* 0x000fe200078f30ff */
[----:B------:R-:W-:Y:S01]  /*0f40*/  IMAD.IADD R6, R7, 0x1, -R6 ;  /* 0x0000000107067824 */ /* 0x000fe200078e0a06 */
[----:B------:R-:W-:Y:S01]  /*0f50*/  ISETP.GE.AND P4, PT, R30, c[0x0][0x1cc], PT ;  /* 0x000073001e007a0c */ /* 0x000fe20003f86270 */
[----:B------:R-:W-:Y:S01]  /*0f60*/  IMAD.SHL.U32 R7, R237, 0x40, RZ ;  /* 0x00000040ed077824 */ /* 0x000fe200078e00ff */
[----:B------:R-:W-:Y:S01]  /*0f70*/  SHF.R.S32.HI R18, RZ, 0x6, R18 ;  /* 0x00000006ff127819 */ /* 0x000fe20000011412 */
[----:B------:R-:W-:Y:S01]  /*0f80*/  IMAD.IADD R33, R15, 0x1, R32 ;  /* 0x000000010f217824 */ /* 0x000fe200078e0220 */
[----:B------:R-:W-:Y:S01]  /*0f90*/  LOP3.LUT P0, RZ, R6, 0x4, RZ, 0xc0, !PT ;  /* 0x0000000406ff7812 */ /* 0x000fe2000780c0ff */
[----:B------:R-:W-:Y:S01]  /*0fa0*/  IMAD R15, R11, c[0x0][0x1e8], RZ ;  /* 0x00007a000b0f7a24 */ /* 0x000fe200078e02ff */
[----:B------:R-:W-:Y:S01]  /*0fb0*/  LOP3.LUT R7, R7, 0x1c0, RZ, 0xc0, !PT ;  /* 0x000001c007077812 */ /* 0x000fe200078ec0ff */
[----:B------:R-:W-:Y:S01]  /*0fc0*/  IMAD R11, R11, c[0x0][0x1b8], RZ ;  /* 0x00006e000b0b7a24 */ /* 0x000fe200078e02ff */
[----:B------:R-:W-:Y:S01]  /*0fd0*/  ISETP.LT.OR P5, PT, R19, 0x1, P4 ;  /* 0x000000011300780c */ /* 0x000fe200027a1670 */
[----:B------:R-:W-:Y:S01]  /*0fe0*/  IMAD.MOV.U32 R32, RZ, RZ, R14 ;  /* 0x000000ffff207224 */ /* 0x000fe200078e000e */
[----:B------:R-:W-:Y:S01]  /*0ff0*/  LOP3.LUT R235, R7, 0x38, R30, 0xf8, !PT ;  /* 0x0000003807eb7812 */ /* 0x000fe200078ef81e */
[C---:B------:R-:W-:Y:S01]  /*1000*/  IMAD R22, R36.reuse, c[0x0][0x1ec], R15 ;  /* 0x00007b0024167a24 */ /* 0x040fe200078e020f */
[----:B------:R-:W-:Y:S01]  /*1010*/  SHF.R.U32.HI R2, RZ, 0x3, R7 ;  /* 0x00000003ff027819 */ /* 0x000fe20000011607 */
[----:B------:R-:W-:Y:S01]  /*1020*/  IMAD R14, R36, c[0x0][0x1bc], R11 ;  /* 0x00006f00240e7a24 */ /* 0x000fe200078e020b */
[----:B------:R-:W-:Y:S01]  /*1030*/  IADD3 R16, R30, 0x40, RZ ;  /* 0x000000401e107810 */ /* 0x000fe20007ffe0ff */
[----:B------:R-:W-:Y:S01]  /*1040*/  IMAD.SHL.U32 R21, R18, 0x200, RZ ;  /* 0x0000020012157824 */ /* 0x000fe200078e00ff */
[----:B------:R-:W-:Y:S01]  /*1050*/  ISETP.LT.OR P4, PT, R19, 0x21, P4 ;  /* 0x000000211300780c */ /* 0x000fe20002781670 */
[C---:B------:R-:W-:Y:S01]  /*1060*/  IMAD.WIDE.U32 R38, R36.reuse, c[0x0][0x1e8], R38 ;  /* 0x00007a0024267a25 */ /* 0x040fe200078e0026 */
[----:B------:R-:W-:Y:S01]  /*1070*/  SEL R13, R13, RZ, !P1 ;  /* 0x000000ff0d0d7207 */ /* 0x000fe20004800000 */
[----:B------:R-:W-:Y:S01]  /*1080*/  CS2R R108, SRZ ;  /* 0x00000000006c7805 */ /* 0x000fe2000001ff00 */
[----:B------:R-:W-:Y:S01]  /*1090*/  LOP3.LUT R235, R21, R235, R2, 0xf6, !PT ;  /* 0x000000eb15eb7212 */ /* 0x000fe200078ef602 */
[----:B------:R-:W-:Y:S01]  /*10a0*/  IMAD.WIDE.U32 R36, R36, c[0x0][0x1b8], R32 ;  /* 0x00006e0024247a25 */ /* 0x000fe200078e0020 */
[----:B------:R-:W-:Y:S01]  /*10b0*/  LOP3.LUT R10, R10, 0xffffffe0, RZ, 0xc0, !PT ;  /* 0xffffffe00a0a7812 */ /* 0x000fe200078ec0ff */
[----:B------:R-:W-:Y:S01]  /*10c0*/  CS2R R106, SRZ ;  /* 0x00000000006a7805 */ /* 0x000fe2000001ff00 */
[----:B------:R-:W-:Y:S01]  /*10d0*/  CS2R R104, SRZ ;  /* 0x0000000000687805 */ /* 0x000fe2000001ff00 */
[----:B------:R-:W-:Y:S01]  /*10e0*/  IMAD R32, R5, c[0x0][0x208], RZ ;  /* 0x0000820005207a24 */ /* 0x000fe200078e02ff */
[----:B------:R-:W-:Y:S01]  /*10f0*/  CS2R R102, SRZ ;  /* 0x0000000000667805 */ /* 0x000fe2000001ff00 */
[----:B------:R-:W-:Y:S01]  /*1100*/  IMAD.IADD R23, R39, 0x1, R22 ;  /* 0x0000000127177824 */ /* 0x000fe200078e0216 */
[----:B------:R-:W-:Y:S01]  /*1110*/  CS2R R100, SRZ ;  /* 0x0000000000647805 */ /* 0x000fe2000001ff00 */
[----:B------:R-:W-:Y:S01]  /*1120*/  IMAD.SHL.U32 R6, R6, 0x40, RZ ;  /* 0x0000004006067824 */ /* 0x000fe200078e00ff */
[----:B------:R-:W-:Y:S01]  /*1130*/  CS2R R98, SRZ ;  /* 0x0000000000627805 */ /* 0x000fe2000001ff00 */
[----:B------:R-:W-:Y:S01]  /*1140*/  IMAD.IADD R5, R233, 0x1, -R0 ;  /* 0x00000001e9057824 */ /* 0x000fe200078e0a00 */
[----:B------:R-:W-:Y:S01]  /*1150*/  CS2R R96, SRZ ;  /* 0x0000000000607805 */ /* 0x000fe2000001ff00 */
[----:B------:R-:W-:Y:S01]  /*1160*/  IMAD.IADD R15, R37, 0x1, R14 ;  /* 0x00000001250f7824 */ /* 0x000fe200078e020e */
[----:B------:R-:W-:Y:S01]  /*1170*/  LOP3.LUT R6, R6, 0x1c0, RZ, 0xc0, !PT ;  /* 0x000001c006067812 */ /* 0x000fe200078ec0ff */
[----:B------:R-:W-:Y:S01]  /*1180*/  IMAD.MOV.U32 R22, RZ, RZ, R38 ;  /* 0x000000ffff167224 */ /* 0x000fe200078e0026 */
[----:B------:R-:W-:Y:S01]  /*1190*/  CS2R R94, SRZ ;  /* 0x00000000005e7805 */ /* 0x000fe2000001ff00 */
[C---:B------:R-:W-:Y:S01]  /*11a0*/  IMAD R0, R35.reuse, c[0x0][0x1d8], RZ ;  /* 0x0000760023007a24 */ /* 0x040fe200078e02ff */
[----:B------:R-:W-:Y:S01]  /*11b0*/  SHF.R.U32.HI R236, RZ, 0x3, R6 ;  /* 0x00000003ffec7819 */ /* 0x000fe20000011606 */
[----:B------:R-:W-:Y:S01]  /*11c0*/  IMAD.MOV.U32 R14, RZ, RZ, R36 ;  /* 0x000000ffff0e7224 */ /* 0x000fe200078e0024 */
[----:B------:R-:W-:Y:S01]  /*11d0*/  CS2R R92, SRZ ;  /* 0x00000000005c7805 */ /* 0x000fe2000001ff00 */
[----:B------:R-:W-:Y:S01]  /*11e0*/  IMAD R2, R35, c[0x0][0x1a8], RZ ;  /* 0x00006a0023027a24 */ /* 0x000fe200078e02ff */
[----:B------:R-:W-:Y:S01]  /*11f0*/  CS2R R90, SRZ ;  /* 0x00000000005a7805 */ /* 0x000fe2000001ff00 */
[----:B------:R-:W-:Y:S01]  /*1200*/  IMAD.SHL.U32 R7, R18, 0x8, RZ ;  /* 0x0000000812077824 */ /* 0x000fe200078e00ff */
[----:B------:R-:W-:Y:S01]  /*1210*/  CS2R R88, SRZ ;  /* 0x0000000000587805 */ /* 0x000fe2000001ff00 */
[C---:B------:R-:W-:Y:S01]  /*1220*/  IMAD R0, R34.reuse, c[0x0][0x1dc], R0 ;  /* 0x0000770022007a24 */ /* 0x040fe200078e0200 */
[----:B------:R-:W-:Y:S01]  /*1230*/  CS2R R86, SRZ ;  /* 0x0000000000567805 */ /* 0x000fe2000001ff00 */
[C---:B------:R-:W-:Y:S01]  /*1240*/  IMAD.WIDE.U32 R22, R34.reuse, c[0x0][0x1d8], R22 ;  /* 0x0000760022167a25 */ /* 0x040fe200078e0016 */
[----:B------:R-:W-:Y:S01]  /*1250*/  LOP3.LUT R7, R7, 0x18, RZ, 0xc0, !PT ;  /* 0x0000001807077812 */ /* 0x000fe200078ec0ff */
[----:B------:R-:W-:Y:S01]  /*1260*/  CS2R R84, SRZ ;  /* 0x0000000000547805 */ /* 0x000fe2000001ff00 */
[----:B------:R-:W-:Y:S01]  /*1270*/  CS2R R82, SRZ ;  /* 0x0000000000527805 */ /* 0x000fe2000001ff00 */
[----:B------:R-:W-:Y:S01]  /*1280*/  IMAD R2, R34, c[0x0][0x1ac], R2 ;  /* 0x00006b0022027a24 */ /* 0x000fe200078e0202 */
[----:B------:R-:W-:Y:S01]  /*1290*/  LEA R38, P3, R22, c[0x0][0x1c0], 0x1 ;  /* 0x0000700016267a11 */ /* 0x000fe200078608ff */
[----:B------:R-:W-:Y:S01]  /*12a0*/  IMAD.WIDE.U32 R14, R34, c[0x0][0x1a8], R14 ;  /* 0x00006a00220e7a25 */ /* 0x000fe200078e000e */
[----:B------:R-:W-:Y:S01]  /*12b0*/  LOP3.LUT R236, R236, R6, R7, 0x1e, !PT ;  /* 0x00000006ecec7212 */ /* 0x000fe200078e1e07 */
[----:B------:R-:W-:Y:S01]  /*12c0*/  CS2R R80, SRZ ;  /* 0x0000000000507805 */ /* 0x000fe2000001ff00 */
[----:B------:R-:W-:Y:S01]  /*12d0*/  CS2R R78, SRZ ;  /* 0x00000000004e7805 */ /* 0x000fe2000001ff00 */
[----:B------:R-:W-:Y:S01]  /*12e0*/  IMAD.IADD R0, R23, 0x1, R0 ;  /* 0x0000000117007824 */ /* 0x000fe200078e0200 */
[----:B------:R-:W-:Y:S01]  /*12f0*/  LEA R34, P2, R14, c[0x0][0x190], 0x1 ;  /* 0x000064000e227a11 */ /* 0x000fe200078408ff */
[----:B------:R-:W-:Y:S01]  /*1300*/  IMAD.SHL.U32 R230, R12, 0x400, RZ ;  /* 0x000004000ce67824 */ /* 0x000fe200078e00ff */
[----:B------:R-:W-:Y:S01]  /*1310*/  CS2R R76, SRZ ;  /* 0x00000000004c7805 */ /* 0x000fe2000001ff00 */
[----:B------:R-:W-:Y:S01]  /*1320*/  IMAD.IADD R2, R15, 0x1, R2 ;  /* 0x000000010f027824 */ /* 0x000fe200078e0202 */
[----:B------:R-:W-:Y:S01]  /*1330*/  LEA.HI.X R39, R22, c[0x0][0x1c4], R0, 0x1, P3 ;  /* 0x0000710016277a11 */ /* 0x000fe200018f0c00 */
[----:B------:R-:W-:Y:S01]  /*1340*/  IMAD.MOV.U32 R15, RZ, RZ, c[0x0][0x1d8] ;  /* 0x00007600ff0f7624 */ /* 0x000fe200078e00ff */
[----:B------:R-:W-:Y:S01]  /*1350*/  SHF.R.S32.HI R22, RZ, 0x1f, R3 ;  /* 0x0000001fff167819 */ /* 0x000fe20000011403 */
[----:B------:R-:W-:Y:S01]  /*1360*/  IMAD.WIDE.U32 R42, R25, c[0x0][0x178], R30 ;  /* 0x00005e00192a7a25 */ /* 0x000fe200078e001e */
[----:B------:R-:W-:Y:S01]  /*1370*/  LEA.HI.X R35, R14, c[0x0][0x194], R2, 0x1, P2 ;  /* 0x000065000e237a11 */ /* 0x000fe200010f0c02 */
[----:B------:R-:W-:Y:S01]  /*1380*/  CS2R R74, SRZ ;  /* 0x00000000004a7805 */ /* 0x000fe2000001ff00 */
[----:B------:R-:W-:Y:S01]  /*1390*/  LEA R36, P3, R15, R38, 0x6 ;  /* 0x000000260f247211 */ /* 0x000fe200078630ff */
[C---:B------:R-:W-:Y:S01]  /*13a0*/  IMAD R32, R25.reuse, c[0x0][0x20c], R32 ;  /* 0x0000830019207a24 */ /* 0x040fe200078e0220 */
[----:B------:R-:W-:Y:S01]  /*13b0*/  CS2R R72, SRZ ;  /* 0x0000000000487805 */ /* 0x000fe2000001ff00 */
[----:B------:R-:W-:Y:S01]  /*13c0*/  IMAD.WIDE.U32 R24, R25, c[0x0][0x208], R30 ;  /* 0x0000820019187a25 */ /* 0x000fe200078e001e */
[----:B------:R-:W-:Y:S01]  /*13d0*/  CS2R R70, SRZ ;  /* 0x0000000000467805 */ /* 0x000fe2000001ff00 */
[----:B------:R-:W-:Y:S01]  /*13e0*/  CS2R R68, SRZ ;  /* 0x0000000000447805 */ /* 0x000fe2000001ff00 */
[----:B------:R-:W-:Y:S01]  /*13f0*/  CS2R R66, SRZ ;  /* 0x0000000000427805 */ /* 0x000fe2000001ff00 */
[----:B------:R-:W-:Y:S01]  /*1400*/  IMAD R5, R5, 0x2, R230 ;  /* 0x0000000205057824 */ /* 0x000fe200078e02e6 */
[----:B------:R-:W-:Y:S01]  /*1410*/  CS2R R64, SRZ ;  /* 0x0000000000407805 */ /* 0x000fe2000001ff00 */
[----:B------:R-:W-:Y:S01]  /*1420*/  IMAD.MOV.U32 R0, RZ, RZ, c[0x0][0x1dc] ;  /* 0x00007700ff007624 */ /* 0x000fe200078e00ff */
[----:B------:R-:W-:Y:S01]  /*1430*/  CS2R R62, SRZ ;  /* 0x00000000003e7805 */ /* 0x000fe2000001ff00 */
[----:B------:R-:W-:Y:S01]  /*1440*/  IMAD.MOV.U32 R11, RZ, RZ, c[0x0][0x1a8] ;  /* 0x00006a00ff0b7624 */ /* 0x000fe200078e00ff */
[----:B------:R-:W-:Y:S01]  /*1450*/  CS2R R60, SRZ ;  /* 0x00000000003c7805 */ /* 0x000fe2000001ff00 */
[----:B------:R-:W-:Y:S01]  /*1460*/  IMAD.IADD R33, R25, 0x1, R32 ;  /* 0x0000000119217824 */ /* 0x000fe200078e0220 */
[----:B------:R-:W-:Y:S01]  /*1470*/  LEA.HI.X R37, R15, R39, R0, 0x6, P3 ;  /* 0x000000270f257211 */ /* 0x000fe200018f3400 */
[----:B------:R-:W-:Y:S01]  /*1480*/  IMAD.IADD R236, R5, 0x1, R236 ;  /* 0x0000000105ec7824 */ /* 0x000fe200078e02ec */
[----:B------:R-:W-:Y:S01]  /*1490*/  IADD3 R15, R30, 0x80, RZ ;  /* 0x000000801e0f7810 */ /* 0x000fe20007ffe0ff */
[----:B------:R-:W-:Y:S01]  /*14a0*/  IMAD.MOV.U32 R32, RZ, RZ, R24 ;  /* 0x000000ffff207224 */ /* 0x000fe200078e0018 */
[----:B------:R-:W-:Y:S01]  /*14b0*/  LEA R24, P2, R11, R34, 0x6 ;  /* 0x000000220b187211 */ /* 0x000fe200078430ff */
[----:B------:R-:W-:Y:S01]  /*14c0*/  IMAD.MOV.U32 R5, RZ, RZ, c[0x0][0x1ac] ;  /* 0x00006b00ff057624 */ /* 0x000fe200078e00ff */
[----:B------:R-:W-:Y:S01]  /*14d0*/  ISETP.GE.AND P3, PT, R16, c[0x0][0x1cc], PT ;  /* 0x0000730010007a0c */ /* 0x000fe20003f66270 */
[----:B------:R-:W-:Y:S01]  /*14e0*/  IMAD.SHL.U32 R235, R235, 0x2, RZ ;  /* 0x00000002ebeb7824 */ /* 0x000fe200078e00ff */
[----:B------:R-:W-:Y:S01]  /*14f0*/  CS2R R58, SRZ ;  /* 0x00000000003a7805 */ /* 0x000fe2000001ff00 */
[----:B------:R-:W-:Y:S01]  /*1500*/  IMAD.IADD R41, R43, 0x1, R40 ;  /* 0x000000012b297824 */ /* 0x000fe200078e0228 */
[----:B------:R-:W-:Y:S01]  /*1510*/  LEA.HI.X R25, R11, R35, R5, 0x6, P2 ;  /* 0x000000230b197211 */ /* 0x000fe200010f3405 */
[----:B------:R-:W-:Y:S01]  /*1520*/  IMAD.MOV.U32 R40, RZ, RZ, R42 ;  /* 0x000000ffff287224 */ /* 0x000fe200078e002a */
[----:B------:R-:W-:Y:S01]  /*1530*/  ISETP.GE.AND P2, PT, R15, c[0x0][0x1cc], PT ;  /* 0x000073000f007a0c */ /* 0x000fe20003f46270 */
[----:B------:R-:W-:Y:S01]  /*1540*/  @!PT LDS RZ, [RZ] ;  /* 0x00000000fffff984 */ /* 0x000fe20000000800 */
[----:B------:R-:W-:Y:S01]  /*1550*/  @!PT LDS RZ, [RZ] ;  /* 0x00000000fffff984 */ /* 0x000fe20000000800 */
[----:B------:R-:W-:Y:S01]  /*1560*/  @!PT LDS RZ, [RZ] ;  /* 0x00000000fffff984 */ /* 0x000fe20000000800 */
[----:B------:R1:W-:Y:S01]  /*1570*/  LDGSTS.E.BYPASS.LTC128B.128 [R235+0x6080], [R38.64], !P5 ;  /* 0x0608000026eb7fae */ /* 0x0003e2000e901d50 */
[C---:B------:R-:W-:Y:S01]  /*1580*/  ISETP.LT.OR P6, PT, R19.reuse, 0x1, P3 ;  /* 0x000000011300780c */ /* 0x040fe20001fc1670 */
[----:B------:R-:W-:Y:S01]  /*1590*/  IMAD R2, R22, c[0x0][0x180], RZ ;  /* 0x0000600016027a24 */ /* 0x000fe200078e02ff */
[----:B------:R-:W-:Y:S01]  /*15a0*/  ISETP.LT.OR P5, PT, R19, 0x1, P2 ;  /* 0x000000011300780c */ /* 0x000fe200017a1670 */
[----:B------:R-:W-:Y:S01]  /*15b0*/  IMAD.WIDE.U32 R244, R3, c[0x0][0x180], R40 ;  /* 0x0000600003f47a25 */ /* 0x000fe200078e0028 */
[C---:B------:R-:W-:Y:S01]  /*15c0*/  ISETP.LT.OR P3, PT, R19.reuse, 0x21, P3 ;  /* 0x000000211300780c */ /* 0x040fe20001f61670 */
[----:B------:R-:W-:Y:S01]  /*15d0*/  CS2R R56, SRZ ;  /* 0x0000000000387805 */ /* 0x000fe2000001ff00 */
[----:B------:R-:W-:Y:S01]  /*15e0*/  ISETP.LT.OR P2, PT, R19, 0x21, P2 ;  /* 0x000000211300780c */ /* 0x000fe20001741670 */
[----:B------:R-:W-:Y:S01]  /*15f0*/  IMAD R0, R3, c[0x0][0x184], R2 ;  /* 0x0000610003007a24 */ /* 0x000fe200078e0202 */
[----:B------:R-:W-:Y:S01]  /*1600*/  SEL R11, R238, RZ, !P1 ;  /* 0x000000ffee0b7207 */ /* 0x000fe20004800000 */
[----:B------:R-:W-:Y:S01]  /*1610*/  IMAD.SHL.U32 R236, R236, 0x2, RZ ;  /* 0x00000002ecec7824 */ /* 0x000fe200078e00ff */
[----:B------:R-:W-:Y:S01]  /*1620*/  ISETP.GE.AND P1, PT, R30, c[0x0][0x19c], PT ;  /* 0x000067001e007a0c */ /* 0x000fe20003f26270 */
[----:B------:R-:W-:Y:S01]  /*1630*/  IMAD.IADD R245, R245, 0x1, R0 ;  /* 0x00000001f5f57824 */ /* 0x000fe200078e0200 */
[----:B------:R-:W-:Y:S01]  /*1640*/  CS2R R54, SRZ ;  /* 0x0000000000367805 */ /* 0x000fe2000001ff00 */
[----:B------:R1:W-:Y:S01]  /*1650*/  LDGSTS.E.BYPASS.LTC128B.128 [R235+0x8080], [R38.64+0x80], !P6 ;  /* 0x0808008026eb7fae */ /* 0x0003e2000f101d50 */
[C---:B------:R-:W-:Y:S01]  /*1660*/  IADD3 R0, R236.reuse, 0x12280, RZ ;  /* 0x00012280ec007810 */ /* 0x040fe20007ffe0ff */
[----:B------:R-:W-:Y:S01]  /*1670*/  IMAD.WIDE.U32 R244, R11, c[0x0][0x188], R244 ;  /* 0x000062000bf47a25 */ /* 0x000fe200078e00f4 */
[----:B------:R-:W-:Y:S01]  /*1680*/  IADD3 R234, R236, 0x122c0, RZ ;  /* 0x000122c0ecea7810 */ /* 0x000fe20007ffe0ff */
[----:B------:R1:W-:Y:S01]  /*1690*/  LDGSTS.E.BYPASS.LTC128B.128 [R235+0xa080], [R38.64+0x100], !P5 ;  /* 0x0a08010026eb7fae */ /* 0x0003e2000e901d50 */
[----:B------:R-:W-:Y:S01]  /*16a0*/  ISETP.GE.AND P5, PT, R16, c[0x0][0x19c], PT ;  /* 0x0000670010007a0c */ /* 0x000fe20003fa6270 */
[----:B------:R-:W-:Y:S01]  /*16b0*/  IMAD.U32 R23, RZ, RZ, UR4 ;  /* 0x00000004ff177e24 */ /* 0x000fe2000f8e00ff */
[----:B------:R-:W-:Y:S01]  /*16c0*/  @P0 IADD3 R234, R0, -0x40, RZ ;  /* 0xffffffc000ea0810 */ /* 0x000fe20007ffe0ff */
[----:B------:R2:W-:Y:S01]  /*16d0*/  LDGSTS.E.BYPASS.LTC128B.128 [R235+0x7080], [R36.64], !P4 ;  /* 0x0708000024eb7fae */ /* 0x0005e2000e101d50 */
[----:B------:R-:W-:Y:S01]  /*16e0*/  ISETP.GE.AND P4, PT, R15, c[0x0][0x19c], PT ;  /* 0x000067000f007a0c */ /* 0x000fe20003f86270 */
[----:B------:R-:W-:Y:S01]  /*16f0*/  IMAD R0, R13, c[0x0][0x188], RZ ;  /* 0x000062000d007a24 */ /* 0x000fe200078e02ff */
[C---:B------:R-:W-:Y:S01]  /*1700*/  ISETP.LT.OR P0, PT, R19.reuse, 0x1, P5 ;  /* 0x000000011300780c */ /* 0x040fe20002f01670 */
[----:B------:R2:W-:Y:S01]  /*1710*/  LDGSTS.E.BYPASS.LTC128B.128 [R235+0x9080], [R36.64+0x80], !P3 ;  /* 0x0908008024eb7fae */ /* 0x0005e2000d901d50 */
[----:B------:R-:W-:Y:S01]  /*1720*/  ISETP.LT.OR P6, PT, R19, 0x1, P4 ;  /* 0x000000011300780c */ /* 0x000fe200027c1670 */
[----:B------:R-:W-:Y:S01]  /*1730*/  IMAD R5, R11, c[0x0][0x18c], R0 ;  /* 0x000063000b057a24 */ /* 0x000fe200078e0200 */
[C---:B------:R-:W-:Y:S01]  /*1740*/  ISETP.LT.OR P5, PT, R19.reuse, 0x21, P5 ;  /* 0x000000211300780c */ /* 0x040fe20002fa1670 */
[----:B------:R2:W-:Y:S01]  /*1750*/  LDGSTS.E.BYPASS.LTC128B.128 [R235+0xb080], [R36.64+0x100], !P2 ;  /* 0x0b08010024eb7fae */ /* 0x0005e2000d101d50 */
[----:B------:R-:W-:Y:S01]  /*1760*/  ISETP.LT.OR P2, PT, R19, 0x1, P1 ;  /* 0x000000011300780c */ /* 0x000fe20000f41670 */
[----:B------:R-:W-:Y:S01]  /*1770*/  IMAD.IADD R232, R245, 0x1, R5 ;  /* 0x00000001f5e87824 */ /* 0x000fe200078e0205 */
[C---:B------:R-:W-:Y:S01]  /*1780*/  ISETP.LT.OR P1, PT, R19.reuse, 0x21, P1 ;  /* 0x000000211300780c */ /* 0x040fe20000f21670 */
[----:B------:R-:W0:Y:S01]  /*1790*/  LDGDEPBAR ;  /* 0x00000000000079af */ /* 0x000e220000000000 */
[----:B------:R-:W-:Y:S01]  /*17a0*/  ISETP.LT.OR P4, PT, R19, 0x21, P4 ;  /* 0x000000211300780c */ /* 0x000fe20002781670 */
[----:B------:R-:W-:Y:S01]  /*17b0*/  IMAD R240, R22, c[0x0][0x210], RZ ;  /* 0x0000840016f07a24 */ /* 0x000fe200078e02ff */
[----:B------:R-:W-:Y:S01]  /*17c0*/  LOP3.LUT P3, RZ, R9, 0x4, RZ, 0xc0, !PT ;  /* 0x0000000409ff7812 */ /* 0x000fe2000786c0ff */
[C---:B------:R-:W-:Y:S01]  /*17d0*/  IMAD.WIDE.U32 R32, R3.reuse, c[0x0][0x210], R32 ;  /* 0x0000840003207a25 */ /* 0x040fe200078e0020 */
[----:B------:R-:W-:Y:S01]  /*17e0*/  ULDC.64 UR4, c[0x0][0x208] ;  /* 0x0000820000047ab9 */ /* 0x000fe20000000a00 */
[----:B------:R-:W-:Y:S01]  /*17f0*/  CS2R R52, SRZ ;  /* 0x0000000000347805 */ /* 0x000fe2000001ff00 */
[----:B------:R-:W-:Y:S01]  /*1800*/  USHF.L.U64.HI UR9, UR4, UR9, UR5 ;  /* 0x0000000904097299 */ /* 0x000fe20008010205 */
[----:B------:R-:W-:Y:S01]  /*1810*/  IMAD R240, R3, c[0x0][0x214], R240 ;  /* 0x0000850003f07a24 */ /* 0x000fe200078e02f0 */
[----:B------:R-:W-:Y:S01]  /*1820*/  CS2R R50, SRZ ;  /* 0x0000000000327805 */ /* 0x000fe2000001ff00 */
[----:B------:R3:W-:Y:S01]  /*1830*/  LDGSTS.E.BYPASS.LTC128B.128 [R235+0x80], [R34.64], !P2 ;  /* 0x0008000022eb7fae */ /* 0x0007e2000d101d50 */
[----:B------:R-:W-:Y:S01]  /*1840*/  IMAD R20, R4, 0x800, R21 ;  /* 0x0000080004147824 */ /* 0x000fe200078e0215 */
[----:B------:R-:W-:Y:S01]  /*1850*/  UIMAD UR9, UR9, UR6, URZ ;  /* 0x00000006090972a4 */ /* 0x000fe2000f8e023f */
        /* <DEDUP_REMOVED lines=12> */
[----:B------:R-:W-:Y:S01]  /*1920*/  IMAD.MOV.U32 R21, RZ, RZ, c[0x0][0x178] ;  /* 0x00005e00ff157624 */ /* 0x000fe200078e00ff */
[----:B------:R4:W-:Y:S01]  /*1930*/  LDGSTS.E.BYPASS.LTC128B.128 [R235+0x3080], [R24.64+0x80], !P5 ;  /* 0x0308008018eb7fae */ /* 0x0009e2000e901d50 */
[----:B------:R-:W-:Y:S01]  /*1940*/  LOP3.LUT R231, R9, 0x8, R8, 0xf8, !PT ;  /* 0x0000000809e77812 */ /* 0x000fe200078ef808 */
[----:B------:R-:W-:Y:S01]  /*1950*/  IMAD.WIDE.U32 R240, R11, c[0x0][0x218], R240 ;  /* 0x000086000bf07a25 */ /* 0x000fe200078e00f0 */
[C---:B------:R-:W-:Y:S01]  /*1960*/  LEA R5, P2, R36.reuse, R244, 0x6 ;  /* 0x000000f424057211 */ /* 0x040fe200078430ff */
[----:B------:R4:W-:Y:S01]  /*1970*/  LDGSTS.E.BYPASS.LTC128B.128 [R235+0x5080], [R24.64+0x100], !P4 ;  /* 0x0508010018eb7fae */ /* 0x0009e2000e101d50 */
[----:B------:R-:W-:Y:S01]  /*1980*/  SHF.R.U32.HI R6, RZ, 0x3, R9 ;  /* 0x00000003ff067819 */ /* 0x000fe20000011609 */
[----:B------:R-:W-:Y:S01]  /*1990*/  IMAD.MOV.U32 R19, RZ, RZ, c[0x0][0x17c] ;  /* 0x00005f00ff137624 */ /* 0x000fe200078e00ff */
[----:B------:R-:W-:Y:S01]  /*19a0*/  LEA.HI.X R2, R36, R232, R23, 0x6, P2 ;  /* 0x000000e824027211 */ /* 0x000fe200010f3417 */
[----:B------:R-:W0:Y:S01]  /*19b0*/  LDGDEPBAR ;  /* 0x00000000000079af */ /* 0x000e220000000000 */
[----:B------:R-:W-:Y:S01]  /*19c0*/  ISETP.GE.AND P2, PT, R30, c[0x0][0x16c], PT ;  /* 0x00005b001e007a0c */ /* 0x000fe20003f46270 */
[----:B------:R-:W-:Y:S01]  /*19d0*/  USHF.L.U32 UR18, UR4, 0x6, URZ ;  /* 0x0000000604127899 */ /* 0x000fe2000800063f */
[----:B------:R-:W-:Y:S01]  /*19e0*/  SEL R14, RZ, 0x2, P1 ;  /* 0x00000002ff0e7807 */ /* 0x000fe20000800000 */
[----:B------:R-:W-:Y:S01]  /*19f0*/  IMAD.MOV.U32 R44, RZ, RZ, R240 ;  /* 0x000000ffff2c7224 */ /* 0x000fe200078e00f0 */
[----:B------:R-:W-:Y:S01]  /*1a00*/  SEL R249, RZ, 0x1, P2 ;  /* 0x00000001fff97807 */ /* 0x000fe20001000000 */
[----:B------:R-:W-:Y:S01]  /*1a10*/  UIMAD UR9, UR8, UR18, UR9 ;  /* 0x00000012080972a4 */ /* 0x000fe2000f8e0209 */
[C---:B-1----:R-:W-:Y:S01]  /*1a20*/  LEA R38, P2, R5.reuse, c[0x0][0x160], 0x1 ;  /* 0x0000580005267a11 */ /* 0x042fe200078408ff */
[----:B------:R-:W-:Y:S01]  /*1a30*/  IMAD.U32 R37, RZ, RZ, UR19 ;  /* 0x00000013ff257e24 */ /* 0x000fe2000f8e00ff */
[----:B------:R-:W-:Y:S01]  /*1a40*/  SEL R0, RZ, 0x4, P6 ;  /* 0x00000004ff007807 */ /* 0x000fe20003000000 */
[----:B------:R-:W-:Y:S01]  /*1a50*/  UMOV UR8, 0x5 ;  /* 0x0000000500087882 */ /* 0x000fe20000000000 */
[----:B------:R-:W-:Y:S01]  /*1a60*/  LEA.HI.X R39, R5, c[0x0][0x164], R2, 0x1, P2 ;  /* 0x0000590005277a11 */ /* 0x000fe200010f0c02 */
[----:B------:R-:W-:Y:S01]  /*1a70*/  IMAD R2, R13, c[0x0][0x218], RZ ;  /* 0x000086000d027a24 */ /* 0x000fe200078e02ff */
[----:B------:R-:W-:Y:S01]  /*1a80*/  LOP3.LUT R231, R231, R6, RZ, 0x3c, !PT ;  /* 0x00000006e7e77212 */ /* 0x000fe200078e3cff */
[----:B------:R-:W-:Y:S01]  /*1a90*/  IMAD.WIDE.U32 R36, R3, c[0x0][0x270], R28 ;  /* 0x00009c0003247a25 */ /* 0x000fe200078e001c */
[----:B------:R-:W-:Y:S01]  /*1aa0*/  LEA R32, P2, R21, R38, 0x6 ;  /* 0x0000002615207211 */ /* 0x000fe200078430ff */
[----:B------:R-:W-:Y:S01]  /*1ab0*/  USHF.L.U64.HI UR8, UR4, UR8, UR5 ;  /* 0x0000000804087299 */ /* 0x000fe20008010205 */
[----:B------:R-:W-:Y:S01]  /*1ac0*/  IADD3 R0, R0, R14, R249 ;  /* 0x0000000e00007210 */ /* 0x000fe20007ffe0f9 */
[----:B------:R-:W-:Y:S01]  /*1ad0*/  IMAD R5, R11, c[0x0][0x21c], R2 ;  /* 0x000087000b057a24 */ /* 0x000fe200078e0202 */
[----:B------:R-:W-:Y:S01]  /*1ae0*/  LEA.HI.X R33, R21, R39, R19, 0x6, P2 ;  /* 0x0000002715217211 */ /* 0x000fe200010f3413 */
[----:B------:R-:W-:Y:S01]  /*1af0*/  IMAD R2, R22, c[0x0][0x270], RZ ;  /* 0x00009c0016027a24 */ /* 0x000fe200078e02ff */
[C---:B------:R-:W-:Y:S01]  /*1b00*/  LOP3.LUT P5, RZ, R0.reuse, 0x1, RZ, 0xc0, !PT ;  /* 0x0000000100ff7812 */ /* 0x040fe200078ac0ff */
[----:B------:R-:W-:Y:S01]  /*1b10*/  IMAD.IADD R45, R241, 0x1, R5 ;  /* 0x00000001f12d7824 */ /* 0x000fe200078e0205 */
[----:B------:R-:W-:Y:S01]  /*1b20*/  LOP3.LUT P4, RZ, R0, 0x2, RZ, 0xc0, !PT ;  /* 0x0000000200ff7812 */ /* 0x000fe2000788c0ff */
[----:B------:R-:W-:-:S04]  /*1b30*/  DEPBAR.LE SB0, 0x1 ;  /* 0x000080400000791a */ /* 0x000fc80000000000 */
[----:B------:R-:W-:Y:S01]  /*1b40*/  IMAD.MOV.U32 R5, RZ, RZ, 0x20 ;  /* 0x00000020ff057424 */ /* 0x000fe200078e00ff */
[----:B------:R-:W-:Y:S01]  /*1b50*/  LOP3.LUT P2, RZ, R0, 0x4, RZ, 0xc0, !PT ;  /* 0x0000000400ff7812 */ /* 0x000fe2000784c0ff */
[----:B------:R-:W-:Y:S01]  /*1b60*/  IMAD.IADD R231, R20, 0x1, R231 ;  /* 0x0000000114e77824 */ /* 0x000fe200078e02e7 */
[----:B------:R1:W-:Y:S01]  /*1b70*/  STL.64 [R1], R44 ;  /* 0x0000002c01007387 */ /* 0x0003e20000100a00 */
[----:B------:R-:W-:Y:S01]  /*1b80*/  IMAD.MOV.U32 R0, RZ, RZ, 0x40 ;  /* 0x00000040ff007424 */ /* 0x000fe200078e00ff */
[----:B------:R-:W-:Y:S01]  /*1b90*/  UIADD3 UR5, UR7, 0x1, -UR14 ;  /* 0x0000000107057890 */ /* 0x000fe2000fffe80e */
[----:B------:R-:W-:Y:S01]  /*1ba0*/  IMAD R23, R3, c[0x0][0x274], R2 ;  /* 0x00009d0003177a24 */ /* 0x000fe200078e0202 */
[----:B------:R-:W-:Y:S01]  /*1bb0*/  SEL R2, R5, 0xffffffe0, !P0 ;  /* 0xffffffe005027807 */ /* 0x000fe20004000000 */
[----:B------:R-:W-:Y:S01]  /*1bc0*/  IMAD.SHL.U32 R231, R231, 0x2, RZ ;  /* 0x00000002e7e77824 */ /* 0x000fe200078e00ff */
[----:B------:R-:W-:Y:S01]  /*1bd0*/  BAR.SYNC.DEFER_BLOCKING 0x0 ;  /* 0x0000000000007b1d */ /* 0x000fe20000010000 */
[----:B------:R-:W-:Y:S01]  /*1be0*/  SEL R0, R0, 0xffffffc0, !P3 ;  /* 0xffffffc000007807 */ /* 0x000fe20005800000 */
[----:B------:R-:W-:Y:S01]  /*1bf0*/  IMAD.U32 R14, RZ, RZ, UR15 ;  /* 0x0000000fff0e7e24 */ /* 0x000fe2000f8e00ff */
[----:B------:R-:W-:Y:S01]  /*1c00*/  CS2R R46, SRZ ;  /* 0x00000000002e7805 */ /* 0x000fe2000001ff00 */
[C---:B------:R-:W-:Y:S01]  /*1c10*/  IMAD.IADD R227, R231.reuse, 0x1, R2 ;  /* 0x00000001e7e37824 */ /* 0x040fe200078e0202 */
[----:B------:R-:W-:Y:S01]  /*1c20*/  CS2R R42, SRZ ;  /* 0x00000000002a7805 */ /* 0x000fe2000001ff00 */
[----:B------:R-:W-:Y:S01]  /*1c30*/  IMAD.IADD R226, R231, 0x1, R0 ;  /* 0x00000001e7e27824 */ /* 0x000fe200078e0200 */
[----:B------:R-:W-:Y:S01]  /*1c40*/  IADD3 R19, -R237, UR13, -R14 ;  /* 0x0000000ded137c10 */ /* 0x000fe2000fffe90e */
[----:B------:R-:W-:Y:S01]  /*1c50*/  IMAD.IADD R225, R0, 0x1, R227 ;  /* 0x0000000100e17824 */ /* 0x000fe200078e02e3 */
[----:B------:R-:W-:Y:S01]  /*1c60*/  IADD3 R14, -R14, UR13, -R237 ;  /* 0x0000000d0e0e7c10 */ /* 0x000fe2000fffe9ed */
[----:B------:R-:W-:Y:S01]  /*1c70*/  IMAD.U32 R20, RZ, RZ, UR18 ;  /* 0x00000012ff147e24 */ /* 0x000fe2000f8e00ff */
[----:B------:R-:W-:Y:S01]  /*1c80*/  ISETP.LT.OR P3, PT, R19, 0x1, !P5 ;  /* 0x000000011300780c */ /* 0x000fe20006f61670 */
[----:B------:R-:W-:Y:S01]  /*1c90*/  IMAD.IADD R37, R37, 0x1, R23 ;  /* 0x0000000125257824 */ /* 0x000fe200078e0217 */
[C---:B------:R-:W-:Y:S01]  /*1ca0*/  ISETP.LT.OR P0, PT, R19.reuse, 0x1, !P4 ;  /* 0x000000011300780c */ /* 0x040fe20006701670 */
[----:B------:R-:W-:Y:S01]  /*1cb0*/  IMAD.WIDE.U32 R20, R20, UR6, R44 ;  /* 0x0000000614147c25 */ /* 0x000fe2000f8e002c */
[C---:B------:R-:W-:Y:S01]  /*1cc0*/  ISETP.LT.OR P5, PT, R19.reuse, 0x21, !P5 ;  /* 0x000000211300780c */ /* 0x040fe20006fa1670 */
[----:B------:R-:W-:Y:S01]  /*1cd0*/  UIADD3 UR7, UR7, -UR13, URZ ;  /* 0x8000000d07077290 */ /* 0x000fe2000fffe03f */
[----:B------:R-:W-:Y:S01]  /*1ce0*/  ISETP.LT.OR P4, PT, R19, 0x21, !P4 ;  /* 0x000000211300780c */ /* 0x000fe20006781670 */
[----:B------:R-:W-:Y:S01]  /*1cf0*/  IMAD R246, R13, c[0x0][0x278], RZ ;  /* 0x00009e000df67a24 */ /* 0x000fe200078e02ff */
[----:B------:R-:W-:Y:S01]  /*1d00*/  IADD3 R2, R21, UR9, RZ ;  /* 0x0000000915027c10 */ /* 0x000fe2000fffe0ff */
[----:B------:R-:W-:Y:S01]  /*1d10*/  USHF.L.U32 UR9, UR4, 0x5, URZ ;  /* 0x0000000504097899 */ /* 0x000fe2000800063f */
[C---:B------:R-:W-:Y:S01]  /*1d20*/  IMAD.WIDE.U32 R40, R11.reuse, c[0x0][0x278], R36 ;  /* 0x00009e000b287a25 */ /* 0x040fe200078e0024 */
[----:B------:R-:W-:Y:S01]  /*1d30*/  USHF.R.S32.HI UR4, URZ, 0x1f, UR15 ;  /* 0x0000001f3f047899 */ /* 0x000fe2000801140f */
[----:B------:R-:W-:Y:S01]  /*1d40*/  SHF.R.S32.HI R23, RZ, 0x1f, R18 ;  /* 0x0000001fff177819 */ /* 0x000fe20000011412 */
[----:B------:R-:W2:Y:S01]  /*1d50*/  LDSM.16.M88.4 R148, [R231+0x6080] ;  /* 0x00608000e794783b */ /* 0x000ea20000000200 */
[----:B------:R-:W-:Y:S01]  /*1d60*/  IMAD R246, R11, c[0x0][0x27c], R246 ;  /* 0x00009f000bf67a24 */ /* 0x000fe200078e02f6 */
[----:B-1----:R-:W-:Y:S01]  /*1d70*/  CS2R R44, SRZ ;  /* 0x00000000002c7805 */ /* 0x002fe2000001ff00 */
[----:B------:R-:W-:Y:S01]  /*1d80*/  IMAD.U32 R21, RZ, RZ, UR9 ;  /* 0x00000009ff157e24 */ /* 0x000fe2000f8e00ff */
[----:B------:R-:W1:Y:S01]  /*1d90*/  LDSM.16.M88.4 R152, [R227+0x6080] ;  /* 0x00608000e398783b */ /* 0x000e620000000200 */
[C---:B----4-:R-:W-:Y:S01]  /*1da0*/  IMAD R24, R22.reuse, c[0x0][0x288], RZ ;  /* 0x0000a20016187a24 */ /* 0x050fe200078e02ff */
[----:B------:R-:W-:Y:S01]  /*1db0*/  LEA.HI R23, R23, R18, RZ, 0x2 ;  /* 0x0000001217177211 */ /* 0x000fe200078f10ff */
[----:B------:R-:W-:Y:S01]  /*1dc0*/  IMAD R22, R22, c[0x0][0x238], RZ ;  /* 0x00008e0016167a24 */ /* 0x000fe200078e02ff */
[----:B------:R-:W4:Y:S01]  /*1dd0*/  LDSM.16.M88.4 R156, [R226+0x6080] ;  /* 0x00608000e29c783b */ /* 0x000f220000000200 */
[----:B------:R-:W-:Y:S01]  /*1de0*/  IMAD.IADD R246, R41, 0x1, R246 ;  /* 0x0000000129f67824 */ /* 0x000fe200078e02f6 */
[----:B------:R-:W-:Y:S01]  /*1df0*/  LOP3.LUT R23, R23, 0x1ffffffc, RZ, 0xc0, !PT ;  /* 0x1ffffffc17177812 */ /* 0x000fe200078ec0ff */
[C---:B------:R-:W-:Y:S01]  /*1e00*/  IMAD R24, R3.reuse, c[0x0][0x28c], R24 ;  /* 0x0000a30003187a24 */ /* 0x040fe200078e0218 */
[----:B------:R-:W1:Y:S01]  /*1e10*/  LDSM.16.M88.4 R164, [R231+0x8080] ;  /* 0x00808000e7a4783b */ /* 0x000e620000000200 */
[C---:B------:R-:W-:Y:S01]  /*1e20*/  IMAD R22, R3.reuse, c[0x0][0x23c], R22 ;  /* 0x00008f0003167a24 */ /* 0x040fe200078e0216 */
[----:B------:R-:W-:Y:S01]  /*1e30*/  UISETP.GT.AND UP1, UPT, UR10, -0x1, UPT ;  /* 0xffffffff0a00788c */ /* 0x000fe2000bf24270 */
[----:B------:R-:W-:Y:S01]  /*1e40*/  IMAD.WIDE.U32 R28, R3, c[0x0][0x288], R28 ;  /* 0x0000a200031c7a25 */ /* 0x000fe200078e001c */
[----:B------:R-:W1:Y:S03]  /*1e50*/  LDSM.16.M88.4 R168, [R227+0x8080] ;  /* 0x00808000e3a8783b */ /* 0x000e660000000200 */
[----:B------:R-:W-:Y:S01]  /*1e60*/  IMAD.IADD R27, R27, 0x1, R22 ;  /* 0x000000011b1b7824 */ /* 0x000fe200078e0216 */
[----:B------:R-:W1:Y:S01]  /*1e70*/  LDSM.16.M88.4 R172, [R226+0x8080] ;  /* 0x00808000e2ac783b */ /* 0x000e620000000200 */
[----:B------:R-:W-:Y:S01]  /*1e80*/  LOP3.LUT R22, R17, 0xfffffff0, RZ, 0xc0, !PT ;  /* 0xfffffff011167812 */ /* 0x000fe200078ec0ff */
[----:B------:R-:W-:-:S02]  /*1e90*/  IMAD.IADD R247, R18, 0x1, -R23 ;  /* 0x0000000112f77824 */ /* 0x000fc400078e0a17 */
[----:B------:R-:W1:Y:S01]  /*1ea0*/  LDSM.16.M88.4 R180, [R231+0xa080] ;  /* 0x00a08000e7b4783b */ /* 0x000e620000000200 */
[C---:B------:R-:W-:Y:S02]  /*1eb0*/  IMAD R18, R13.reuse, c[0x0][0x290], RZ ;  /* 0x0000a4000d127a24 */ /* 0x040fe400078e02ff */
[----:B------:R-:W-:Y:S01]  /*1ec0*/  IMAD R242, R13, c[0x0][0x240], RZ ;  /* 0x000090000df27a24 */ /* 0x000fe200078e02ff */
[----:B------:R-:W1:Y:S01]  /*1ed0*/  LDSM.16.M88.4 R184, [R227+0xa080] ;  /* 0x00a08000e3b8783b */ /* 0x000e620000000200 */
[----:B------:R-:W-:Y:S02]  /*1ee0*/  IMAD.IADD R13, R233, 0x1, -R22 ;  /* 0x00000001e90d7824 */ /* 0x000fe400078e0a16 */
[----:B------:R-:W-:Y:S01]  /*1ef0*/  IMAD R243, R11, c[0x0][0x294], R18 ;  /* 0x0000a5000bf37a24 */ /* 0x000fe200078e0212 */
[----:B------:R-:W1:Y:S01]  /*1f00*/  LDSM.16.M88.4 R188, [R226+0xa080] ;  /* 0x00a08000e2bc783b */ /* 0x000e620000000200 */
[----:B------:R-:W-:Y:S01]  /*1f10*/  IMAD.SHL.U32 R12, R12, 0x10, RZ ;  /* 0x000000100c0c7824 */ /* 0x000fe200078e00ff */
[----:B------:R-:W-:Y:S01]  /*1f20*/  SHF.R.S32.HI R18, RZ, 0x1f, R13 ;  /* 0x0000001fff127819 */ /* 0x000fe2000001140d */
[----:B------:R-:W-:Y:S01]  /*1f30*/  IMAD.IADD R10, R233, 0x1, -R10 ;  /* 0x00000001e90a7824 */ /* 0x000fe200078e0a0a */
[----:B------:R-:W1:Y:S01]  /*1f40*/  LDSM.16.M88.4 R160, [R225+0x6080] ;  /* 0x00608000e1a0783b */ /* 0x000e620000000200 */
[C---:B------:R-:W-:Y:S01]  /*1f50*/  IMAD R242, R11.reuse, c[0x0][0x244], R242 ;  /* 0x000091000bf27a24 */ /* 0x040fe200078e02f2 */
[----:B------:R-:W-:Y:S01]  /*1f60*/  LEA.HI R18, R18, R13, RZ, 0x3 ;  /* 0x0000000d12127211 */ /* 0x000fe200078f18ff */
[----:B------:R-:W-:Y:S01]  /*1f70*/  IMAD.WIDE.U32 R116, R11, c[0x0][0x240], R26 ;  /* 0x000090000b747a25 */ /* 0x000fe200078e001a */
[----:B------:R-:W1:Y:S01]  /*1f80*/  LDSM.16.M88.4 R176, [R225+0x8080] ;  /* 0x00808000e1b0783b */ /* 0x000e620000000200 */
[----:B------:R-:W-:Y:S01]  /*1f90*/  LOP3.LUT R9, R9, 0x10, R12, 0xf8, !PT ;  /* 0x0000001009097812 */ /* 0x000fe200078ef80c */
[----:B------:R-:W-:Y:S01]  /*1fa0*/  CS2R R26, SRZ ;  /* 0x00000000001a7805 */ /* 0x000fe2000001ff00 */
[----:B------:R-:W-:Y:S01]  /*1fb0*/  LOP3.LUT R22, R18, 0xfffffff8, RZ, 0xc0, !PT ;  /* 0xfffffff812167812 */ /* 0x000fe200078ec0ff */
[----:B------:R-:W1:Y:S01]  /*1fc0*/  LDSM.16.M88.4 R192, [R225+0xa080] ;  /* 0x00a08000e1c0783b */ /* 0x000e620000000200 */
[----:B------:R-:W-:Y:S01]  /*1fd0*/  LOP3.LUT R9, R9, 0x8, R8, 0xf8, !PT ;  /* 0x0000000809097812 */ /* 0x000fe200078ef808 */
[----:B------:R-:W-:-:S02]  /*1fe0*/  IMAD.U32 R252, RZ, RZ, UR5 ;  /* 0x00000005fffc7e24 */ /* 0x000fc4000f8e00ff */
[----:B------:R-:W-:Y:S01]  /*1ff0*/  BAR.SYNC.DEFER_BLOCKING 0x0 ;  /* 0x0000000000007b1d */ /* 0x000fe20000010000 */
[----:B------:R-:W-:Y:S01]  /*2000*/  IMAD.IADD R13, R13, 0x1, -R22 ;  /* 0x000000010d0d7824 */ /* 0x000fe200078e0a16 */
[----:B------:R-:W-:Y:S01]  /*2010*/  LOP3.LUT R9, R9, R6, RZ, 0x3c, !PT ;  /* 0x0000000609097212 */ /* 0x000fe200078e3cff */
[----:B------:R-:W-:Y:S01]  /*2020*/  CS2R R22, SRZ ;  /* 0x0000000000167805 */ /* 0x000fe2000001ff00 */
[----:B------:R-:W-:Y:S02]  /*2030*/  IMAD.IADD R242, R117, 0x1, R242 ;  /* 0x0000000175f27824 */ /* 0x000fe400078e02f2 */
[----:B------:R-:W-:Y:S01]  /*2040*/  IMAD.SHL.U32 R6, R13, 0x40, RZ ;  /* 0x000000400d067824 */ /* 0x000fe200078e00ff */
[----:B------:R5:W-:Y:S01]  /*2050*/  STL.64 [R1+0x18], R40 ;  /* 0x0000182801007387 */ /* 0x000be20000100a00 */
[----:B------:R-:W-:Y:S02]  /*2060*/  IMAD R229, R4, 0x200, R9 ;  /* 0x0000020004e57824 */ /* 0x000fe400078e0209 */
[----:B------:R-:W-:-:S02]  /*2070*/  IMAD.SHL.U32 R9, R18, 0x40, RZ ;  /* 0x0000004012097824 */ /* 0x000fc400078e00ff */
[C---:B------:R-:W-:Y:S02]  /*2080*/  IMAD R0, R229.reuse, 0x2, R0 ;  /* 0x00000002e5007824 */ /* 0x040fe400078e0200 */
[----:B------:R-:W-:Y:S01]  /*2090*/  IMAD.SHL.U32 R229, R229, 0x2, RZ ;  /* 0x00000002e5e57824 */ /* 0x000fe200078e00ff */
[----:B------:R-:W-:Y:S01]  /*20a0*/  LOP3.LUT R9, R9, 0xfffffe00, RZ, 0xc0, !PT ;  /* 0xfffffe0009097812 */ /* 0x000fe200078ec0ff */
[----:B------:R-:W-:Y:S01]  /*20b0*/  @!PT LDS RZ, [RZ] ;  /* 0x00000000fffff984 */ /* 0x000fe20000000800 */
[----:B------:R-:W-:Y:S01]  /*20c0*/  @!PT LDS RZ, [RZ] ;  /* 0x00000000fffff984 */ /* 0x000fe20000000800 */
[----:B------:R-:W-:Y:S01]  /*20d0*/  @!PT LDS RZ, [RZ] ;  /* 0x00000000fffff984 */ /* 0x000fe20000000800 */
[----:B------:R1:W-:Y:S01]  /*20e0*/  LDGSTS.E.BYPASS.LTC128B.128 [R235+0x6080], [R38.64], !P3 ;  /* 0x0608000026eb7fae */ /* 0x0003e2000d901d50 */
[C---:B------:R-:W-:Y:S02]  /*20f0*/  ISETP.LT.OR P3, PT, R19.reuse, 0x1, !P2 ;  /* 0x000000011300780c */ /* 0x040fe40005761670 */
[----:B------:R-:W-:Y:S01]  /*2100*/  ISETP.LT.OR P2, PT, R19, 0x21, !P2 ;  /* 0x000000211300780c */ /* 0x000fe20005741670 */
[----:B------:R1:W-:Y:S01]  /*2110*/  LDGSTS.E.BYPASS.LTC128B.128 [R235+0x8080], [R38.64+0x80], !P0 ;  /* 0x0808008026eb7fae */ /* 0x0003e2000c101d50 */
[----:B---3--:R-:W-:Y:S01]  /*2120*/  LEA R34, P0, R20, c[0x0][0x1f0], 0x1 ;  /* 0x00007c0014227a11 */ /* 0x008fe200078008ff */
[----:B------:R-:W-:-:S03]  /*2130*/  IMAD.U32 R19, RZ, RZ, UR9 ;  /* 0x00000009ff137e24 */ /* 0x000fc6000f8e00ff */
[----:B------:R-:W-:Y:S01]  /*2140*/  LEA.HI.X R35, R20, c[0x0][0x1f4], R2, 0x1, P0 ;  /* 0x00007d0014237a11 */ /* 0x000fe200000f0c02 */
[----:B------:R-:W-:Y:S01]  /*2150*/  IMAD.U32 R2, RZ, RZ, UR8 ;  /* 0x00000008ff027e24 */ /* 0x000fe2000f8e00ff */
[----:B------:R-:W-:-:S03]  /*2160*/  LEA R20, P0, R21, R34, 0x1 ;  /* 0x0000002215147211 */ /* 0x000fc600078008ff */
[----:B------:R1:W-:Y:S01]  /*2170*/  LDGSTS.E.BYPASS.LTC128B.128 [R235+0xa080], [R38.64+0x100], !P3 ;  /* 0x0a08010026eb7fae */ /* 0x0003e2000d901d50 */
[----:B------:R-:W-:Y:S02]  /*2180*/  ISETP.GT.AND P3, PT, R233, 0xf, PT ;  /* 0x0000000fe900780c */ /* 0x000fe40003f64270 */
[----:B------:R-:W-:Y:S01]  /*2190*/  LEA.HI.X R21, R19, R35, R2, 0x1, P0 ;  /* 0x0000002313157211 */ /* 0x000fe200000f0c02 */
[----:B------:R3:W-:Y:S01]  /*21a0*/  LDGSTS.E.BYPASS.LTC128B.128 [R235+0x7080], [R32.64], !P5 ;  /* 0x0708000020eb7fae */ /* 0x0007e2000e901d50 */
[C---:B------:R-:W-:Y:S01]  /*21b0*/  ISETP.GE.AND P5, PT, R30.reuse, c[0x0][0x1fc], PT ;  /* 0x00007f001e007a0c */ /* 0x040fe20003fa6270 */
[----:B------:R-:W-:Y:S02]  /*21c0*/  IMAD.MOV.U32 R19, RZ, RZ, c[0x0][0x2a8] ;  /* 0x0000aa00ff137624 */ /* 0x000fe400078e00ff */
[----:B------:R3:W-:Y:S01]  /*21d0*/  LDGSTS.E.BYPASS.LTC128B.128 [R235+0x9080], [R32.64+0x80], !P4 ;  /* 0x0908008020eb7fae */ /* 0x0007e2000e101d50 */
[----:B------:R-:W-:Y:S02]  /*21e0*/  ISETP.GE.AND P4, PT, R30, c[0x0][0x1fc], PT ;  /* 0x00007f001e007a0c */ /* 0x000fe40003f86270 */
[----:B------:R-:W-:Y:S01]  /*21f0*/  CS2R R30, SRZ ;  /* 0x00000000001e7805 */ /* 0x000fe2000001ff00 */
[----:B------:R3:W-:Y:S01]  /*2200*/  LDGSTS.E.BYPASS.LTC128B.128 [R235+0xb080], [R32.64+0x100], !P2 ;  /* 0x0b08010020eb7fae */ /* 0x0007e2000d101d50 */
[----:B------:R-:W-:Y:S01]  /*2210*/  ISETP.GE.AND P2, PT, R16, c[0x0][0x1fc], PT ;  /* 0x00007f0010007a0c */ /* 0x000fe20003f46270 */
[----:B------:R-:W-:Y:S01]  /*2220*/  @!P3 IMAD.SHL.U32 R25, R233, 0x10, RZ ;  /* 0x00000010e919b824 */ /* 0x000fe200078e00ff */
[----:B------:R-:W-:-:S02]  /*2230*/  @!P3 IADD3 R2, P0, R40, UR15, RZ ;  /* 0x0000000f2802bc10 */ /* 0x000fc4000ff1e0ff */
[----:B-----5:R-:W-:Y:S02]  /*2240*/  CS2R R40, SRZ ;  /* 0x0000000000287805 */ /* 0x020fe4000001ff00 */
[----:B------:R-:W-:Y:S02]  /*2250*/  @!P3 IADD3.X R3, R246, UR4, RZ, P0, !PT ;  /* 0x00000004f603bc10 */ /* 0x000fe400087fe4ff */
[----:B------:R-:W-:-:S04]  /*2260*/  @!P3 LEA R36, P0, R2, c[0x0][0x258], 0x2 ;  /* 0x000096000224ba11 */ /* 0x000fc800078010ff */
[----:B------:R-:W-:Y:S02]  /*2270*/  @!P3 LEA.HI.X R37, R2, c[0x0][0x25c], R3, 0x2, P0 ;  /* 0x000097000225ba11 */ /* 0x000fe400000f1403 */
[----:B------:R-:W-:Y:S02]  /*2280*/  ISETP.LT.OR P0, PT, R14, 0x1, P4 ;  /* 0x000000010e00780c */ /* 0x000fe40002701670 */
[----:B------:R-:W-:Y:S01]  /*2290*/  SEL R3, RZ, 0xffffffff, P1 ;  /* 0xffffffffff037807 */ /* 0x000fe20000800000 */
[----:B------:R5:W-:Y:S01]  /*22a0*/  @!P3 LDGSTS.E.BYPASS.LTC128B.128 [R25+0x12080], [R36.64] ;  /* 0x120800002419bfae */ /* 0x000be2000b901d50 */
[----:B------:R-:W-:Y:S02]  /*22b0*/  ISETP.GE.AND P1, PT, R16, c[0x0][0x1fc], PT ;  /* 0x00007f0010007a0c */ /* 0x000fe40003f26270 */
[----:B------:R-:W-:Y:S01]  /*22c0*/  SEL R2, RZ, 0x1, P5 ;  /* 0x00000001ff027807 */ /* 0x000fe20002800000 */
[----:B------:R-:W0:Y:S01]  /*22d0*/  LDGDEPBAR ;  /* 0x00000000000079af */ /* 0x000e220000000000 */
[----:B------:R-:W-:Y:S01]  /*22e0*/  SEL R16, RZ, 0xffffffff, P1 ;  /* 0xffffffffff107807 */ /* 0x000fe20000800000 */
[----:B------:R-:W-:Y:S01]  /*22f0*/  IMAD.SHL.U32 R8, R3, 0x2, RZ ;  /* 0x0000000203087824 */ /* 0x000fe200078e00ff */
[----:B------:R-:W-:-:S02]  /*2300*/  ISETP.GE.AND P1, PT, R15, c[0x0][0x1fc], PT ;  /* 0x00007f000f007a0c */ /* 0x000fc40003f26270 */
[C---:B------:R-:W-:Y:S01]  /*2310*/  ISETP.LT.OR P5, PT, R14.reuse, 0x1, P2 ;  /* 0x000000010e00780c */ /* 0x040fe200017a1670 */
[----:B------:R2:W-:Y:S01]  /*2320*/  LDGSTS.E.BYPASS.LTC128B.128 [R235+0xc080], [R34.64], !P0 ;  /* 0x0c08000022eb7fae */ /* 0x0005e2000c101d50 */
[----:B------:R-:W-:Y:S01]  /*2330*/  ISETP.LT.OR P0, PT, R14, 0x1, P1 ;  /* 0x000000010e00780c */ /* 0x000fe20000f01670 */
[----:B------:R-:W-:Y:S01]  /*2340*/  IMAD.SHL.U32 R3, R16, 0x2, RZ ;  /* 0x0000000210037824 */ /* 0x000fe200078e00ff */
[C---:B------:R-:W-:Y:S01]  /*2350*/  ISETP.LT.OR P4, PT, R14.reuse, 0x21, P4 ;  /* 0x000000210e00780c */ /* 0x040fe20002781670 */
[----:B---3--:R-:W-:Y:S01]  /*2360*/  CS2R R32, SRZ ;  /* 0x0000000000207805 */ /* 0x008fe2000001ff00 */
[C---:B------:R-:W-:Y:S02]  /*2370*/  ISETP.LT.OR P2, PT, R14.reuse, 0x21, P2 ;  /* 0x000000210e00780c */ /* 0x040fe40001741670 */
[----:B------:R-:W-:Y:S02]  /*2380*/  ISETP.LT.OR P1, PT, R14, 0x21, P1 ;  /* 0x000000210e00780c */ /* 0x000fe40000f21670 */
[----:B------:R-:W-:-:S02]  /*2390*/  LOP3.LUT R2, R3, 0x2, R2, 0xe2, !PT ;  /* 0x0000000203027812 */ /* 0x000fc400078ee202 */
[----:B------:R-:W-:Y:S01]  /*23a0*/  LOP3.LUT R249, R8, 0x2, R249, 0xe2, !PT ;  /* 0x0000000208f97812 */ /* 0x000fe200078ee2f9 */
[----:B------:R2:W-:Y:S01]  /*23b0*/  LDGSTS.E.BYPASS.LTC128B.128 [R235+0xe080], [R34.64+0x80], !P5 ;  /* 0x0e08008022eb7fae */ /* 0x0005e2000e901d50 */
[----:B------:R-:W-:-:S03]  /*23c0*/  ISETP.GE.AND P5, PT, R19, 0x1, PT ;  /* 0x000000011300780c */ /* 0x000fc60003fa6270 */
[----:B------:R2:W-:Y:S01]  /*23d0*/  LDGSTS.E.BYPASS.LTC128B.128 [R235+0x10080], [R34.64+0x100], !P0 ;  /* 0x1008010022eb7fae */ /* 0x0005e2000c101d50 */
[----:B------:R-:W-:Y:S01]  /*23e0*/  ISETP.GE.AND P0, PT, R15, c[0x0][0x1fc], PT ;  /* 0x00007f000f007a0c */ /* 0x000fe20003f06270 */
[----:B-----5:R-:W-:Y:S01]  /*23f0*/  IMAD.IADD R25, R29, 0x1, R24 ;  /* 0x000000011d197824 */ /* 0x020fe200078e0218 */
[----:B------:R-:W-:Y:S01]  /*2400*/  SHF.R.S32.HI R15, RZ, 0x1f, R10 ;  /* 0x0000001fff0f7819 */ /* 0x000fe2000001140a */
[----:B------:R-:W-:Y:S01]  /*2410*/  IMAD.MOV.U32 R24, RZ, RZ, R28 ;  /* 0x000000ffff187224 */ /* 0x000fe200078e001c */
[----:B------:R3:W-:Y:S01]  /*2420*/  LDGSTS.E.BYPASS.LTC128B.128 [R235+0xd080], [R20.64], !P4 ;  /* 0x0d08000014eb7fae */ /* 0x0007e2000e101d50 */
[----:B------:R-:W-:Y:S01]  /*2430*/  LOP3.LUT P4, RZ, R13, 0x4, RZ, 0xc0, !PT ;  /* 0x000000040dff7812 */ /* 0x000fe2000788c0ff */
[----:B------:R-:W-:Y:S01]  /*2440*/  CS2R R36, SRZ ;  /* 0x0000000000247805 */ /* 0x000fe2000001ff00 */
[----:B------:R-:W-:Y:S01]  /*2450*/  LEA.HI R250, R15, R10, RZ, 0x2 ;  /* 0x0000000a0ffa7211 */ /* 0x000fe200078f10ff */
[----:B-1----:R-:W-:Y:S01]  /*2460*/  IMAD.WIDE.U32 R38, R11, c[0x0][0x290], R24 ;  /* 0x0000a4000b267a25 */ /* 0x002fe200078e0018 */
[----:B------:R3:W-:Y:S01]  /*2470*/  LDGSTS.E.BYPASS.LTC128B.128 [R235+0xf080], [R20.64+0x80], !P2 ;  /* 0x0f08008014eb7fae */ /* 0x0007e2000d101d50 */
[----:B------:R-:W-:Y:S01]  /*2480*/  LOP3.LUT P2, RZ, R13, 0x2, RZ, 0xc0, !PT ;  /* 0x000000020dff7812 */ /* 0x000fe2000784c0ff */
[----:B------:R-:W-:Y:S01]  /*2490*/  CS2R R28, SRZ ;  /* 0x00000000001c7805 */ /* 0x000fe2000001ff00 */
[----:B------:R-:W-:Y:S01]  /*24a0*/  LOP3.LUT R11, R250, 0x7ffffffc, RZ, 0xc0, !PT ;  /* 0x7ffffffcfa0b7812 */ /* 0x000fe200078ec0ff */
[----:B------:R3:W-:Y:S01]  /*24b0*/  LDGSTS.E.BYPASS.LTC128B.128 [R235+0x11080], [R20.64+0x100], !P1 ;  /* 0x1108010014eb7fae */ /* 0x0007e2000c901d50 */
[----:B------:R-:W-:Y:S01]  /*24c0*/  ISETP.GE.AND P1, PT, R233, 0x10, PT ;  /* 0x00000010e900780c */ /* 0x000fe20003f26270 */
[----:B------:R-:W-:Y:S01]  /*24d0*/  IMAD.SHL.U32 R13, R4, 0x8, RZ ;  /* 0x00000008040d7824 */ /* 0x000fe200078e00ff */
[----:B------:R-:W-:Y:S01]  /*24e0*/  LEA.HI.SX32 R250, R250, R12, 0x1e ;  /* 0x0000000cfafa7211 */ /* 0x000fe200078ff2ff */
[----:B------:R-:W-:Y:S01]  /*24f0*/  IMAD.SHL.U32 R12, R4, 0x20, RZ ;  /* 0x00000020040c7824 */ /* 0x000fe200078e00ff */
[----:B------:R-:W-:Y:S01]  /*2500*/  SEL R3, RZ, 0x4, P0 ;  /* 0x00000004ff037807 */ /* 0x000fe20000000000 */
[----:B------:R-:W-:Y:S01]  /*2510*/  IMAD.IADD R10, R10, 0x1, -R11 ;  /* 0x000000010a0a7824 */ /* 0x000fe200078e0a0b */
[----:B------:R-:W-:Y:S01]  /*2520*/  LOP3.LUT R4, R6, 0x1c0, RZ, 0xc0, !PT ;  /* 0x000001c006047812 */ /* 0x000fe200078ec0ff */
[----:B------:R-:W-:Y:S01]  /*2530*/  IMAD.IADD R243, R39, 0x1, R243 ;  /* 0x0000000127f37824 */ /* 0x000fe200078e02f3 */
[----:B------:R-:W-:Y:S01]  /*2540*/  IADD3 R6, P0, R38, UR15, RZ ;  /* 0x0000000f26067c10 */ /* 0x000fe2000ff1e0ff */
[----:B------:R-:W-:Y:S01]  /*2550*/  IMAD R247, R247, 0x4, R10 ;  /* 0x00000004f7f77824 */ /* 0x000fe200078e020a */
[----:B------:R-:W-:Y:S01]  /*2560*/  LOP3.LUT R7, R7, 0x20, R12, 0xf8, !PT ;  /* 0x0000002007077812 */ /* 0x000fe200078ef80c */
[----:B------:R1:W-:Y:S01]  /*2570*/  STL.64 [R1+0x10], R38 ;  /* 0x0000102601007387 */ /* 0x0003e20000100a00 */
[----:B------:R-:W-:Y:S01]  /*2580*/  LOP3.LUT R13, R4, 0x8, R13, 0xf8, !PT ;  /* 0x00000008040d7812 */ /* 0x000fe200078ef80d */
[----:B------:R-:W-:Y:S01]  /*2590*/  IMAD.SHL.U32 R247, R247, 0x2, RZ ;  /* 0x00000002f7f77824 */ /* 0x000fe200078e00ff */
[--C-:B------:R-:W-:Y:S01]  /*25a0*/  SHF.R.U32.HI R10, RZ, 0x3, R4.reuse ;  /* 0x00000003ff0a7819 */ /* 0x100fe20000011604 */
[----:B------:R4:W-:Y:S01]  /*25b0*/  STL.64 [R1+0x8], R116 ;  /* 0x0000087401007387 */ /* 0x0009e20000100a00 */
[----:B------:R-:W-:Y:S01]  /*25c0*/  IADD3.X R11, R243, UR4, RZ, P0, !PT ;  /* 0x00000004f30b7c10 */ /* 0x000fe200087fe4ff */
[----:B------:R-:W-:Y:S01]  /*25d0*/  ULDC UR4, c[0x0][0x2a0] ;  /* 0x0000a80000047ab9 */ /* 0x000fe20000000800 */
[----:B------:R-:W-:Y:S01]  /*25e0*/  LEA R12, P0, R6, c[0x0][0x280], 0x2 ;  /* 0x0000a000060c7a11 */ /* 0x000fe200078010ff */
[----:B------:R-:W-:Y:S01]  /*25f0*/  ULOP3.LUT UR4, URZ, UR4, URZ, 0x33, !UPT ;  /* 0x000000043f047292 */ /* 0x000fe2000f8e333f */
[----:B------:R-:W-:Y:S01]  /*2600*/  LOP3.LUT R8, R13, R10, RZ, 0x3c, !PT ;  /* 0x0000000a0d087212 */ /* 0x000fe200078e3cff */
[----:B--2---:R-:W-:Y:S01]  /*2610*/  CS2R R34, SRZ ;  /* 0x0000000000227805 */ /* 0x004fe2000001ff00 */
[----:B------:R-:W-:Y:S01]  /*2620*/  LOP3.LUT R228, R10, R7, R4, 0x1e, !PT ;  /* 0x000000070ae47212 */ /* 0x000fe200078e1e04 */
[----:B------:R-:W-:Y:S01]  /*2630*/  @!P1 IMAD.SHL.U32 R7, R233, 0x10, RZ ;  /* 0x00000010e9079824 */ /* 0x000fe200078e00ff */
[----:B------:R-:W-:Y:S01]  /*2640*/  LEA.HI.X R13, R6, c[0x0][0x284], R11, 0x2, P0 ;  /* 0x0000a100060d7a11 */ /* 0x000fe200000f140b */
[----:B------:R-:W-:Y:S01]  /*2650*/  CS2R R24, SRZ ;  /* 0x0000000000187805 */ /* 0x000fe2000001ff00 */
[----:B------:R-:W-:Y:S01]  /*2660*/  LOP3.LUT R248, R2, R3, RZ, 0xfc, !PT ;  /* 0x0000000302f87212 */ /* 0x000fe200078efcff */
[----:B------:R-:W-:Y:S01]  /*2670*/  IMAD.MOV.U32 R3, RZ, RZ, 0x10 ;  /* 0x00000010ff037424 */ /* 0x000fe200078e00ff */
[-C--:B------:R-:W-:Y:S01]  /*2680*/  IADD3 R230, R8, R9.reuse, R230 ;  /* 0x0000000908e67210 */ /* 0x080fe20007ffe0e6 */
[----:B------:R2:W-:Y:S01]  /*2690*/  @!P1 LDGSTS.E.BYPASS.LTC128B.128 [R7+0x12180], [R12.64] ;  /* 0x121800000c079fae */ /* 0x0005e2000b901d50 */
[----:B------:R-:W-:Y:S01]  /*26a0*/  LOP3.LUT R228, R228, R9, RZ, 0xfc, !PT ;  /* 0x00000009e4e47212 */ /* 0x000fe200078efcff */
[----:B---3--:R-:W-:Y:S01]  /*26b0*/  CS2R R20, SRZ ;  /* 0x0000000000147805 */ /* 0x008fe2000001ff00 */
[----:B------:R-:W-:Y:S01]  /*26c0*/  SEL R3, R3, 0xfffffff0, !P2 ;  /* 0xfffffff003037807 */ /* 0x000fe20005000000 */
[----:B------:R-:W0:Y:S01]  /*26d0*/  LDGDEPBAR ;  /* 0x00000000000079af */ /* 0x000e220000000000 */
[----:B------:R-:W-:Y:S01]  /*26e0*/  IMAD.SHL.U32 R230, R230, 0x2, RZ ;  /* 0x00000002e6e67824 */ /* 0x000fe200078e00ff */
[----:B------:R-:W-:Y:S01]  /*26f0*/  SEL R5, R5, 0xffffffe0, !P4 ;  /* 0xffffffe005057807 */ /* 0x000fe20006000000 */
[----:B------:R-:W-:Y:S01]  /*2700*/  IMAD.SHL.U32 R228, R228, 0x2, RZ ;  /* 0x00000002e4e47824 */ /* 0x000fe200078e00ff */
[----:B------:R-:W-:Y:S01]  /*2710*/  IADD3 R252, R252, -UR13, -R247 ;  /* 0x8000000dfcfc7c10 */ /* 0x000fe2000fffe8f7 */
[--C-:B------:R-:W-:Y:S01]  /*2720*/  IMAD R224, R3, 0x2, R230.reuse ;  /* 0x0000000203e07824 */ /* 0x100fe200078e02e6 */
[----:B-1----:R-:W-:Y:S01]  /*2730*/  CS2R R38, SRZ ;  /* 0x0000000000267805 */ /* 0x002fe2000001ff00 */
[----:B------:R-:W-:Y:S01]  /*2740*/  IADD3 R239, -R247, UR11, RZ ;  /* 0x0000000bf7ef7c10 */ /* 0x000fe2000fffe1ff */
[C---:B------:R-:W-:Y:S01]  /*2750*/  IMAD R3, R5.reuse, 0x2, R230 ;  /* 0x0000000205037824 */ /* 0x040fe200078e02e6 */
[C---:B------:R-:W-:Y:S01]  /*2760*/  IADD3 R251, R252.reuse, c[0x0][0x2a4], RZ ;  /* 0x0000a900fcfb7a10 */ /* 0x040fe20007ffe0ff */
[----:B------:R-:W-:Y:S01]  /*2770*/  IMAD R2, R5, 0x2, R224 ;  /* 0x0000000205027824 */ /* 0x000fe200078e02e0 */
[----:B----4-:R-:W-:-:S02]  /*2780*/  IADD3 R252, R252, UR4, RZ ;  /* 0x00000004fcfc7c10 */ /* 0x010fc4000fffe0ff */
.L_x_405:
        /* <DEDUP_REMOVED lines=8> */
[----:B------:R-:W1:Y:S06]  /*2810*/  LDSM.16.M88.4 R120, [R231+0x80] ;  /* 0x00008000e778783b */ /* 0x000e6c0000000200 */
[----:B------:R-:W3:Y:S06]  /*2820*/  LDSM.16.M88.4 R124, [R230+0x7080] ;  /* 0x00708000e67c783b */ /* 0x000eec0000000200 */
[----:B------:R-:W-:Y:S06]  /*2830*/  LDSM.16.M88.4 R128, [R224+0x6080] ;  /* 0x00608000e080783b */ /* 0x000fec0000000200 */
[----:B------:R-:W4:Y:S06]  /*2840*/  LDSM.16.M88.4 R132, [R227+0x80] ;  /* 0x00008000e384783b */ /* 0x000f2c0000000200 */
[----:B------:R-:W5:Y:S06]  /*2850*/  LDSM.16.M88.4 R136, [R224+0x7080] ;  /* 0x00708000e088783b */ /* 0x000f6c0000000200 */
[----:B------:R-:W-:Y:S06]  /*2860*/  LDSM.16.M88.4 R140, [R3+0x6080] ;  /* 0x00608000038c783b */ /* 0x000fec0000000200 */
[----:B------:R-:W2:Y:S02]  /*2870*/  LDSM.16.M88.4 R144, [R226+0x80] ;  /* 0x00008000e290783b */ /* 0x000ea40000000200 */
        /* <DEDUP_REMOVED lines=126> */
.L_x_389:
[----:B------:R-:W-:Y:S04]  /*3060*/  MOV R4, c[0x0][0x2a8] ;  /* 0x0000aa0000047a02 */ /* 0x000fe80000000f00 */
[----:B------:R-:W-:Y:S11]  /*3070*/  ISETP.NE.AND P0, PT, R4, 0x1, PT ;  /* 0x000000010400780c */ /* 0x000ff60003f05270 */
[----:B------:R-:W-:Y:S02]  /*3080*/  @!UPT UIADD3 URZ, URZ, URZ, URZ ;  /* 0x0000003f3f3ff290 */ /* 0x000fe4000fffe03f */
[----:B------:R-:W-:Y:S05]  /*3090*/  @P0 IMAD.HI.U32 R4, R5, c[0x0][0x2ac], RZ ;  /* 0x0000ab0005040a27 */ /* 0x000fea00078e00ff */
[----:B------:R-:W-:Y:S02]  /*30a0*/  @P0 SHF.R.U32.HI R5, RZ, c[0x0][0x2b0], R4 ;  /* 0x0000ac00ff050a19 */ /* 0x000fe40000011604 */
.L_x_390:
[----:B------:R-:W-:Y:S05]  /*30b0*/  BSYNC B0 ;  /* 0x0000000000007941 */ /* 0x000fea0003800000 */
.L_x_388:
[----:B------:R-:W-:Y:S04]  /*30c0*/  IMAD.MOV.U32 R4, RZ, RZ, c[0x0][0x2a8] ;  /* 0x0000aa00ff047624 */ /* 0x000fe800078e00ff */
[----:B------:R-:W-:Y:S04]  /*30d0*/  IMAD R4, R5, R4, -UR14 ;  /* 0x8000000e05047e24 */ /* 0x000fe8000f8e0204 */
[----:B------:R-:W-:Y:S05]  /*30e0*/  IMAD.IADD R4, R4, 0x1, -R247 ;  /* 0x0000000104047824 */ /* 0x000fea00078e0af7 */
[----:B------:R-:W-:Y:S02]  /*30f0*/  IADD3 R5, R4, c[0x0][0x2a8], RZ ;  /* 0x0000aa0004057a10 */ /* 0x000fe40007ffe0ff */
[----:B------:R-:W-:Y:S02]  /*3100*/  IMNMX R217, R217, R4, !PT ;  /* 0x00000004d9d97217 */ /* 0x000fe40007800200 */
[----:B------:R-:W-:Y:S02]  /*3110*/  IMNMX R216, R216, R5, PT ;  /* 0x00000005d8d87217 */ /* 0x000fe40003800200 */
.L_x_387:
        /* <DEDUP_REMOVED lines=18> */
.L_x_393:
[----:B------:R-:W-:Y:S04]  /*3240*/  MOV R4, c[0x0][0x2a8] ;  /* 0x0000aa0000047a02 */ /* 0x000fe80000000f00 */
[----:B------:R-:W-:Y:S11]  /*3250*/  ISETP.NE.AND P0, PT, R4, 0x1, PT ;  /* 0x000000010400780c */ /* 0x000ff60003f05270 */
[----:B------:R-:W-:Y:S02]  /*3260*/  @!UPT UIADD3 URZ, URZ, URZ, URZ ;  /* 0x0000003f3f3ff290 */ /* 0x000fe4000fffe03f */
[----:B------:R-:W-:Y:S05]  /*3270*/  @P0 IMAD.HI.U32 R4, R5, c[0x0][0x2ac], RZ ;  /* 0x0000ab0005040a27 */ /* 0x000fea00078e00ff */
[----:B------:R-:W-:Y:S02]  /*3280*/  @P0 SHF.R.U32.HI R5, RZ, c[0x0][0x2b0], R4 ;  /* 0x0000ac00ff050a19 */ /* 0x000fe40000011604 */
.L_x_394:
[----:B------:R-:W-:Y:S05]  /*3290*/  BSYNC B0 ;  /* 0x0000000000007941 */ /* 0x000fea0003800000 */
.L_x_392:
[----:B------:R-:W-:Y:S04]  /*32a0*/  IMAD.MOV.U32 R4, RZ, RZ, c[0x0][0x2a8] ;  /* 0x0000aa00ff047624 */ /* 0x000fe800078e00ff */
[----:B------:R-:W-:Y:S04]  /*32b0*/  IMAD R4, R5, R4, -UR14 ;  /* 0x8000000e05047e24 */ /* 0x000fe8000f8e0204 */
[----:B------:R-:W-:Y:S05]  /*32c0*/  IMAD.IADD R4, R4, 0x1, -R247 ;  /* 0x0000000104047824 */ /* 0x000fea00078e0af7 */
[----:B------:R-:W-:Y:S02]  /*32d0*/  IADD3 R5, R4, c[0x0][0x2a8], RZ ;  /* 0x0000aa0004057a10 */ /* 0x000fe40007ffe0ff */
[----:B------:R-:W-:Y:S02]  /*32e0*/  IMNMX R141, R141, R4, !PT ;  /* 0x000000048d8d7217 */ /* 0x000fe40007800200 */
[----:B------:R-:W-:Y:S02]  /*32f0*/  IMNMX R140, R140, R5, PT ;  /* 0x000000058c8c7217 */ /* 0x000fe40003800200 */
.L_x_391:
        /* <DEDUP_REMOVED lines=18> */
.L_x_397:
[----:B------:R-:W-:Y:S04]  /*3420*/  MOV R4, c[0x0][0x2a8] ;  /* 0x0000aa0000047a02 */ /* 0x000fe80000000f00 */
[----:B------:R-:W-:Y:S11]  /*3430*/  ISETP.NE.AND P0, PT, R4, 0x1, PT ;  /* 0x000000010400780c */ /* 0x000ff60003f05270 */
[----:B------:R-:W-:Y:S02]  /*3440*/  @!UPT UIADD3 URZ, URZ, URZ, URZ ;  /* 0x0000003f3f3ff290 */ /* 0x000fe4000fffe03f */
[----:B------:R-:W-:Y:S05]  /*3450*/  @P0 IMAD.HI.U32 R4, R5, c[0x0][0x2ac], RZ ;  /* 0x0000ab0005040a27 */ /* 0x000fea00078e00ff */
[----:B------:R-:W-:Y:S02]  /*3460*/  @P0 SHF.R.U32.HI R5, RZ, c[0x0][0x2b0], R4 ;  /* 0x0000ac00ff050a19 */ /* 0x000fe40000011604 */
.L_x_398:
[----:B------:R-:W-:Y:S05]  /*3470*/  BSYNC B0 ;  /* 0x0000000000007941 */ /* 0x000fea0003800000 */
.L_x_396:
[----:B------:R-:W-:Y:S04]  /*3480*/  IMAD.MOV.U32 R4, RZ, RZ, c[0x0][0x2a8] ;  /* 0x0000aa00ff047624 */ /* 0x000fe800078e00ff */
[----:B------:R-:W-:Y:S04]  /*3490*/  IMAD R4, R5, R4, -UR14 ;  /* 0x8000000e05047e24 */ /* 0x000fe8000f8e0204 */
[----:B------:R-:W-:Y:S05]  /*34a0*/  IMAD.IADD R5, R4, 0x1, -R247 ;  /* 0x0000000104057824 */ /* 0x000fea00078e0af7 */
[----:B------:R-:W-:Y:S02]  /*34b0*/  IADD3 R4, R5, c[0x0][0x2a8], RZ ;  /* 0x0000aa0005047a10 */ /* 0x000fe40007ffe0ff */
[----:B------:R-:W-:Y:S02]  /*34c0*/  IMNMX R138, R138, R5, !PT ;  /* 0x000000058a8a7217 */ /* 0x000fe40007800200 */
[----:B------:R-:W-:Y:S02]  /*34d0*/  IMNMX R139, R139, R4, PT ;  /* 0x000000048b8b7217 */ /* 0x000fe40003800200 */
.L_x_395:
        /* <DEDUP_REMOVED lines=18> */
.L_x_401:
[----:B------:R-:W-:Y:S04]  /*3600*/  MOV R4, c[0x0][0x2a8] ;  /* 0x0000aa0000047a02 */ /* 0x000fe80000000f00 */
[----:B------:R-:W-:Y:S11]  /*3610*/  ISETP.NE.AND P0, PT, R4, 0x1, PT ;  /* 0x000000010400780c */ /* 0x000ff60003f05270 */
[----:B------:R-:W-:Y:S02]  /*3620*/  @!UPT UIADD3 URZ, URZ, URZ, URZ ;  /* 0x0000003f3f3ff290 */ /* 0x000fe4000fffe03f */
[----:B------:R-:W-:Y:S05]  /*3630*/  @P0 IMAD.HI.U32 R4, R5, c[0x0][0x2ac], RZ ;  /* 0x0000ab0005040a27 */ /* 0x000fea00078e00ff */
[----:B------:R-:W-:Y:S02]  /*3640*/  @P0 SHF.R.U32.HI R5, RZ, c[0x0][0x2b0], R4 ;  /* 0x0000ac00ff050a19 */ /* 0x000fe40000011604 */
.L_x_402:
[----:B------:R-:W-:Y:S05]  /*3650*/  BSYNC B0 ;  /* 0x0000000000007941 */ /* 0x000fea0003800000 */
.L_x_400:
[----:B------:R-:W-:Y:S04]  /*3660*/  IMAD.MOV.U32 R4, RZ, RZ, c[0x0][0x2a8] ;  /* 0x0000aa00ff047624 */ /* 0x000fe800078e00ff */
[----:B------:R-:W-:Y:S04]  /*3670*/  IMAD R4, R5, R4, -UR14 ;  /* 0x8000000e05047e24 */ /* 0x000fe8000f8e0204 */
[----:B------:R-:W-:Y:S05]  /*3680*/  IMAD.IADD R5, R4, 0x1, -R247 ;  /* 0x0000000104057824 */ /* 0x000fea00078e0af7 */
[----:B------:R-:W-:Y:S02]  /*3690*/  IADD3 R4, R5, c[0x0][0x2a8], RZ ;  /* 0x0000aa0005047a10 */ /* 0x000fe40007ffe0ff */
[----:B------:R-:W-:Y:S02]  /*36a0*/  IMNMX R136, R136, R5, !PT ;  /* 0x0000000588887217 */ /* 0x000fe40007800200 */
[----:B------:R-:W-:Y:S02]  /*36b0*/  IMNMX R137, R137, R4, PT ;  /* 0x0000000489897217 */ /* 0x000fe40003800200 */
.L_x_399:
        /* <DEDUP_REMOVED lines=387> */
.L_x_403:
        /* <DEDUP_REMOVED lines=118> */
.L_x_404:
        /* <DEDUP_REMOVED lines=167> */
.L_x_386:
[----:B------:R-:W-:Y:S05]  /*60c0*/  @P2 EXIT ;  /* 0x000000000000294d */ /* 0x000fea0003800000 */
[----:B------:R-:W-:-:S04]  /*60d0*/  ISETP.NE.U32.AND P2, PT, RZ, c[0x0][0x360], PT ;  /* 0x0000d800ff007a0c */ /* 0x000fc80003f45070 */
[----:B------:R-:W-:-:S13]  /*60e0*/  ISETP.NE.AND.EX P2, PT, RZ, c[0x0][0x364], PT, P2 ;  /* 0x0000d900ff007a0c */ /* 0x000fda0003f45320 */
[----:B------:R-:W-:-:S04]  /*60f0*/  @P2 IMAD.MOV.U32 R3, RZ, RZ, 0x4 ;  /* 0x00000004ff032424 */ /* 0x000fc800078e00ff */
[----:B-1----:R-:W-:-:S05]  /*6100*/  @P2 IMAD.WIDE R8, R238, R3, c[0x0][0x360] ;  /* 0x0000d800ee082625 */ /* 0x002fca00078e0203 */
[----:B------:R-:W2:Y:S01]  /*6110*/  @P2 LDG.E R3, [R8.64] ;  /* 0x0000001008032981 */ /* 0x000ea2000c1e1900 */
[----:B------:R-:W-:Y:S01]  /*6120*/  MOV R0, c[0x0][0x338] ;  /* 0x0000ce0000007a02 */ /* 0x000fe20000000f00 */
[----:B------:R-:W-:Y:S02]  /*6130*/  UIMAD UR5, UR10, 0x3000, URZ ;  /* 0x000030000a0578a4 */ /* 0x000fe4000f8e023f */
[----:B------:R-:W1:Y:S04]  /*6140*/  S2R R4, SR_CTAID.Y ;  /* 0x0000000000047919 */ /* 0x000e680000002600 */
[----:B------:R-:W-:Y:S01]  /*6150*/  BAR.SYNC.DEFER_BLOCKING 0x1, 0x100 ;  /* 0x0044000000007b1d */ /* 0x000fe20000010000 */
[----:B------:R-:W-:Y:S01]  /*6160*/  ISETP.NE.AND P0, PT, R0, 0x1, PT ;  /* 0x000000010000780c */ /* 0x000fe20003f05270 */
[----:B------:R-:W-:-:S12]  /*6170*/  USHF.R.S32.HI UR4, URZ, 0x1f, UR5 ;  /* 0x0000001f3f047899 */ /* 0x000fd80008011405 */
[----:B-1----:R-:W-:-:S05]  /*6180*/  @P0 IMAD.HI.U32 R0, R4, c[0x0][0x33c], RZ ;  /* 0x0000cf0004000a27 */ /* 0x002fca00078e00ff */
[----:B------:R-:W-:Y:S02]  /*6190*/  @P0 SHF.R.U32.HI R4, RZ, c[0x0][0x340], R0 ;  /* 0x0000d000ff040a19 */ /* 0x000fe40000011600 */
[----:B------:R-:W-:Y:S02]  /*61a0*/  SHF.R.S32.HI R0, RZ, 0x1f, R233 ;  /* 0x0000001fff007819 */ /* 0x000fe400000114e9 */
[----:B------:R-:W-:Y:S01]  /*61b0*/  SHF.R.S32.HI R5, RZ, 0x1f, R4 ;  /* 0x0000001fff057819 */ /* 0x000fe20000011404 */
[----:B--2---:R-:W-:-:S05]  /*61c0*/  @P2 IMAD R3, R238, 0x40, R3 ;  /* 0x00000040ee032824 */ /* 0x004fca00078e0203 */
[----:B------:R-:W-:-:S04]  /*61d0*/  @P2 SHF.R.S32.HI R2, RZ, 0x1f, R3 ;  /* 0x0000001fff022819 */ /* 0x000fc80000011403 */
[----:B------:R-:W-:Y:S01]  /*61e0*/  @P2 LEA.HI R2, R2, R3, RZ, 0x6 ;  /* 0x0000000302022211 */ /* 0x000fe200078f30ff */
[C---:B------:R-:W-:Y:S02]  /*61f0*/  IMAD R3, R5.reuse, c[0x0][0x328], RZ ;  /* 0x0000ca0005037a24 */ /* 0x040fe400078e02ff */
[----:B------:R-:W-:Y:S01]  /*6200*/  IMAD R5, R5, c[0x0][0x300], RZ ;  /* 0x0000c00005057a24 */ /* 0x000fe200078e02ff */
[----:B------:R-:W-:Y:S01]  /*6210*/  @P2 SHF.R.S32.HI R6, RZ, 0x6, R2 ;  /* 0x00000006ff062819 */ /* 0x000fe20000011402 */
[C---:B------:R-:W-:Y:S02]  /*6220*/  IMAD R3, R4.reuse, c[0x0][0x32c], R3 ;  /* 0x0000cb0004037a24 */ /* 0x040fe400078e0203 */
[----:B------:R-:W-:Y:S02]  /*6230*/  IMAD R2, R4, c[0x0][0x304], R5 ;  /* 0x0000c10004027a24 */ /* 0x000fe400078e0205 */
[----:B------:R-:W-:-:S05]  /*6240*/  @P2 IMAD R6, R6, 0x3000, RZ ;  /* 0x0000300006062824 */ /* 0x000fca00078e02ff */
[----:B------:R-:W-:Y:S02]  /*6250*/  @P2 SHF.R.S32.HI R7, RZ, 0x1f, R6 ;  /* 0x0000001fff072819 */ /* 0x000fe40000011406 */
[----:B------:R-:W-:-:S06]  /*6260*/  @!P2 CS2R R6, SRZ ;  /* 0x000000000006a805 */ /* 0x000fcc000001ff00 */
[----:B------:R-:W-:-:S04]  /*6270*/  IADD3 R8, P1, P0, R6, UR5, R233 ;  /* 0x0000000506087c10 */ /* 0x000fc8000f83e0e9 */
[----:B------:R-:W-:Y:S02]  /*6280*/  IADD3.X R9, R7, UR4, R0, P1, P0 ;  /* 0x0000000407097c10 */ /* 0x000fe40008fe0400 */
[----:B------:R-:W-:-:S03]  /*6290*/  SHF.R.S32.HI R0, RZ, 0x1f, R238 ;  /* 0x0000001fff007819 */ /* 0x000fc600000114ee */
[----:B------:R-:W-:Y:S01]  /*62a0*/  IMAD.WIDE.U32 R6, R4, c[0x0][0x328], R8 ;  /* 0x0000ca0004067a25 */ /* 0x000fe200078e0008 */
[----:B------:R-:W-:-:S03]  /*62b0*/  SEL R0, R0, RZ, !P2 ;  /* 0x000000ff00007207 */ /* 0x000fc60005000000 */
[----:B------:R-:W-:-:S04]  /*62c0*/  IMAD.WIDE.U32 R4, R4, c[0x0][0x300], R8 ;  /* 0x0000c00004047a25 */ /* 0x000fc800078e0008 */
[----:B------:R-:W-:Y:S01]  /*62d0*/  IMAD.IADD R7, R7, 0x1, R3 ;  /* 0x0000000107077824 */ /* 0x000fe200078e0203 */
[----:B------:R-:W-:Y:S01]  /*62e0*/  IADD3 R5, R5, R2, RZ ;  /* 0x0000000205057210 */ /* 0x000fe20007ffe0ff */
[----:B------:R-:W-:Y:S01]  /*62f0*/  IMAD R2, R0, c[0x0][0x330], RZ ;  /* 0x0000cc0000027a24 */ /* 0x000fe200078e02ff */
[----:B------:R-:W-:Y:S01]  /*6300*/  SEL R3, R238, RZ, !P2 ;  /* 0x000000ffee037207 */ /* 0x000fe20005000000 */
[----:B------:R-:W-:-:S04]  /*6310*/  IMAD R0, R0, c[0x0][0x308], RZ ;  /* 0x0000c20000007a24 */ /* 0x000fc800078e02ff */
[C---:B------:R-:W-:Y:S02]  /*6320*/  IMAD R2, R3.reuse, c[0x0][0x334], R2 ;  /* 0x0000cd0003027a24 */ /* 0x040fe400078e0202 */
[----:B------:R-:W-:-:S04]  /*6330*/  IMAD.WIDE.U32 R6, R3, c[0x0][0x330], R6 ;  /* 0x0000cc0003067a25 */ /* 0x000fc800078e0006 */
[C---:B------:R-:W-:Y:S01]  /*6340*/  IMAD R0, R3.reuse, c[0x0][0x30c], R0 ;  /* 0x0000c30003007a24 */ /* 0x040fe200078e0200 */
        /* <DEDUP_REMOVED lines=104> */
.L_x_406:
        /* <DEDUP_REMOVED lines=11> */
.L_x_1388:


//--------------------- .text._ZN7cutlass13device_kernelIN5flash19enable_sm80_to_sm89INS1_16FlashAttnBwdSm80INS1_25CollectiveMainloopBwdSm80ILi1ELi1EN4cute5tupleIJNS5_1CILi64EEES8_NS7_ILi192EEEEEENS_10bfloat16_tEfNS_4arch4Sm80ELb0ELb1ELb1ELb1ELb1ELb0ELb0ELb0ELi2ELi2ELi2ELi2ELb1EEENS1_24CollectiveEpilogueBwdGQAISA_fSD_Li256ELb1ELb1EEENS1_19SingleTileSchedulerILb1ELb0ELb0ELi64EEEEEEEEEvNT_6ParamsE --------------------------
	.section	.text._ZN7cutlass13device_kernelIN5flash19enable_sm80_to_sm89INS1_16FlashAttnBwdSm80INS1_25CollectiveMainloopBwdSm80ILi1ELi1EN4cute5tupleIJNS5_1CILi64EEES8_NS7_ILi192EEEEEENS_10bfloat16_tEfNS_4arch4Sm80ELb0ELb1ELb1ELb1ELb1ELb0ELb0ELb0ELi2ELi2ELi2ELi2ELb1EEENS1_24CollectiveEpilogueBwdGQAISA_fSD_Li256ELb1ELb1EEENS1_19SingleTileSchedulerILb1ELb0ELb0ELi64EEEEEEEEEvNT_6ParamsE,"ax",@progbits
	.sectioninfo	@"SHI_REGISTERS=255"
	.align	128
.text._ZN7cutlass13device_kernelIN5flash19enable_sm80_to_sm89INS1_16FlashAttnBwdSm80INS1_25CollectiveMainloopBwdSm80ILi1ELi1EN4cute5tupleIJNS5_1CILi64EEES8_NS7_ILi192EEEEEENS_10bfloat16_tEfNS_4arch4Sm80ELb0ELb1ELb1ELb1ELb1ELb0ELb0ELb0ELi2ELi2ELi2ELi2ELb1EEENS1_24CollectiveEpilogueBwdGQAISA_fSD_Li256ELb1ELb1EEENS1_19SingleTileSchedulerILb1ELb0ELb0ELi64EEEEEEEEEvNT_6ParamsE:
        .type           _ZN7cutlass13device_kernelIN5flash19enable_sm80_to_sm89INS1_16FlashAttnBwdSm80INS1_25CollectiveMainloopBwdSm80ILi1ELi1EN4cute5tupleIJNS5_1CILi64EEES8_NS7_ILi192EEEEEENS_10bfloat16_tEfNS_4arch4Sm80ELb0ELb1ELb1ELb1ELb1ELb0ELb0ELb0ELi2ELi2ELi2ELi2ELb1EEENS1_24CollectiveEpilogueBwdGQAISA_fSD_Li256ELb1ELb1EEENS1_19SingleTileSchedulerILb1ELb0ELb0ELi64EEEEEEEEEvNT_6ParamsE,@function
        .size           _ZN7cutlass13device_kernelIN5flash19enable_sm80_to_sm89INS1_16FlashAttnBwdSm80INS1_25CollectiveMainloopBwdSm80ILi1ELi1EN4cute5tupleIJNS5_1CILi64EEES8_NS7_ILi192EEEEEENS_10bfloat16_tEfNS_4arch4Sm80ELb0ELb1ELb1ELb1ELb1ELb0ELb0ELb0ELi2ELi2ELi2ELi2ELb1EEENS1_24CollectiveEpilogueBwdGQAISA_fSD_Li256ELb1ELb1EEENS1_19SingleTileSchedulerILb1ELb0ELb0ELi64EEEEEEEEEvNT_6ParamsE,(.L_x_1389 - _ZN7cutlass13device_kernelIN5flash19enable_sm80_to_sm89INS1_16FlashAttnBwdSm80INS1_25CollectiveMainloopBwdSm80ILi1ELi1EN4cute5tupleIJNS5_1CILi64EEES8_NS7_ILi192EEEEEENS_10bfloat16_tEfNS_4arch4Sm80ELb0ELb1ELb1ELb1ELb1ELb0ELb0ELb0ELi2ELi2ELi2ELi2ELb1EEENS1_24CollectiveEpilogueBwdGQAISA_fSD_Li256ELb1ELb1EEENS1_19SingleTileSchedulerILb1ELb0ELb0ELi64EEEEEEEEEvNT_6ParamsE)
        .other          _ZN7cutlass13device_kernelIN5flash19enable_sm80_to_sm89INS1_16FlashAttnBwdSm80INS1_25CollectiveMainloopBwdSm80ILi1ELi1EN4cute5tupleIJNS5_1CILi64EEES8_NS7_ILi192EEEEEENS_10bfloat16_tEfNS_4arch4Sm80ELb0ELb1ELb1ELb1ELb1ELb0ELb0ELb0ELi2ELi2ELi2ELi2ELb1EEENS1_24CollectiveEpilogueBwdGQAISA_fSD_Li256ELb1ELb1EEENS1_19SingleTileSchedulerILb1ELb0ELb0ELi64EEEEEEEEEvNT_6ParamsE,@"STO_CUDA_ENTRY STV_DEFAULT"
_ZN7cutlass13device_kernelIN5flash19enable_sm80_to_sm89INS1_16FlashAttnBwdSm80INS1_25CollectiveMainloopBwdSm80ILi1ELi1EN4cute5tupleIJNS5_1CILi64EEES8_NS7_ILi192EEEEEENS_10bfloat16_tEfNS_4arch4Sm80ELb0ELb1ELb1ELb1ELb1ELb0ELb0ELb0ELi2ELi2ELi2ELi2ELb1EEENS1_24CollectiveEpilogueBwdGQAISA_fSD_Li256ELb1ELb1EEENS1_19SingleTileSchedulerILb1ELb0ELb0ELi64EEEEEEEEEvNT_6ParamsE:
        /* <DEDUP_REMOVED lines=18> */
.L_x_408:
        /* <DEDUP_REMOVED lines=8> */
.L_x_410:
[----:B------:R-:W-:Y:S02]  /*01a0*/  MOV R0, c[0x0][0x3ac] ;  /* 0x0000eb0000007a02 */ /* 0x000fe40000000f00 */
.L_x_409:
[----:B------:R-:W-:-:S06]  /*01b0*/  USHF.L.U32 UR14, UR10, 0x6, URZ ;  /* 0x000000060a0e7899 */ /* 0x000fcc000800063f */
[----:B-----5:R-:W-:-:S04]  /*01c0*/  ISETP.LE.AND P0, PT, R0, UR14, PT ;  /* 0x0000000e00007c0c */ /* 0x020fc8000bf03270 */
[----:B------:R-:W-:Y:S01]  /*01d0*/  SEL R238, R238, 0xffffffff, !P0 ;  /* 0xffffffffeeee7807 */ /* 0x000fe20004000000 */
[----:B------:R-:W-:Y:S05]  /*01e0*/  BRA `(.L_x_411) ;  /* 0x0000011000007947 */ /* 0x000fea0003800000 */
.L_x_407:
[----:B--2-4-:R-:W-:-:S04]  /*01f0*/  ISETP.NE.U32.AND P0, PT, RZ, c[0x0][0x3c8], PT ;  /* 0x0000f200ff007a0c */ /* 0x014fc80003f05070 */
[----:B------:R-:W-:-:S13]  /*0200*/  ISETP.NE.AND.EX P0, PT, RZ, c[0x0][0x3cc], PT, P0 ;  /* 0x0000f300ff007a0c */ /* 0x000fda0003f05300 */
[----:B------:R-:W-:Y:S05]  /*0210*/  @!P0 BRA `(.L_x_412) ;  /* 0x0000002000008947 */ /* 0x000fea0003800000 */
[----:B------:R1:W5:Y:S01]  /*0220*/  LDG.E R0, [R4.64] ;  /* 0x0000001004007981 */ /* 0x000362000c1e1900 */
[----:B------:R-:W-:Y:S05]  /*0230*/  BRA `(.L_x_413) ;  /* 0x0000009000007947 */ /* 0x000fea0003800000 */
.L_x_412:
        /* <DEDUP_REMOVED lines=8> */
.L_x_414:
[----:B------:R-:W-:Y:S02]  /*02c0*/  MOV R0, c[0x0][0x3ac] ;  /* 0x0000eb0000007a02 */ /* 0x000fe40000000f00 */
.L_x_413:
[----:B------:R-:W-:-:S06]  /*02d0*/  USHF.L.U32 UR14, UR10, 0x6, URZ ;  /* 0x000000060a0e7899 */ /* 0x000fcc000800063f */
[----:B-----5:R-:W-:-:S04]  /*02e0*/  ISETP.LE.AND P0, PT, R0, UR14, PT ;  /* 0x0000000e00007c0c */ /* 0x020fc8000bf03270 */
[----:B------:R-:W-:-:S04]  /*02f0*/  SEL R238, R238, 0xffffffff, !P0 ;  /* 0xffffffffeeee7807 */ /* 0x000fc80004000000 */
.L_x_411:
        /* <DEDUP_REMOVED lines=36> */
.L_x_415:
[----:B------:R-:W-:-:S04]  /*0540*/  ISETP.NE.U32.AND P0, PT, RZ, c[0x0][0x2e0], PT ;  /* 0x0000b800ff007a0c */ /* 0x000fc80003f05070 */
[----:B------:R-:W-:-:S13]  /*0550*/  ISETP.NE.AND.EX P0, PT, RZ, c[0x0][0x2e4], PT, P0 ;  /* 0x0000b900ff007a0c */ /* 0x000fda0003f05300 */
[----:B------:R-:W-:Y:S05]  /*0560*/  @!P0 BRA `(.L_x_416) ;  /* 0x0000004000008947 */ /* 0x000fea0003800000 */
[----:B-1----:R-:W-:-:S05]  /*0570*/  IMAD.WIDE R8, R238, R9, c[0x0][0x2e0] ;  /* 0x0000b800ee087625 */ /* 0x002fca00078e0209 */
[----:B------:R-:W3:Y:S02]  /*0580*/  LDG.E R2, [R8.64] ;  /* 0x0000001008027981 */ /* 0x000ee4000c1e1900 */
[----:B---3--:R1:W3:Y:S02]  /*0590*/  R2UR UR7, R2 ;  /* 0x00000000020773c2 */ /* 0x0082e400000e0000 */
[----:B-1-3--:R-:W-:Y:S05]  /*05a0*/  BRA `(.L_x_417) ;  /* 0x0000006000007947 */ /* 0x00afea0003800000 */
.L_x_416:
[----:B------:R-:W-:Y:S05]  /*05b0*/  @!P4 BRA `(.L_x_417) ;  /* 0x000000500000c947 */ /* 0x000fea0003800000 */
[----:B------:R-:W3:Y:S04]  /*05c0*/  LDG.E R2, [R14.64] ;  /* 0x000000100e027981 */ /* 0x000ee8000c1e1900 */
[----:B-1----:R-:W4:Y:S01]  /*05d0*/  LDG.E R8, [R14.64+0x4] ;  /* 0x000004100e087981 */ /* 0x002f22000c1e1900 */
[----:B---3--:R-:W1:Y:S08]  /*05e0*/  R2UR UR7, R2 ;  /* 0x00000000020773c2 */ /* 0x008e7000000e0000 */
[----:B----4-:R-:W1:Y:S02]  /*05f0*/  R2UR UR4, R8 ;  /* 0x00000000080473c2 */ /* 0x010e6400000e0000 */
[----:B-1----:R-:W-:-:S06]  /*0600*/  UIADD3 UR7, -UR7, UR4, URZ ;  /* 0x0000000407077290 */ /* 0x002fcc000fffe13f */
.L_x_417:
        /* <DEDUP_REMOVED lines=15> */
.L_x_418:
        /* <DEDUP_REMOVED lines=521> */
.L_x_438:
        /* <DEDUP_REMOVED lines=141> */
.L_x_422:
[----:B------:R-:W-:Y:S04]  /*3060*/  MOV R4, c[0x0][0x2a8] ;  /* 0x0000aa0000047a02 */ /* 0x000fe80000000f00 */
[----:B------:R-:W-:Y:S11]  /*3070*/  ISETP.NE.AND P0, PT, R4, 0x1, PT ;  /* 0x000000010400780c */ /* 0x000ff60003f05270 */
[----:B------:R-:W-:Y:S02]  /*3080*/  @!UPT UIADD3 URZ, URZ, URZ, URZ ;  /* 0x0000003f3f3ff290 */ /* 0x000fe4000fffe03f */
[----:B------:R-:W-:Y:S05]  /*3090*/  @P0 IMAD.HI.U32 R4, R5, c[0x0][0x2ac], RZ ;  /* 0x0000ab0005040a27 */ /* 0x000fea00078e00ff */
[----:B------:R-:W-:Y:S02]  /*30a0*/  @P0 SHF.R.U32.HI R5, RZ, c[0x0][0x2b0], R4 ;  /* 0x0000ac00ff050a19 */ /* 0x000fe40000011604 */
.L_x_423:
[----:B------:R-:W-:Y:S05]  /*30b0*/  BSYNC B0 ;  /* 0x0000000000007941 */ /* 0x000fea0003800000 */
.L_x_421:
[----:B------:R-:W-:Y:S04]  /*30c0*/  IMAD.MOV.U32 R4, RZ, RZ, c[0x0][0x2a8] ;  /* 0x0000aa00ff047624 */ /* 0x000fe800078e00ff */
[----:B------:R-:W-:Y:S04]  /*30d0*/  IMAD R4, R5, R4, -UR14 ;  /* 0x8000000e05047e24 */ /* 0x000fe8000f8e0204 */
[----:B------:R-:W-:Y:S05]  /*30e0*/  IMAD.IADD R4, R4, 0x1, -R247 ;  /* 0x0000000104047824 */ /* 0x000fea00078e0af7 */
[----:B------:R-:W-:Y:S02]  /*30f0*/  IADD3 R5, R4, c[0x0][0x2a8], RZ ;  /* 0x0000aa0004057a10 */ /* 0x000fe40007ffe0ff */
[----:B------:R-:W-:Y:S02]  /*3100*/  IMNMX R217, R217, R4, !PT ;  /* 0x00000004d9d97217 */ /* 0x000fe40007800200 */
[----:B------:R-:W-:Y:S02]  /*3110*/  IMNMX R216, R216, R5, PT ;  /* 0x00000005d8d87217 */ /* 0x000fe40003800200 */
.L_x_420:
        /* <DEDUP_REMOVED lines=18> */
.L_x_426:
[----:B------:R-:W-:Y:S04]  /*3240*/  MOV R4, c[0x0][0x2a8] ;  /* 0x0000aa0000047a02 */ /* 0x000fe80000000f00 */
[----:B------:R-:W-:Y:S11]  /*3250*/  ISETP.NE.AND P0, PT, R4, 0x1, PT ;  /* 0x000000010400780c */ /* 0x000ff60003f05270 */
[----:B------:R-:W-:Y:S02]  /*3260*/  @!UPT UIADD3 URZ, URZ, URZ, URZ ;  /* 0x0000003f3f3ff290 */ /* 0x000fe4000fffe03f */
[----:B------:R-:W-:Y:S05]  /*3270*/  @P0 IMAD.HI.U32 R4, R5, c[0x0][0x2ac], RZ ;  /* 0x0000ab0005040a27 */ /* 0x000fea00078e00ff */
[----:B------:R-:W-:Y:S02]  /*3280*/  @P0 SHF.R.U32.HI R5, RZ, c[0x0][0x2b0], R4 ;  /* 0x0000ac00ff050a19 */ /* 0x000fe40000011604 */
.L_x_427:
[----:B------:R-:W-:Y:S05]  /*3290*/  BSYNC B0 ;  /* 0x0000000000007941 */ /* 0x000fea0003800000 */
.L_x_425:
[----:B------:R-:W-:Y:S04]  /*32a0*/  IMAD.MOV.U32 R4, RZ, RZ, c[0x0][0x2a8] ;  /* 0x0000aa00ff047624 */ /* 0x000fe800078e00ff */
[----:B------:R-:W-:Y:S04]  /*32b0*/  IMAD R4, R5, R4, -UR14 ;  /* 0x8000000e05047e24 */ /* 0x000fe8000f8e0204 */
[----:B------:R-:W-:Y:S05]  /*32c0*/  IMAD.IADD R4, R4, 0x1, -R247 ;  /* 0x0000000104047824 */ /* 0x000fea00078e0af7 */
[----:B------:R-:W-:Y:S02]  /*32d0*/  IADD3 R5, R4, c[0x0][0x2a8], RZ ;  /* 0x0000aa0004057a10 */ /* 0x000fe40007ffe0ff */
[----:B------:R-:W-:Y:S02]  /*32e0*/  IMNMX R141, R141, R4, !PT ;  /* 0x000000048d8d7217 */ /* 0x000fe40007800200 */
[----:B------:R-:W-:Y:S02]  /*32f0*/  IMNMX R140, R140, R5, PT ;  /* 0x000000058c8c7217 */ /* 0x000fe40003800200 */
.L_x_424:
        /* <DEDUP_REMOVED lines=18> */
.L_x_430:
[----:B------:R-:W-:Y:S04]  /*3420*/  MOV R4, c[0x0][0x2a8] ;  /* 0x0000aa0000047a02 */ /* 0x000fe80000000f00 */
[----:B------:R-:W-:Y:S11]  /*3430*/  ISETP.NE.AND P0, PT, R4, 0x1, PT ;  /* 0x000000010400780c */ /* 0x000ff60003f05270 */
[----:B------:R-:W-:Y:S02]  /*3440*/  @!UPT UIADD3 URZ, URZ, URZ, URZ ;  /* 0x0000003f3f3ff290 */ /* 0x000fe4000fffe03f */
[----:B------:R-:W-:Y:S05]  /*3450*/  @P0 IMAD.HI.U32 R4, R5, c[0x0][0x2ac], RZ ;  /* 0x0000ab0005040a27 */ /* 0x000fea00078e00ff */
[----:B------:R-:W-:Y:S02]  /*3460*/  @P0 SHF.R.U32.HI R5, RZ, c[0x0][0x2b0], R4 ;  /* 0x0000ac00ff050a19 */ /* 0x000fe40000011604 */
.L_x_431:
[----:B------:R-:W-:Y:S05]  /*3470*/  BSYNC B0 ;  /* 0x0000000000007941 */ /* 0x000fea0003800000 */
.L_x_429:
[----:B------:R-:W-:Y:S04]  /*3480*/  IMAD.MOV.U32 R4, RZ, RZ, c[0x0][0x2a8] ;  /* 0x0000aa00ff047624 */ /* 0x000fe800078e00ff */
[----:B------:R-:W-:Y:S04]  /*3490*/  IMAD R4, R5, R4, -UR14 ;  /* 0x8000000e05047e24 */ /* 0x000fe8000f8e0204 */
[----:B------:R-:W-:Y:S05]  /*34a0*/  IMAD.IADD R5, R4, 0x1, -R247 ;  /* 0x0000000104057824 */ /* 0x000fea00078e0af7 */
[----:B------:R-:W-:Y:S02]  /*34b0*/  IADD3 R4, R5, c[0x0][0x2a8], RZ ;  /* 0x0000aa0005047a10 */ /* 0x000fe40007ffe0ff */
[----:B------:R-:W-:Y:S02]  /*34c0*/  IMNMX R138, R138, R5, !PT ;  /* 0x000000058a8a7217 */ /* 0x000fe40007800200 */
[----:B------:R-:W-:Y:S02]  /*34d0*/  IMNMX R139, R139, R4, PT ;  /* 0x000000048b8b7217 */ /* 0x000fe40003800200 */
.L_x_428:
        /* <DEDUP_REMOVED lines=18> */
.L_x_434:
[----:B------:R-:W-:Y:S04]  /*3600*/  MOV R4, c[0x0][0x2a8] ;  /* 0x0000aa0000047a02 */ /* 0x000fe80000000f00 */
[----:B------:R-:W-:Y:S11]  /*3610*/  ISETP.NE.AND P0, PT, R4, 0x1, PT ;  /* 0x000000010400780c */ /* 0x000ff60003f05270 */
[----:B------:R-:W-:Y:S02]  /*3620*/  @!UPT UIADD3 URZ, URZ, URZ, URZ ;  /* 0x0000003f3f3ff290 */ /* 0x000fe4000fffe03f */
[----:B------:R-:W-:Y:S05]  /*3630*/  @P0 IMAD.HI.U32 R4, R5, c[0x0][0x2ac], RZ ;  /* 0x0000ab0005040a27 */ /* 0x000fea00078e00ff */
[----:B------:R-:W-:Y:S02]  /*3640*/  @P0 SHF.R.U32.HI R5, RZ, c[0x0][0x2b0], R4 ;  /* 0x0000ac00ff050a19 */ /* 0x000fe40000011604 */
.L_x_435:
[----:B------:R-:W-:Y:S05]  /*3650*/  BSYNC B0 ;  /* 0x0000000000007941 */ /* 0x000fea0003800000 */
.L_x_433:
[----:B------:R-:W-:Y:S04]  /*3660*/  IMAD.MOV.U32 R4, RZ, RZ, c[0x0][0x2a8] ;  /* 0x0000aa00ff047624 */ /* 0x000fe800078e00ff */
[----:B------:R-:W-:Y:S04]  /*3670*/  IMAD R4, R5, R4, -UR14 ;  /* 0x8000000e05047e24 */ /* 0x000fe8000f8e0204 */
[----:B------:R-:W-:Y:S05]  /*3680*/  IMAD.IADD R5, R4, 0x1, -R247 ;  /* 0x0000000104057824 */ /* 0x000fea00078e0af7 */
[----:B------:R-:W-:Y:S02]  /*3690*/  IADD3 R4, R5, c[0x0][0x2a8], RZ ;  /* 0x0000aa0005047a10 */ /* 0x000fe40007ffe0ff */
[----:B------:R-:W-:Y:S02]  /*36a0*/  IMNMX R136, R136, R5, !PT ;  /* 0x0000000588887217 */ /* 0x000fe40007800200 */
[----:B------:R-:W-:Y:S02]  /*36b0*/  IMNMX R137, R137, R4, PT ;  /* 0x0000000489897217 */ /* 0x000fe40003800200 */
.L_x_432:
        /* <DEDUP_REMOVED lines=387> */
.L_x_436:
        /* <DEDUP_REMOVED lines=118> */
.L_x_437:
        /* <DEDUP_REMOVED lines=167> */
.L_x_419:
[----:B------:R-:W-:Y:S05]  /*60c0*/  @P2 EXIT ;  /* 0x000000000000294d */ /* 0x000fea0003800000 */
[----:B------:R-:W-:-:S04]  /*60d0*/  ISETP.NE.U32.AND P1, PT, RZ, c[0x0][0x360], PT ;  /* 0x0000d800ff007a0c */ /* 0x000fc80003f25070 */
[----:B------:R-:W-:-:S13]  /*60e0*/  ISETP.NE.AND.EX P1, PT, RZ, c[0x0][0x364], PT, P1 ;  /* 0x0000d900ff007a0c */ /* 0x000fda0003f25310 */
[----:B------:R-:W-:-:S04]  /*60f0*/  @P1 IMAD.MOV.U32 R3, RZ, RZ, 0x4 ;  /* 0x00000004ff031424 */ /* 0x000fc800078e00ff */
[----:B-1----:R-:W-:-:S05]  /*6100*/  @P1 IMAD.WIDE R4, R238, R3, c[0x0][0x360] ;  /* 0x0000d800ee041625 */ /* 0x002fca00078e0203 */
[----:B------:R1:W2:Y:S01]  /*6110*/  @P1 LDG.E R7, [R4.64] ;  /* 0x0000001004071981 */ /* 0x0002a2000c1e1900 */
[----:B------:R-:W-:Y:S01]  /*6120*/  IMAD.MOV.U32 R0, RZ, RZ, c[0x0][0x338] ;  /* 0x0000ce00ff007624 */ /* 0x000fe200078e00ff */
[----:B------:R-:W-:Y:S01]  /*6130*/  ULDC UR5, c[0x0][0x358] ;  /* 0x0000d60000057ab9 */ /* 0x000fe20000000800 */
[----:B------:R-:W-:Y:S01]  /*6140*/  IMAD R3, R238, c[0x0][0x2f4], RZ ;  /* 0x0000bd00ee037a24 */ /* 0x000fe200078e02ff */
[----:B------:R-:W3:Y:S01]  /*6150*/  S2R R2, SR_CTAID.Y ;  /* 0x0000000000027919 */ /* 0x000ee20000002600 */
[----:B------:R-:W-:-:S03]  /*6160*/  UIMAD UR5, UR10, UR5, URZ ;  /* 0x000000050a0572a4 */ /* 0x000fc6000f8e023f */
[----:B------:R-:W-:Y:S01]  /*6170*/  BAR.SYNC.DEFER_BLOCKING 0x1, 0x100 ;  /* 0x0044000000007b1d */ /* 0x000fe20000010000 */
[----:B------:R-:W-:-:S05]  /*6180*/  ISETP.NE.AND P0, PT, R0, 0x1, PT ;  /* 0x000000010000780c */ /* 0x000fca0003f05270 */
[----:B------:R-:W-:Y:S01]  /*6190*/  ULDC UR4, c[0x0][0x2f4] ;  /* 0x0000bd0000047ab9 */ /* 0x000fe20000000800 */
[----:B------:R-:W-:Y:S01]  /*61a0*/  BSSY B0, `(.L_x_439) ;  /* 0x0000022000007945 */ /* 0x000fe20003800000 */
[----:B------:R-:W-:-:S04]  /*61b0*/  UIMAD UR5, UR5, UR4, URZ ;  /* 0x00000004050572a4 */ /* 0x000fc8000f8e023f */
[----:B------:R-:W-:Y:S01]  /*61c0*/  USHF.R.S32.HI UR4, URZ, 0x1f, UR5 ;  /* 0x0000001f3f047899 */ /* 0x000fe20008011405 */
[----:B-1----:R-:W-:Y:S01]  /*61d0*/  SHF.R.S32.HI R4, RZ, 0x1f, R3 ;  /* 0x0000001fff047819 */ /* 0x002fe20000011403 */
[----:B---3--:R-:W-:-:S04]  /*61e0*/  @P0 IMAD.HI.U32 R0, R2, c[0x0][0x33c], RZ ;  /* 0x0000cf0002000a27 */ /* 0x008fc800078e00ff */
[----:B------:R-:W-:Y:S01]  /*61f0*/  IMAD.MOV.U32 R8, RZ, RZ, R2 ;  /* 0x000000ffff087224 */ /* 0x000fe200078e0002 */
[----:B------:R-:W-:Y:S02]  /*6200*/  @P0 SHF.R.U32.HI R8, RZ, c[0x0][0x340], R0 ;  /* 0x0000d000ff080a19 */ /* 0x000fe40000011600 */
[----:B------:R-:W-:Y:S02]  /*6210*/  SHF.R.S32.HI R0, RZ, 0x1f, R238 ;  /* 0x0000001fff007819 */ /* 0x000fe400000114ee */
[--C-:B------:R-:W-:Y:S02]  /*6220*/  IADD3 R3, P2, P0, R3, UR5, R8.reuse ;  /* 0x0000000503037c10 */ /* 0x100fe4000f85e008 */
[----:B------:R-:W-:Y:S02]  /*6230*/  SHF.R.S32.HI R5, RZ, 0x1f, R8 ;  /* 0x0000001fff057819 */ /* 0x000fe40000011408 */
[----:B------:R-:W-:Y:S02]  /*6240*/  SEL R0, R0, RZ, !P1 ;  /* 0x000000ff00007207 */ /* 0x000fe40004800000 */
[----:B------:R-:W-:-:S02]  /*6250*/  IADD3.X R4, R4, UR4, R5, P2, P0 ;  /* 0x0000000404047c10 */ /* 0x000fc400097e0405 */
[----:B------:R-:W-:Y:S02]  /*6260*/  ISETP.NE.AND P2, PT, R233, RZ, PT ;  /* 0x000000ffe900720c */ /* 0x000fe40003f45270 */
[C---:B------:R-:W-:Y:S01]  /*6270*/  SHF.L.U64.HI R4, R3.reuse, 0x2, R4 ;  /* 0x0000000203047819 */ /* 0x040fe20000010204 */
[----:B------:R-:W-:-:S05]  /*6280*/  IMAD.SHL.U32 R3, R3, 0x4, RZ ;  /* 0x0000000403037824 */ /* 0x000fca00078e00ff */
[----:B------:R-:W-:-:S04]  /*6290*/  IADD3 R10, P0, R3, c[0x0][0x350], RZ ;  /* 0x0000d400030a7a10 */ /* 0x000fc80007f1e0ff */
[----:B------:R-:W-:Y:S01]  /*62a0*/  IADD3.X R11, R4, c[0x0][0x354], RZ, P0, !PT ;  /* 0x0000d500040b7a10 */ /* 0x000fe200007fe4ff */
[C---:B--2---:R-:W-:Y:S01]  /*62b0*/  @P1 IMAD R7, R238.reuse, 0x40, R7 ;  /* 0x00000040ee071824 */ /* 0x044fe200078e0207 */
[----:B------:R-:W-:-:S04]  /*62c0*/  SEL R238, R238, RZ, !P1 ;  /* 0x000000ffeeee7207 */ /* 0x000fc80004800000 */
[----:B------:R-:W-:-:S04]  /*62d0*/  @P1 SHF.R.S32.HI R6, RZ, 0x1f, R7 ;  /* 0x0000001fff061819 */ /* 0x000fc80000011407 */
[----:B------:R-:W-:Y:S01]  /*62e0*/  @P1 LEA.HI R6, R6, R7, RZ, 0x6 ;  /* 0x0000000706061211 */ /* 0x000fe200078f30ff */
[----:B------:R-:W-:-:S03]  /*62f0*/  IMAD.MOV R7, RZ, RZ, -R8 ;  /* 0x000000ffff077224 */ /* 0x000fc600078e0a08 */
[----:B------:R-:W-:Y:S01]  /*6300*/  @P1 SHF.R.S32.HI R6, RZ, 0x6, R6 ;  /* 0x00000006ff061819 */ /* 0x000fe20000011406 */
[----:B------:R-:W-:-:S04]  /*6310*/  IMAD R7, R7, c[0x0][0x338], R2 ;  /* 0x0000ce0007077a24 */ /* 0x000fc800078e0202 */
[----:B------:R-:W-:-:S04]  /*6320*/  @P1 IMAD R6, R6, 0x3000, RZ ;  /* 0x0000300006061824 */ /* 0x000fc800078e02ff */
[--C-:B------:R-:W-:Y:S01]  /*6330*/  @P1 IMAD.MOV.U32 R12, RZ, RZ, R6.reuse ;  /* 0x000000ffff0c1224 */ /* 0x100fe200078e0006 */
[----:B------:R-:W-:Y:S01]  /*6340*/  @P1 SHF.R.S32.HI R13, RZ, 0x1f, R6 ;  /* 0x0000001fff0d1819 */ /* 0x000fe20000011406 */
[----:B------:R-:W-:Y:S01]  /*6350*/  @!P1 CS2R R12, SRZ ;  /* 0x00000000000c9805 */ /* 0x000fe2000001ff00 */
[----:B------:R-:W-:Y:S05]  /*6360*/  @P2 BRA `(.L_x_440) ;  /* 0x0000005000002947 */ /* 0x000fea0003800000 */
.L_x_441:
[----:B------:R-:W2:Y:S01]  /*6370*/  LDG.E.STRONG.GPU R2, [R10.64] ;  /* 0x000000100a027981 */ /* 0x000ea2000c1ef900 */
[----:B------:R-:W-:Y:S01]  /*6380*/  YIELD ;  /* 0x0000000000007946 */ /* 0x000fe20003800000 */
[----:B--2---:R-:W-:Y:S01]  /*6390*/  ISETP.NE.AND P0, PT, R2, R7, PT ;  /* 0x000000070200720c */ /* 0x004fe20003f05270 */
[----:B------:R-:W-:-:S12]  /*63a0*/  CCTL.IVALL ;  /* 0x00000000ff00798f */ /* 0x000fd80002000000 */
[----:B------:R-:W-:Y:S05]  /*63b0*/  @P0 BRA `(.L_x_441) ;  /* 0xffffffb000000947 */ /* 0x000fea000383ffff */
.L_x_440:
[----:B------:R-:W-:Y:S05]  /*63c0*/  BSYNC B0 ;  /* 0x0000000000007941 */ /* 0x000fea0003800000 */
.L_x_439:
[----:B------:R-:W-:Y:S01]  /*63d0*/  MOV R2, 0xffffffff ;  /* 0xffffffff00027802 */ /* 0x000fe20000000f00 */
[----:B------:R-:W-:Y:S05]  /*63e0*/  BRA.CONV ~URZ, `(.L_x_442) ;  /* 0x000000237f007947 */ /* 0x000fea000b800000 */
[----:B------:R-:W-:Y:S02]  /*63f0*/  MOV R6, 0x6410 ;  /* 0x0000641000067802 */ /* 0x000fe40000000f00 */
[----:B------:R-:W-:Y:S05]  /*6400*/  CALL.REL.NOINC `($__internal_3_$__cuda_sm70_warpsync) ;  /* 0x00000a9000007944 */ /* 0x000fea0003c00000 */
.L_x_442:
        /* <DEDUP_REMOVED lines=9> */
[----:B------:R-:W-:-:S04]  /*64a0*/  IMAD.WIDE.U32 R16, R8, c[0x0][0x328], R12 ;  /* 0x0000ca0008107a25 */ /* 0x000fc800078e000c */
[----:B------:R-:W-:Y:S01]  /*64b0*/  IMAD R9, R238, c[0x0][0x334], R9 ;  /* 0x0000cd00ee097a24 */ /* 0x000fe200078e0209 */
[----:B------:R-:W-:-:S05]  /*64c0*/  IADD3 R17, R17, R15, RZ ;  /* 0x0000000f11117210 */ /* 0x000fca0007ffe0ff */
        /* <DEDUP_REMOVED lines=54> */
[----:B-1----:R-:W-:Y:S05]  /*6830*/  CALL.REL.NOINC `($__internal_3_$__cuda_sm70_warpsync) ;  /* 0x0000066000007944 */ /* 0x002fea0003c00000 */
.L_x_443:
        /* <DEDUP_REMOVED lines=12> */
.L_x_445:
[----:B------:R-:W-:Y:S05]  /*6900*/  BSYNC B0 ;  /* 0x0000000000007941 */ /* 0x000fea0003800000 */
.L_x_444:
[----:B--2---:R-:W-:Y:S01]  /*6910*/  IADD3 R10, P0, R3, c[0x0][0x348], RZ ;  /* 0x0000d200030a7a10 */ /* 0x004fe20007f1e0ff */
[----:B------:R-:W-:Y:S03]  /*6920*/  BSSY B0, `(.L_x_446) ;  /* 0x0000008000007945 */ /* 0x000fe60003800000 */
[----:B------:R-:W-:Y:S01]  /*6930*/  IADD3.X R11, R4, c[0x0][0x34c], RZ, P0, !PT ;  /* 0x0000d300040b7a10 */ /* 0x000fe200007fe4ff */
[----:B------:R-:W-:Y:S05]  /*6940*/  @P2 BRA `(.L_x_447) ;  /* 0x0000005000002947 */ /* 0x000fea0003800000 */
.L_x_448:
[----:B------:R-:W2:Y:S01]  /*6950*/  LDG.E.STRONG.GPU R4, [R10.64] ;  /* 0x000000100a047981 */ /* 0x000ea2000c1ef900 */
[----:B------:R-:W-:Y:S01]  /*6960*/  YIELD ;  /* 0x0000000000007946 */ /* 0x000fe20003800000 */
[----:B--2---:R-:W-:Y:S01]  /*6970*/  ISETP.NE.AND P0, PT, R4, R7, PT ;  /* 0x000000070400720c */ /* 0x004fe20003f05270 */
[----:B------:R-:W-:-:S12]  /*6980*/  CCTL.IVALL ;  /* 0x00000000ff00798f */ /* 0x000fd80002000000 */
[----:B------:R-:W-:Y:S05]  /*6990*/  @P0 BRA `(.L_x_448) ;  /* 0xffffffb000000947 */ /* 0x000fea000383ffff */
.L_x_447:
[----:B------:R-:W-:Y:S05]  /*69a0*/  BSYNC B0 ;  /* 0x0000000000007941 */ /* 0x000fea0003800000 */
.L_x_446:
[----:B------:R-:W-:Y:S05]  /*69b0*/  BRA.CONV ~URZ, `(.L_x_449) ;  /* 0x000000237f007947 */ /* 0x000fea000b800000 */
[----:B------:R-:W-:Y:S02]  /*69c0*/  MOV R6, 0x69e0 ;  /* 0x000069e000067802 */ /* 0x000fe40000000f00 */
[----:B-1----:R-:W-:Y:S05]  /*69d0*/  CALL.REL.NOINC `($__internal_3_$__cuda_sm70_warpsync) ;  /* 0x000004c000007944 */ /* 0x002fea0003c00000 */
.L_x_449:
[----:B------:R-:W-:Y:S01]  /*69e0*/  MOV R6, R12 ;  /* 0x0000000c00067202 */ /* 0x000fe20000000f00 */
[----:B------:R-:W-:Y:S01]  /*69f0*/  IMAD R5, R5, c[0x0][0x300], RZ ;  /* 0x0000c00005057a24 */ /* 0x000fe200078e02ff */
[----:B------:R-:W-:Y:S01]  /*6a00*/  MOV R7, R13 ;  /* 0x0000000d00077202 */ /* 0x000fe20000000f00 */
[----:B------:R-:W-:Y:S01]  /*6a10*/  IMAD R3, R0, c[0x0][0x308], RZ ;  /* 0x0000c20000037a24 */ /* 0x000fe200078e02ff */
[----:B------:R-:W-:-:S06]  /*6a20*/  NOP ;  /* 0x0000000000007918 */ /* 0x000fcc0000000000 */
[----:B------:R-:W-:-:S04]  /*6a30*/  IMAD.WIDE.U32 R6, R8, c[0x0][0x300], R6 ;  /* 0x0000c00008067a25 */ /* 0x000fc800078e0006 */
[----:B------:R-:W-:Y:S02]  /*6a40*/  IMAD R5, R8, c[0x0][0x304], R5 ;  /* 0x0000c10008057a24 */ /* 0x000fe400078e0205 */
[----:B------:R-:W-:-:S03]  /*6a50*/  IMAD R3, R238, c[0x0][0x30c], R3 ;  /* 0x0000c300ee037a24 */ /* 0x000fc600078e0203 */
        /* <DEDUP_REMOVED lines=55> */
[----:B-12---:R-:W-:Y:S05]  /*6dd0*/  CALL.REL.NOINC `($__internal_3_$__cuda_sm70_warpsync) ;  /* 0x000000c000007944 */ /* 0x006fea0003c00000 */
.L_x_450:
        /* <DEDUP_REMOVED lines=12> */
        .weak           $__internal_3_$__cuda_sm70_warpsync
        .type           $__internal_3_$__cuda_sm70_warpsync,@function
        .size           $__internal_3_$__cuda_sm70_warpsync,(.L_x_1389 - $__internal_3_$__cuda_sm70_warpsync)
$__internal_3_$__cuda_sm70_warpsync:
[----:B------:R-:W-:Y:S01]  /*6ea0*/  MOV R14, R6 ;  /* 0x00000006000e7202 */ /* 0x000fe20000000f00 */
[----:B------:R-:W-:Y:S04]  /*6eb0*/  WARPSYNC R2 ;  /* 0x0000000200007348 */ /* 0x000fe80003800000 */
[----:B------:R-:W-:-:S04]  /*6ec0*/  MOV R15, 0x0 ;  /* 0x00000000000f7802 */ /* 0x000fc80000000f00 */
[----:B------:R-:W-:Y:S05]  /*6ed0*/  RET.REL.NODEC R14 `(_ZN7cutlass13device_kernelIN5flash19enable_sm80_to_sm89INS1_16FlashAttnBwdSm80INS1_25CollectiveMainloopBwdSm80ILi1ELi1EN4cute5tupleIJNS5_1CILi64EEES8_NS7_ILi192EEEEEENS_10bfloat16_tEfNS_4arch4Sm80ELb0ELb1ELb1ELb1ELb1ELb0ELb0ELb0ELi2ELi2ELi2ELi2ELb1EEENS1_24CollectiveEpilogueBwdGQAISA_fSD_Li256ELb1ELb1EEENS1_19SingleTileSchedulerILb1ELb0ELb0ELi64EEEEEEEEEvNT_6ParamsE) ;  /* 0xffff91200e007950 */ /* 0x000fea0003c3ffff */
.L_x_451:
        /* <DEDUP_REMOVED lines=10> */
.L_x_1389:


//--------------------- .text._ZN7cutlass13device_kernelIN5flash19enable_sm80_to_sm89INS1_16FlashAttnBwdSm80INS1_25CollectiveMainloopBwdSm80ILi1ELi1EN4cute5tupleIJNS5_1CILi64EEES8_NS7_ILi192EEEEEENS_10bfloat16_tEfNS_4arch4Sm80ELb1ELb0ELb1ELb0ELb0ELb0ELb0ELb0ELi2ELi2ELi2ELi2ELb1EEENS1_21CollectiveEpilogueBwdISA_SB_SD_Li256ELb0ELb0ELi4EEENS1_25SingleTileBwdLPTSchedulerILb0ELi64ELb0EEEEEEEEEvNT_6ParamsE --------------------------
	.section	.text._ZN7cutlass13device_kernelIN5flash19enable_sm80_to_sm89INS1_16FlashAttnBwdSm80INS1_25CollectiveMainloopBwdSm80ILi1ELi1EN4cute5tupleIJNS5_1CILi64EEES8_NS7_ILi192EEEEEENS_10bfloat16_tEfNS_4arch4Sm80ELb1ELb0ELb1ELb0ELb0ELb0ELb0ELb0ELi2ELi2ELi2ELi2ELb1EEENS1_21CollectiveEpilogueBwdISA_SB_SD_Li256ELb0ELb0ELi4EEENS1_25SingleTileBwdLPTSchedulerILb0ELi64ELb0EEEEEEEEEvNT_6ParamsE,"ax",@progbits
	.sectioninfo	@"SHI_REGISTERS=255"
	.align	128
.text._ZN7cutlass13device_kernelIN5flash19enable_sm80_to_sm89INS1_16FlashAttnBwdSm80INS1_25CollectiveMainloopBwdSm80ILi1ELi1EN4cute5tupleIJNS5_1CILi64EEES8_NS7_ILi192EEEEEENS_10bfloat16_tEfNS_4arch4Sm80ELb1ELb0ELb1ELb0ELb0ELb0ELb0ELb0ELi2ELi2ELi2ELi2ELb1EEENS1_21CollectiveEpilogueBwdISA_SB_SD_Li256ELb0ELb0ELi4EEENS1_25SingleTileBwdLPTSchedulerILb0ELi64ELb0EEEEEEEEEvNT_6ParamsE:
        .type           _ZN7cutlass13device_kernelIN5flash19enable_sm80_to_sm89INS1_16FlashAttnBwdSm80INS1_25CollectiveMainloopBwdSm80ILi1ELi1EN4cute5tupleIJNS5_1CILi64EEES8_NS7_ILi192EEEEEENS_10bfloat16_tEfNS_4arch4Sm80ELb1ELb0ELb1ELb0ELb0ELb0ELb0ELb0ELi2ELi2ELi2ELi2ELb1EEENS1_21CollectiveEpilogueBwdISA_SB_SD_Li256ELb0ELb0ELi4EEENS1_25SingleTileBwdLPTSchedulerILb0ELi64ELb0EEEEEEEEEvNT_6ParamsE,@function
        .size           _ZN7cutlass13device_kernelIN5flash19enable_sm80_to_sm89INS1_16FlashAttnBwdSm80INS1_25CollectiveMainloopBwdSm80ILi1ELi1EN4cute5tupleIJNS5_1CILi64EEES8_NS7_ILi192EEEEEENS_10bfloat16_tEfNS_4arch4Sm80ELb1ELb0ELb1ELb0ELb0ELb0ELb0ELb0ELi2ELi2ELi2ELi2ELb1EEENS1_21CollectiveEpilogueBwdISA_SB_SD_Li256ELb0ELb0ELi4EEENS1_25SingleTileBwdLPTSchedulerILb0ELi64ELb0EEEEEEEEEvNT_6ParamsE,(.L_x_1391 - _ZN7cutlass13device_kernelIN5flash19enable_sm80_to_sm89INS1_16FlashAttnBwdSm80INS1_25CollectiveMainloopBwdSm80ILi1ELi1EN4cute5tupleIJNS5_1CILi64EEES8_NS7_ILi192EEEEEENS_10bfloat16_tEfNS_4arch4Sm80ELb1ELb0ELb1ELb0ELb0ELb0ELb0ELb0ELi2ELi2ELi2ELi2ELb1EEENS1_21CollectiveEpilogueBwdISA_SB_SD_Li256ELb0ELb0ELi4EEENS1_25SingleTileBwdLPTSchedulerILb0ELi64ELb0EEEEEEEEEvNT_6ParamsE)
        .other          _ZN7cutlass13device_kernelIN5flash19enable_sm80_to_sm89INS1_16FlashAttnBwdSm80INS1_25CollectiveMainloopBwdSm80ILi1ELi1EN4cute5tupleIJNS5_1CILi64EEES8_NS7_ILi192EEEEEENS_10bfloat16_tEfNS_4arch4Sm80ELb1ELb0ELb1ELb0ELb0ELb0ELb0ELb0ELi2ELi2ELi2ELi2ELb1EEENS1_21CollectiveEpilogueBwdISA_SB_SD_Li256ELb0ELb0ELi4EEENS1_25SingleTileBwdLPTSchedulerILb0ELi64ELb0EEEEEEEEEvNT_6ParamsE,@"STO_CUDA_ENTRY STV_DEFAULT"
_ZN7cutlass13device_kernelIN5flash19enable_sm80_to_sm89INS1_16FlashAttnBwdSm80INS1_25CollectiveMainloopBwdSm80ILi1ELi1EN4cute5tupleIJNS5_1CILi64EEES8_NS7_ILi192EEEEEENS_10bfloat16_tEfNS_4arch4Sm80ELb1ELb0ELb1ELb0ELb0ELb0ELb0ELb0ELi2ELi2ELi2ELi2ELb1EEENS1_21CollectiveEpilogueBwdISA_SB_SD_Li256ELb0ELb0ELi4EEENS1_25SingleTileBwdLPTSchedulerILb0ELi64ELb0EEEEEEEEEvNT_6ParamsE:
[----:B------:R-:W-:Y:S02]  /*0000*/  MOV R1, c[0x0][0x28] ;  /* 0x00000a0000017a02 */ /* 0x000fe40000000f00 */
[----:B------:R-:W1:Y:S01]  /*0010*/  S2R R234, SR_TID.X ;  /* 0x0000000000ea7919 */ /* 0x000e620000002100 */
[----:B------:R-:W2:Y:S01]  /*0020*/  S2UR UR4, SR_CTAID.X ;  /* 0x00000000000479c3 */ /* 0x000ea20000002500 */
[----:B------:R-:W-:Y:S02]  /*0030*/  IADD3 R1, R1, -0x8, RZ ;  /* 0xfffffff801017810 */ /* 0x000fe40007ffe0ff */
[----:B-1----:R-:W-:-:S06]  /*0040*/  SHF.R.U32.HI R0, RZ, 0x5, R234 ;  /* 0x00000005ff007819 */ /* 0x002fcc00000116ea */
[----:B------:R-:W1:Y:S02]  /*0050*/  SHFL.IDX PT, R0, R0, RZ, 0x1f ;  /* 0x00001fff00007589 */ /* 0x000e6400000e0000 */
[----:B-1----:R-:W-:-:S13]  /*0060*/  ISETP.NE.AND P0, PT, R0, RZ, PT ;  /* 0x000000ff0000720c */ /* 0x002fda0003f05270 */
[----:B--2---:R-:W-:Y:S05]  /*0070*/  @!P0 BRA `(.L_x_452) ;  /* 0x0000026000008947 */ /* 0x004fea0003800000 */
[----:B------:R-:W-:Y:S02]  /*0080*/  ULDC.64 UR6, c[0x0][0x3b8] ;  /* 0x0000ee0000067ab9 */ /* 0x000fe40000000a00 */
[----:B------:R-:W-:Y:S02]  /*0090*/  UISETP.NE.AND UP0, UPT, UR6, 0x1, UPT ;  /* 0x000000010600788c */ /* 0x000fe4000bf05270 */
[----:B------:R-:W-:Y:S02]  /*00a0*/  UIMAD.WIDE.U32 UR10, UR4, UR7, URZ ;  /* 0x00000007040a72a5 */ /* 0x000fe4000f8e003f */
[----:B------:R-:W-:Y:S02]  /*00b0*/  ULDC UR5, c[0x0][0x3c0] ;  /* 0x0000f00000057ab9 */ /* 0x000fe40000000800 */
[----:B------:R-:W-:-:S05]  /*00c0*/  UMOV UR8, UR4 ;  /* 0x0000000400087c82 */ /* 0x000fca0008000000 */
[----:B------:R-:W-:-:S03]  /*00d0*/  @UP0 USHF.R.U32.HI UR8, URZ, UR5, UR11 ;  /* 0x000000053f080299 */ /* 0x000fc6000801160b */
[----:B------:R-:W-:Y:S02]  /*00e0*/  ULDC UR5, c[0x0][0x3d0] ;  /* 0x0000f40000057ab9 */ /* 0x000fe40000000800 */
[----:B------:R-:W-:Y:S02]  /*00f0*/  UISETP.GE.AND UP0, UPT, UR8, UR5, UPT ;  /* 0x000000050800728c */ /* 0x000fe4000bf06270 */
[----:B------:R-:W-:-:S04]  /*0100*/  UIADD3 UR5, -UR8, URZ, URZ ;  /* 0x0000003f08057290 */ /* 0x000fc8000fffe13f */
[----:B------:R-:W-:Y:S01]  /*0110*/  PLOP3.LUT P0, PT, PT, PT, UP0, 0x80, 0x0 ;  /* 0x000000000000781c */ /* 0x000fe20003f0f008 */
[----:B------:R-:W-:-:S12]  /*0120*/  UIMAD UR6, UR5, UR6, UR4 ;  /* 0x00000006050672a4 */ /* 0x000fd8000f8e0204 */
[----:B------:R-:W-:Y:S05]  /*0130*/  @!P0 BRA `(.L_x_453) ;  /* 0x0000008000008947 */ /* 0x000fea0003800000 */
[----:B------:R-:W-:Y:S02]  /*0140*/  ULDC UR7, c[0x0][0x3c4] ;  /* 0x0000f10000077ab9 */ /* 0x000fe40000000800 */
[----:B------:R-:W-:Y:S02]  /*0150*/  UISETP.NE.AND UP0, UPT, UR7, 0x1, UPT ;  /* 0x000000010700788c */ /* 0x000fe4000bf05270 */
[----:B------:R-:W-:Y:S02]  /*0160*/  ULDC.64 UR4, c[0x0][0x3c8] ;  /* 0x0000f20000047ab9 */ /* 0x000fe40000000a00 */
[----:B------:R-:W-:Y:S02]  /*0170*/  UIMAD.WIDE.U32 UR10, UR6, UR4, URZ ;  /* 0x00000004060a72a5 */ /* 0x000fe4000f8e003f */
[----:B------:R-:W-:-:S05]  /*0180*/  UMOV UR15, UR6 ;  /* 0x00000006000f7c82 */ /* 0x000fca0008000000 */
[----:B------:R-:W-:-:S04]  /*0190*/  @UP0 USHF.R.U32.HI UR15, URZ, UR5, UR11 ;  /* 0x000000053f0f0299 */ /* 0x000fc8000801160b */
[----:B------:R-:W-:Y:S01]  /*01a0*/  UIMAD UR7, UR15, UR7, URZ ;  /* 0x000000070f0772a4 */ /* 0x000fe2000f8e023f */
[----:B------:R-:W-:Y:S05]  /*01b0*/  BRA `(.L_x_454) ;  /* 0x0000007000007947 */ /* 0x000fea0003800000 */
.L_x_453:
[----:B------:R-:W-:Y:S02]  /*01c0*/  ULDC UR7, c[0x0][0x3ac] ;  /* 0x0000eb0000077ab9 */ /* 0x000fe40000000800 */
[----:B------:R-:W-:Y:S02]  /*01d0*/  UISETP.NE.AND UP0, UPT, UR7, 0x1, UPT ;  /* 0x000000010700788c */ /* 0x000fe4000bf05270 */
[----:B------:R-:W-:Y:S02]  /*01e0*/  ULDC.64 UR4, c[0x0][0x3b0] ;  /* 0x0000ec0000047ab9 */ /* 0x000fe40000000a00 */
[----:B------:R-:W-:Y:S02]  /*01f0*/  UIMAD.WIDE.U32 UR10, UR6, UR4, URZ ;  /* 0x00000004060a72a5 */ /* 0x000fe4000f8e003f */
[----:B------:R-:W-:-:S05]  /*0200*/  UMOV UR15, UR6 ;  /* 0x00000006000f7c82 */ /* 0x000fca0008000000 */
[----:B------:R-:W-:-:S04]  /*0210*/  @UP0 USHF.R.U32.HI UR15, URZ, UR5, UR11 ;  /* 0x000000053f0f0299 */ /* 0x000fc8000801160b */
[----:B------:R-:W-:-:S04]  /*0220*/  UIMAD UR7, UR15, UR7, URZ ;  /* 0x000000070f0772a4 */ /* 0x000fc8000f8e023f */
.L_x_454:
[----:B------:R-:W-:Y:S02]  /*0230*/  UIADD3 UR9, UR6, -UR7, URZ ;  /* 0x8000000706097290 */ /* 0x000fe4000fffe03f */
[----:B------:R-:W-:Y:S02]  /*0240*/  ULDC.64 UR4, c[0x0][0x3a8] ;  /* 0x0000ea0000047ab9 */ /* 0x000fe40000000a00 */
[----:B------:R-:W-:Y:S02]  /*0250*/  ULDC.64 UR6, c[0x0][0x3a0] ;  /* 0x0000e80000067ab9 */ /* 0x000fe40000000a00 */
[----:B------:R-:W-:Y:S02]  /*0260*/  UISETP.NE.AND UP0, UPT, UR6, 0x1, UPT ;  /* 0x000000010600788c */ /* 0x000fe4000bf05270 */
[----:B------:R-:W-:-:S04]  /*0270*/  UIMAD UR5, UR8, UR5, UR9 ;  /* 0x00000005080572a4 */ /* 0x000fc8000f8e0209 */
[----:B------:R-:W-:-:S03]  /*0280*/  UIMAD.WIDE.U32 UR8, UR5, UR7, URZ ;  /* 0x00000007050872a5 */ /* 0x000fc6000f8e003f */
[----:B------:R-:W-:Y:S02]  /*0290*/  UMOV UR14, UR5 ;  /* 0x00000005000e7c82 */ /* 0x000fe40008000000 */
[----:B------:R-:W-:-:S04]  /*02a0*/  @UP0 USHF.R.U32.HI UR14, URZ, UR4, UR9 ;  /* 0x000000043f0e0299 */ /* 0x000fc80008011609 */
[----:B------:R-:W-:-:S04]  /*02b0*/  UIADD3 UR13, -UR14, URZ, URZ ;  /* 0x0000003f0e0d7290 */ /* 0x000fc8000fffe13f */
[----:B------:R-:W-:Y:S01]  /*02c0*/  UIMAD UR13, UR13, UR6, UR5 ;  /* 0x000000060d0d72a4 */ /* 0x000fe2000f8e0205 */
[----:B------:R-:W-:Y:S05]  /*02d0*/  BRA `(.L_x_455) ;  /* 0x0000025000007947 */ /* 0x000fea0003800000 */
.L_x_452:
        /* <DEDUP_REMOVED lines=20> */
.L_x_456:
[----:B------:R-:W-:Y:S02]  /*0420*/  ULDC UR7, c[0x0][0x3ac] ;  /* 0x0000eb0000077ab9 */ /* 0x000fe40000000800 */
[----:B------:R-:W-:Y:S02]  /*0430*/  UISETP.NE.AND UP0, UPT, UR7, 0x1, UPT ;  /* 0x000000010700788c */ /* 0x000fe4000bf05270 */
[----:B------:R-:W-:Y:S02]  /*0440*/  ULDC.64 UR4, c[0x0][0x3b0] ;  /* 0x0000ec0000047ab9 */ /* 0x000fe40000000a00 */
[----:B------:R-:W-:Y:S02]  /*0450*/  UIMAD.WIDE.U32 UR10, UR6, UR4, URZ ;  /* 0x00000004060a72a5 */ /* 0x000fe4000f8e003f */
[----:B------:R-:W-:-:S05]  /*0460*/  UMOV UR15, UR6 ;  /* 0x00000006000f7c82 */ /* 0x000fca0008000000 */
[----:B------:R-:W-:-:S04]  /*0470*/  @UP0 USHF.R.U32.HI UR15, URZ, UR5, UR11 ;  /* 0x000000053f0f0299 */ /* 0x000fc8000801160b */
[----:B------:R-:W-:-:S04]  /*0480*/  UIMAD UR7, UR15, UR7, URZ ;  /* 0x000000070f0772a4 */ /* 0x000fc8000f8e023f */
.L_x_457:
        /* <DEDUP_REMOVED lines=9> */
[----:B------:R-:W-:Y:S02]  /*0520*/  UIMAD UR13, UR13, UR6, UR5 ;  /* 0x000000060d0d72a4 */ /* 0x000fe4000f8e0205 */
.L_x_455:
[----:B------:R-:W-:-:S13]  /*0530*/  ISETP.LE.AND P0, PT, RZ, UR14, PT ;  /* 0x0000000eff007c0c */ /* 0x000fda000bf03270 */
[----:B------:R-:W-:Y:S05]  /*0540*/  @!P0 EXIT ;  /* 0x000000000000894d */ /* 0x000fea0003800000 */
[----:B------:R-:W-:Y:S01]  /*0550*/  USHF.L.U32 UR10, UR15, 0x6, URZ ;  /* 0x000000060f0a7899 */ /* 0x000fe2000800063f */
        /* <DEDUP_REMOVED lines=13> */
[----:B------:R-:W-:Y:S01]  /*0630*/  UIADD3 UR6, UR6, 0x3f, URZ ;  /* 0x0000003f06067890 */ /* 0x000fe2000fffe03f */
[----:B------:R-:W-:Y:S01]  /*0640*/  IMAD.MOV.U32 R120, RZ, RZ, RZ ;  /* 0x000000ffff787224 */ /* 0x000fe200078e00ff */
[----:B------:R-:W-:Y:S01]  /*0650*/  USHF.R.S32.HI UR4, URZ, 0x1f, UR5 ;  /* 0x0000001f3f047899 */ /* 0x000fe20008011405 */
[----:B------:R-:W-:Y:S01]  /*0660*/  MOV R11, RZ ;  /* 0x000000ff000b7202 */ /* 0x000fe20000000f00 */
[----:B------:R-:W-:Y:S01]  /*0670*/  ULDC.64 UR16, c[0x0][0x118] ;  /* 0x0000460000107ab9 */ /* 0x000fe20000000a00 */
[----:B------:R-:W-:Y:S01]  /*0680*/  IMAD.MOV.U32 R118, RZ, RZ, RZ ;  /* 0x000000ffff767224 */ /* 0x000fe200078e00ff */
[----:B------:R-:W-:Y:S01]  /*0690*/  ULEA.HI UR11, UR4, UR5, URZ, 0x6 ;  /* 0x00000005040b7291 */ /* 0x000fe2000f8f303f */
[----:B------:R-:W-:Y:S01]  /*06a0*/  CS2R R12, SRZ ;  /* 0x00000000000c7805 */ /* 0x000fe2000001ff00 */
[----:B------:R-:W-:Y:S01]  /*06b0*/  USHF.R.S32.HI UR4, URZ, 0x1f, UR6 ;  /* 0x0000001f3f047899 */ /* 0x000fe20008011406 */
[----:B------:R-:W-:Y:S01]  /*06c0*/  MOV R116, RZ ;  /* 0x000000ff00747202 */ /* 0x000fe20000000f00 */
[----:B------:R-:W-:Y:S01]  /*06d0*/  USHF.R.S32.HI UR11, URZ, 0x6, UR11 ;  /* 0x000000063f0b7899 */ /* 0x000fe2000801140b */
[----:B------:R-:W-:Y:S01]  /*06e0*/  IMAD.MOV.U32 R110, RZ, RZ, RZ ;  /* 0x000000ffff6e7224 */ /* 0x000fe200078e00ff */
[----:B------:R-:W-:Y:S01]  /*06f0*/  ULEA.HI UR4, UR4, UR6, URZ, 0x6 ;  /* 0x0000000604047291 */ /* 0x000fe2000f8f303f */
[----:B------:R-:W-:Y:S01]  /*0700*/  MOV R15, RZ ;  /* 0x000000ff000f7202 */ /* 0x000fe20000000f00 */
[----:B------:R-:W-:Y:S01]  /*0710*/  UISETP.LT.AND UP0, UPT, URZ, UR11, UPT ;  /* 0x0000000b3f00728c */ /* 0x000fe2000bf01270 */
[----:B------:R-:W-:Y:S01]  /*0720*/  IMAD.MOV.U32 R108, RZ, RZ, RZ ;  /* 0x000000ffff6c7224 */ /* 0x000fe200078e00ff */
[----:B------:R-:W-:Y:S01]  /*0730*/  USHF.R.S32.HI UR12, URZ, 0x6, UR4 ;  /* 0x000000063f0c7899 */ /* 0x000fe20008011404 */
[----:B------:R-:W-:Y:S01]  /*0740*/  CS2R R16, SRZ ;  /* 0x0000000000107805 */ /* 0x000fe2000001ff00 */
[----:B------:R-:W-:Y:S01]  /*0750*/  USEL UR11, URZ, UR11, !UP0 ;  /* 0x0000000b3f0b7287 */ /* 0x000fe2000c000000 */
[----:B------:R-:W-:Y:S01]  /*0760*/  MOV R114, RZ ;  /* 0x000000ff00727202 */ /* 0x000fe20000000f00 */
[----:B------:R-:W-:Y:S01]  /*0770*/  IMAD.MOV.U32 R112, RZ, RZ, RZ ;  /* 0x000000ffff707224 */ /* 0x000fe200078e00ff */
[----:B------:R-:W-:Y:S01]  /*0780*/  CS2R R18, SRZ ;  /* 0x0000000000127805 */ /* 0x000fe2000001ff00 */
[----:B------:R-:W-:Y:S01]  /*0790*/  UISETP.GT.AND UP0, UPT, UR12, UR11, UPT ;  /* 0x0000000b0c00728c */ /* 0x000fe2000bf04270 */
[----:B------:R-:W-:Y:S01]  /*07a0*/  MOV R106, RZ ;  /* 0x000000ff006a7202 */ /* 0x000fe20000000f00 */
[----:B------:R-:W-:Y:S01]  /*07b0*/  IMAD.MOV.U32 R104, RZ, RZ, RZ ;  /* 0x000000ffff687224 */ /* 0x000fe200078e00ff */
[----:B------:R-:W-:Y:S01]  /*07c0*/  CS2R R20, SRZ ;  /* 0x0000000000147805 */ /* 0x000fe2000001ff00 */
[----:B------:R-:W-:Y:S01]  /*07d0*/  MOV R102, RZ ;  /* 0x000000ff00667202 */ /* 0x000fe20000000f00 */
[----:B------:R-:W-:Y:S01]  /*07e0*/  IMAD.MOV.U32 R100, RZ, RZ, RZ ;  /* 0x000000ffff647224 */ /* 0x000fe200078e00ff */
[----:B------:R-:W-:Y:S01]  /*07f0*/  PLOP3.LUT P0, PT, PT, PT, UP0, 0x80, 0x0 ;  /* 0x000000000000781c */ /* 0x000fe20003f0f008 */
        /* <DEDUP_REMOVED lines=37> */
[----:B------:R-:W-:Y:S01]  /*0a50*/  IMAD.SHL.U32 R2, R234, 0x4, RZ ;  /* 0x00000004ea027824 */ /* 0x000fe200078e00ff */
[----:B------:R-:W-:Y:S01]  /*0a60*/  SHF.R.S32.HI R14, RZ, 0x1f, R234 ;  /* 0x0000001fff0e7819 */ /* 0x000fe200000114ea */
[----:B------:R-:W-:Y:S01]  /*0a70*/  ULDC.64 UR4, c[0x0][0x248] ;  /* 0x0000920000047ab9 */ /* 0x000fe20000000a00 */
[----:B------:R-:W-:Y:S01]  /*0a80*/  IMAD.U32 R0, RZ, RZ, UR13 ;  /* 0x0000000dff007e24 */ /* 0x000fe2000f8e00ff */
[----:B------:R-:W-:Y:S01]  /*0a90*/  USHF.R.S32.HI UR18, URZ, 0x1f, UR13 ;  /* 0x0000001f3f127899 */ /* 0x000fe2000801140d */
[----:B------:R-:W-:Y:S01]  /*0aa0*/  SHF.R.S32.HI R3, RZ, 0x1f, R2 ;  /* 0x0000001fff037819 */ /* 0x000fe20000011402 */
[----:B------:R-:W-:Y:S01]  /*0ab0*/  UISETP.NE.AND UP0, UPT, UR4, 0x1, UPT ;  /* 0x000000010400788c */ /* 0x000fe2000bf05270 */
[-C--:B------:R-:W-:Y:S01]  /*0ac0*/  LEA.HI R27, R14, R234.reuse, RZ, 0x3 ;  /* 0x000000ea0e1b7211 */ /* 0x080fe200078f18ff */
[----:B------:R-:W-:Y:S01]  /*0ad0*/  UIMAD.WIDE.U32 UR8, UR13, UR5, URZ ;  /* 0x000000050d0872a5 */ /* 0x000fe2000f8e003f */
[----:B------:R-:W-:Y:S01]  /*0ae0*/  SHF.R.S32.HI R235, RZ, 0x1f, R234 ;  /* 0x0000001fffeb7819 */ /* 0x000fe200000114ea */
[----:B------:R-:W-:Y:S01]  /*0af0*/  IMAD.WIDE.U32 R22, R0, c[0x0][0x288], R2 ;  /* 0x0000a20000167a25 */ /* 0x000fe200078e0002 */
[----:B------:R-:W-:Y:S01]  /*0b00*/  ULDC.64 UR4, c[0x0][0x238] ;  /* 0x00008e0000047ab9 */ /* 0x000fe20000000a00 */
[----:B------:R-:W-:Y:S01]  /*0b10*/  LOP3.LUT R0, R27, 0xfffffff8, RZ, 0xc0, !PT ;  /* 0xfffffff81b007812 */ /* 0x000fe200078ec0ff */
[----:B------:R-:W-:Y:S01]  /*0b20*/  UIMAD UR4, UR18, UR4, URZ ;  /* 0x00000004120472a4 */ /* 0x000fe2000f8e023f */
[----:B------:R-:W-:Y:S01]  /*0b30*/  IMAD.U32 R4, RZ, RZ, UR13 ;  /* 0x0000000dff047e24 */ /* 0x000fe2000f8e00ff */
[CC--:B------:R-:W-:Y:S01]  /*0b40*/  LEA.HI R31, R14.reuse, R234.reuse, RZ, 0x2 ;  /* 0x000000ea0e1f7211 */ /* 0x0c0fe200078f10ff */
[----:B------:R-:W-:Y:S01]  /*0b50*/  IMAD.U32 R6, RZ, RZ, UR13 ;  /* 0x0000000dff067e24 */ /* 0x000fe2000f8e00ff */
[-C--:B------:R-:W-:Y:S01]  /*0b60*/  LEA.HI R25, R14, R234.reuse, RZ, 0x4 ;  /* 0x000000ea0e197211 */ /* 0x080fe200078f20ff */
[----:B------:R-:W-:Y:S01]  /*0b70*/  UIMAD UR5, UR13, UR5, UR4 ;  /* 0x000000050d0572a4 */ /* 0x000fe2000f8e0204 */
[----:B------:R-:W-:Y:S01]  /*0b80*/  IMAD.WIDE.U32 R4, R4, c[0x0][0x238], R234 ;  /* 0x00008e0004047a25 */ /* 0x000fe200078e00ea */
[----:B------:R-:W-:Y:S01]  /*0b90*/  UMOV UR7, UR13 ;  /* 0x0000000d00077c82 */ /* 0x000fe20008000000 */
[----:B------:R-:W-:Y:S01]  /*0ba0*/  SHF.R.S32.HI R7, RZ, 0x4, R25 ;  /* 0x00000004ff077819 */ /* 0x000fe20000011419 */
[----:B------:R-:W-:Y:S01]  /*0bb0*/  ULDC UR4, c[0x0][0x250] ;  /* 0x0000940000047ab9 */ /* 0x000fe20000000800 */
[----:B------:R-:W-:Y:S01]  /*0bc0*/  IMAD.WIDE.U32 R20, R6, c[0x0][0x270], R2 ;  /* 0x00009c0006147a25 */ /* 0x000fe200078e0002 */
[--C-:B------:R-:W-:Y:S01]  /*0bd0*/  SHF.R.S32.HI R6, RZ, 0x2, R31.reuse ;  /* 0x00000002ff067819 */ /* 0x100fe2000001141f */
[----:B------:R-:W-:Y:S01]  /*0be0*/  @UP0 USHF.R.U32.HI UR7, URZ, UR4, UR9 ;  /* 0x000000043f070299 */ /* 0x000fe20008011609 */
[----:B------:R-:W-:Y:S01]  /*0bf0*/  LEA.HI R26, R14, R234, RZ, 0x5 ;  /* 0x000000ea0e1a7211 */ /* 0x000fe200078f28ff */
[----:B------:R-:W-:Y:S01]  /*0c00*/  IMAD.IADD R15, R234, 0x1, -R0 ;  /* 0x00000001ea0f7824 */ /* 0x000fe200078e0a00 */
[----:B------:R-:W-:Y:S01]  /*0c10*/  SHF.R.S32.HI R0, RZ, 0x1f, R31 ;  /* 0x0000001fff007819 */ /* 0x000fe2000001141f */
[----:B------:R-:W-:Y:S01]  /*0c20*/  IMAD.MOV.U32 R18, RZ, RZ, R4 ;  /* 0x000000ffff127224 */ /* 0x000fe200078e0004 */
[----:B------:R-:W-:Y:S01]  /*0c30*/  LEA.HI R4, R25, R7, RZ, 0x1 ;  /* 0x0000000719047211 */ /* 0x000fe200078f08ff */
[----:B------:R-:W-:Y:S01]  /*0c40*/  USHF.R.S32.HI UR6, URZ, 0x1f, UR7 ;  /* 0x0000001f3f067899 */ /* 0x000fe20008011407 */
[----:B------:R-:W-:Y:S01]  /*0c50*/  LEA.HI R0, R0, R6, RZ, 0x3 ;  /* 0x0000000600007211 */ /* 0x000fe200078f18ff */
[----:B------:R-:W-:Y:S01]  /*0c60*/  IMAD.SHL.U32 R12, R15, 0x8, RZ ;  /* 0x000000080f0c7824 */ /* 0x000fe200078e00ff */
[----:B------:R-:W-:Y:S01]  /*0c70*/  IADD3 R19, R5, UR5, RZ ;  /* 0x0000000505137c10 */ /* 0x000fe2000fffe0ff */
[----:B------:R-:W-:Y:S01]  /*0c80*/  ULDC.64 UR4, c[0x0][0x1e0] ;  /* 0x0000780000047ab9 */ /* 0x000fe20000000a00 */
[----:B------:R-:W-:Y:S01]  /*0c90*/  SHF.R.S32.HI R236, RZ, 0x3, R27 ;  /* 0x00000003ffec7819 */ /* 0x000fe2000001141b */
[----:B------:R-:W-:Y:S01]  /*0ca0*/  UIMAD UR4, UR6, UR4, URZ ;  /* 0x00000004060472a4 */ /* 0x000fe2000f8e023f */
[----:B------:R-:W-:Y:S01]  /*0cb0*/  LOP3.LUT R4, R4, 0xfffffffe, RZ, 0xc0, !PT ;  /* 0xfffffffe04047812 */ /* 0x000fe200078ec0ff */
[----:B------:R-:W-:Y:S01]  /*0cc0*/  IMAD.U32 R2, RZ, RZ, UR15 ;  /* 0x0000000fff027e24 */ /* 0x000fe2000f8e00ff */
[----:B------:R-:W-:Y:S01]  /*0cd0*/  LOP3.LUT R0, R0, 0xfffffff8, RZ, 0xc0, !PT ;  /* 0xfffffff800007812 */ /* 0x000fe200078ec0ff */
[----:B------:R-:W-:Y:S01]  /*0ce0*/  IMAD.U32 R9, RZ, RZ, UR7 ;  /* 0x00000007ff097e24 */ /* 0x000fe2000f8e00ff */
[----:B------:R-:W-:Y:S01]  /*0cf0*/  SHF.R.S32.HI R8, RZ, 0x5, R26 ;  /* 0x00000005ff087819 */ /* 0x000fe2000001141a */
[----:B------:R-:W-:Y:S01]  /*0d00*/  IMAD.IADD R17, R7, 0x1, -R4 ;  /* 0x0000000107117824 */ /* 0x000fe200078e0a04 */
[----:B------:R-:W-:Y:S01]  /*0d10*/  SHF.R.S32.HI R237, RZ, 0x1f, R236 ;  /* 0x0000001fffed7819 */ /* 0x000fe200000114ec */
[----:B------:R-:W-:Y:S01]  /*0d20*/  IMAD.IADD R32, R6, 0x1, -R0 ;  /* 0x0000000106207824 */ /* 0x000fe200078e0a00 */
[----:B------:R-:W-:Y:S01]  /*0d30*/  SHF.R.S32.HI R13, RZ, 0x1f, R12 ;  /* 0x0000001fff0d7819 */ /* 0x000fe2000001140c */
[----:B------:R-:W-:Y:S01]  /*0d40*/  IMAD.SHL.U32 R4, R236, 0x40, RZ ;  /* 0x00000040ec047824 */ /* 0x000fe200078e00ff */
[----:B------:R-:W-:Y:S01]  /*0d50*/  LEA.HI R5, R26, R8, RZ, 0x1 ;  /* 0x000000081a057211 */ /* 0x000fe200078f08ff */
[----:B------:R-:W-:Y:S01]  /*0d60*/  UIMAD UR8, UR7, UR5, UR4 ;  /* 0x00000005070872a4 */ /* 0x000fe2000f8e0204 */
[----:B------:R-:W-:Y:S01]  /*0d70*/  LEA.HI R0, R14, R234, RZ, 0x6 ;  /* 0x000000ea0e007211 */ /* 0x000fe200078f30ff */
[----:B------:R-:W-:Y:S01]  /*0d80*/  IMAD.WIDE R10, R2, 0x40, R236 ;  /* 0x00000040020a7825 */ /* 0x000fe200078e02ec */
[----:B------:R-:W-:Y:S01]  /*0d90*/  ULDC.64 UR4, c[0x0][0x1b0] ;  /* 0x00006c0000047ab9 */ /* 0x000fe20000000a00 */
[----:B------:R-:W-:Y:S01]  /*0da0*/  LOP3.LUT R5, R5, 0xfffffffe, RZ, 0xc0, !PT ;  /* 0xfffffffe05057812 */ /* 0x000fe200078ec0ff */
[----:B------:R-:W-:Y:S01]  /*0db0*/  UIMAD UR6, UR6, UR4, URZ ;  /* 0x00000004060672a4 */ /* 0x000fe2000f8e023f */
[----:B------:R-:W-:Y:S01]  /*0dc0*/  IMAD.WIDE.U32 R2, R9, c[0x0][0x1e0], R12 ;  /* 0x0000780009027a25 */ /* 0x000fe200078e000c */
[----:B------:R-:W-:Y:S01]  /*0dd0*/  SHF.R.S32.HI R29, RZ, 0x6, R0 ;  /* 0x00000006ff1d7819 */ /* 0x000fe20000011400 */
[----:B------:R-:W-:Y:S01]  /*0de0*/  USHF.R.S32.HI UR9, URZ, 0x1f, UR14 ;  /* 0x0000001f3f097899 */ /* 0x000fe2000801140e */
[----:B------:R-:W-:Y:S01]  /*0df0*/  LOP3.LUT R0, R4, 0x1c0, RZ, 0xc0, !PT ;  /* 0x000001c004007812 */ /* 0x000fe200078ec0ff */
[----:B------:R-:W-:Y:S01]  /*0e00*/  IMAD.IADD R220, R8, 0x1, -R5 ;  /* 0x0000000108dc7824 */ /* 0x000fe200078e0a05 */
[----:B------:R-:W-:Y:S01]  /*0e10*/  IADD3 R3, R3, UR8, RZ ;  /* 0x0000000803037c10 */ /* 0x000fe2000fffe0ff */
[----:B------:R-:W-:Y:S01]  /*0e20*/  UIMAD UR6, UR7, UR5, UR6 ;  /* 0x00000005070672a4 */ /* 0x000fe2000f8e0206 */
[----:B------:R-:W-:Y:S01]  /*0e30*/  IMAD.U32 R6, RZ, RZ, UR14 ;  /* 0x0000000eff067e24 */ /* 0x000fe2000f8e00ff */
[----:B------:R-:W-:Y:S01]  /*0e40*/  LOP3.LUT R8, R0, 0x38, R12, 0xf8, !PT ;  /* 0x0000003800087812 */ /* 0x000fe200078ef80c */
[----:B------:R-:W-:Y:S01]  /*0e50*/  IMAD.SHL.U32 R14, R29, 0x200, RZ ;  /* 0x000002001d0e7824 */ /* 0x000fe200078e00ff */
[----:B------:R-:W-:Y:S01]  /*0e60*/  SHF.R.U32.HI R0, RZ, 0x3, R0 ;  /* 0x00000003ff007819 */ /* 0x000fe20000011600 */
[----:B------:R-:W-:Y:S01]  /*0e70*/  IMAD.WIDE.U32 R4, R9, c[0x0][0x1b0], R12 ;  /* 0x00006c0009047a25 */ /* 0x000fe200078e000c */
[----:B------:R-:W-:Y:S01]  /*0e80*/  ULDC.64 UR4, c[0x0][0x1e8] ;  /* 0x00007a0000047ab9 */ /* 0x000fe20000000a00 */
[----:B------:R-:W-:Y:S01]  /*0e90*/  IADD3 R28, R12, 0x40, RZ ;  /* 0x000000400c1c7810 */ /* 0x000fe20007ffe0ff */
[----:B------:R-:W-:Y:S01]  /*0ea0*/  UIMAD UR4, UR9, UR4, URZ ;  /* 0x00000004090472a4 */ /* 0x000fe2000f8e023f */
[----:B------:R-:W-:Y:S01]  /*0eb0*/  IMAD.WIDE.U32 R6, R6, c[0x0][0x1e8], R2 ;  /* 0x00007a0006067a25 */ /* 0x000fe200078e0002 */
[----:B------:R-:W-:Y:S01]  /*0ec0*/  IADD3 R3, R5, UR6, RZ ;  /* 0x0000000605037c10 */ /* 0x000fe2000fffe0ff */
[----:B------:R-:W-:Y:S01]  /*0ed0*/  ULDC UR8, c[0x0][0x198] ;  /* 0x0000660000087ab9 */ /* 0x000fe20000000800 */
[----:B------:R-:W-:Y:S01]  /*0ee0*/  LOP3.LUT R228, R14, R8, R0, 0xf6, !PT ;  /* 0x000000080ee47212 */ /* 0x000fe200078ef600 */
[----:B------:R-:W-:Y:S01]  /*0ef0*/  IMAD.U32 R8, RZ, RZ, UR14 ;  /* 0x0000000eff087e24 */ /* 0x000fe2000f8e00ff */
[----:B------:R-:W-:Y:S01]  /*0f00*/  UIMAD UR7, UR14, UR5, UR4 ;  /* 0x000000050e0772a4 */ /* 0x000fe2000f8e0204 */
[----:B------:R-:W-:Y:S01]  /*0f10*/  IMAD.MOV.U32 R2, RZ, RZ, R4 ;  /* 0x000000ffff027224 */ /* 0x000fe200078e0004 */
[----:B------:R-:W-:Y:S01]  /*0f20*/  UIADD3 UR8, -UR10, UR8, URZ ;  /* 0x000000080a087290 */ /* 0x000fe2000fffe13f */
[----:B------:R-:W-:Y:S01]  /*0f30*/  IMAD.MOV.U32 R4, RZ, RZ, R6 ;  /* 0x000000ffff047224 */ /* 0x000fe200078e0006 */
[----:B------:R-:W-:Y:S01]  /*0f40*/  IADD3 R30, R12, 0x80, RZ ;  /* 0x000000800c1e7810 */ /* 0x000fe20007ffe0ff */
[----:B------:R-:W-:Y:S01]  /*0f50*/  IMAD.WIDE.U32 R8, R8, c[0x0][0x1b8], R2 ;  /* 0x00006e0008087a25 */ /* 0x000fe200078e0002 */
[----:B------:R-:W-:Y:S01]  /*0f60*/  IADD3 R5, R7, UR7, RZ ;  /* 0x0000000707057c10 */ /* 0x000fe2000fffe0ff */
[----:B------:R-:W-:Y:S01]  /*0f70*/  ULDC.64 UR4, c[0x0][0x1b8] ;  /* 0x00006e0000047ab9 */ /* 0x000fe20000000a00 */
[----:B------:R-:W-:Y:S01]  /*0f80*/  ISETP.GE.AND P3, PT, R12, c[0x0][0x1cc], PT ;  /* 0x000073000c007a0c */ /* 0x000fe20003f66270 */
[----:B------:R-:W-:Y:S01]  /*0f90*/  IMAD R2, R237, c[0x0][0x178], RZ ;  /* 0x00005e00ed027a24 */ /* 0x000fe200078e02ff */
[----:B------:R-:W-:Y:S01]  /*0fa0*/  ISETP.GE.AND P2, PT, R28, c[0x0][0x1cc], PT ;  /* 0x000073001c007a0c */ /* 0x000fe20003f46270 */
[----:B------:R-:W-:Y:S01]  /*0fb0*/  IMAD R0, R11, c[0x0][0x1d8], RZ ;  /* 0x000076000b007a24 */ /* 0x000fe200078e02ff */
[----:B------:R-:W-:Y:S01]  /*0fc0*/  ISETP.GE.AND P1, PT, R30, c[0x0][0x1cc], PT ;  /* 0x000073001e007a0c */ /* 0x000fe20003f26270 */
[C---:B------:R-:W-:Y:S01]  /*0fd0*/  IMAD R2, R236.reuse, c[0x0][0x17c], R2 ;  /* 0x00005f00ec027a24 */ /* 0x040fe200078e0202 */
[----:B------:R-:W-:Y:S01]  /*0fe0*/  UIMAD UR4, UR9, UR4, URZ ;  /* 0x00000004090472a4 */ /* 0x000fe2000f8e023f */
[----:B------:R-:W-:Y:S01]  /*0ff0*/  IMAD.WIDE.U32 R6, R236, c[0x0][0x178], R12 ;  /* 0x00005e00ec067a25 */ /* 0x000fe200078e000c */
[----:B------:R-:W-:Y:S01]  /*1000*/  USHF.R.S32.HI UR19, URZ, 0x1f, UR11 ;  /* 0x0000001f3f137899 */ /* 0x000fe2000801140b */
[----:B------:R-:W-:Y:S01]  /*1010*/  CS2R R130, SRZ ;  /* 0x0000000000827805 */ /* 0x000fe2000001ff00 */
[----:B------:R-:W-:Y:S01]  /*1020*/  UIMAD UR5, UR14, UR5, UR4 ;  /* 0x000000050e0572a4 */ /* 0x000fe2000f8e0204 */
[C---:B------:R-:W-:Y:S01]  /*1030*/  IMAD R3, R10.reuse, c[0x0][0x1dc], R0 ;  /* 0x000077000a037a24 */ /* 0x040fe200078e0200 */
[----:B------:R-:W-:Y:S01]  /*1040*/  CS2R R128, SRZ ;  /* 0x0000000000807805 */ /* 0x000fe2000001ff00 */
[----:B------:R-:W-:Y:S01]  /*1050*/  IMAD.U32 R0, RZ, RZ, UR13 ;  /* 0x0000000dff007e24 */ /* 0x000fe2000f8e00ff */
[----:B------:R-:W-:Y:S01]  /*1060*/  CS2R R126, SRZ ;  /* 0x00000000007e7805 */ /* 0x000fe2000001ff00 */
[----:B------:R-:W-:Y:S01]  /*1070*/  IMAD.IADD R7, R7, 0x1, R2 ;  /* 0x0000000107077824 */ /* 0x000fe200078e0202 */
[----:B------:R-:W-:Y:S01]  /*1080*/  IADD3 R9, R9, UR5, RZ ;  /* 0x0000000509097c10 */ /* 0x000fe2000fffe0ff */
[----:B------:R-:W-:Y:S01]  /*1090*/  IMAD.WIDE.U32 R4, R10, c[0x0][0x1d8], R4 ;  /* 0x000076000a047a25 */ /* 0x000fe200078e0004 */
[----:B------:R-:W-:Y:S01]  /*10a0*/  ULDC.64 UR4, c[0x0][0x180] ;  /* 0x0000600000047ab9 */ /* 0x000fe20000000a00 */
[----:B------:R-:W-:Y:S01]  /*10b0*/  CS2R R124, SRZ ;  /* 0x00000000007c7805 */ /* 0x000fe2000001ff00 */
[----:B------:R-:W-:Y:S01]  /*10c0*/  UIMAD UR4, UR18, UR4, URZ ;  /* 0x00000004120472a4 */ /* 0x000fe2000f8e023f */
[----:B------:R-:W-:Y:S01]  /*10d0*/  IMAD.WIDE.U32 R6, R0, c[0x0][0x180], R6 ;  /* 0x0000600000067a25 */ /* 0x000fe200078e0006 */
[----:B------:R-:W-:Y:S01]  /*10e0*/  IADD3 R0, -R236, UR8, RZ ;  /* 0x00000008ec007c10 */ /* 0x000fe2000fffe1ff */
[----:B------:R-:W-:Y:S01]  /*10f0*/  CS2R R122, SRZ ;  /* 0x00000000007a7805 */ /* 0x000fe2000001ff00 */
[----:B------:R-:W-:Y:S01]  /*1100*/  LEA R2, P0, R4, c[0x0][0x1c0], 0x1 ;  /* 0x0000700004027a11 */ /* 0x000fe200078008ff */
[----:B------:R-:W-:Y:S01]  /*1110*/  IMAD.IADD R3, R5, 0x1, R3 ;  /* 0x0000000105037824 */ /* 0x000fe200078e0203 */
[C---:B------:R-:W-:Y:S01]  /*1120*/  ISETP.LT.OR P6, PT, R0.reuse, 0x1, P3 ;  /* 0x000000010000780c */ /* 0x040fe20001fc1670 */
[----:B------:R-:W-:Y:S01]  /*1130*/  IMAD.MOV.U32 R16, RZ, RZ, c[0x0][0x1d8] ;  /* 0x00007600ff107624 */ /* 0x000fe200078e00ff */
[C---:B------:R-:W-:Y:S01]  /*1140*/  ISETP.LT.OR P5, PT, R0.reuse, 0x1, P2 ;  /* 0x000000010000780c */ /* 0x040fe200017a1670 */
[----:B------:R-:W-:Y:S01]  /*1150*/  IMAD.MOV.U32 R24, RZ, RZ, c[0x0][0x1dc] ;  /* 0x00007700ff187624 */ /* 0x000fe200078e00ff */
[C---:B------:R-:W-:Y:S01]  /*1160*/  ISETP.LT.OR P4, PT, R0.reuse, 0x1, P1 ;  /* 0x000000010000780c */ /* 0x040fe20000f81670 */
[----:B------:R-:W-:Y:S01]  /*1170*/  IMAD R5, R11, c[0x0][0x1a8], RZ ;  /* 0x00006a000b057a24 */ /* 0x000fe200078e02ff */
[----:B------:R-:W-:Y:S01]  /*1180*/  ISETP.LT.OR P3, PT, R0, 0x21, P3 ;  /* 0x000000210000780c */ /* 0x000fe20001f61670 */
[----:B------:R-:W-:Y:S01]  /*1190*/  IMAD.SHL.U32 R228, R228, 0x2, RZ ;  /* 0x00000002e4e47824 */ /* 0x000fe200078e00ff */
[----:B------:R-:W-:Y:S01]  /*11a0*/  ISETP.LT.OR P2, PT, R0, 0x21, P2 ;  /* 0x000000210000780c */ /* 0x000fe20001741670 */
[----:B------:R-:W-:Y:S01]  /*11b0*/  IMAD R11, R10, c[0x0][0x1ac], R5 ;  /* 0x00006b000a0b7a24 */ /* 0x000fe200078e0205 */
[----:B------:R-:W-:Y:S01]  /*11c0*/  LEA.HI.X R3, R4, c[0x0][0x1c4], R3, 0x1, P0 ;  /* 0x0000710004037a11 */ /* 0x000fe200000f0c03 */
[----:B------:R-:W-:Y:S01]  /*11d0*/  IMAD.WIDE.U32 R8, R10, c[0x0][0x1a8], R8 ;  /* 0x00006a000a087a25 */ /* 0x000fe200078e0008 */
[----:B------:R-:W-:Y:S01]  /*11e0*/  LEA R4, P0, R16, R2, 0x6 ;  /* 0x0000000210047211 */ /* 0x000fe200078030ff */
[----:B------:R-:W-:Y:S01]  /*11f0*/  UIMAD UR4, UR13, UR5, UR4 ;  /* 0x000000050d0472a4 */ /* 0x000fe2000f8e0204 */
[----:B------:R-:W-:Y:S01]  /*1200*/  ISETP.LT.OR P1, PT, R0, 0x21, P1 ;  /* 0x000000210000780c */ /* 0x000fe20000f21670 */
[----:B------:R-:W-:Y:S01]  /*1210*/  @!PT LDS RZ, [RZ] ;  /* 0x00000000fffff984 */ /* 0x000fe20000000800 */
[----:B------:R-:W-:Y:S01]  /*1220*/  @!PT LDS RZ, [RZ] ;  /* 0x00000000fffff984 */ /* 0x000fe20000000800 */
[----:B------:R-:W-:Y:S01]  /*1230*/  @!PT LDS RZ, [RZ] ;  /* 0x00000000fffff984 */ /* 0x000fe20000000800 */
[----:B------:R1:W-:Y:S01]  /*1240*/  LDGSTS.E.BYPASS.LTC128B.128 [R228+0x6080], [R2.64], !P6 ;  /* 0x0608000002e47fae */ /* 0x0003e2000f101d50 */
[----:B------:R-:W-:Y:S01]  /*1250*/  LEA.HI.X R5, R16, R3, R24, 0x6, P0 ;  /* 0x0000000310057211 */ /* 0x000fe200000f3418 */
[----:B------:R-:W-:Y:S01]  /*1260*/  IMAD.MOV.U32 R33, RZ, RZ, 0x20 ;  /* 0x00000020ff217424 */ /* 0x000fe200078e00ff */
[----:B------:R-:W-:Y:S01]  /*1270*/  ISETP.GE.AND P6, PT, R28, c[0x0][0x19c], PT ;  /* 0x000067001c007a0c */ /* 0x000fe20003fc6270 */
[----:B------:R1:W-:Y:S01]  /*1280*/  LDGSTS.E.BYPASS.LTC128B.128 [R228+0x8080], [R2.64+0x80], !P5 ;  /* 0x0808008002e47fae */ /* 0x0003e2000e901d50 */
[----:B------:R-:W-:Y:S01]  /*1290*/  ISETP.GE.AND P5, PT, R12, c[0x0][0x19c], PT ;  /* 0x000067000c007a0c */ /* 0x000fe20003fa6270 */
[----:B------:R-:W-:Y:S01]  /*12a0*/  IMAD.MOV.U32 R34, RZ, RZ, 0x40 ;  /* 0x00000040ff227424 */ /* 0x000fe200078e00ff */
[----:B------:R-:W-:Y:S01]  /*12b0*/  CS2R R120, SRZ ;  /* 0x0000000000787805 */ /* 0x000fe2000001ff00 */
[----:B------:R1:W-:Y:S01]  /*12c0*/  LDGSTS.E.BYPASS.LTC128B.128 [R228+0xa080], [R2.64+0x100], !P4 ;  /* 0x0a08010002e47fae */ /* 0x0003e2000e101d50 */
[C---:B------:R-:W-:Y:S01]  /*12d0*/  ISETP.LT.OR P4, PT, R0.reuse, 0x1, P5 ;  /* 0x000000010000780c */ /* 0x040fe20002f81670 */
[----:B------:R-:W-:Y:S01]  /*12e0*/  CS2R R118, SRZ ;  /* 0x0000000000767805 */ /* 0x000fe2000001ff00 */
[C---:B------:R-:W-:Y:S01]  /*12f0*/  ISETP.LT.OR P5, PT, R0.reuse, 0x21, P5 ;  /* 0x000000210000780c */ /* 0x040fe20002fa1670 */
[----:B------:R2:W-:Y:S01]  /*1300*/  LDGSTS.E.BYPASS.LTC128B.128 [R228+0x7080], [R4.64], !P3 ;  /* 0x0708000004e47fae */ /* 0x0005e2000d901d50 */
[C---:B------:R-:W-:Y:S01]  /*1310*/  ISETP.LT.OR P3, PT, R0.reuse, 0x1, P6 ;  /* 0x000000010000780c */ /* 0x040fe20003761670 */
[----:B------:R-:W-:Y:S01]  /*1320*/  CS2R R116, SRZ ;  /* 0x0000000000747805 */ /* 0x000fe2000001ff00 */
[----:B------:R-:W-:Y:S01]  /*1330*/  ISETP.LT.OR P6, PT, R0, 0x21, P6 ;  /* 0x000000210000780c */ /* 0x000fe200037c1670 */
[----:B------:R2:W-:Y:S01]  /*1340*/  LDGSTS.E.BYPASS.LTC128B.128 [R228+0x9080], [R4.64+0x80], !P2 ;  /* 0x0908008004e47fae */ /* 0x0005e2000d101d50 */
[----:B------:R-:W-:Y:S01]  /*1350*/  ISETP.GE.AND P2, PT, R30, c[0x0][0x19c], PT ;  /* 0x000067001e007a0c */ /* 0x000fe20003f46270 */
[----:B------:R-:W-:Y:S01]  /*1360*/  CS2R R114, SRZ ;  /* 0x0000000000727805 */ /* 0x000fe2000001ff00 */
[----:B------:R-:W-:Y:S01]  /*1370*/  CS2R R112, SRZ ;  /* 0x0000000000707805 */ /* 0x000fe2000001ff00 */
[----:B------:R2:W-:Y:S01]  /*1380*/  LDGSTS.E.BYPASS.LTC128B.128 [R228+0xb080], [R4.64+0x100], !P1 ;  /* 0x0b08010004e47fae */ /* 0x0005e2000c901d50 */
[C---:B------:R-:W-:Y:S01]  /*1390*/  ISETP.LT.OR P1, PT, R0.reuse, 0x1, P2 ;  /* 0x000000010000780c */ /* 0x040fe20001721670 */
[----:B------:R-:W-:Y:S01]  /*13a0*/  CS2R R110, SRZ ;  /* 0x00000000006e7805 */ /* 0x000fe2000001ff00 */
[----:B------:R-:W-:Y:S01]  /*13b0*/  ISETP.LT.OR P2, PT, R0, 0x21, P2 ;  /* 0x000000210000780c */ /* 0x000fe20001741670 */
[----:B------:R-:W0:Y:S01]  /*13c0*/  LDGDEPBAR ;  /* 0x00000000000079af */ /* 0x000e220000000000 */
[----:B------:R-:W-:Y:S01]  /*13d0*/  IMAD.U32 R0, RZ, RZ, UR14 ;  /* 0x0000000eff007e24 */ /* 0x000fe2000f8e00ff */
        /* <DEDUP_REMOVED lines=9> */
[----:B-1----:R-:W-:Y:S01]  /*1470*/  IMAD.IADD R3, R9, 0x1, R11 ;  /* 0x0000000109037824 */ /* 0x002fe200078e020b */
[C---:B------:R-:W-:Y:S01]  /*1480*/  LEA R2, P0, R8.reuse, c[0x0][0x190], 0x1 ;  /* 0x0000640008027a11 */ /* 0x040fe200078008ff */
[----:B------:R-:W-:Y:S01]  /*1490*/  CS2R R90, SRZ ;  /* 0x00000000005a7805 */ /* 0x000fe2000001ff00 */
[----:B------:R-:W-:Y:S01]  /*14a0*/  CS2R R88, SRZ ;  /* 0x0000000000587805 */ /* 0x000fe2000001ff00 */
[----:B------:R-:W-:Y:S01]  /*14b0*/  CS2R R86, SRZ ;  /* 0x0000000000567805 */ /* 0x000fe2000001ff00 */
[----:B------:R-:W-:Y:S01]  /*14c0*/  LEA.HI.X R3, R8, c[0x0][0x194], R3, 0x1, P0 ;  /* 0x0000650008037a11 */ /* 0x000fe200000f0c03 */
[----:B------:R-:W-:Y:S01]  /*14d0*/  CS2R R84, SRZ ;  /* 0x0000000000547805 */ /* 0x000fe2000001ff00 */
[----:B------:R-:W-:Y:S01]  /*14e0*/  CS2R R82, SRZ ;  /* 0x0000000000527805 */ /* 0x000fe2000001ff00 */
[----:B------:R-:W-:Y:S01]  /*14f0*/  CS2R R80, SRZ ;  /* 0x0000000000507805 */ /* 0x000fe2000001ff00 */
[----:B------:R-:W-:Y:S01]  /*1500*/  CS2R R78, SRZ ;  /* 0x00000000004e7805 */ /* 0x000fe2000001ff00 */
[----:B------:R1:W-:Y:S01]  /*1510*/  LDGSTS.E.BYPASS.LTC128B.128 [R228+0x80], [R2.64], !P4 ;  /* 0x0008000002e47fae */ /* 0x0003e2000e101d50 */
[----:B------:R-:W-:Y:S01]  /*1520*/  ISETP.GE.AND P4, PT, R28, c[0x0][0x16c], PT ;  /* 0x00005b001c007a0c */ /* 0x000fe20003f86270 */
[----:B--2---:R-:W-:Y:S01]  /*1530*/  IMAD.MOV.U32 R4, RZ, RZ, R6 ;  /* 0x000000ffff047224 */ /* 0x004fe200078e0006 */
[----:B------:R-:W-:Y:S01]  /*1540*/  IADD3 R5, R7, UR4, RZ ;  /* 0x0000000407057c10 */ /* 0x000fe2000fffe0ff */
[----:B------:R-:W-:Y:S01]  /*1550*/  IMAD.MOV.U32 R6, RZ, RZ, c[0x0][0x1a8] ;  /* 0x00006a00ff067624 */ /* 0x000fe200078e00ff */
[----:B------:R-:W-:Y:S01]  /*1560*/  ULDC.64 UR4, c[0x0][0x178] ;  /* 0x00005e0000047ab9 */ /* 0x000fe20000000a00 */
[----:B------:R-:W-:Y:S01]  /*1570*/  IMAD.MOV.U32 R7, RZ, RZ, c[0x0][0x1ac] ;  /* 0x00006b00ff077624 */ /* 0x000fe200078e00ff */
[----:B------:R-:W-:Y:S01]  /*1580*/  UIMAD UR6, UR19, UR4, URZ ;  /* 0x00000004130672a4 */ /* 0x000fe2000f8e023f */
[----:B------:R1:W-:Y:S01]  /*1590*/  LDGSTS.E.BYPASS.LTC128B.128 [R228+0x2080], [R2.64+0x80], !P3 ;  /* 0x0208008002e47fae */ /* 0x0003e2000d901d50 */
[----:B------:R-:W-:Y:S01]  /*15a0*/  LEA R8, P0, R6, R2, 0x6 ;  /* 0x0000000206087211 */ /* 0x000fe200078030ff */
[----:B------:R-:W-:Y:S01]  /*15b0*/  UIMAD.WIDE.U32 UR20, UR11, UR4, URZ ;  /* 0x000000040b1472a5 */ /* 0x000fe2000f8e003f */
[----:B------:R-:W-:Y:S01]  /*15c0*/  IMAD.WIDE.U32 R242, R0, c[0x0][0x188], R4 ;  /* 0x0000620000f27a25 */ /* 0x000fe200078e0004 */
[----:B------:R1:W-:Y:S01]  /*15d0*/  LDGSTS.E.BYPASS.LTC128B.128 [R228+0x4080], [R2.64+0x100], !P1 ;  /* 0x0408010002e47fae */ /* 0x0003e2000c901d50 */
[----:B------:R-:W-:Y:S01]  /*15e0*/  LEA.HI.X R9, R6, R3, R7, 0x6, P0 ;  /* 0x0000000306097211 */ /* 0x000fe200000f3407 */
[----:B------:R-:W-:Y:S01]  /*15f0*/  UIMAD UR6, UR11, UR5, UR6 ;  /* 0x000000050b0672a4 */ /* 0x000fe2000f8e0206 */
[----:B------:R-:W-:Y:S01]  /*1600*/  IMAD R0, R237, c[0x0][0x208], RZ ;  /* 0x00008200ed007a24 */ /* 0x000fe200078e02ff */
[----:B------:R-:W-:Y:S01]  /*1610*/  ISETP.GE.AND P0, PT, R12, c[0x0][0x16c], PT ;  /* 0x00005b000c007a0c */ /* 0x000fe20003f06270 */
[----:B------:R-:W-:Y:S01]  /*1620*/  ULDC.64 UR4, c[0x0][0x188] ;  /* 0x0000620000047ab9 */ /* 0x000fe20000000a00 */
[----:B------:R2:W-:Y:S01]  /*1630*/  LDGSTS.E.BYPASS.LTC128B.128 [R228+0x1080], [R8.64], !P5 ;  /* 0x0108000008e47fae */ /* 0x0005e2000e901d50 */
[----:B------:R-:W-:Y:S01]  /*1640*/  UIMAD UR4, UR9, UR4, URZ ;  /* 0x00000004090472a4 */ /* 0x000fe2000f8e023f */
[----:B------:R-:W-:Y:S01]  /*1650*/  IMAD.U32 R5, RZ, RZ, UR21 ;  /* 0x00000015ff057e24 */ /* 0x000fe2000f8e00ff */
[----:B------:R-:W-:Y:S01]  /*1660*/  UIADD3 UR6, UR21, UR6, URZ ;  /* 0x0000000615067290 */ /* 0x000fe2000fffe03f */
[----:B------:R2:W-:Y:S01]  /*1670*/  LDGSTS.E.BYPASS.LTC128B.128 [R228+0x3080], [R8.64+0x80], !P6 ;  /* 0x0308008008e47fae */ /* 0x0005e2000f101d50 */
[----:B------:R-:W-:Y:S01]  /*1680*/  IMAD R5, R236, c[0x0][0x20c], R0 ;  /* 0x00008300ec057a24 */ /* 0x000fe200078e0200 */
[----:B------:R-:W-:Y:S01]  /*1690*/  UIMAD UR4, UR14, UR5, UR4 ;  /* 0x000000050e0472a4 */ /* 0x000fe2000f8e0204 */
[----:B------:R-:W-:Y:S01]  /*16a0*/  IMAD.U32 R4, RZ, RZ, UR20 ;  /* 0x00000014ff047e24 */ /* 0x000fe2000f8e00ff */
[----:B------:R2:W-:Y:S01]  /*16b0*/  LDGSTS.E.BYPASS.LTC128B.128 [R228+0x5080], [R8.64+0x100], !P2 ;  /* 0x0508010008e47fae */ /* 0x0005e2000d101d50 */
[----:B------:R-:W-:Y:S01]  /*16c0*/  ISETP.GE.AND P5, PT, R30, c[0x0][0x16c], PT ;  /* 0x00005b001e007a0c */ /* 0x000fe20003fa6270 */
[----:B------:R-:W-:Y:S01]  /*16d0*/  IMAD.U32 R11, RZ, RZ, UR6 ;  /* 0x00000006ff0b7e24 */ /* 0x000fe2000f8e00ff */
[----:B------:R-:W-:Y:S01]  /*16e0*/  SEL R24, RZ, 0x1, P0 ;  /* 0x00000001ff187807 */ /* 0x000fe20000000000 */
[----:B------:R-:W0:Y:S01]  /*16f0*/  LDGDEPBAR ;  /* 0x00000000000079af */ /* 0x000e220000000000 */
[----:B------:R-:W-:Y:S01]  /*1700*/  IMAD.WIDE.U32 R6, R236, c[0x0][0x208], R12 ;  /* 0x00008200ec067a25 */ /* 0x000fe200078e000c */
[----:B------:R-:W-:Y:S01]  /*1710*/  SEL R13, RZ, 0x2, P4 ;  /* 0x00000002ff0d7807 */ /* 0x000fe20002000000 */
[----:B------:R-:W-:Y:S01]  /*1720*/  ULDC.64 UR6, c[0x0][0x270] ;  /* 0x00009c0000067ab9 */ /* 0x000fe20000000a00 */
[----:B------:R-:W-:Y:S01]  /*1730*/  SEL R10, RZ, 0x4, P5 ;  /* 0x00000004ff0a7807 */ /* 0x000fe20002800000 */
[----:B------:R-:W-:Y:S01]  /*1740*/  IMAD.IADD R5, R7, 0x1, R5 ;  /* 0x0000000107057824 */ /* 0x000fe200078e0205 */
[----:B------:R-:W-:Y:S01]  /*1750*/  IADD3 R244, R243, UR4, RZ ;  /* 0x00000004f3f47c10 */ /* 0x000fe2000fffe0ff */
[----:B------:R-:W-:Y:S01]  /*1760*/  ULDC.64 UR4, c[0x0][0x210] ;  /* 0x0000840000047ab9 */ /* 0x000fe20000000a00 */
[C---:B------:R-:W-:Y:S01]  /*1770*/  LOP3.LUT P1, RZ, R15.reuse, 0x2, RZ, 0xc0, !PT ;  /* 0x000000020fff7812 */ /* 0x040fe2000782c0ff */
[----:B-1----:R-:W-:Y:S01]  /*1780*/  IMAD.SHL.U32 R2, R15, 0x40, RZ ;  /* 0x000000400f027824 */ /* 0x002fe200078e00ff */
[----:B------:R-:W-:Y:S01]  /*1790*/  UIMAD UR4, UR18, UR4, URZ ;  /* 0x00000004120472a4 */ /* 0x000fe2000f8e023f */
[----:B------:R-:W-:Y:S01]  /*17a0*/  IMAD R3, R17, 0x800, R14 ;  /* 0x0000080011037824 */ /* 0x000fe200078e020e */
[----:B------:R-:W-:Y:S01]  /*17b0*/  LOP3.LUT P3, RZ, R15, 0x4, RZ, 0xc0, !PT ;  /* 0x000000040fff7812 */ /* 0x000fe2000786c0ff */
[----:B------:R-:W-:Y:S01]  /*17c0*/  UIMAD UR6, UR18, UR6, URZ ;  /* 0x00000006120672a4 */ /* 0x000fe2000f8e023f */
[----:B------:R-:W-:Y:S01]  /*17d0*/  LOP3.LUT R16, R2, 0x1c0, RZ, 0xc0, !PT ;  /* 0x000001c002107812 */ /* 0x000fe200078ec0ff */
[----:B------:R-:W-:Y:S01]  /*17e0*/  UIMAD UR20, UR13, UR5, UR4 ;  /* 0x000000050d1472a4 */ /* 0x000fe2000f8e0204 */
[----:B------:R-:W-:Y:S01]  /*17f0*/  SEL R222, R34, 0xffffffc0, !P3 ;  /* 0xffffffc022de7807 */ /* 0x000fe20005800000 */
[----:B------:R-:W-:Y:S01]  /*1800*/  UIMAD UR22, UR13, UR7, UR6 ;  /* 0x000000070d1672a4 */ /* 0x000fe2000f8e0206 */
[----:B------:R-:W-:Y:S01]  /*1810*/  LOP3.LUT R0, R16, 0x8, R27, 0xf8, !PT ;  /* 0x0000000810007812 */ /* 0x000fe200078ef81b */
[----:B------:R-:W-:Y:S01]  /*1820*/  ULDC.64 UR4, c[0x0][0x218] ;  /* 0x0000860000047ab9 */ /* 0x000fe20000000a00 */
[----:B------:R-:W-:Y:S01]  /*1830*/  SHF.R.U32.HI R223, RZ, 0x3, R16 ;  /* 0x00000003ffdf7819 */ /* 0x000fe20000011610 */
[----:B------:R-:W-:Y:S01]  /*1840*/  ULDC.64 UR6, c[0x0][0x208] ;  /* 0x0000820000067ab9 */ /* 0x000fe20000000a00 */
[----:B------:R-:W-:Y:S01]  /*1850*/  SEL R238, RZ, 0xffffffff, P4 ;  /* 0xffffffffffee7807 */ /* 0x000fe20002000000 */
[----:B------:R-:W-:Y:S01]  /*1860*/  UIMAD UR19, UR19, UR6, URZ ;  /* 0x00000006131372a4 */ /* 0x000fe2000f8e023f */
[----:B------:R-:W-:Y:S01]  /*1870*/  LOP3.LUT R2, R0, R223, RZ, 0x3c, !PT ;  /* 0x000000df00027212 */ /* 0x000fe200078e3cff */
[----:B------:R-:W-:-:S04]  /*1880*/  DEPBAR.LE SB0, 0x1 ;  /* 0x000080400000791a */ /* 0x000fc80000000000 */
[----:B------:R-:W-:Y:S01]  /*1890*/  LEA R0, P0, R4, R242, 0x6 ;  /* 0x000000f204007211 */ /* 0x000fe200078030ff */
[----:B------:R-:W-:Y:S01]  /*18a0*/  IMAD.IADD R2, R3, 0x1, R2 ;  /* 0x0000000103027824 */ /* 0x000fe200078e0202 */
[----:B------:R-:W-:Y:S01]  /*18b0*/  IADD3 R3, R10, R13, R24 ;  /* 0x0000000d0a037210 */ /* 0x000fe20007ffe018 */
[----:B------:R-:W-:Y:S01]  /*18c0*/  UIMAD.WIDE.U32 UR24, UR11, UR6, URZ ;  /* 0x000000060b1872a5 */ /* 0x000fe2000f8e003f */
[----:B------:R-:W-:Y:S01]  /*18d0*/  LEA.HI.X R7, R4, R244, R11, 0x6, P0 ;  /* 0x000000f404077211 */ /* 0x000fe200000f340b */
[----:B------:R-:W-:Y:S01]  /*18e0*/  IMAD.MOV.U32 R4, RZ, RZ, R6 ;  /* 0x000000ffff047224 */ /* 0x000fe200078e0006 */
[----:B------:R-:W-:Y:S01]  /*18f0*/  LEA R10, P0, R0, c[0x0][0x160], 0x1 ;  /* 0x00005800000a7a11 */ /* 0x000fe200078008ff */
[----:B------:R-:W-:Y:S01]  /*1900*/  IMAD.SHL.U32 R224, R2, 0x2, RZ ;  /* 0x0000000202e07824 */ /* 0x000fe200078e00ff */
[----:B------:R-:W-:Y:S01]  /*1910*/  BAR.SYNC.DEFER_BLOCKING 0x0 ;  /* 0x0000000000007b1d */ /* 0x000fe20000010000 */
[C---:B------:R-:W-:Y:S01]  /*1920*/  LOP3.LUT P6, RZ, R3.reuse, 0x1, RZ, 0xc0, !PT ;  /* 0x0000000103ff7812 */ /* 0x040fe200078cc0ff */
[----:B------:R-:W-:Y:S01]  /*1930*/  IMAD.MOV.U32 R6, RZ, RZ, c[0x0][0x178] ;  /* 0x00005e00ff067624 */ /* 0x000fe200078e00ff */
[----:B------:R-:W-:Y:S01]  /*1940*/  LEA.HI.X R11, R0, c[0x0][0x164], R7, 0x1, P0 ;  /* 0x00005900000b7a11 */ /* 0x000fe200000f0c07 */
[----:B------:R-:W-:Y:S01]  /*1950*/  IMAD.U32 R0, RZ, RZ, UR13 ;  /* 0x0000000dff007e24 */ /* 0x000fe2000f8e00ff */
[----:B------:R-:W-:Y:S01]  /*1960*/  LOP3.LUT P2, RZ, R3, 0x4, RZ, 0xc0, !PT ;  /* 0x0000000403ff7812 */ /* 0x000fe2000784c0ff */
[----:B------:R-:W-:Y:S01]  /*1970*/  IMAD.IADD R227, R224, 0x1, R222 ;  /* 0x00000001e0e37824 */ /* 0x000fe200078e02de */
[----:B------:R-:W-:Y:S01]  /*1980*/  LEA R14, P0, R6, R10, 0x6 ;  /* 0x0000000a060e7211 */ /* 0x000fe200078030ff */
[----:B------:R-:W-:Y:S01]  /*1990*/  IMAD.WIDE.U32 R4, R0, c[0x0][0x210], R4 ;  /* 0x0000840000047a25 */ /* 0x000fe200078e0004 */
[----:B------:R-:W-:Y:S01]  /*19a0*/  UIMAD UR19, UR11, UR7, UR19 ;  /* 0x000000070b1372a4 */ /* 0x000fe2000f8e0213 */
[----:B------:R-:W-:Y:S01]  /*19b0*/  CS2R R76, SRZ ;  /* 0x00000000004c7805 */ /* 0x000fe2000001ff00 */
[----:B------:R-:W-:Y:S01]  /*19c0*/  UIMAD UR4, UR9, UR4, URZ ;  /* 0x00000004090472a4 */ /* 0x000fe2000f8e023f */
[----:B------:R-:W-:Y:S01]  /*19d0*/  IMAD.U32 R0, RZ, RZ, UR14 ;  /* 0x0000000eff007e24 */ /* 0x000fe2000f8e00ff */
[----:B------:R-:W-:Y:S01]  /*19e0*/  IADD3 R5, R5, UR20, RZ ;  /* 0x0000001405057c10 */ /* 0x000fe2000fffe0ff */
[----:B------:R-:W-:Y:S01]  /*19f0*/  USHF.L.U32 UR20, UR11, 0x6, URZ ;  /* 0x000000060b147899 */ /* 0x000fe2000800063f */
[----:B------:R-:W-:Y:S01]  /*1a00*/  IMAD.MOV.U32 R7, RZ, RZ, c[0x0][0x17c] ;  /* 0x00005f00ff077624 */ /* 0x000fe200078e00ff */
[----:B------:R-:W-:Y:S01]  /*1a10*/  UIADD3 UR19, UR25, UR19, URZ ;  /* 0x0000001319137290 */ /* 0x000fe2000fffe03f */
[----:B------:R-:W-:Y:S01]  /*1a20*/  IMAD.MOV.U32 R2, RZ, RZ, R20 ;  /* 0x000000ffff027224 */ /* 0x000fe200078e0014 */
[----:B------:R-:W-:Y:S01]  /*1a30*/  UIMAD UR21, UR14, UR5, UR4 ;  /* 0x000000050e1572a4 */ /* 0x000fe2000f8e0204 */
[----:B------:R-:W-:Y:S01]  /*1a40*/  IMAD.WIDE.U32 R240, R0, c[0x0][0x218], R4 ;  /* 0x0000860000f07a25 */ /* 0x000fe200078e0004 */
[----:B------:R-:W-:Y:S01]  /*1a50*/  SEL R0, R33, 0xffffffe0, !P1 ;  /* 0xffffffe021007807 */ /* 0x000fe20004800000 */
[----:B------:R-:W-:Y:S01]  /*1a60*/  ULDC.64 UR4, c[0x0][0x278] ;  /* 0x00009e0000047ab9 */ /* 0x000fe20000000a00 */
[----:B------:R-:W-:Y:S01]  /*1a70*/  LEA.HI.X R15, R6, R11, R7, 0x6, P0 ;  /* 0x0000000b060f7211 */ /* 0x000fe200000f3407 */
[----:B------:R-:W-:Y:S01]  /*1a80*/  IMAD.U32 R13, RZ, RZ, UR20 ;  /* 0x00000014ff0d7e24 */ /* 0x000fe2000f8e00ff */
[----:B------:R1:W3:Y:S01]  /*1a90*/  LDSM.16.M88.4 R148, [R224+0x6080] ;  /* 0x00608000e094783b */ /* 0x0002e20000000200 */
[----:B------:R-:W-:Y:S01]  /*1aa0*/  IMAD.IADD R225, R224, 0x1, R0 ;  /* 0x00000001e0e17824 */ /* 0x000fe200078e0200 */
[----:B------:R-:W-:Y:S01]  /*1ab0*/  LOP3.LUT P0, RZ, R3, 0x2, RZ, 0xc0, !PT ;  /* 0x0000000203ff7812 */ /* 0x000fe2000780c0ff */
[----:B------:R-:W-:Y:S01]  /*1ac0*/  IMAD.U32 R6, RZ, RZ, UR24 ;  /* 0x00000018ff067e24 */ /* 0x000fe2000f8e00ff */
[----:B------:R1:W4:Y:S01]  /*1ad0*/  LDSM.16.M88.4 R160, [R227+0x6080] ;  /* 0x00608000e3a0783b */ /* 0x0003220000000200 */
[----:B------:R-:W-:Y:S01]  /*1ae0*/  IMAD.IADD R226, R222, 0x1, R225 ;  /* 0x00000001dee27824 */ /* 0x000fe200078e02e1 */
[----:B------:R-:W-:Y:S01]  /*1af0*/  IADD3 R4, -R236, c[0x0][0x168], -R13 ;  /* 0x00005a00ec047a10 */ /* 0x000fe20007ffe90d */
[----:B------:R-:W-:Y:S01]  /*1b00*/  IMAD.U32 R7, RZ, RZ, UR25 ;  /* 0x00000019ff077e24 */ /* 0x000fe2000f8e00ff */
[----:B------:R1:W1:Y:S01]  /*1b10*/  LDSM.16.M88.4 R152, [R225+0x6080] ;  /* 0x00608000e198783b */ /* 0x0002620000000200 */
[----:B------:R-:W-:Y:S01]  /*1b20*/  IADD3 R3, R21, UR22, RZ ;  /* 0x0000001615037c10 */ /* 0x000fe2000fffe0ff */
[----:B------:R-:W-:Y:S01]  /*1b30*/  IMAD.U32 R7, RZ, RZ, UR19 ;  /* 0x00000013ff077e24 */ /* 0x000fe2000f8e00ff */
[C---:B------:R-:W-:Y:S01]  /*1b40*/  ISETP.LT.OR P3, PT, R4.reuse, 0x1, !P6 ;  /* 0x000000010400780c */ /* 0x040fe20007761670 */
[----:B------:R1:W1:Y:S01]  /*1b50*/  LDSM.16.M88.4 R168, [R224+0x8080] ;  /* 0x00808000e0a8783b */ /* 0x0002620000000200 */
[C---:B------:R-:W-:Y:S01]  /*1b60*/  ISETP.LT.OR P1, PT, R4.reuse, 0x1, !P0 ;  /* 0x000000010400780c */ /* 0x040fe20004721670 */
[----:B------:R-:W-:Y:S01]  /*1b70*/  IMAD.U32 R5, RZ, RZ, UR14 ;  /* 0x0000000eff057e24 */ /* 0x000fe2000f8e00ff */
[----:B------:R-:W-:Y:S01]  /*1b80*/  IADD3 R239, R241, UR21, RZ ;  /* 0x00000015f1ef7c10 */ /* 0x000fe2000fffe0ff */
[----:B------:R1:W1:Y:S01]  /*1b90*/  LDSM.16.M88.4 R172, [R225+0x8080] ;  /* 0x00808000e1ac783b */ /* 0x0002620000000200 */
[C---:B------:R-:W-:Y:S01]  /*1ba0*/  ISETP.LT.OR P6, PT, R4.reuse, 0x21, !P6 ;  /* 0x000000210400780c */ /* 0x040fe200077c1670 */
[----:B------:R-:W-:Y:S01]  /*1bb0*/  UIMAD UR4, UR9, UR4, URZ ;  /* 0x00000004090472a4 */ /* 0x000fe2000f8e023f */
[----:B------:R-:W-:Y:S01]  /*1bc0*/  IMAD.WIDE.U32 R248, R5, c[0x0][0x278], R2 ;  /* 0x00009e0005f87a25 */ /* 0x000fe200078e0002 */
[----:B------:R1:W1:Y:S01]  /*1bd0*/  LDSM.16.M88.4 R176, [R227+0x8080] ;  /* 0x00808000e3b0783b */ /* 0x0002620000000200 */
[----:B------:R-:W-:Y:S01]  /*1be0*/  ISETP.LT.OR P0, PT, R4, 0x21, !P0 ;  /* 0x000000210400780c */ /* 0x000fe20004701670 */
[----:B------:R-:W-:Y:S01]  /*1bf0*/  UIMAD UR19, UR14, UR5, UR4 ;  /* 0x000000050e1372a4 */ /* 0x000fe2000f8e0204 */
[----:B------:R-:W-:Y:S01]  /*1c00*/  IMAD.U32 R5, RZ, RZ, UR6 ;  /* 0x00000006ff057e24 */ /* 0x000fe2000f8e00ff */
[----:B------:R1:W1:Y:S01]  /*1c10*/  LDSM.16.M88.4 R184, [R224+0xa080] ;  /* 0x00a08000e0b8783b */ /* 0x0002620000000200 */
[----:B------:R-:W-:Y:S01]  /*1c20*/  ULDC.64 UR4, c[0x0][0x288] ;  /* 0x0000a20000047ab9 */ /* 0x000fe20000000a00 */
[----:B--2---:R-:W-:Y:S01]  /*1c30*/  IMAD.U32 R9, RZ, RZ, UR14 ;  /* 0x0000000eff097e24 */ /* 0x004fe2000f8e00ff */
[----:B------:R-:W-:Y:S01]  /*1c40*/  UIMAD UR4, UR18, UR4, URZ ;  /* 0x00000004120472a4 */ /* 0x000fe2000f8e023f */
[----:B------:R2:W1:Y:S01]  /*1c50*/  LDSM.16.M88.4 R188, [R225+0xa080] ;  /* 0x00a08000e1bc783b */ /* 0x0004620000000200 */
[----:B------:R-:W-:Y:S01]  /*1c60*/  USHF.R.S32.HI UR18, URZ, 0x1f, UR20 ;  /* 0x0000001f3f127899 */ /* 0x000fe20008011414 */
[----:B------:R-:W-:Y:S01]  /*1c70*/  IADD3 R251, R249, UR19, RZ ;  /* 0x00000013f9fb7c10 */ /* 0x000fe2000fffe0ff */
[----:B------:R-:W-:Y:S01]  /*1c80*/  IMAD.WIDE.U32 R132, R9, c[0x0][0x240], R18 ;  /* 0x0000900009847a25 */ /* 0x000fe200078e0012 */
[----:B------:R2:W1:Y:S01]  /*1c90*/  LDSM.16.M88.4 R192, [R227+0xa080] ;  /* 0x00a08000e3c0783b */ /* 0x0004620000000200 */
[----:B------:R-:W-:Y:S01]  /*1ca0*/  UIMAD UR5, UR13, UR5, UR4 ;  /* 0x000000050d0572a4 */ /* 0x000fe2000f8e0204 */
[----:B------:R-:W-:Y:S01]  /*1cb0*/  CS2R R74, SRZ ;  /* 0x00000000004a7805 */ /* 0x000fe2000001ff00 */
[----:B------:R-:W-:Y:S01]  /*1cc0*/  IMAD.SHL.U32 R238, R238, 0x2, RZ ;  /* 0x00000002eeee7824 */ /* 0x000fe200078e00ff */
[----:B------:R2:W1:Y:S01]  /*1cd0*/  LDSM.16.M88.4 R164, [R226+0x6080] ;  /* 0x00608000e2a4783b */ /* 0x0004620000000200 */
[----:B------:R-:W-:Y:S01]  /*1ce0*/  CS2R R72, SRZ ;  /* 0x0000000000487805 */ /* 0x000fe2000001ff00 */
[----:B------:R-:W-:Y:S01]  /*1cf0*/  CS2R R70, SRZ ;  /* 0x0000000000467805 */ /* 0x000fe2000001ff00 */
[----:B------:R-:W-:Y:S01]  /*1d00*/  CS2R R68, SRZ ;  /* 0x0000000000447805 */ /* 0x000fe2000001ff00 */
[----:B------:R2:W1:Y:S01]  /*1d10*/  LDSM.16.M88.4 R180, [R226+0x8080] ;  /* 0x00808000e2b4783b */ /* 0x0004620000000200 */
[----:B------:R-:W-:Y:S01]  /*1d20*/  LOP3.LUT R238, R238, 0x2, R24, 0xe2, !PT ;  /* 0x00000002eeee7812 */ /* 0x000fe200078ee218 */
[----:B------:R-:W-:Y:S01]  /*1d30*/  CS2R R66, SRZ ;  /* 0x0000000000427805 */ /* 0x000fe2000001ff00 */
[----:B------:R-:W-:Y:S01]  /*1d40*/  CS2R R64, SRZ ;  /* 0x0000000000407805 */ /* 0x000fe2000001ff00 */
[----:B------:R2:W1:Y:S01]  /*1d50*/  LDSM.16.M88.4 R196, [R226+0xa080] ;  /* 0x00a08000e2c4783b */ /* 0x0004620000000200 */
[----:B------:R-:W-:Y:S01]  /*1d60*/  CS2R R62, SRZ ;  /* 0x00000000003e7805 */ /* 0x000fe2000001ff00 */
[----:B------:R-:W-:Y:S01]  /*1d70*/  CS2R R60, SRZ ;  /* 0x00000000003c7805 */ /* 0x000fe2000001ff00 */
[----:B------:R-:W-:Y:S01]  /*1d80*/  CS2R R58, SRZ ;  /* 0x00000000003a7805 */ /* 0x000fe2000001ff00 */
[----:B------:R-:W-:Y:S01]  /*1d90*/  BAR.SYNC.DEFER_BLOCKING 0x0 ;  /* 0x0000000000007b1d */ /* 0x000fe20000010000 */
[----:B------:R-:W-:Y:S01]  /*1da0*/  CS2R R56, SRZ ;  /* 0x0000000000387805 */ /* 0x000fe2000001ff00 */
[----:B------:R-:W-:Y:S01]  /*1db0*/  CS2R R54, SRZ ;  /* 0x0000000000367805 */ /* 0x000fe2000001ff00 */
[----:B------:R-:W-:Y:S01]  /*1dc0*/  CS2R R52, SRZ ;  /* 0x0000000000347805 */ /* 0x000fe2000001ff00 */
[----:B------:R-:W-:Y:S01]  /*1dd0*/  CS2R R50, SRZ ;  /* 0x0000000000327805 */ /* 0x000fe2000001ff00 */
[----:B------:R-:W-:Y:S01]  /*1de0*/  CS2R R48, SRZ ;  /* 0x0000000000307805 */ /* 0x000fe2000001ff00 */
[----:B------:R2:W-:Y:S01]  /*1df0*/  STL.64 [R1], R132 ;  /* 0x0000008401007387 */ /* 0x0005e20000100a00 */
[----:B------:R-:W-:Y:S01]  /*1e00*/  CS2R R46, SRZ ;  /* 0x00000000002e7805 */ /* 0x000fe2000001ff00 */
[----:B------:R-:W-:Y:S01]  /*1e10*/  CS2R R44, SRZ ;  /* 0x00000000002c7805 */ /* 0x000fe2000001ff00 */
[----:B------:R-:W-:Y:S01]  /*1e20*/  CS2R R42, SRZ ;  /* 0x00000000002a7805 */ /* 0x000fe2000001ff00 */
[----:B------:R-:W-:Y:S01]  /*1e30*/  CS2R R40, SRZ ;  /* 0x0000000000287805 */ /* 0x000fe2000001ff00 */
[----:B------:R-:W-:Y:S01]  /*1e40*/  CS2R R38, SRZ ;  /* 0x0000000000267805 */ /* 0x000fe2000001ff00 */
[----:B------:R-:W-:Y:S01]  /*1e50*/  CS2R R36, SRZ ;  /* 0x0000000000247805 */ /* 0x000fe2000001ff00 */
[----:B------:R-:W-:Y:S01]  /*1e60*/  @!PT LDS RZ, [RZ] ;  /* 0x00000000fffff984 */ /* 0x000fe20000000800 */
[----:B------:R-:W-:Y:S01]  /*1e70*/  @!PT LDS RZ, [RZ] ;  /* 0x00000000fffff984 */ /* 0x000fe20000000800 */
[----:B------:R-:W-:Y:S01]  /*1e80*/  @!PT LDS RZ, [RZ] ;  /* 0x00000000fffff984 */ /* 0x000fe20000000800 */
[----:B------:R5:W-:Y:S01]  /*1e90*/  LDGSTS.E.BYPASS.LTC128B.128 [R228+0x6080], [R10.64], !P3 ;  /* 0x060800000ae47fae */ /* 0x000be2000d901d50 */
[----:B------:R-:W-:-:S02]  /*1ea0*/  ISETP.LT.OR P3, PT, R4, 0x1, !P2 ;  /* 0x000000010400780c */ /* 0x000fc40005761670 */
[----:B------:R-:W-:Y:S01]  /*1eb0*/  ISETP.LT.OR P2, PT, R4, 0x21, !P2 ;  /* 0x000000210400780c */ /* 0x000fe20005741670 */
[----:B------:R5:W-:Y:S01]  /*1ec0*/  LDGSTS.E.BYPASS.LTC128B.128 [R228+0x8080], [R10.64+0x80], !P1 ;  /* 0x080800800ae47fae */ /* 0x000be2000c901d50 */
[----:B------:R-:W-:Y:S01]  /*1ed0*/  LEA R0, P1, R6, R240, 0x6 ;  /* 0x000000f006007211 */ /* 0x000fe200078230ff */
[----:B------:R-:W-:-:S03]  /*1ee0*/  IMAD.MOV.U32 R4, RZ, RZ, R22 ;  /* 0x000000ffff047224 */ /* 0x000fc600078e0016 */
[----:B------:R-:W-:Y:S02]  /*1ef0*/  LEA.HI.X R6, R6, R239, R7, 0x6, P1 ;  /* 0x000000ef06067211 */ /* 0x000fe400008f3407 */
[----:B------:R-:W-:-:S03]  /*1f00*/  LEA R2, P1, R0, c[0x0][0x1f0], 0x1 ;  /* 0x00007c0000027a11 */ /* 0x000fc600078208ff */
[----:B------:R5:W-:Y:S01]  /*1f10*/  LDGSTS.E.BYPASS.LTC128B.128 [R228+0xa080], [R10.64+0x100], !P3 ;  /* 0x0a0801000ae47fae */ /* 0x000be2000d901d50 */
[----:B------:R-:W-:Y:S02]  /*1f20*/  ISETP.GT.AND P3, PT, R234, 0xf, PT ;  /* 0x0000000fea00780c */ /* 0x000fe40003f64270 */
[----:B------:R-:W-:Y:S01]  /*1f30*/  LEA.HI.X R3, R0, c[0x0][0x1f4], R6, 0x1, P1 ;  /* 0x00007d0000037a11 */ /* 0x000fe200008f0c06 */
[----:B------:R-:W-:Y:S01]  /*1f40*/  IMAD.U32 R0, RZ, RZ, UR7 ;  /* 0x00000007ff007e24 */ /* 0x000fe2000f8e00ff */
[C---:B------:R-:W-:Y:S01]  /*1f50*/  LEA R6, P1, R5.reuse, R2, 0x6 ;  /* 0x0000000205067211 */ /* 0x040fe200078230ff */
[----:B------:R1:W-:Y:S01]  /*1f60*/  LDGSTS.E.BYPASS.LTC128B.128 [R228+0x7080], [R14.64], !P6 ;  /* 0x070800000ee47fae */ /* 0x0003e2000f101d50 */
[----:B------:R-:W-:Y:S02]  /*1f70*/  USHF.L.U64.HI UR7, UR6, 0x5, UR7 ;  /* 0x0000000506077899 */ /* 0x000fe40008010207 */
[----:B------:R-:W-:Y:S01]  /*1f80*/  LEA.HI.X R7, R5, R3, R0, 0x6, P1 ;  /* 0x0000000305077211 */ /* 0x000fe200008f3400 */
[----:B------:R1:W-:Y:S01]  /*1f90*/  LDGSTS.E.BYPASS.LTC128B.128 [R228+0x9080], [R14.64+0x80], !P0 ;  /* 0x090800800ee47fae */ /* 0x0003e2000c101d50 */
[C---:B------:R-:W-:Y:S01]  /*1fa0*/  ISETP.GE.AND P0, PT, R12.reuse, c[0x0][0x1fc], PT ;  /* 0x00007f000c007a0c */ /* 0x040fe20003f06270 */
[----:B------:R-:W-:Y:S01]  /*1fb0*/  USHF.L.U32 UR6, UR6, 0x5, URZ ;  /* 0x0000000506067899 */ /* 0x000fe2000800063f */
[----:B------:R-:W-:Y:S01]  /*1fc0*/  ISETP.GE.AND P1, PT, R12, c[0x0][0x1fc], PT ;  /* 0x00007f000c007a0c */ /* 0x000fe20003f26270 */
[----:B------:R1:W-:Y:S01]  /*1fd0*/  LDGSTS.E.BYPASS.LTC128B.128 [R228+0xb080], [R14.64+0x100], !P2 ;  /* 0x0b0801000ee47fae */ /* 0x0003e2000d101d50 */
[----:B------:R-:W-:-:S02]  /*1fe0*/  @!P3 IADD3 R0, P6, R248, UR20, RZ ;  /* 0x00000014f800bc10 */ /* 0x000fc4000ffde0ff */
[----:B------:R-:W-:Y:S01]  /*1ff0*/  IADD3 R5, R23, UR5, RZ ;  /* 0x0000000517057c10 */ /* 0x000fe2000fffe0ff */
[----:B------:R-:W-:Y:S01]  /*2000*/  ULDC.64 UR4, c[0x0][0x290] ;  /* 0x0000a40000047ab9 */ /* 0x000fe20000000a00 */
[----:B------:R-:W-:Y:S01]  /*2010*/  SHF.R.S32.HI R12, RZ, 0x1f, R29 ;  /* 0x0000001fff0c7819 */ /* 0x000fe2000001141d */
[----:B------:R-:W-:Y:S01]  /*2020*/  UIMAD UR4, UR9, UR4, URZ ;  /* 0x00000004090472a4 */ /* 0x000fe2000f8e023f */
[----:B------:R-:W-:-:S03]  /*2030*/  ISETP.GE.AND P2, PT, R28, c[0x0][0x1fc], PT ;  /* 0x00007f001c007a0c */ /* 0x000fc60003f46270 */
[----:B------:R-:W-:Y:S01]  /*2040*/  UIMAD UR4, UR14, UR5, UR4 ;  /* 0x000000050e0472a4 */ /* 0x000fe2000f8e0204 */
[----:B-----5:R-:W-:Y:S02]  /*2050*/  @!P3 IADD3.X R10, R251, UR18, RZ, P6, !PT ;  /* 0x00000012fb0abc10 */ /* 0x020fe4000b7fe4ff */
[----:B------:R-:W-:Y:S02]  /*2060*/  @!P3 LEA R8, P6, R0, c[0x0][0x258], 0x2 ;  /* 0x000096000008ba11 */ /* 0x000fe400078c10ff */
[----:B------:R-:W-:Y:S02]  /*2070*/  LOP3.LUT R11, R26, 0xffffffe0, RZ, 0xc0, !PT ;  /* 0xffffffe01a0b7812 */ /* 0x000fe400078ec0ff */
[----:B------:R-:W-:Y:S01]  /*2080*/  @!P3 LEA.HI.X R9, R0, c[0x0][0x25c], R10, 0x2, P6 ;  /* 0x000097000009ba11 */ /* 0x000fe200030f140a */
[----:B------:R-:W-:Y:S01]  /*2090*/  @!P3 IMAD.SHL.U32 R10, R234, 0x10, RZ ;  /* 0x00000010ea0ab824 */ /* 0x000fe200078e00ff */
[----:B------:R-:W-:Y:S02]  /*20a0*/  IADD3 R0, -R13, c[0x0][0x168], -R236 ;  /* 0x00005a000d007a10 */ /* 0x000fe40007ffe9ec */
[----:B------:R-:W-:-:S02]  /*20b0*/  ISETP.GE.AND P6, PT, R28, c[0x0][0x1fc], PT ;  /* 0x00007f001c007a0c */ /* 0x000fc40003fc6270 */
[C---:B------:R-:W-:Y:S01]  /*20c0*/  ISETP.LT.OR P4, PT, R0.reuse, 0x1, P0 ;  /* 0x000000010000780c */ /* 0x040fe20000781670 */
[----:B------:R5:W-:Y:S01]  /*20d0*/  @!P3 LDGSTS.E.BYPASS.LTC128B.128 [R10+0x12080], [R8.64] ;  /* 0x12080000080abfae */ /* 0x000be2000b901d50 */
[----:B-1----:R-:W-:Y:S02]  /*20e0*/  SEL R14, RZ, 0x1, P1 ;  /* 0x00000001ff0e7807 */ /* 0x002fe40000800000 */
[C---:B------:R-:W-:Y:S01]  /*20f0*/  ISETP.LT.OR P1, PT, R0.reuse, 0x1, P6 ;  /* 0x000000010000780c */ /* 0x040fe20003721670 */
[----:B------:R-:W0:Y:S01]  /*2100*/  LDGDEPBAR ;  /* 0x00000000000079af */ /* 0x000e220000000000 */
[C---:B------:R-:W-:Y:S02]  /*2110*/  ISETP.LT.OR P0, PT, R0.reuse, 0x21, P0 ;  /* 0x000000210000780c */ /* 0x040fe40000701670 */
[----:B------:R-:W-:Y:S02]  /*2120*/  ISETP.LT.OR P6, PT, R0, 0x21, P6 ;  /* 0x000000210000780c */ /* 0x000fe400037c1670 */
[----:B------:R-:W-:-:S02]  /*2130*/  SEL R13, RZ, 0xffffffff, P2 ;  /* 0xffffffffff0d7807 */ /* 0x000fc40001000000 */
[C---:B------:R-:W-:Y:S01]  /*2140*/  ISETP.GE.AND P2, PT, R30.reuse, c[0x0][0x1fc], PT ;  /* 0x00007f001e007a0c */ /* 0x040fe20003f46270 */
[----:B------:R1:W-:Y:S01]  /*2150*/  LDGSTS.E.BYPASS.LTC128B.128 [R228+0xc080], [R2.64], !P4 ;  /* 0x0c08000002e47fae */ /* 0x0003e2000e101d50 */
[----:B------:R-:W-:Y:S02]  /*2160*/  ISETP.GE.AND P4, PT, R30, c[0x0][0x1fc], PT ;  /* 0x00007f001e007a0c */ /* 0x000fe40003f86270 */
[----:B------:R-:W-:Y:S01]  /*2170*/  SEL R233, RZ, 0xffffffff, P2 ;  /* 0xffffffffffe97807 */ /* 0x000fe20001000000 */
[----:B------:R1:W-:Y:S01]  /*2180*/  LDGSTS.E.BYPASS.LTC128B.128 [R228+0xe080], [R2.64+0x80], !P1 ;  /* 0x0e08008002e47fae */ /* 0x0003e2000c901d50 */
[C---:B------:R-:W-:Y:S02]  /*2190*/  ISETP.LT.OR P1, PT, R0.reuse, 0x1, P4 ;  /* 0x000000010000780c */ /* 0x040fe40002721670 */
[----:B------:R-:W-:Y:S01]  /*21a0*/  ISETP.LT.OR P4, PT, R0, 0x21, P4 ;  /* 0x000000210000780c */ /* 0x000fe20002781670 */
[----:B------:R-:W-:Y:S01]  /*21b0*/  IMAD.SHL.U32 R233, R233, 0x4, RZ ;  /* 0x00000004e9e97824 */ /* 0x000fe200078e00ff */
[C---:B------:R-:W-:Y:S01]  /*21c0*/  ISETP.GE.AND P2, PT, R234.reuse, 0x10, PT ;  /* 0x00000010ea00780c */ /* 0x040fe20003f46270 */
[----:B-----5:R-:W-:Y:S01]  /*21d0*/  IMAD.IADD R8, R234, 0x1, -R11 ;  /* 0x00000001ea087824 */ /* 0x020fe200078e0a0b */
[----:B------:R-:W-:Y:S01]  /*21e0*/  LOP3.LUT R9, R25, 0xfffffff0, RZ, 0xc0, !PT ;  /* 0xfffffff019097812 */ /* 0x000fe200078ec0ff */
[----:B------:R-:W-:-:S06]  /*21f0*/  IMAD.U32 R10, RZ, RZ, UR14 ;  /* 0x0000000eff0a7e24 */ /* 0x000fcc000f8e00ff */
[----:B------:R1:W-:Y:S01]  /*2200*/  LDGSTS.E.BYPASS.LTC128B.128 [R228+0x10080], [R2.64+0x100], !P1 ;  /* 0x1008010002e47fae */ /* 0x0003e2000c901d50 */
[----:B------:R-:W-:Y:S02]  /*2210*/  LOP3.LUT P1, RZ, R32, 0x4, RZ, 0xc0, !PT ;  /* 0x0000000420ff7812 */ /* 0x000fe4000782c0ff */
[----:B------:R-:W-:Y:S01]  /*2220*/  SHF.R.S32.HI R229, RZ, 0x1f, R8 ;  /* 0x0000001fffe57819 */ /* 0x000fe20000011408 */
[----:B------:R-:W-:Y:S01]  /*2230*/  IMAD.IADD R9, R234, 0x1, -R9 ;  /* 0x00000001ea097824 */ /* 0x000fe200078e0a09 */
[----:B------:R2:W-:Y:S01]  /*2240*/  LDGSTS.E.BYPASS.LTC128B.128 [R228+0xd080], [R6.64], !P0 ;  /* 0x0d08000006e47fae */ /* 0x0005e2000c101d50 */
[----:B------:R-:W-:Y:S01]  /*2250*/  IMAD.WIDE.U32 R246, R10, c[0x0][0x290], R4 ;  /* 0x0000a4000af67a25 */ /* 0x000fe200078e0004 */
[----:B------:R-:W-:Y:S02]  /*2260*/  LEA.HI R229, R229, R8, RZ, 0x2 ;  /* 0x00000008e5e57211 */ /* 0x000fe400078f10ff */
[----:B------:R-:W-:Y:S01]  /*2270*/  SHF.R.S32.HI R5, RZ, 0x1f, R9 ;  /* 0x0000001fff057819 */ /* 0x000fe20000011409 */
[C---:B------:R-:W-:Y:S01]  /*2280*/  IMAD.SHL.U32 R4, R220.reuse, 0x10, RZ ;  /* 0x00000010dc047824 */ /* 0x040fe200078e00ff */
[----:B------:R-:W-:Y:S01]  /*2290*/  LOP3.LUT R10, R229, 0x7ffffffc, RZ, 0xc0, !PT ;  /* 0x7ffffffce50a7812 */ /* 0x000fe200078ec0ff */
[----:B------:R2:W-:Y:S01]  /*22a0*/  LDGSTS.E.BYPASS.LTC128B.128 [R228+0xf080], [R6.64+0x80], !P6 ;  /* 0x0f08008006e47fae */ /* 0x0005e2000f101d50 */
[----:B------:R-:W-:Y:S01]  /*22b0*/  LEA.HI R5, R5, R9, RZ, 0x3 ;  /* 0x0000000905057211 */ /* 0x000fe200078f18ff */
[----:B------:R-:W-:Y:S01]  /*22c0*/  IMAD.SHL.U32 R220, R220, 0x400, RZ ;  /* 0x00000400dcdc7824 */ /* 0x000fe200078e00ff */
[----:B------:R-:W-:Y:S01]  /*22d0*/  LEA.HI.SX32 R229, R229, R4, 0x1e ;  /* 0x00000004e5e57211 */ /* 0x000fe200078ff2ff */
[----:B------:R-:W-:Y:S01]  /*22e0*/  IMAD.IADD R11, R8, 0x1, -R10 ;  /* 0x00000001080b7824 */ /* 0x000fe200078e0a0a */
[C---:B------:R-:W-:Y:S01]  /*22f0*/  LOP3.LUT R8, R5.reuse, 0xfffffff8, RZ, 0xc0, !PT ;  /* 0xfffffff805087812 */ /* 0x040fe200078ec0ff */
[----:B------:R2:W-:Y:S01]  /*2300*/  LDGSTS.E.BYPASS.LTC128B.128 [R228+0x11080], [R6.64+0x100], !P4 ;  /* 0x1108010006e47fae */ /* 0x0005e2000e101d50 */
[----:B------:R-:W-:Y:S01]  /*2310*/  LEA.HI R10, R12, R29, RZ, 0x2 ;  /* 0x0000001d0c0a7211 */ /* 0x000fe200078f10ff */
[----:B------:R-:W-:Y:S01]  /*2320*/  IMAD.SHL.U32 R5, R5, 0x40, RZ ;  /* 0x0000004005057824 */ /* 0x000fe200078e00ff */
[----:B------:R-:W-:Y:S01]  /*2330*/  LOP3.LUT R16, R16, 0x10, R4, 0xf8, !PT ;  /* 0x0000001010107812 */ /* 0x000fe200078ef804 */
[----:B------:R-:W-:Y:S01]  /*2340*/  IMAD.IADD R4, R9, 0x1, -R8 ;  /* 0x0000000109047824 */ /* 0x000fe200078e0a08 */
[----:B------:R-:W-:-:S02]  /*2350*/  LOP3.LUT R8, R10, 0x1ffffffc, RZ, 0xc0, !PT ;  /* 0x1ffffffc0a087812 */ /* 0x000fc400078ec0ff */
[----:B------:R-:W-:Y:S01]  /*2360*/  IADD3 R250, R247, UR4, RZ ;  /* 0x00000004f7fa7c10 */ /* 0x000fe2000fffe0ff */
[----:B------:R-:W-:Y:S01]  /*2370*/  ULDC.64 UR4, c[0x0][0x240] ;  /* 0x0000900000047ab9 */ /* 0x000fe20000000a00 */
[----:B-1----:R-:W-:Y:S01]  /*2380*/  IMAD.SHL.U32 R2, R32, 0x40, RZ ;  /* 0x0000004020027824 */ /* 0x002fe200078e00ff */
[----:B------:R-:W-:Y:S01]  /*2390*/  LOP3.LUT P4, RZ, R4, 0x2, RZ, 0xc0, !PT ;  /* 0x0000000204ff7812 */ /* 0x000fe2000788c0ff */
[C---:B------:R-:W-:Y:S01]  /*23a0*/  IMAD.SHL.U32 R3, R29.reuse, 0x8, RZ ;  /* 0x000000081d037824 */ /* 0x040fe200078e00ff */
[----:B------:R-:W-:Y:S01]  /*23b0*/  UIMAD UR4, UR9, UR4, URZ ;  /* 0x00000004090472a4 */ /* 0x000fe2000f8e023f */
[----:B------:R-:W-:Y:S01]  /*23c0*/  IMAD.IADD R9, R29, 0x1, -R8 ;  /* 0x000000011d097824 */ /* 0x000fe200078e0a08 */
[----:B------:R-:W-:Y:S01]  /*23d0*/  LOP3.LUT R0, R2, 0x1c0, RZ, 0xc0, !PT ;  /* 0x000001c002007812 */ /* 0x000fe200078ec0ff */
[----:B------:R-:W-:Y:S01]  /*23e0*/  IMAD.SHL.U32 R8, R17, 0x20, RZ ;  /* 0x0000002011087824 */ /* 0x000fe200078e00ff */
[----:B------:R-:W-:Y:S01]  /*23f0*/  LOP3.LUT R2, R3, 0x18, RZ, 0xc0, !PT ;  /* 0x0000001803027812 */ /* 0x000fe200078ec0ff */
[----:B------:R-:W-:Y:S01]  /*2400*/  IMAD R245, R9, 0x4, R11 ;  /* 0x0000000409f57824 */ /* 0x000fe200078e020b */
[----:B------:R-:W-:Y:S01]  /*2410*/  SHF.R.U32.HI R3, RZ, 0x3, R0 ;  /* 0x00000003ff037819 */ /* 0x000fe20000011600 */
[----:B------:R-:W-:Y:S01]  /*2420*/  UIMAD UR4, UR14, UR5, UR4 ;  /* 0x000000050e0472a4 */ /* 0x000fe2000f8e0204 */
[----:B------:R-:W-:Y:S01]  /*2430*/  LOP3.LUT R11, R2, 0x20, R8, 0xf8, !PT ;  /* 0x00000020020b7812 */ /* 0x000fe200078ef808 */
[----:B------:R-:W-:Y:S01]  /*2440*/  IMAD.SHL.U32 R245, R245, 0x2, RZ ;  /* 0x00000002f5f57824 */ /* 0x000fe200078e00ff */
[----:B------:R-:W-:Y:S01]  /*2450*/  LOP3.LUT R10, R3, R0, R2, 0x1e, !PT ;  /* 0x00000000030a7212 */ /* 0x000fe200078e1e02 */
[----:B------:R-:W-:Y:S01]  /*2460*/  IMAD.SHL.U32 R3, R13, 0x2, RZ ;  /* 0x000000020d037824 */ /* 0x000fe200078e00ff */
[----:B------:R-:W-:-:S02]  /*2470*/  IADD3 R0, P0, R246, UR20, RZ ;  /* 0x00000014f6007c10 */ /* 0x000fc4000ff1e0ff */
[----:B------:R-:W-:Y:S02]  /*2480*/  LOP3.LUT R9, R16, 0x8, R27, 0xf8, !PT ;  /* 0x0000000810097812 */ /* 0x000fe400078ef81b */
[----:B------:R-:W-:Y:S02]  /*2490*/  IADD3.X R2, R250, UR18, RZ, P0, !PT ;  /* 0x00000012fa027c10 */ /* 0x000fe400087fe4ff */
[C---:B------:R-:W-:Y:S02]  /*24a0*/  LEA R8, P0, R0.reuse, c[0x0][0x280], 0x2 ;  /* 0x0000a00000087a11 */ /* 0x040fe400078010ff */
[----:B------:R-:W-:Y:S02]  /*24b0*/  LOP3.LUT R223, R9, R223, RZ, 0x3c, !PT ;  /* 0x000000df09df7212 */ /* 0x000fe400078e3cff */
[----:B------:R-:W-:Y:S01]  /*24c0*/  LEA.HI.X R9, R0, c[0x0][0x284], R2, 0x2, P0 ;  /* 0x0000a10000097a11 */ /* 0x000fe200000f1402 */
[C---:B------:R-:W-:Y:S01]  /*24d0*/  IMAD.SHL.U32 R0, R4.reuse, 0x40, RZ ;  /* 0x0000004004007824 */ /* 0x040fe200078e00ff */
[----:B------:R-:W-:Y:S01]  /*24e0*/  LOP3.LUT P0, RZ, R4, 0x4, RZ, 0xc0, !PT ;  /* 0x0000000404ff7812 */ /* 0x000fe2000780c0ff */
[----:B------:R-:W-:Y:S01]  /*24f0*/  IMAD.SHL.U32 R4, R17, 0x8, RZ ;  /* 0x0000000811047824 */ /* 0x000fe200078e00ff */
[----:B------:R-:W-:Y:S01]  /*2500*/  LOP3.LUT R12, R3, 0x2, R14, 0xe2, !PT ;  /* 0x00000002030c7812 */ /* 0x000fe200078ee20e */
[----:B------:R-:W-:Y:S01]  /*2510*/  IMAD R223, R17, 0x200, R223 ;  /* 0x0000020011df7824 */ /* 0x000fe200078e02df */
[----:B------:R-:W-:-:S02]  /*2520*/  LOP3.LUT R0, R0, 0x1c0, RZ, 0xc0, !PT ;  /* 0x000001c000007812 */ /* 0x000fc400078ec0ff */
[----:B------:R-:W-:Y:S01]  /*2530*/  LOP3.LUT R3, R31, 0x3ffffffc, RZ, 0xc0, !PT ;  /* 0x3ffffffc1f037812 */ /* 0x000fe200078ec0ff */
[C---:B------:R-:W-:Y:S01]  /*2540*/  IMAD R222, R223.reuse, 0x2, R222 ;  /* 0x00000002dfde7824 */ /* 0x040fe200078e02de */
[----:B------:R-:W-:Y:S01]  /*2550*/  LOP3.LUT R4, R0, 0x8, R4, 0xf8, !PT ;  /* 0x0000000800047812 */ /* 0x000fe200078ef804 */
[----:B------:R-:W-:Y:S01]  /*2560*/  IMAD.SHL.U32 R223, R223, 0x2, RZ ;  /* 0x00000002dfdf7824 */ /* 0x000fe200078e00ff */
[----:B------:R-:W-:Y:S01]  /*2570*/  SHF.R.U32.HI R2, RZ, 0x3, R0 ;  /* 0x00000003ff027819 */ /* 0x000fe20000011600 */
[----:B------:R-:W-:Y:S01]  /*2580*/  IMAD.IADD R3, R234, 0x1, -R3 ;  /* 0x00000001ea037824 */ /* 0x000fe200078e0a03 */
[----:B------:R-:W-:Y:S02]  /*2590*/  LOP3.LUT R233, R233, 0x4, R12, 0xe2, !PT ;  /* 0x00000004e9e97812 */ /* 0x000fe400078ee20c */
[----:B------:R-:W-:Y:S01]  /*25a0*/  LOP3.LUT R4, R4, R2, RZ, 0x3c, !PT ;  /* 0x0000000204047212 */ /* 0x000fe200078e3cff */
[----:B------:R-:W-:Y:S01]  /*25b0*/  IMAD R3, R3, 0x2, R220 ;  /* 0x0000000203037824 */ /* 0x000fe200078e02dc */
[----:B------:R-:W-:Y:S01]  /*25c0*/  LOP3.LUT R0, R2, R11, R0, 0x1e, !PT ;  /* 0x0000000b02007212 */ /* 0x000fe200078e1e00 */
[----:B------:R-:W-:Y:S01]  /*25d0*/  @!P2 IMAD.SHL.U32 R2, R234, 0x10, RZ ;  /* 0x00000010ea02a824 */ /* 0x000fe200078e00ff */
[----:B------:R-:W-:Y:S01]  /*25e0*/  IADD3 R252, R133, UR4, RZ ;  /* 0x0000000485fc7c10 */ /* 0x000fe2000fffe0ff */
[----:B------:R-:W-:Y:S01]  /*25f0*/  IMAD.IADD R10, R3, 0x1, R10 ;  /* 0x00000001030a7824 */ /* 0x000fe200078e020a */
[----:B------:R-:W-:-:S02]  /*2600*/  LOP3.LUT R3, R5, 0xfffffe00, RZ, 0xc0, !PT ;  /* 0xfffffe0005037812 */ /* 0x000fc400078ec0ff */
[----:B------:R1:W-:Y:S01]  /*2610*/  @!P2 LDGSTS.E.BYPASS.LTC128B.128 [R2+0x12180], [R8.64] ;  /* 0x121800000802afae */ /* 0x0003e2000b901d50 */
[----:B------:R-:W-:Y:S01]  /*2620*/  IADD3 R232, -R245, UR8, RZ ;  /* 0x00000008f5e87c10 */ /* 0x000fe2000fffe1ff */
[----:B------:R-:W-:Y:S01]  /*2630*/  ULDC UR8, c[0x0][0x198] ;  /* 0x0000660000087ab9 */ /* 0x000fe20000000800 */
[-C--:B------:R-:W-:Y:S01]  /*2640*/  IADD3 R220, R4, R3.reuse, R220 ;  /* 0x0000000304dc7210 */ /* 0x080fe20007ffe0dc */
[----:B------:R-:W0:Y:S01]  /*2650*/  LDGDEPBAR ;  /* 0x00000000000079af */ /* 0x000e220000000000 */
[----:B------:R-:W-:Y:S02]  /*2660*/  LOP3.LUT R0, R0, R3, RZ, 0xfc, !PT ;  /* 0x0000000300007212 */ /* 0x000fe400078efcff */
[----:B------:R-:W-:Y:S01]  /*2670*/  SEL R3, R34, 0xffffffc0, !P0 ;  /* 0xffffffc022037807 */ /* 0x000fe20004000000 */
[----:B------:R-:W-:Y:S01]  /*2680*/  IMAD.SHL.U32 R221, R220, 0x2, RZ ;  /* 0x00000002dcdd7824 */ /* 0x000fe200078e00ff */
[----:B------:R-:W-:Y:S01]  /*2690*/  LEA R230, R10, 0x12280, 0x1 ;  /* 0x000122800ae67811 */ /* 0x000fe200078e08ff */
[----:B------:R-:W-:-:S03]  /*26a0*/  IMAD.SHL.U32 R0, R0, 0x2, RZ ;  /* 0x0000000200007824 */ /* 0x000fc600078e00ff */
[C---:B------:R-:W-:Y:S02]  /*26b0*/  IADD3 R231, R230.reuse, 0x40, RZ ;  /* 0x00000040e6e77810 */ /* 0x040fe40007ffe0ff */
[----:B------:R-:W-:Y:S02]  /*26c0*/  @P1 IADD3 R231, R230, -0x40, RZ ;  /* 0xffffffc0e6e71810 */ /* 0x000fe40007ffe0ff */
[----:B-1----:R-:W-:-:S05]  /*26d0*/  SEL R2, R33, 0xffffffe0, !P4 ;  /* 0xffffffe021027807 */ /* 0x002fca0006000000 */
[C---:B------:R-:W-:Y:S02]  /*26e0*/  IMAD R2, R220.reuse, 0x2, R2 ;  /* 0x00000002dc027824 */ /* 0x040fe400078e0202 */
[----:B------:R-:W-:Y:S02]  /*26f0*/  IMAD R220, R220, 0x2, R3 ;  /* 0x00000002dcdc7824 */ /* 0x000fe400078e0203 */
[----:B--234-:R-:W-:Y:S02]  /*2700*/  IMAD.IADD R3, R3, 0x1, R2 ;  /* 0x0000000103037824 */ /* 0x01cfe400078e0202 */
.L_x_461:
[----:B------:R-:W-:Y:S04]  /*2710*/  DEPBAR.LE SB0, 0x0 ;  /* 0x000080000000791a */ /* 0x000fe80000000000 */
[----:B------:R-:W-:Y:S01]  /*2720*/  BAR.SYNC.DEFER_BLOCKING 0x0 ;  /* 0x0000000000007b1d */ /* 0x000fe20000010000 */
[----:B------:R-:W-:Y:S02]  /*2730*/  ULEA UR4, UR11, 0x1, 0x6 ;  /* 0x000000010b047891 */ /* 0x000fe4000f8e303f */
[----:B------:R-:W-:Y:S02]  /*2740*/  UIADD3 UR9, UR11, 0x1, URZ ;  /* 0x000000010b097890 */ /* 0x000fe4000fffe03f */
[----:B------:R-:W-:Y:S02]  /*2750*/  UIADD3 UR4, UR4, UR8, -UR10 ;  /* 0x0000000804047290 */ /* 0x000fe4000fffe80a */
        /* <DEDUP_REMOVED lines=115> */
[----:B------:R-:W-:Y:S01]  /*2e90*/  MUFU.TANH R209, R8 ;  /* 0x0000000800d17308 */ /* 0x000fe20000002400 */
[-C--:B--2---:R-:W-:Y:S05]  /*2ea0*/  HMMA.16816.F32.BF16 R20, R132, R152.reuse, R20 ;  /* 0x000000988414723c */ /* 0x084fea0000041814 */
[----:B------:R-:W-:Y:S02]  /*2eb0*/  FMUL.FTZ R14, R14, c[0x0][0x2b4] ;  /* 0x0000ad000e0e7a20 */ /* 0x000fe40000410000 */
[----:B------:R-:W-:Y:S01]  /*2ec0*/  FMUL.FTZ R15, R15, c[0x0][0x2b4] ;  /* 0x0000ad000f0f7a20 */ /* 0x000fe20000410000 */
[C---:B---3--:R-:W-:Y:S01]  /*2ed0*/  HMMA.16816.F32.BF16 R24, R156.reuse, R152, R24 ;  /* 0x000000989c18723c */ /* 0x048fe20000041818 */
[----:B------:R-:W-:Y:S03]  /*2ee0*/  MUFU.TANH R207, R9 ;  /* 0x0000000900cf7308 */ /* 0x000fe60000002400 */
[----:B------:R-:W-:Y:S02]  /*2ef0*/  FMUL.FTZ R17, R17, c[0x0][0x2b4] ;  /* 0x0000ad0011117a20 */ /* 0x000fe40000410000 */
[----:B------:R-:W-:Y:S02]  /*2f00*/  FMUL.FTZ R18, R18, c[0x0][0x2b4] ;  /* 0x0000ad0012127a20 */ /* 0x000fe40000410000 */
[-C--:B------:R-:W-:Y:S01]  /*2f10*/  HMMA.16816.F32.BF16 R28, R156, R154.reuse, R28 ;  /* 0x0000009a9c1c723c */ /* 0x080fe2000004181c */
[----:B------:R-:W2:Y:S02]  /*2f20*/  LDSM.16.M88.4 R156, [R3+0xd080] ;  /* 0x00d08000039c783b */ /* 0x000ea40000000200 */
[----:B------:R-:W-:Y:S01]  /*2f30*/  MUFU.TANH R210, R10 ;  /* 0x0000000a00d27308 */ /* 0x000fe20000002400 */
[----:B------:R-:W-:Y:S02]  /*2f40*/  FMUL.FTZ R19, R19, c[0x0][0x2b4] ;  /* 0x0000ad0013137a20 */ /* 0x000fe40000410000 */
[----:B------:R-:W-:Y:S02]  /*2f50*/  FMUL.FTZ R16, R16, c[0x0][0x2b4] ;  /* 0x0000ad0010107a20 */ /* 0x000fe40000410000 */
[----:B------:R-:W-:Y:S01]  /*2f60*/  HMMA.16816.F32.BF16 R32, R132, R154, R32 ;  /* 0x0000009a8420723c */ /* 0x000fe20000041820 */
[----:B------:R-:W3:Y:S04]  /*2f70*/  LDSM.16.M88.4 R132, [R221+0xe080] ;  /* 0x00e08000dd84783b */ /* 0x000ee80000000200 */
[----:B------:R4:W-:Y:S03]  /*2f80*/  MUFU.TANH R208, R11 ;  /* 0x0000000b00d07308 */ /* 0x0009e60000002400 */
[-C--:B-----5:R-:W-:Y:S08]  /*2f90*/  HMMA.16816.F32.BF16 R20, R136, R160.reuse, R20 ;  /* 0x000000a08814723c */ /* 0x0a0ff00000041814 */
[C---:B-1----:R-:W-:Y:S08]  /*2fa0*/  HMMA.16816.F32.BF16 R24, R144.reuse, R160, R24 ;  /* 0x000000a09018723c */ /* 0x042ff00000041818 */
[-C--:B------:R-:W-:Y:S01]  /*2fb0*/  HMMA.16816.F32.BF16 R28, R144, R162.reuse, R28 ;  /* 0x000000a2901c723c */ /* 0x080fe2000004181c */
[----:B------:R-:W1:Y:S06]  /*2fc0*/  LDSM.16.M88.4 R144, [R221+0xf080] ;  /* 0x00f08000dd90783b */ /* 0x000e6c0000000200 */
[----:B----4-:R-:W-:Y:S01]  /*2fd0*/  LDSM.16.M88.4 R8, [R2+0x10080] ;  /* 0x010080000208783b */ /* 0x010fe20000000200 */
[----:B------:R-:W-:Y:S05]  /*2fe0*/  HMMA.16816.F32.BF16 R32, R136, R162, R32 ;  /* 0x000000a28820723c */ /* 0x000fea0000041820 */
[----:B------:R-:W4:Y:S03]  /*2ff0*/  LDSM.16.M88.4 R136, [R2+0xe080] ;  /* 0x00e080000288783b */ /* 0x000f260000000200 */
        /* <DEDUP_REMOVED lines=9> */
[----:B------:R-:W-:Y:S07]  /*3090*/  LDSM.16.M88.4 R144, [R3+0xe080] ;  /* 0x00e080000390783b */ /* 0x000fee0000000200 */
[----:B------:R-:W-:Y:S01]  /*30a0*/  HMMA.16816.F32.BF16 R32, R132, R170, R32 ;  /* 0x000000aa8420723c */ /* 0x000fe20000041820 */
[----:B------:R-:W1:Y:S07]  /*30b0*/  LDSM.16.M88.4 R132, [R220+0xf080] ;  /* 0x00f08000dc84783b */ /* 0x000e6e0000000200 */
[-C--:B----4-:R-:W-:Y:S08]  /*30c0*/  HMMA.16816.F32.BF16 R20, R136, R172.reuse, R20 ;  /* 0x000000ac8814723c */ /* 0x090ff00000041814 */
[C---:B--2---:R-:W-:Y:S08]  /*30d0*/  HMMA.16816.F32.BF16 R24, R156.reuse, R172, R24 ;  /* 0x000000ac9c18723c */ /* 0x044ff00000041818 */
[-C--:B------:R-:W-:Y:S01]  /*30e0*/  HMMA.16816.F32.BF16 R28, R156, R174.reuse, R28 ;  /* 0x000000ae9c1c723c */ /* 0x080fe2000004181c */
[----:B------:R2:W3:Y:S07]  /*30f0*/  MUFU.TANH R159, R7 ;  /* 0x00000007009f7308 */ /* 0x0004ee0000002400 */
[----:B------:R-:W-:Y:S01]  /*3100*/  HMMA.16816.F32.BF16 R32, R136, R174, R32 ;  /* 0x000000ae8820723c */ /* 0x000fe20000041820 */
[----:B------:R-:W4:Y:S02]  /*3110*/  LDSM.16.M88.4 R136, [R3+0xf080] ;  /* 0x00f080000388783b */ /* 0x000f240000000200 */
[----:B------:R-:W-:Y:S05]  /*3120*/  MUFU.TANH R157, R12 ;  /* 0x0000000c009d7308 */ /* 0x000fea0000002400 */
[-C--:B-----5:R-:W-:Y:S05]  /*3130*/  HMMA.16816.F32.BF16 R20, R140, R176.reuse, R20 ;  /* 0x000000b08c14723c */ /* 0x0a0fea0000041814 */
[----:B------:R-:W-:Y:S03]  /*3140*/  MUFU.TANH R156, R13 ;  /* 0x0000000d009c7308 */ /* 0x000fe60000002400 */
[C---:B-1----:R-:W-:Y:S01]  /*3150*/  HMMA.16816.F32.BF16 R24, R132.reuse, R176, R24 ;  /* 0x000000b08418723c */ /* 0x042fe20000041818 */
[----:B--2---:R-:W1:Y:S06]  /*3160*/  LDSM.16.M88.4 R4, [R221+0x10080] ;  /* 0x01008000dd04783b */ /* 0x004e6c0000000200 */
[----:B------:R-:W-:Y:S01]  /*3170*/  MUFU.TANH R158, R14 ;  /* 0x0000000e009e7308 */ /* 0x000fe20000002400 */
[-C--:B------:R-:W-:Y:S01]  /*3180*/  HMMA.16816.F32.BF16 R28, R132, R178.reuse, R28 ;  /* 0x000000b2841c723c */ /* 0x080fe2000004181c */
[----:B------:R-:W2:Y:S07]  /*3190*/  LDSM.16.M88.4 R132, [R221+0x11080] ;  /* 0x01108000dd84783b */ /* 0x000eae0000000200 */
[----:B------:R-:W-:Y:S01]  /*31a0*/  HMMA.16816.F32.BF16 R32, R140, R178, R32 ;  /* 0x000000b28c20723c */ /* 0x000fe20000041820 */
[----:B------:R-:W-:Y:S06]  /*31b0*/  MUFU.TANH R143, R16 ;  /* 0x00000010008f7308 */ /* 0x000fec0000002400 */
[----:B------:R-:W-:Y:S01]  /*31c0*/  MOV R140, UR4 ;  /* 0x00000004008c7c02 */ /* 0x000fe20008000f00 */
[-C--:B------:R-:W-:Y:S03]  /*31d0*/  HMMA.16816.F32.BF16 R20, R144, R180.reuse, R20 ;  /* 0x000000b49014723c */ /* 0x080fe60000041814 */
[----:B------:R-:W5:Y:S02]  /*31e0*/  MUFU.TANH R142, R17 ;  /* 0x00000011008e7308 */ /* 0x000f640000002400 */
[----:B------:R-:W-:Y:S03]  /*31f0*/  IADD3 R140, R229, -c[0x0][0x168], R140 ;  /* 0x80005a00e58c7a10 */ /* 0x000fe60007ffe08c */
[C---:B----4-:R-:W-:Y:S04]  /*3200*/  HMMA.16816.F32.BF16 R24, R136.reuse, R180, R24 ;  /* 0x000000b48818723c */ /* 0x050fe80000041818 */
[----:B------:R-:W-:Y:S01]  /*3210*/  IADD3 R140, -R245, R140, RZ ;  /* 0x0000008cf58c7210 */ /* 0x000fe20007ffe1ff */
[----:B------:R-:W-:Y:S03]  /*3220*/  MUFU.TANH R141, R19 ;  /* 0x00000013008d7308 */ /* 0x000fe60000002400 */
[-C--:B------:R-:W-:Y:S01]  /*3230*/  HMMA.16816.F32.BF16 R28, R136, R182.reuse, R28 ;  /* 0x000000b6881c723c */ /* 0x080fe2000004181c */
[----:B------:R-:W4:Y:S07]  /*3240*/  LDSM.16.M88.4 R136, [R2+0x11080] ;  /* 0x011080000288783b */ /* 0x000f2e0000000200 */
[----:B------:R-:W-:Y:S01]  /*3250*/  HMMA.16816.F32.BF16 R32, R144, R182, R32 ;  /* 0x000000b69020723c */ /* 0x000fe20000041820 */
[----:B------:R3:W-:Y:S07]  /*3260*/  MUFU.TANH R145, R15 ;  /* 0x0000000f00917308 */ /* 0x0007ee0000002400 */
[-C--:B-1----:R-:W-:Y:S03]  /*3270*/  HMMA.16816.F32.BF16 R20, R4, R184.reuse, R20 ;  /* 0x000000b80414723c */ /* 0x082fe60000041814 */
[----:B------:R1:W1:Y:S05]  /*3280*/  MUFU.TANH R144, R18 ;  /* 0x0000001200907308 */ /* 0x00026a0000002400 */
[C---:B--2---:R-:W-:Y:S08]  /*3290*/  HMMA.16816.F32.BF16 R24, R132.reuse, R184, R24 ;  /* 0x000000b88418723c */ /* 0x044ff00000041818 */
[-C--:B------:R-:W-:Y:S01]  /*32a0*/  HMMA.16816.F32.BF16 R28, R132, R186.reuse, R28 ;  /* 0x000000ba841c723c */ /* 0x080fe2000004181c */
[----:B---3--:R-:W-:Y:S06]  /*32b0*/  LDSM.16.M88.4 R12, [R220+0x11080] ;  /* 0x01108000dc0c783b */ /* 0x008fec0000000200 */
[----:B------:R-:W-:Y:S01]  /*32c0*/  IMNMX R134, R232, R140, PT ;  /* 0x0000008ce8867217 */ /* 0x000fe20003800200 */
[----:B------:R-:W-:Y:S01]  /*32d0*/  HMMA.16816.F32.BF16 R32, R4, R186, R32 ;  /* 0x000000ba0420723c */ /* 0x000fe20000041820 */
[----:B------:R-:W2:Y:S03]  /*32e0*/  LDSM.16.M88.4 R4, [R220+0x10080] ;  /* 0x01008000dc04783b */ /* 0x000ea60000000200 */
[C---:B------:R-:W-:Y:S02]  /*32f0*/  IADD3 R133, R140.reuse, 0x8, RZ ;  /* 0x000000088c857810 */ /* 0x040fe40007ffe0ff */
[----:B------:R-:W-:Y:S02]  /*3300*/  IADD3 R132, R140, 0x20, RZ ;  /* 0x000000208c847810 */ /* 0x000fe40007ffe0ff */
[-C--:B------:R-:W-:Y:S05]  /*3310*/  HMMA.16816.F32.BF16 R20, R8, R188.reuse, R20 ;  /* 0x000000bc0814723c */ /* 0x080fea0000041814 */
[----:B------:R-:W-:Y:S02]  /*3320*/  ISETP.GT.AND P0, PT, R134, RZ, PT ;  /* 0x000000ff8600720c */ /* 0x000fe40003f04270 */
[----:B------:R-:W-:Y:S01]  /*3330*/  IMNMX R133, R232, R133, PT ;  /* 0x00000085e8857217 */ /* 0x000fe20003800200 */
[C---:B----4-:R-:W-:Y:S04]  /*3340*/  HMMA.16816.F32.BF16 R24, R136.reuse, R188, R24 ;  /* 0x000000bc8818723c */ /* 0x050fe80000041818 */
[----:B------:R-:W-:Y:S02]  /*3350*/  FSEL R16, R205, -INF , P0 ;  /* 0xff800000cd107808 */ /* 0x000fe40000000000 */
[C---:B------:R-:W-:Y:S02]  /*3360*/  ISETP.GT.AND P0, PT, R134.reuse, 0x1, PT ;  /* 0x000000018600780c */ /* 0x040fe40003f04270 */
[-C--:B------:R-:W-:Y:S03]  /*3370*/  HMMA.16816.F32.BF16 R28, R136, R190.reuse, R28 ;  /* 0x000000be881c723c */ /* 0x080fe6000004181c */
[----:B------:R-:W-:Y:S02]  /*3380*/  ISETP.GT.AND P2, PT, R134, 0x21, PT ;  /* 0x000000218600780c */ /* 0x000fe40003f44270 */
[----:B------:R-:W-:Y:S02]  /*3390*/  FSEL R135, R204, -INF , P0 ;  /* 0xff800000cc877808 */ /* 0x000fe40000000000 */
[--C-:B------:R-:W-:Y:S01]  /*33a0*/  FFMA.FTZ R137, R16, c[0x0][0x29c], -R200.reuse ;  /* 0x0000a70010897a23 */ /* 0x100fe200000108c8 */
[----:B------:R-:W-:Y:S01]  /*33b0*/  HMMA.16816.F32.BF16 R32, R8, R190, R32 ;  /* 0x000000be0820723c */ /* 0x000fe20000041820 */
[----:B------:R-:W3:Y:S03]  /*33c0*/  LDSM.16.M88.4 R8, [R3+0x10080] ;  /* 0x010080000308783b */ /* 0x000ee60000000200 */
[----:B------:R-:W-:Y:S01]  /*33d0*/  FFMA.FTZ R135, R135, c[0x0][0x29c], -R200 ;  /* 0x0000a70087877a23 */ /* 0x000fe200000108c8 */
[C---:B------:R-:W-:Y:S01]  /*33e0*/  ISETP.GT.AND P0, PT, R133.reuse, RZ, PT ;  /* 0x000000ff8500720c */ /* 0x040fe20003f04270 */
[----:B------:R-:W4:Y:S01]  /*33f0*/  MUFU.EX2 R137, R137 ;  /* 0x0000008900897308 */ /* 0x000f220000000800 */
[----:B-1----:R-:W1:Y:S01]  /*3400*/  LDSM.16.M88.4 R16, [R3+0x11080] ;  /* 0x011080000310783b */ /* 0x002e620000000200 */
[----:B------:R-:W-:Y:S01]  /*3410*/  IMNMX R132, R232, R132, PT ;  /* 0x00000084e8847217 */ /* 0x000fe20003800200 */
[-C--:B--2---:R-:W-:Y:S05]  /*3420*/  HMMA.16816.F32.BF16 R20, R4, R192.reuse, R20 ;  /* 0x000000c00414723c */ /* 0x084fea0000041814 */
[----:B------:R-:W-:Y:S02]  /*3430*/  FSEL R136, R206, -INF , P0 ;  /* 0xff800000ce887808 */ /* 0x000fe40000000000 */
[----:B------:R-:W-:Y:S01]  /*3440*/  ISETP.GT.AND P0, PT, R133, 0x1, PT ;  /* 0x000000018500780c */ /* 0x000fe20003f04270 */
[C---:B------:R-:W-:Y:S01]  /*3450*/  HMMA.16816.F32.BF16 R24, R12.reuse, R192, R24 ;  /* 0x000000c00c18723c */ /* 0x040fe20000041818 */
[----:B------:R-:W2:Y:S03]  /*3460*/  MUFU.EX2 R135, R135 ;  /* 0x0000008700877308 */ /* 0x000ea60000000800 */
[----:B------:R-:W-:Y:S01]  /*3470*/  FSEL R138, R159, -INF , P0 ;  /* 0xff8000009f8a7808 */ /* 0x000fe20000000000 */
[--C-:B------:R-:W-:Y:S01]  /*3480*/  FFMA.FTZ R136, R136, c[0x0][0x29c], -R201.reuse ;  /* 0x0000a70088887a23 */ /* 0x100fe200000108c9 */
[----:B------:R-:W-:Y:S02]  /*3490*/  ISETP.GT.AND P0, PT, R132, RZ, PT ;  /* 0x000000ff8400720c */ /* 0x000fe40003f04270 */
[-C--:B------:R-:W-:Y:S03]  /*34a0*/  HMMA.16816.F32.BF16 R28, R12, R194.reuse, R28 ;  /* 0x000000c20c1c723c */ /* 0x080fe6000004181c */
[----:B------:R-:W-:Y:S01]  /*34b0*/  MUFU.EX2 R136, R136 ;  /* 0x0000008800887308 */ /* 0x000fe20000000800 */
[--C-:B------:R-:W-:Y:S01]  /*34c0*/  FFMA.FTZ R138, R138, c[0x0][0x29c], -R201.reuse ;  /* 0x0000a7008a8a7a23 */ /* 0x100fe200000108c9 */
[----:B------:R-:W-:Y:S02]  /*34d0*/  ISETP.GT.AND P1, PT, R133, 0x20, PT ;  /* 0x000000208500780c */ /* 0x000fe40003f24270 */
[----:B------:R-:W-:Y:S01]  /*34e0*/  FSEL R12, R209, -INF , P0 ;  /* 0xff800000d10c7808 */ /* 0x000fe20000000000 */
[----:B------:R-:W-:Y:S01]  /*34f0*/  HMMA.16816.F32.BF16 R32, R4, R194, R32 ;  /* 0x000000c20420723c */ /* 0x000fe20000041820 */
[----:B------:R-:W2:Y:S03]  /*3500*/  LDS R6, [R229.X4+0x12180] ;  /* 0x01218000e5067984 */ /* 0x000ea60000004800 */
[----:B------:R-:W-:Y:S01]  /*3510*/  ISETP.GT.AND P0, PT, R132, 0x1, PT ;  /* 0x000000018400780c */ /* 0x000fe20003f04270 */
[--C-:B------:R-:W-:Y:S01]  /*3520*/  FFMA.FTZ R12, R12, c[0x0][0x29c], -R202.reuse ;  /* 0x0000a7000c0c7a23 */ /* 0x100fe200000108ca */
[----:B------:R-:W2:Y:S01]  /*3530*/  MUFU.EX2 R15, R138 ;  /* 0x0000008a000f7308 */ /* 0x000ea20000000800 */
[----:B------:R-:W-:Y:S01]  /*3540*/  IADD3 R5, R140, 0x28, RZ ;  /* 0x000000288c057810 */ /* 0x000fe20007ffe0ff */
[-C--:B---3--:R-:W-:Y:S05]  /*3550*/  HMMA.16816.F32.BF16 R20, R8, R196.reuse, R20 ;  /* 0x000000c40814723c */ /* 0x088fea0000041814 */
[----:B------:R-:W-:Y:S02]  /*3560*/  FSEL R4, R207, -INF , P0 ;  /* 0xff800000cf047808 */ /* 0x000fe40000000000 */
[----:B------:R-:W-:Y:S01]  /*3570*/  IMNMX R5, R232, R5, PT ;  /* 0x00000005e8057217 */ /* 0x000fe20003800200 */
[C---:B-1----:R-:W-:Y:S01]  /*3580*/  HMMA.16816.F32.BF16 R24, R16.reuse, R196, R24 ;  /* 0x000000c41018723c */ /* 0x042fe20000041818 */
[----:B------:R-:W-:Y:S03]  /*3590*/  MUFU.EX2 R14, R12 ;  /* 0x0000000c000e7308 */ /* 0x000fe60000000800 */
[----:B------:R-:W-:Y:S01]  /*35a0*/  FFMA.FTZ R4, R4, c[0x0][0x29c], -R202 ;  /* 0x0000a70004047a23 */ /* 0x000fe200000108ca */
[----:B------:R-:W-:Y:S02]  /*35b0*/  ISETP.GT.AND P0, PT, R5, RZ, PT ;  /* 0x000000ff0500720c */ /* 0x000fe40003f04270 */
[----:B-----5:R-:W-:Y:S01]  /*35c0*/  FSEL R7, R142, -INF , P2 ;  /* 0xff8000008e077808 */ /* 0x020fe20001000000 */
[-C--:B------:R-:W-:Y:S03]  /*35d0*/  HMMA.16816.F32.BF16 R28, R16, R198.reuse, R28 ;  /* 0x000000c6101c723c */ /* 0x080fe6000004181c */
[----:B------:R1:W-:Y:S01]  /*35e0*/  MUFU.EX2 R13, R4 ;  /* 0x00000004000d7308 */ /* 0x0003e20000000800 */
[----:B------:R-:W-:Y:S01]  /*35f0*/  ISETP.GT.AND P6, PT, R132, 0x20, PT ;  /* 0x000000208400780c */ /* 0x000fe20003fc4270 */
[----:B------:R-:W-:Y:S01]  /*3600*/  FFMA.FTZ R7, R7, c[0x0][0x29c], -R200 ;  /* 0x0000a70007077a23 */ /* 0x000fe200000108c8 */
[----:B------:R-:W-:Y:S01]  /*3610*/  ISETP.GT.AND P2, PT, R5, 0x1, PT ;  /* 0x000000010500780c */ /* 0x000fe20003f44270 */
[----:B------:R-:W-:Y:S01]  /*3620*/  FFMA.FTZ R17, -R205, R205, 1 ;  /* 0x3f800000cd117423 */ /* 0x000fe200000101cd */
[----:B------:R-:W-:Y:S04]  /*3630*/  HMMA.16816.F32.BF16 R32, R8, R198, R32 ;  /* 0x000000c60820723c */ /* 0x000fe80000041820 */
[----:B------:R-:W-:Y:S01]  /*3640*/  FSEL R16, R144, -INF , P1 ;  /* 0xff80000090107808 */ /* 0x000fe20000800000 */
[----:B------:R-:W-:Y:S01]  /*3650*/  FFMA.FTZ R19, -R204, R204, 1 ;  /* 0x3f800000cc137423 */ /* 0x000fe200000101cc */
[----:B------:R-:W-:Y:S01]  /*3660*/  ISETP.GT.AND P1, PT, R5, 0x20, PT ;  /* 0x000000200500780c */ /* 0x000fe20003f24270 */
[----:B------:R-:W3:Y:S01]  /*3670*/  MUFU.EX2 R7, R7 ;  /* 0x0000000700077308 */ /* 0x000ee20000000800 */
[----:B------:R-:W-:Y:S01]  /*3680*/  ISETP.GT.AND P4, PT, R132, 0x21, PT ;  /* 0x000000218400780c */ /* 0x000fe20003f84270 */
[--C-:B--2---:R-:W-:Y:S03]  /*3690*/  FADD.FTZ R20, R20, -R6.reuse ;  /* 0x8000000614147221 */ /* 0x104fe60000010000 */
[--C-:B------:R-:W-:Y:S01]  /*36a0*/  FADD.FTZ R21, R21, -R6.reuse ;  /* 0x8000000615157221 */ /* 0x100fe20000010000 */
[----:B------:R-:W-:Y:S01]  /*36b0*/  FSEL R8, R156, -INF , P4 ;  /* 0xff8000009c087808 */ /* 0x000fe20002000000 */
[----:B----4-:R-:W-:Y:S01]  /*36c0*/  FMUL.FTZ R10, R137, R20 ;  /* 0x00000014890a7220 */ /* 0x010fe20000410000 */
[C---:B------:R-:W-:Y:S01]  /*36d0*/  F2FP.BF16.PACK_AB R20, R135.reuse, R137 ;  /* 0x000000898714723e */ /* 0x040fe200000010ff */
[----:B------:R-:W-:Y:S01]  /*36e0*/  FMUL.FTZ R135, R135, R21 ;  /* 0x0000001587877220 */ /* 0x000fe20000410000 */
[----:B------:R-:W-:Y:S01]  /*36f0*/  FSEL R9, R208, -INF , P2 ;  /* 0xff800000d0097808 */ /* 0x000fe20001000000 */
[----:B------:R-:W-:Y:S01]  /*3700*/  FFMA.FTZ R11, R16, c[0x0][0x29c], -R201 ;  /* 0x0000a700100b7a23 */ /* 0x000fe200000108c9 */
[----:B-1----:R-:W-:Y:S01]  /*3710*/  FSEL R4, R210, -INF , P0 ;  /* 0xff800000d2047808 */ /* 0x002fe20000000000 */
[----:B------:R-:W-:Y:S01]  /*3720*/  FMUL.FTZ R17, R17, R10 ;  /* 0x0000000a11117220 */ /* 0x000fe20000410000 */
[----:B------:R-:W-:Y:S01]  /*3730*/  ISETP.GT.AND P0, PT, R134, 0x20, PT ;  /* 0x000000208600780c */ /* 0x000fe20003f04270 */
[----:B------:R-:W-:Y:S02]  /*3740*/  FMUL.FTZ R19, R19, R135 ;  /* 0x0000008713137220 */ /* 0x000fe40000410000 */
[--C-:B------:R-:W-:Y:S01]  /*3750*/  FFMA.FTZ R4, R4, c[0x0][0x29c], -R203.reuse ;  /* 0x0000a70004047a23 */ /* 0x100fe200000108cb */
[----:B------:R-:W-:Y:S01]  /*3760*/  FSEL R12, R143, -INF , P0 ;  /* 0xff8000008f0c7808 */ /* 0x000fe20000000000 */
[----:B------:R-:W-:Y:S01]  /*3770*/  FADD.FTZ R32, R32, -R6 ;  /* 0x8000000620207221 */ /* 0x000fe20000010000 */
[----:B------:R-:W-:Y:S01]  /*3780*/  ISETP.GT.AND P0, PT, R133, 0x21, PT ;  /* 0x000000218500780c */ /* 0x000fe20003f04270 */
[----:B------:R1:W-:Y:S01]  /*3790*/  MUFU.EX2 R134, R4 ;  /* 0x0000000400867308 */ /* 0x0003e20000000800 */
[----:B------:R-:W-:Y:S01]  /*37a0*/  FFMA.FTZ R133, R8, c[0x0][0x29c], -R202 ;  /* 0x0000a70008857a23 */ /* 0x000fe200000108ca */
[----:B------:R-:W-:Y:S01]  /*37b0*/  FSEL R8, R158, -INF , P1 ;  /* 0xff8000009e087808 */ /* 0x000fe20000800000 */
[----:B------:R-:W-:Y:S01]  /*37c0*/  FFMA.FTZ R12, R12, c[0x0][0x29c], -R200 ;  /* 0x0000a7000c0c7a23 */ /* 0x000fe200000108c8 */
[----:B------:R-:W-:Y:S01]  /*37d0*/  FSEL R18, R141, -INF , P0 ;  /* 0xff8000008d127808 */ /* 0x000fe20000000000 */
[--C-:B------:R-:W-:Y:S01]  /*37e0*/  FFMA.FTZ R21, R9, c[0x0][0x29c], -R203.reuse ;  /* 0x0000a70009157a23 */ /* 0x100fe200000108cb */
[----:B------:R-:W-:Y:S01]  /*37f0*/  ISETP.GT.AND P0, PT, R5, 0x21, PT ;  /* 0x000000210500780c */ /* 0x000fe20003f04270 */
[----:B------:R-:W-:Y:S01]  /*3800*/  FFMA.FTZ R135, R8, c[0x0][0x29c], -R203 ;  /* 0x0000a70008877a23 */ /* 0x000fe200000108cb */
[----:B------:R-:W-:Y:S01]  /*3810*/  FSEL R5, R157, -INF , P6 ;  /* 0xff8000009d057808 */ /* 0x000fe20003000000 */
[----:B------:R-:W-:Y:S01]  /*3820*/  FFMA.FTZ R18, R18, c[0x0][0x29c], -R201 ;  /* 0x0000a70012127a23 */ /* 0x000fe200000108c9 */
[----:B------:R-:W2:Y:S01]  /*3830*/  MUFU.EX2 R12, R12 ;  /* 0x0000000c000c7308 */ /* 0x000ea20000000800 */
[----:B------:R-:W-:Y:S01]  /*3840*/  FFMA.FTZ R8, -R143, R143, 1 ;  /* 0x3f8000008f087423 */ /* 0x000fe2000001018f */
[----:B------:R-:W-:Y:S01]  /*3850*/  F2FP.BF16.PACK_AB R19, R19, R17 ;  /* 0x000000111313723e */ /* 0x000fe200000010ff */
[----:B------:R-:W-:Y:S01]  /*3860*/  FFMA.FTZ R132, R5, c[0x0][0x29c], -R202 ;  /* 0x0000a70005847a23 */ /* 0x000fe200000108ca */
[----:B------:R-:W-:Y:S01]  /*3870*/  F2FP.BF16.PACK_AB R17, R15, R136 ;  /* 0x000000880f11723e */ /* 0x000fe200000010ff */
[----:B------:R-:W4:Y:S01]  /*3880*/  LDS R5, [R229.X4+0x12200] ;  /* 0x01220000e5057984 */ /* 0x000f220000004800 */
[----:B------:R-:W-:Y:S01]  /*3890*/  FADD.FTZ R33, R33, -R6 ;  /* 0x8000000621217221 */ /* 0x000fe20000010000 */
[----:B------:R-:W-:Y:S02]  /*38a0*/  FSEL R16, R145, -INF , P0 ;  /* 0xff80000091107808 */ /* 0x000fe40000000000 */
[----:B------:R-:W-:Y:S01]  /*38b0*/  PLOP3.LUT P0, PT, PT, PT, UP0, 0x80, 0x0 ;  /* 0x000000000000781c */ /* 0x000fe20003f0f008 */
[----:B------:R-:W-:Y:S01]  /*38c0*/  MUFU.EX2 R11, R11 ;  /* 0x0000000b000b7308 */ /* 0x000fe20000000800 */
[C---:B---3--:R-:W-:Y:S02]  /*38d0*/  FMUL.FTZ R33, R7.reuse, R33 ;  /* 0x0000002107217220 */ /* 0x048fe40000410000 */
[----:B------:R-:W-:Y:S01]  /*38e0*/  FFMA.FTZ R137, R16, c[0x0][0x29c], -R203 ;  /* 0x0000a70010897a23 */ /* 0x000fe200000108cb */
[----:B-1----:R-:W1:Y:S06]  /*38f0*/  LDS R4, [R229.X4+0x121a0] ;  /* 0x0121a000e5047984 */ /* 0x002e6c0000004800 */
[----:B------:R3:W5:Y:S01]  /*3900*/  MUFU.EX2 R10, R18 ;  /* 0x00000012000a7308 */ /* 0x0007620000000800 */
[----:B--2---:R-:W-:Y:S04]  /*3910*/  FMUL.FTZ R6, R12, R32 ;  /* 0x000000200c067220 */ /* 0x004fe80000410000 */
[----:B------:R-:W-:Y:S05]  /*3920*/  FMUL.FTZ R32, R8, R6 ;  /* 0x0000000608207220 */ /* 0x000fea0000410000 */
[----:B------:R-:W2:Y:S10]  /*3930*/  MUFU.EX2 R8, R132 ;  /* 0x0000008400087308 */ /* 0x000eb40000000800 */
[----:B------:R-:W2:Y:S01]  /*3940*/  MUFU.EX2 R9, R133 ;  /* 0x0000008500097308 */ /* 0x000ea20000000800 */
[----:B---3--:R-:W-:Y:S01]  /*3950*/  F2FP.BF16.PACK_AB R18, R7, R12 ;  /* 0x0000000c0712723e */ /* 0x008fe200000010ff */
[----:B------:R-:W-:Y:S01]  /*3960*/  FFMA.FTZ R12, -R141, R141, 1 ;  /* 0x3f8000008d0c7423 */ /* 0x000fe2000001018d */
[----:B-----5:R-:W-:Y:S01]  /*3970*/  F2FP.BF16.PACK_AB R16, R10, R11 ;  /* 0x0000000b0a10723e */ /* 0x020fe200000010ff */
[--C-:B----4-:R-:W-:Y:S02]  /*3980*/  FADD.FTZ R24, R24, -R5.reuse ;  /* 0x8000000518187221 */ /* 0x110fe40000010000 */
[--C-:B------:R-:W-:Y:S02]  /*3990*/  FADD.FTZ R25, R25, -R5.reuse ;  /* 0x8000000519197221 */ /* 0x100fe40000010000 */
[----:B------:R-:W-:Y:S02]  /*39a0*/  FFMA.FTZ R7, -R142, R142, 1 ;  /* 0x3f8000008e077423 */ /* 0x000fe4000001018e */
[--C-:B-1----:R-:W-:Y:S02]  /*39b0*/  FADD.FTZ R23, R23, -R4.reuse ;  /* 0x8000000417177221 */ /* 0x102fe40000010000 */
[--C-:B------:R-:W-:Y:S02]  /*39c0*/  FADD.FTZ R35, R35, -R4.reuse ;  /* 0x8000000423237221 */ /* 0x100fe40000010000 */
[----:B------:R-:W-:Y:S02]  /*39d0*/  FMUL.FTZ R23, R15, R23 ;  /* 0x000000170f177220 */ /* 0x000fe40000410000 */
[----:B------:R1:W3:Y:S01]  /*39e0*/  MUFU.EX2 R15, R21 ;  /* 0x00000015000f7308 */ /* 0x0002e20000000800 */
[--C-:B------:R-:W-:Y:S02]  /*39f0*/  FADD.FTZ R34, R34, -R4.reuse ;  /* 0x8000000422227221 */ /* 0x100fe40000010000 */
[----:B------:R-:W-:Y:S02]  /*3a00*/  FMUL.FTZ R10, R10, R35 ;  /* 0x000000230a0a7220 */ /* 0x000fe40000410000 */
[----:B------:R-:W-:Y:S02]  /*3a10*/  FADD.FTZ R6, R22, -R4 ;  /* 0x8000000416067221 */ /* 0x000fe40000010000 */
[----:B------:R-:W4:Y:S01]  /*3a20*/  LDS R4, [R229.X4+0x12220] ;  /* 0x01222000e5047984 */ /* 0x000f220000004800 */
[----:B------:R-:W-:Y:S02]  /*3a30*/  FMUL.FTZ R34, R11, R34 ;  /* 0x000000220b227220 */ /* 0x000fe40000410000 */
[----:B------:R-:W-:Y:S02]  /*3a40*/  FMUL.FTZ R12, R12, R10 ;  /* 0x0000000a0c0c7220 */ /* 0x000fe40000410000 */
[--C-:B------:R-:W-:Y:S01]  /*3a50*/  FADD.FTZ R10, R28, -R5.reuse ;  /* 0x800000051c0a7221 */ /* 0x100fe20000010000 */
[----:B------:R-:W-:Y:S01]  /*3a60*/  STS [R230], R20 ;  /* 0x00000014e6007388 */ /* 0x000fe20000000800 */
[----:B------:R-:W-:Y:S02]  /*3a70*/  FADD.FTZ R5, R29, -R5 ;  /* 0x800000051d057221 */ /* 0x000fe40000010000 */
[----:B------:R-:W-:Y:S02]  /*3a80*/  FFMA.FTZ R11, -R209, R209, 1 ;  /* 0x3f800000d10b7423 */ /* 0x000fe400000101d1 */
[----:B--2---:R-:W-:Y:S01]  /*3a90*/  FMUL.FTZ R10, R8, R10 ;  /* 0x0000000a080a7220 */ /* 0x004fe20000410000 */
[----:B------:R-:W-:Y:S01]  /*3aa0*/  STS [R230+0x400], R17 ;  /* 0x00040011e6007388 */ /* 0x000fe20000000800 */
[C---:B------:R-:W-:Y:S01]  /*3ab0*/  FMUL.FTZ R5, R9.reuse, R5 ;  /* 0x0000000509057220 */ /* 0x040fe20000410000 */
[----:B------:R-:W-:Y:S01]  /*3ac0*/  F2FP.BF16.PACK_AB R8, R9, R8 ;  /* 0x000000080908723e */ /* 0x000fe200000010ff */
[----:B------:R-:W-:Y:S01]  /*3ad0*/  FFMA.FTZ R22, -R206, R206, 1 ;  /* 0x3f800000ce167423 */ /* 0x000fe200000101ce */
[----:B------:R-:W-:Y:S01]  /*3ae0*/  MUFU.EX2 R9, R137 ;  /* 0x0000008900097308 */ /* 0x000fe20000000800 */
[----:B-1----:R-:W-:Y:S01]  /*3af0*/  FMUL.FTZ R21, R14, R24 ;  /* 0x000000180e157220 */ /* 0x002fe20000410000 */
[----:B------:R-:W-:Y:S01]  /*3b00*/  STS [R231], R18 ;  /* 0x00000012e7007388 */ /* 0x000fe20000000800 */
[----:B------:R-:W-:Y:S02]  /*3b10*/  FFMA.FTZ R24, -R156, R156, 1 ;  /* 0x3f8000009c187423 */ /* 0x000fe4000001019c */
[----:B------:R-:W-:Y:S02]  /*3b20*/  FMUL.FTZ R21, R11, R21 ;  /* 0x000000150b157220 */ /* 0x000fe40000410000 */
[----:B------:R-:W-:Y:S01]  /*3b30*/  FFMA.FTZ R11, -R157, R157, 1 ;  /* 0x3f8000009d0b7423 */ /* 0x000fe2000001019d */
[----:B------:R1:W-:Y:S01]  /*3b40*/  STS [R231+0x400], R16 ;  /* 0x00040010e7007388 */ /* 0x0003e20000000800 */
[----:B------:R-:W-:Y:S02]  /*3b50*/  FMUL.FTZ R6, R136, R6 ;  /* 0x0000000688067220 */ /* 0x000fe40000410000 */
[----:B------:R-:W-:Y:S02]  /*3b60*/  FMUL.FTZ R5, R24, R5 ;  /* 0x0000000518057220 */ /* 0x000fe40000410000 */
[----:B------:R-:W-:Y:S02]  /*3b70*/  FMUL.FTZ R11, R11, R10 ;  /* 0x0000000a0b0b7220 */ /* 0x000fe40000410000 */
[----:B------:R-:W-:Y:S02]  /*3b80*/  FMUL.FTZ R22, R22, R6 ;  /* 0x0000000616167220 */ /* 0x000fe40000410000 */
[----:B------:R-:W-:Y:S01]  /*3b90*/  FFMA.FTZ R6, -R144, R144, 1 ;  /* 0x3f80000090067423 */ /* 0x000fe20000010190 */
[----:B------:R-:W-:Y:S01]  /*3ba0*/  F2FP.BF16.PACK_AB R11, R5, R11 ;  /* 0x0000000b050b723e */ /* 0x000fe200000010ff */
[----:B------:R-:W-:Y:S01]  /*3bb0*/  FMUL.FTZ R33, R7, R33 ;  /* 0x0000002107217220 */ /* 0x000fe20000410000 */
[----:B---3--:R-:W-:Y:S01]  /*3bc0*/  F2FP.BF16.PACK_AB R5, R15, R134 ;  /* 0x000000860f05723e */ /* 0x008fe200000010ff */
[----:B------:R-:W-:Y:S02]  /*3bd0*/  FFMA.FTZ R7, -R159, R159, 1 ;  /* 0x3f8000009f077423 */ /* 0x000fe4000001019f */
[----:B------:R-:W-:Y:S01]  /*3be0*/  FMUL.FTZ R34, R6, R34 ;  /* 0x0000002206227220 */ /* 0x000fe20000410000 */
[----:B------:R-:W-:Y:S01]  /*3bf0*/  F2FP.BF16.PACK_AB R6, R13, R14 ;  /* 0x0000000e0d06723e */ /* 0x000fe200000010ff */
[----:B------:R-:W-:Y:S01]  /*3c00*/  FMUL.FTZ R23, R7, R23 ;  /* 0x0000001707177220 */ /* 0x000fe20000410000 */
[----:B------:R2:W-:Y:S01]  /*3c10*/  STS [R230+0x1400], R5 ;  /* 0x00140005e6007388 */ /* 0x0005e20000000800 */
[----:B------:R-:W3:Y:S01]  /*3c20*/  MUFU.EX2 R7, R135 ;  /* 0x0000008700077308 */ /* 0x000ee20000000800 */
[--C-:B----4-:R-:W-:Y:S01]  /*3c30*/  FADD.FTZ R26, R26, -R4.reuse ;  /* 0x800000041a1a7221 */ /* 0x110fe20000010000 */
[----:B------:R-:W-:Y:S01]  /*3c40*/  F2FP.BF16.PACK_AB R12, R12, R34 ;  /* 0x000000220c0c723e */ /* 0x000fe200000010ff */
[--C-:B------:R-:W-:Y:S01]  /*3c50*/  FADD.FTZ R31, R31, -R4.reuse ;  /* 0x800000041f1f7221 */ /* 0x100fe20000010000 */
[----:B------:R-:W-:Y:S01]  /*3c60*/  F2FP.BF16.PACK_AB R10, R23, R22 ;  /* 0x00000016170a723e */ /* 0x000fe200000010ff */
[----:B------:R4:W-:Y:S01]  /*3c70*/  STS [R230+0x1000], R6 ;  /* 0x00100006e6007388 */ /* 0x0009e20000000800 */
[----:B------:R-:W-:Y:S02]  /*3c80*/  FMUL.FTZ R13, R13, R25 ;  /* 0x000000190d0d7220 */ /* 0x000fe40000410000 */
[----:B------:R-:W-:Y:S02]  /*3c90*/  FFMA.FTZ R14, -R207, R207, 1 ;  /* 0x3f800000cf0e7423 */ /* 0x000fe400000101cf */
[----:B------:R-:W-:Y:S01]  /*3ca0*/  FMUL.FTZ R134, R134, R26 ;  /* 0x0000001a86867220 */ /* 0x000fe20000410000 */
[----:B------:R-:W-:Y:S01]  /*3cb0*/  STS [R231+0x1000], R8 ;  /* 0x00100008e7007388 */ /* 0x000fe20000000800 */
[----:B-1----:R-:W-:Y:S02]  /*3cc0*/  FFMA.FTZ R16, -R208, R208, 1 ;  /* 0x3f800000d0107423 */ /* 0x002fe400000101d0 */
[----:B------:R-:W-:Y:S01]  /*3cd0*/  FMUL.FTZ R14, R14, R13 ;  /* 0x0000000d0e0e7220 */ /* 0x000fe20000410000 */
[----:B------:R-:W-:Y:S04]  /*3ce0*/  F2FP.BF16.PACK_AB R13, R33, R32 ;  /* 0x00000020210d723e */ /* 0x000fe800000010ff */
[----:B------:R-:W-:Y:S01]  /*3cf0*/  F2FP.BF16.PACK_AB R14, R14, R21 ;  /* 0x000000150e0e723e */ /* 0x000fe200000010ff */
[--C-:B--2---:R-:W-:Y:S04]  /*3d00*/  FADD.FTZ R5, R27, -R4.reuse ;  /* 0x800000041b057221 */ /* 0x104fe80000010000 */
[----:B------:R-:W-:Y:S02]  /*3d10*/  FMUL.FTZ R5, R15, R5 ;  /* 0x000000050f057220 */ /* 0x000fe40000410000 */
[----:B----4-:R-:W-:Y:S01]  /*3d20*/  FADD.FTZ R6, R30, -R4 ;  /* 0x800000041e067221 */ /* 0x010fe20000010000 */
[----:B---3--:R-:W-:Y:S01]  /*3d30*/  F2FP.BF16.PACK_AB R4, R9, R7 ;  /* 0x000000070904723e */ /* 0x008fe200000010ff */
[----:B------:R-:W-:Y:S02]  /*3d40*/  FFMA.FTZ R15, -R210, R210, 1 ;  /* 0x3f800000d20f7423 */ /* 0x000fe400000101d2 */
[----:B------:R-:W-:Y:S02]  /*3d50*/  FMUL.FTZ R6, R7, R6 ;  /* 0x0000000607067220 */ /* 0x000fe40000410000 */
[----:B------:R1:W-:Y:S01]  /*3d60*/  STS [R231+0x1400], R4 ;  /* 0x00140004e7007388 */ /* 0x0003e20000000800 */
[----:B------:R-:W-:Y:S02]  /*3d70*/  FMUL.FTZ R7, R15, R134 ;  /* 0x000000860f077220 */ /* 0x000fe40000410000 */
[----:B------:R-:W-:Y:S02]  /*3d80*/  FMUL.FTZ R5, R16, R5 ;  /* 0x0000000510057220 */ /* 0x000fe40000410000 */
[----:B------:R-:W-:Y:S01]  /*3d90*/  FMUL.FTZ R9, R9, R31 ;  /* 0x0000001f09097220 */ /* 0x000fe20000410000 */
[----:B------:R-:W-:Y:S01]  /*3da0*/  BAR.SYNC.DEFER_BLOCKING 0x0 ;  /* 0x0000000000007b1d */ /* 0x000fe20000010000 */
[----:B------:R-:W-:Y:S01]  /*3db0*/  FFMA.FTZ R15, -R158, R158, 1 ;  /* 0x3f8000009e0f7423 */ /* 0x000fe2000001019e */
[----:B------:R-:W-:Y:S01]  /*3dc0*/  F2FP.BF16.PACK_AB R5, R5, R7 ;  /* 0x000000070505723e */ /* 0x000fe200000010ff */
[----:B------:R-:W-:Y:S02]  /*3dd0*/  FFMA.FTZ R16, -R145, R145, 1 ;  /* 0x3f80000091107423 */ /* 0x000fe40000010191 */
        /* <DEDUP_REMOVED lines=91> */
[----:B-1--4-:R-:W-:Y:S01]  /*4390*/  LOP3.LUT P4, RZ, R233, 0x1, RZ, 0xc0, !PT ;  /* 0x00000001e9ff7812 */ /* 0x012fe2000788c0ff */
[----:B------:R-:W-:Y:S01]  /*43a0*/  USHF.R.S32.HI UR18, URZ, 0x1f, UR9 ;  /* 0x0000001f3f127899 */ /* 0x000fe20008011409 */
[----:B------:R-:W-:Y:S01]  /*43b0*/  IMAD.U32 R11, RZ, RZ, UR6 ;  /* 0x00000006ff0b7e24 */ /* 0x000fe2000f8e00ff */
[----:B------:R-:W-:Y:S01]  /*43c0*/  ULDC.64 UR4, c[0x0][0x208] ;  /* 0x0000820000047ab9 */ /* 0x000fe20000000a00 */
[----:B------:R-:W-:Y:S01]  /*43d0*/  IMAD.U32 R132, RZ, RZ, UR7 ;  /* 0x00000007ff847e24 */ /* 0x000fe2000f8e00ff */
[----:B------:R-:W-:Y:S02]  /*43e0*/  UIMAD UR18, UR18, UR4, URZ ;  /* 0x00000004121272a4 */ /* 0x000fe4000f8e023f */
[----:B------:R-:W-:Y:S02]  /*43f0*/  USHF.L.U32 UR19, UR9, 0x6, URZ ;  /* 0x0000000609137899 */ /* 0x000fe4000800063f */
[----:B------:R-:W-:Y:S02]  /*4400*/  UIMAD.WIDE.U32 UR20, UR9, UR4, URZ ;  /* 0x00000004091472a5 */ /* 0x000fe4000f8e003f */
[----:B------:R-:W-:Y:S02]  /*4410*/  UIMAD UR18, UR9, UR5, UR18 ;  /* 0x00000005091272a4 */ /* 0x000fe4000f8e0212 */
[----:B------:R-:W-:Y:S01]  /*4420*/  IADD3 R19, P0, R246, UR19, RZ ;  /* 0x00000013f6137c10 */ /* 0x000fe2000ff1e0ff */
[----:B------:R-:W-:Y:S01]  /*4430*/  USHF.L.U32 UR4, UR20, 0x6, URZ ;  /* 0x0000000614047899 */ /* 0x000fe2000800063f */
[----:B------:R-:W-:Y:S01]  /*4440*/  IMAD.U32 R8, RZ, RZ, UR19 ;  /* 0x00000013ff087e24 */ /* 0x000fe2000f8e00ff */
[----:B------:R-:W-:Y:S01]  /*4450*/  UIADD3 UR18, UR21, UR18, URZ ;  /* 0x0000001215127290 */ /* 0x000fe2000fffe03f */
[----:B------:R-:W-:Y:S03]  /*4460*/  IMAD.U32 R133, RZ, RZ, UR19 ;  /* 0x00000013ff857e24 */ /* 0x000fe6000f8e00ff */
[----:B------:R-:W-:Y:S01]  /*4470*/  IADD3 R8, -R236, c[0x0][0x168], -R8 ;  /* 0x00005a00ec087a10 */ /* 0x000fe20007ffe908 */
[----:B------:R-:W-:Y:S01]  /*4480*/  USHF.L.U64.HI UR18, UR20, 0x6, UR18 ;  /* 0x0000000614127899 */ /* 0x000fe20008010212 */
[----:B------:R-:W-:Y:S02]  /*4490*/  IADD3 R9, P2, R240, UR4, RZ ;  /* 0x00000004f0097c10 */ /* 0x000fe4000ff5e0ff */
[----:B------:R-:W-:Y:S02]  /*44a0*/  ISETP.LT.OR P6, PT, R8, 0x1, !P4 ;  /* 0x000000010800780c */ /* 0x000fe400067c1670 */
[----:B------:R-:W-:Y:S02]  /*44b0*/  LEA.HI.X.SX32 R133, R133, R250, 0x1, P0 ;  /* 0x000000fa85857211 */ /* 0x000fe400000f0eff */
[----:B------:R-:W-:Y:S02]  /*44c0*/  IADD3 R11, P1, P0, R240, UR4, R11 ;  /* 0x00000004f00b7c10 */ /* 0x000fe4000f83e00b */
[----:B------:R-:W-:Y:S02]  /*44d0*/  IADD3.X R17, R239, UR18, RZ, P2, !PT ;  /* 0x00000012ef117c10 */ /* 0x000fe400097fe4ff */
[----:B------:R-:W-:Y:S02]  /*44e0*/  LEA R16, P2, R9, c[0x0][0x1f0], 0x1 ;  /* 0x00007c0009107a11 */ /* 0x000fe400078408ff */
[----:B------:R-:W-:Y:S02]  /*44f0*/  IADD3.X R132, R239, UR18, R132, P1, P0 ;  /* 0x00000012ef847c10 */ /* 0x000fe40008fe0484 */
[----:B------:R-:W-:Y:S02]  /*4500*/  LEA R18, P0, R19, c[0x0][0x280], 0x2 ;  /* 0x0000a00013127a11 */ /* 0x000fe400078010ff */
[----:B------:R-:W-:Y:S02]  /*4510*/  LEA R10, P1, R11, c[0x0][0x1f0], 0x1 ;  /* 0x00007c000b0a7a11 */ /* 0x000fe400078208ff */
[----:B------:R-:W-:Y:S02]  /*4520*/  LEA.HI.X R17, R9, c[0x0][0x1f4], R17, 0x1, P2 ;  /* 0x00007d0009117a11 */ /* 0x000fe400010f0c11 */
[----:B------:R-:W-:Y:S02]  /*4530*/  LOP3.LUT P2, RZ, R233, 0x2, RZ, 0xc0, !PT ;  /* 0x00000002e9ff7812 */ /* 0x000fe4000784c0ff */
[----:B------:R-:W-:Y:S01]  /*4540*/  LEA.HI.X R19, R19, c[0x0][0x284], R133, 0x2, P0 ;  /* 0x0000a10013137a11 */ /* 0x000fe200000f1485 */
[----:B------:R-:W-:Y:S01]  /*4550*/  @!PT LDS RZ, [RZ] ;  /* 0x00000000fffff984 */ /* 0x000fe20000000800 */
[----:B------:R-:W-:Y:S01]  /*4560*/  @!PT LDS RZ, [RZ] ;  /* 0x00000000fffff984 */ /* 0x000fe20000000800 */
[----:B------:R-:W-:Y:S01]  /*4570*/  @!PT LDS RZ, [RZ] ;  /* 0x00000000fffff984 */ /* 0x000fe20000000800 */
[----:B------:R1:W-:Y:S01]  /*4580*/  LDGSTS.E.BYPASS.LTC128B.128 [R228+0xc080], [R16.64], !P6 ;  /* 0x0c08000010e47fae */ /* 0x0003e2000f101d50 */
[----:B------:R-:W-:Y:S02]  /*4590*/  LEA.HI.X R11, R11, c[0x0][0x1f4], R132, 0x1, P1 ;  /* 0x00007d000b0b7a11 */ /* 0x000fe400008f0c84 */
[C---:B------:R-:W-:Y:S02]  /*45a0*/  ISETP.LT.OR P1, PT, R8.reuse, 0x1, !P2 ;  /* 0x000000010800780c */ /* 0x040fe40005721670 */
        /* <DEDUP_REMOVED lines=12> */
.L_x_459:
[-C--:B-1--4-:R-:W-:Y:S01]  /*4670*/  HMMA.16816.F32.BF16 R84, R4, R12.reuse, R84 ;  /* 0x0000000c0454723c */ /* 0x092fe20000041854 */
[----:B------:R-:W-:Y:S01]  /*4680*/  LDSM.16.MT88.4 R8, [R223+0x15280] ;  /* 0x01528000df08783b */ /* 0x000fe20000004200 */
        /* <DEDUP_REMOVED lines=71> */
[----:B------:R-:W-:Y:S02]  /*4b00*/  USHF.R.S32.HI UR19, URZ, 0x1f, UR9 ;  /* 0x0000001f3f137899 */ /* 0x000fe40008011409 */
[----:B------:R-:W-:Y:S02]  /*4b10*/  ULDC.64 UR4, c[0x0][0x178] ;  /* 0x00005e0000047ab9 */ /* 0x000fe40000000a00 */
        /* <DEDUP_REMOVED lines=8> */
[----:B------:R-:W-:Y:S01]  /*4ba0*/  IMAD.U32 R6, RZ, RZ, UR18 ;  /* 0x00000012ff067e24 */ /* 0x000fe2000f8e00ff */
[----:B------:R-:W-:Y:S02]  /*4bb0*/  ULEA UR18, UP0, UR4, UR20, 0x5 ;  /* 0x0000001404127291 */ /* 0x000fe4000f80283f */
[----:B------:R-:W-:Y:S01]  /*4bc0*/  LEA.HI.X.SX32 R5, R5, R251, 0x1, P0 ;  /* 0x000000fb05057211 */ /* 0x000fe200000f0eff */
[----:B------:R-:W-:Y:S01]  /*4bd0*/  USHF.L.U64.HI UR19, UR22, 0x6, UR19 ;  /* 0x0000000616137899 */ /* 0x000fe20008010213 */
[----:B------:R-:W-:Y:S02]  /*4be0*/  LEA R10, P0, R4, c[0x0][0x258], 0x2 ;  /* 0x00009600040a7a11 */ /* 0x000fe400078010ff */
[----:B------:R-:W-:Y:S01]  /*4bf0*/  IADD3 R7, P1, R242, UR18, RZ ;  /* 0x00000012f2077c10 */ /* 0x000fe2000ff3e0ff */
[----:B------:R-:W-:Y:S01]  /*4c00*/  ULEA.HI.X UR4, UR4, UR19, UR5, 0x5, UP0 ;  /* 0x0000001304047291 */ /* 0x000fe200080f2c05 */
[----:B------:R-:W-:Y:S02]  /*4c10*/  LEA.HI.X R11, R4, c[0x0][0x25c], R5, 0x2, P0 ;  /* 0x00009700040b7a11 */ /* 0x000fe400000f1405 */
[----:B------:R-:W-:Y:S02]  /*4c20*/  IADD3 R4, -R236, c[0x0][0x168], -R6 ;  /* 0x00005a00ec047a10 */ /* 0x000fe40007ffe906 */
[----:B------:R-:W-:Y:S02]  /*4c30*/  IADD3 R5, P0, R242, UR20, RZ ;  /* 0x00000014f2057c10 */ /* 0x000fe4000ff1e0ff */
[----:B------:R-:W-:Y:S02]  /*4c40*/  ISETP.LT.OR P6, PT, R4, 0x1, !P4 ;  /* 0x000000010400780c */ /* 0x000fe400067c1670 */
[----:B------:R-:W-:Y:S02]  /*4c50*/  LEA R8, P2, R5, c[0x0][0x160], 0x1 ;  /* 0x0000580005087a11 */ /* 0x000fe400078408ff */
[C---:B------:R-:W-:Y:S02]  /*4c60*/  IADD3.X R9, R244.reuse, UR19, RZ, P0, !PT ;  /* 0x00000013f4097c10 */ /* 0x040fe400087fe4ff */
[----:B------:R-:W-:Y:S02]  /*4c70*/  IADD3.X R12, R244, UR4, RZ, P1, !PT ;  /* 0x00000004f40c7c10 */ /* 0x000fe40008ffe4ff */
[----:B------:R-:W-:Y:S02]  /*4c80*/  LOP3.LUT P1, RZ, R238, 0x2, RZ, 0xc0, !PT ;  /* 0x00000002eeff7812 */ /* 0x000fe4000782c0ff */
[----:B------:R-:W-:Y:S02]  /*4c90*/  LEA R6, P0, R7, c[0x0][0x160], 0x1 ;  /* 0x0000580007067a11 */ /* 0x000fe400078008ff */
[----:B------:R-:W-:Y:S02]  /*4ca0*/  LEA.HI.X R9, R5, c[0x0][0x164], R9, 0x1, P2 ;  /* 0x0000590005097a11 */ /* 0x000fe400010f0c09 */
[C---:B------:R-:W-:Y:S02]  /*4cb0*/  ISETP.LT.OR P2, PT, R4.reuse, 0x1, !P1 ;  /* 0x000000010400780c */ /* 0x040fe40004f41670 */
[----:B------:R-:W-:Y:S01]  /*4cc0*/  LEA.HI.X R7, R7, c[0x0][0x164], R12, 0x1, P0 ;  /* 0x0000590007077a11 */ /* 0x000fe200000f0c0c */
[----:B------:R-:W-:Y:S01]  /*4cd0*/  @!PT LDS RZ, [RZ] ;  /* 0x00000000fffff984 */ /* 0x000fe20000000800 */
[----:B------:R-:W-:Y:S01]  /*4ce0*/  @!PT LDS RZ, [RZ] ;  /* 0x00000000fffff984 */ /* 0x000fe20000000800 */
[----:B------:R-:W-:Y:S01]  /*4cf0*/  @!PT LDS RZ, [RZ] ;  /* 0x00000000fffff984 */ /* 0x000fe20000000800 */
[----:B------:R1:W-:Y:S01]  /*4d00*/  LDGSTS.E.BYPASS.LTC128B.128 [R228+0x6080], [R8.64], !P6 ;  /* 0x0608000008e47fae */ /* 0x0003e2000f101d50 */
        /* <DEDUP_REMOVED lines=11> */
.L_x_460:
        /* <DEDUP_REMOVED lines=27> */
[C---:B------:R-:W-:Y:S01]  /*4f70*/  HMMA.16816.F32.BF16 R136, R208.reuse, R216, R136 ;  /* 0x000000d8d088723c */ /* 0x040fe20000041888 */
[----:B------:R-:W2:Y:S07]  /*4f80*/  LDL.64 R216, [R1] ;  /* 0x0000000001d87983 */ /* 0x000eae0000100a00 */
[-C--:B------:R-:W-:Y:S01]  /*4f90*/  HMMA.16816.F32.BF16 R140, R208, R218.reuse, R140 ;  /* 0x000000dad08c723c */ /* 0x080fe2000004188c */
[----:B------:R-:W3:Y:S07]  /*4fa0*/  LDSM.16.M88.4 R208, [R220+0x15280] ;  /* 0x01528000dcd0783b */ /* 0x000eee0000000200 */
[----:B------:R-:W-:Y:S01]  /*4fb0*/  HMMA.16816.F32.BF16 R144, R200, R218, R144 ;  /* 0x000000dac890723c */ /* 0x000fe20000041890 */
[----:B------:R-:W4:Y:S07]  /*4fc0*/  LDSM.16.MT88.4 R200, [R0+0x3080] ;  /* 0x0030800000c8783b */ /* 0x000f2e0000004200 */
[-C--:B-1----:R-:W-:Y:S08]  /*4fd0*/  HMMA.16816.F32.BF16 R4, R156, R204.reuse, R4 ;  /* 0x000000cc9c04723c */ /* 0x082ff00000041804 */
[C---:B---3--:R-:W-:Y:S08]  /*4fe0*/  HMMA.16816.F32.BF16 R8, R208.reuse, R204, R8 ;  /* 0x000000ccd008723c */ /* 0x048ff00000041808 */
[-C--:B------:R-:W-:Y:S08]  /*4ff0*/  HMMA.16816.F32.BF16 R12, R208, R206.reuse, R12 ;  /* 0x000000ced00c723c */ /* 0x080ff0000004180c */
[C---:B------:R-:W-:Y:S01]  /*5000*/  HMMA.16816.F32.BF16 R16, R156.reuse, R206, R16 ;  /* 0x000000ce9c10723c */ /* 0x040fe20000041810 */
[----:B------:R-:W-:Y:S07]  /*5010*/  LDSM.16.MT88.4 R204, [R0+0x1880] ;  /* 0x0018800000cc783b */ /* 0x000fee0000004200 */
[-C--:B----4-:R-:W-:Y:S08]  /*5020*/  HMMA.16816.F32.BF16 R20, R156, R200.reuse, R20 ;  /* 0x000000c89c14723c */ /* 0x090ff00000041814 */
[C---:B------:R-:W-:Y:S08]  /*5030*/  HMMA.16816.F32.BF16 R24, R208.reuse, R200, R24 ;  /* 0x000000c8d018723c */ /* 0x040ff00000041818 */
[-C--:B------:R-:W-:Y:S08]  /*5040*/  HMMA.16816.F32.BF16 R28, R208, R202.reuse, R28 ;  /* 0x000000cad01c723c */ /* 0x080ff0000004181c */
[C---:B------:R-:W-:Y:S01]  /*5050*/  HMMA.16816.F32.BF16 R32, R156.reuse, R202, R32 ;  /* 0x000000ca9c20723c */ /* 0x040fe20000041820 */
[----:B------:R-:W1:Y:S07]  /*5060*/  LDSM.16.M88.4 R200, [R3+0x14280] ;  /* 0x0142800003c8783b */ /* 0x000e6e0000000200 */
[-C--:B------:R-:W-:Y:S08]  /*5070*/  HMMA.16816.F32.BF16 R132, R156, R212.reuse, R132 ;  /* 0x000000d49c84723c */ /* 0x080ff00000041884 */
[C---:B------:R-:W-:Y:S08]  /*5080*/  HMMA.16816.F32.BF16 R136, R208.reuse, R212, R136 ;  /* 0x000000d4d088723c */ /* 0x040ff00000041888 */
[-C--:B------:R-:W-:Y:S01]  /*5090*/  HMMA.16816.F32.BF16 R140, R208, R214.reuse, R140 ;  /* 0x000000d6d08c723c */ /* 0x080fe2000004188c */
[----:B------:R-:W3:Y:S07]  /*50a0*/  LDSM.16.M88.4 R208, [R3+0x15280] ;  /* 0x0152800003d0783b */ /* 0x000eee0000000200 */
[----:B------:R-:W-:Y:S01]  /*50b0*/  HMMA.16816.F32.BF16 R144, R156, R214, R144 ;  /* 0x000000d69c90723c */ /* 0x000fe20000041890 */
[----:B------:R-:W4:Y:S04]  /*50c0*/  LDSM.16.MT88.4 R156, [R0+0x3880] ;  /* 0x00388000009c783b */ /* 0x000f280000004200 */
[----:B------:R-:W5:Y:S03]  /*50d0*/  LDSM.16.MT88.4 R212, [R0+0x5880] ;  /* 0x0058800000d4783b */ /* 0x000f660000004200 */
[-C--:B-1----:R-:W-:Y:S08]  /*50e0*/  HMMA.16816.F32.BF16 R4, R200, R204.reuse, R4 ;  /* 0x000000ccc804723c */ /* 0x082ff00000041804 */
[C---:B---3--:R-:W-:Y:S08]  /*50f0*/  HMMA.16816.F32.BF16 R8, R208.reuse, R204, R8 ;  /* 0x000000ccd008723c */ /* 0x048ff00000041808 */
[-C--:B------:R-:W-:Y:S08]  /*5100*/  HMMA.16816.F32.BF16 R12, R208, R206.reuse, R12 ;  /* 0x000000ced00c723c */ /* 0x080ff0000004180c */
[C---:B------:R-:W-:Y:S08]  /*5110*/  HMMA.16816.F32.BF16 R16, R200.reuse, R206, R16 ;  /* 0x000000cec810723c */ /* 0x040ff00000041810 */
[-C--:B----4-:R-:W-:Y:S08]  /*5120*/  HMMA.16816.F32.BF16 R20, R200, R156.reuse, R20 ;  /* 0x0000009cc814723c */ /* 0x090ff00000041814 */
[C---:B------:R-:W-:Y:S08]  /*5130*/  HMMA.16816.F32.BF16 R24, R208.reuse, R156, R24 ;  /* 0x0000009cd018723c */ /* 0x040ff00000041818 */
[-C--:B------:R-:W-:Y:S08]  /*5140*/  HMMA.16816.F32.BF16 R28, R208, R158.reuse, R28 ;  /* 0x0000009ed01c723c */ /* 0x080ff0000004181c */
[C---:B------:R-:W-:Y:S07]  /*5150*/  HMMA.16816.F32.BF16 R32, R200.reuse, R158, R32 ;  /* 0x0000009ec820723c */ /* 0x040fee0000041820 */
[----:B------:R-:W-:Y:S01]  /*5160*/  IMAD.U32 R158, RZ, RZ, UR11 ;  /* 0x0000000bff9e7e24 */ /* 0x000fe2000f8e00ff */
[-C--:B-----5:R-:W-:Y:S08]  /*5170*/  HMMA.16816.F32.BF16 R132, R200, R212.reuse, R132 ;  /* 0x000000d4c884723c */ /* 0x0a0ff00000041884 */
[C---:B------:R-:W-:Y:S08]  /*5180*/  HMMA.16816.F32.BF16 R136, R208.reuse, R212, R136 ;  /* 0x000000d4d088723c */ /* 0x040ff00000041888 */
[-C--:B------:R-:W-:Y:S08]  /*5190*/  HMMA.16816.F32.BF16 R140, R208, R214.reuse, R140 ;  /* 0x000000d6d08c723c */ /* 0x080ff0000004188c */
[----:B------:R-:W-:Y:S04]  /*51a0*/  HMMA.16816.F32.BF16 R144, R200, R214, R144 ;  /* 0x000000d6c890723c */ /* 0x000fe80000041890 */
[----:B--2---:R-:W-:Y:S01]  /*51b0*/  IADD3 R157, P0, R216, UR11, RZ ;  /* 0x0000000bd89d7c10 */ /* 0x004fe2000ff1e0ff */
        /* <DEDUP_REMOVED lines=103> */
.L_x_458:
[----:B------:R-:W-:Y:S05]  /*5830*/  @P1 BRA `(.L_x_462) ;  /* 0x0000105000001947 */ /* 0x000fea0003800000 */
[----:B------:R-:W-:Y:S01]  /*5840*/  SHF.R.S32.HI R7, RZ, 0x1f, R234 ;  /* 0x0000001fff077819 */ /* 0x000fe200000114ea */
[----:B------:R-:W-:Y:S01]  /*5850*/  BAR.SYNC.DEFER_BLOCKING 0x1, 0x100 ;  /* 0x0044000000007b1d */ /* 0x000fe20000010000 */
[----:B------:R-:W-:Y:S01]  /*5860*/  F2FP.BF16.PACK_AB R36, R37, R36 ;  /* 0x000000242524723e */ /* 0x000fe200000010ff */
[----:B------:R-:W-:Y:S01]  /*5870*/  USHF.R.S32.HI UR6, URZ, 0x1f, UR13 ;  /* 0x0000001f3f067899 */ /* 0x000fe2000801140d */
[CC--:B------:R-:W-:Y:S01]  /*5880*/  LEA.HI R3, R7.reuse, R234.reuse, RZ, 0x2 ;  /* 0x000000ea07037211 */ /* 0x0c0fe200078f10ff */
[----:B------:R-:W-:Y:S01]  /*5890*/  USHF.R.S32.HI UR7, URZ, 0x1f, UR14 ;  /* 0x0000001f3f077899 */ /* 0x000fe2000801140e */
[----:B------:R-:W-:Y:S01]  /*58a0*/  LEA.HI R0, R7, R234, RZ, 0x5 ;  /* 0x000000ea07007211 */ /* 0x000fe200078f28ff */
[----:B------:R-:W-:Y:S01]  /*58b0*/  ULDC.64 UR4, c[0x0][0x338] ;  /* 0x0000ce0000047ab9 */ /* 0x000fe20000000a00 */
[--C-:B------:R-:W-:Y:S01]  /*58c0*/  SHF.R.S32.HI R5, RZ, 0x2, R3.reuse ;  /* 0x00000002ff057819 */ /* 0x100fe20000011403 */
[----:B------:R-:W-:Y:S01]  /*58d0*/  UIMAD UR4, UR6, UR4, URZ ;  /* 0x00000004060472a4 */ /* 0x000fe2000f8e023f */
[----:B------:R-:W-:Y:S01]  /*58e0*/  SHF.R.S32.HI R2, RZ, 0x1f, R3 ;  /* 0x0000001fff027819 */ /* 0x000fe20000011403 */
[----:B------:R-:W-:Y:S01]  /*58f0*/  BSSY B0, `(.L_x_463) ;  /* 0x00000b3000007945 */ /* 0x000fe20003800000 */
[----:B------:R-:W-:Y:S01]  /*5900*/  SHF.R.S32.HI R4, RZ, 0x5, R0 ;  /* 0x00000005ff047819 */ /* 0x000fe20000011400 */
[----:B------:R-:W-:Y:S01]  /*5910*/  UIMAD UR5, UR13, UR5, UR4 ;  /* 0x000000050d0572a4 */ /* 0x000fe2000f8e0204 */
[----:B------:R-:W-:-:S02]  /*5920*/  LEA.HI R2, R2, R5, RZ, 0x3 ;  /* 0x0000000502027211 */ /* 0x000fc400078f18ff */
[----:B------:R-:W-:Y:S01]  /*5930*/  LEA.HI R0, R0, R4, RZ, 0x1 ;  /* 0x0000000400007211 */ /* 0x000fe200078f08ff */
[----:B------:R-:W-:Y:S01]  /*5940*/  ULDC UR4, c[0x0][0x2f0] ;  /* 0x0000bc0000047ab9 */ /* 0x000fe20000000800 */
[----:B------:R-:W-:Y:S01]  /*5950*/  LOP3.LUT R6, R2, 0xfffffff8, RZ, 0xc0, !PT ;  /* 0xfffffff802067812 */ /* 0x000fe200078ec0ff */
[----:B------:R-:W-:Y:S01]  /*5960*/  UIADD3 UR10, -UR10, UR4, URZ ;  /* 0x000000040a0a7290 */ /* 0x000fe2000fffe13f */
        /* <DEDUP_REMOVED lines=13> */
[----:B------:R-:W-:Y:S01]  /*5a40*/  LOP3.LUT R8, R0, 0x1ffffff8, RZ, 0xc0, !PT ;  /* 0x1ffffff800087812 */ /* 0x000fe200078ec0ff */
[----:B------:R-:W-:Y:S01]  /*5a50*/  UISETP.LT.AND UP0, UPT, UR10, 0x40, UPT ;  /* 0x000000400a00788c */ /* 0x000fe2000bf01270 */
[----:B------:R-:W-:-:S02]  /*5a60*/  SHF.R.S32.HI R14, RZ, 0x3, R0 ;  /* 0x00000003ff0e7819 */ /* 0x000fc40000011400 */
[----:B------:R-:W-:Y:S01]  /*5a70*/  LOP3.LUT R4, R2, 0x18, R4, 0xf8, !PT ;  /* 0x0000001802047812 */ /* 0x000fe200078ef804 */
[----:B------:R-:W-:Y:S01]  /*5a80*/  IMAD.IADD R8, R234, 0x1, -R8 ;  /* 0x00000001ea087824 */ /* 0x000fe200078e0a08 */
[----:B------:R-:W-:Y:S01]  /*5a90*/  SHF.R.U32.HI R0, RZ, 0x3, R2 ;  /* 0x00000003ff007819 */ /* 0x000fe20000011602 */
[----:B------:R-:W-:Y:S01]  /*5aa0*/  IMAD.SHL.U32 R2, R14, 0x40, RZ ;  /* 0x000000400e027824 */ /* 0x000fe200078e00ff */
[----:B------:R-:W-:Y:S01]  /*5ab0*/  F2FP.BF16.PACK_AB R38, R39, R38 ;  /* 0x000000262726723e */ /* 0x000fe200000010ff */
[----:B------:R-:W-:Y:S01]  /*5ac0*/  IMAD.SHL.U32 R8, R8, 0x8, RZ ;  /* 0x0000000808087824 */ /* 0x000fe200078e00ff */
[----:B------:R-:W-:Y:S01]  /*5ad0*/  LOP3.LUT R0, R4, R0, RZ, 0x3c, !PT ;  /* 0x0000000004007212 */ /* 0x000fe200078e3cff */
[----:B------:R-:W-:Y:S01]  /*5ae0*/  USEL UR10, UR10, 0x40, UP0 ;  /* 0x000000400a0a7887 */ /* 0x000fe20008000000 */
[----:B------:R-:W-:Y:S02]  /*5af0*/  LOP3.LUT R2, R2, 0x1c0, RZ, 0xc0, !PT ;  /* 0x000001c002027812 */ /* 0x000fe400078ec0ff */
[----:B------:R-:W-:Y:S01]  /*5b00*/  F2FP.BF16.PACK_AB R48, R49, R48 ;  /* 0x000000303130723e */ /* 0x000fe200000010ff */
[----:B------:R-:W-:Y:S01]  /*5b10*/  IMAD.U32 R0, R3, 0x2, R0 ;  /* 0x0000000203007824 */ /* 0x000fe200078e0000 */
[----:B------:R-:W-:-:S02]  /*5b20*/  LOP3.LUT R5, R2, 0x38, R8, 0xf8, !PT ;  /* 0x0000003802057812 */ /* 0x000fc400078ef808 */
[----:B------:R-:W-:Y:S01]  /*5b30*/  SHF.R.U32.HI R30, RZ, 0x3, R2 ;  /* 0x00000003ff1e7819 */ /* 0x000fe20000011602 */
        /* <DEDUP_REMOVED lines=68> */
[----:B------:R-:W-:Y:S02]  /*5f80*/  LOP3.LUT R30, R5, R30, RZ, 0x3c, !PT ;  /* 0x0000001e051e7212 */ /* 0x000fe400078e3cff */
        /* <DEDUP_REMOVED lines=25> */
[----:B------:R2:W-:Y:S04]  /*6120*/  STS [R2+0x4080], R4 ;  /* 0x0040800402007388 */ /* 0x0005e80000000800 */
[----:B------:R-:W-:Y:S04]  /*6130*/  STS [R2+0x4480], R3 ;  /* 0x0044800302007388 */ /* 0x000fe80000000800 */
[----:B------:R3:W-:Y:S01]  /*6140*/  STS [R0+0x5080], R9 ;  /* 0x0050800900007388 */ /* 0x0007e20000000800 */
[----:B-1----:R-:W-:-:S03]  /*6150*/  SHF.R.S32.HI R15, RZ, 0x1f, R14 ;  /* 0x0000001fff0f7819 */ /* 0x002fc6000001140e */
[----:B------:R1:W-:Y:S04]  /*6160*/  STS [R0+0x5480], R7 ;  /* 0x0054800700007388 */ /* 0x0003e80000000800 */
[----:B------:R4:W-:Y:S04]  /*6170*/  STS [R2+0x5080], R6 ;  /* 0x0050800602007388 */ /* 0x0009e80000000800 */
[----:B------:R5:W-:Y:S01]  /*6180*/  STS [R2+0x5480], R5 ;  /* 0x0054800502007388 */ /* 0x000be20000000800 */
[----:B--2---:R-:W-:Y:S01]  /*6190*/  IMAD.U32 R4, RZ, RZ, UR14 ;  /* 0x0000000eff047e24 */ /* 0x004fe2000f8e00ff */
[----:B---3--:R-:W-:Y:S01]  /*61a0*/  SHF.R.S32.HI R9, RZ, 0x1f, R8 ;  /* 0x0000001fff097819 */ /* 0x008fe20000011408 */
[----:B-1----:R-:W-:Y:S01]  /*61b0*/  IMAD.SHL.U32 R0, R10, 0x2, RZ ;  /* 0x000000020a007824 */ /* 0x002fe200078e00ff */
[----:B------:R-:W-:Y:S01]  /*61c0*/  BAR.SYNC.DEFER_BLOCKING 0x1, 0x100 ;  /* 0x0044000000007b1d */ /* 0x000fe20000010000 */
[----:B----4-:R-:W-:-:S02]  /*61d0*/  IMAD.U32 R6, RZ, RZ, UR15 ;  /* 0x0000000fff067e24 */ /* 0x010fc4000f8e00ff */
[----:B-----5:R-:W-:Y:S02]  /*61e0*/  IMAD.U32 R2, RZ, RZ, UR13 ;  /* 0x0000000dff027e24 */ /* 0x020fe4000f8e00ff */
[----:B------:R-:W-:-:S04]  /*61f0*/  IMAD.WIDE R6, R6, 0x40, R14 ;  /* 0x0000004006067825 */ /* 0x000fc800078e020e */
[----:B------:R-:W-:-:S05]  /*6200*/  IMAD.WIDE.U32 R2, R2, c[0x0][0x338], R8 ;  /* 0x0000ce0002027a25 */ /* 0x000fca00078e0008 */
[----:B------:R-:W-:Y:S01]  /*6210*/  IADD3 R3, R3, UR5, RZ ;  /* 0x0000000503037c10 */ /* 0x000fe2000fffe0ff */
[----:B------:R-:W-:Y:S02]  /*6220*/  ULDC.64 UR4, c[0x0][0x340] ;  /* 0x0000d00000047ab9 */ /* 0x000fe40000000a00 */
[----:B------:R-:W-:Y:S02]  /*6230*/  UIMAD UR4, UR7, UR4, URZ ;  /* 0x00000004070472a4 */ /* 0x000fe4000f8e023f */
[----:B------:R-:W-:Y:S01]  /*6240*/  IMAD.WIDE.U32 R12, R4, c[0x0][0x340], R2 ;  /* 0x0000d000040c7a25 */ /* 0x000fe200078e0002 */
[----:B------:R1:W2:Y:S01]  /*6250*/  LDS.128 R40, [R0+0x7080] ;  /* 0x0070800000287984 */ /* 0x0002a20000000c00 */
[----:B------:R-:W-:-:S03]  /*6260*/  UIMAD UR4, UR14, UR5, UR4 ;  /* 0x000000050e0472a4 */ /* 0x000fc6000f8e0204 */
[----:B------:R1:W3:Y:S03]  /*6270*/  LDS.128 R36, [R0+0x9080] ;  /* 0x0090800000247984 */ /* 0x0002e60000000c00 */
[----:B------:R-:W-:Y:S01]  /*6280*/  IADD3 R5, R13, UR4, RZ ;  /* 0x000000040d057c10 */ /* 0x000fe2000fffe0ff */
[----:B------:R1:W4:Y:S04]  /*6290*/  LDS.128 R32, [R0+0xb080] ;  /* 0x00b0800000207984 */ /* 0x0003280000000c00 */
[----:B------:R1:W1:Y:S04]  /*62a0*/  LDS.128 R52, [R0+0x80] ;  /* 0x0000800000347984 */ /* 0x0002680000000c00 */
        /* <DEDUP_REMOVED lines=23> */
.L_x_464:
[----:B------:R-:W-:Y:S05]  /*6420*/  BSYNC B0 ;  /* 0x0000000000007941 */ /* 0x000fea0003800000 */
.L_x_463:
        /* <DEDUP_REMOVED lines=21> */
.L_x_466:
[----:B------:R-:W-:Y:S05]  /*6580*/  BSYNC B0 ;  /* 0x0000000000007941 */ /* 0x000fea0003800000 */
.L_x_465:
[----:B------:R-:W-:Y:S01]  /*6590*/  ULDC.64 UR4, c[0x0][0x308] ;  /* 0x0000c20000047ab9 */ /* 0x000fe20000000a00 */
[----:B-1----:R-:W-:Y:S01]  /*65a0*/  MOV R2, UR13 ;  /* 0x0000000d00027c02 */ /* 0x002fe20008000f00 */
[----:B------:R-:W-:Y:S01]  /*65b0*/  UIMAD UR4, UR6, UR4, URZ ;  /* 0x00000004060472a4 */ /* 0x000fe2000f8e023f */
[----:B------:R-:W-:Y:S01]  /*65c0*/  MOV R0, UR14 ;  /* 0x0000000e00007c02 */ /* 0x000fe20008000f00 */
[----:B------:R-:W-:Y:S02]  /*65d0*/  BSSY B0, `(.L_x_467) ;  /* 0x0000018000007945 */ /* 0x000fe40003800000 */
[----:B------:R-:W-:Y:S01]  /*65e0*/  UIMAD UR13, UR13, UR5, UR4 ;  /* 0x000000050d0d72a4 */ /* 0x000fe2000f8e0204 */
[----:B------:R-:W-:-:S02]  /*65f0*/  IMAD.WIDE.U32 R2, R2, c[0x0][0x308], R8 ;  /* 0x0000c20002027a25 */ /* 0x000fc400078e0008 */
[----:B------:R-:W-:Y:S02]  /*6600*/  ULDC.64 UR4, c[0x0][0x310] ;  /* 0x0000c40000047ab9 */ /* 0x000fe40000000a00 */
[----:B------:R-:W-:Y:S01]  /*6610*/  UIMAD UR4, UR7, UR4, URZ ;  /* 0x00000004070472a4 */ /* 0x000fe2000f8e023f */
[----:B------:R-:W-:-:S03]  /*6620*/  IADD3 R3, R3, UR13, RZ ;  /* 0x0000000d03037c10 */ /* 0x000fc6000fffe0ff */
[----:B------:R-:W-:Y:S02]  /*6630*/  UIMAD UR4, UR14, UR5, UR4 ;  /* 0x000000050e0472a4 */ /* 0x000fe4000f8e0204 */
[----:B------:R-:W-:-:S05]  /*6640*/  IMAD.WIDE.U32 R10, R0, c[0x0][0x310], R2 ;  /* 0x0000c400000a7a25 */ /* 0x000fca00078e0002 */
[----:B------:R-:W-:Y:S01]  /*6650*/  IADD3 R3, R11, UR4, RZ ;  /* 0x000000040b037c10 */ /* 0x000fe2000fffe0ff */
        /* <DEDUP_REMOVED lines=15> */
.L_x_468:
[----:B------:R-:W-:Y:S05]  /*6750*/  BSYNC B0 ;  /* 0x0000000000007941 */ /* 0x000fea0003800000 */
.L_x_467:
        /* <DEDUP_REMOVED lines=19> */
.L_x_462:
[----:B------:R-:W-:Y:S01]  /*6890*/  SHF.R.S32.HI R0, RZ, 0x1f, R234 ;  /* 0x0000001fff007819 */ /* 0x000fe200000114ea */
[----:B------:R-:W-:Y:S01]  /*68a0*/  USHF.R.S32.HI UR6, URZ, 0x1f, UR13 ;  /* 0x0000001f3f067899 */ /* 0x000fe2000801140d */
[----:B------:R-:W-:Y:S01]  /*68b0*/  IMAD.U32 R2, RZ, RZ, UR13 ;  /* 0x0000000dff027e24 */ /* 0x000fe2000f8e00ff */
[----:B------:R-:W-:Y:S01]  /*68c0*/  ULDC.64 UR4, c[0x0][0x308] ;  /* 0x0000c20000047ab9 */ /* 0x000fe20000000a00 */
[----:B------:R-:W-:Y:S01]  /*68d0*/  LEA.HI R8, R0, R234, RZ, 0x3 ;  /* 0x000000ea00087211 */ /* 0x000fe200078f18ff */
[----:B------:R-:W-:Y:S01]  /*68e0*/  UIMAD UR4, UR6, UR4, URZ ;  /* 0x00000004060472a4 */ /* 0x000fe2000f8e023f */
[----:B------:R-:W-:Y:S01]  /*68f0*/  IMAD.U32 R10, RZ, RZ, UR14 ;  /* 0x0000000eff0a7e24 */ /* 0x000fe2000f8e00ff */
[----:B------:R-:W-:Y:S01]  /*6900*/  ULDC UR8, c[0x0][0x2f0] ;  /* 0x0000bc0000087ab9 */ /* 0x000fe20000000800 */
[----:B------:R-:W-:Y:S01]  /*6910*/  LOP3.LUT R0, R8, 0x1ffffff8, RZ, 0xc0, !PT ;  /* 0x1ffffff808007812 */ /* 0x000fe200078ec0ff */
[----:B------:R-:W-:Y:S01]  /*6920*/  UIMAD UR5, UR13, UR5, UR4 ;  /* 0x000000050d0572a4 */ /* 0x000fe2000f8e0204 */
[----:B------:R-:W-:Y:S01]  /*6930*/  SHF.R.S32.HI R8, RZ, 0x3, R8 ;  /* 0x00000003ff087819 */ /* 0x000fe20000011408 */
[----:B------:R-:W-:Y:S01]  /*6940*/  UIADD3 UR8, -UR10, UR8, URZ ;  /* 0x000000080a087290 */ /* 0x000fe2000fffe13f */
[----:B------:R-:W-:Y:S01]  /*6950*/  IMAD.U32 R6, RZ, RZ, UR15 ;  /* 0x0000000fff067e24 */ /* 0x000fe2000f8e00ff */
[----:B------:R-:W-:Y:S01]  /*6960*/  USHF.R.S32.HI UR7, URZ, 0x1f, UR14 ;  /* 0x0000001f3f077899 */ /* 0x000fe2000801140e */
[----:B------:R-:W-:Y:S01]  /*6970*/  IMAD.IADD R0, R234, 0x1, -R0 ;  /* 0x00000001ea007824 */ /* 0x000fe200078e0a00 */
[----:B------:R-:W-:Y:S01]  /*6980*/  SHF.R.S32.HI R9, RZ, 0x1f, R8 ;  /* 0x0000001fff097819 */ /* 0x000fe20000011408 */
[----:B------:R-:W-:Y:S01]  /*6990*/  BSSY B0, `(.L_x_469) ;  /* 0x000001c000007945 */ /* 0x000fe20003800000 */
[----:B------:R-:W-:Y:S01]  /*69a0*/  ISETP.GE.AND P4, PT, R8, UR8, PT ;  /* 0x0000000808007c0c */ /* 0x000fe2000bf86270 */
[----:B------:R-:W-:-:S02]  /*69b0*/  IMAD.SHL.U32 R12, R0, 0x8, RZ ;  /* 0x00000008000c7824 */ /* 0x000fc400078e00ff */
[----:B------:R-:W-:-:S03]  /*69c0*/  IMAD.WIDE R6, R6, 0x40, R8 ;  /* 0x0000004006067825 */ /* 0x000fc600078e0208 */
[--C-:B------:R-:W-:Y:S02]  /*69d0*/  SHF.R.S32.HI R13, RZ, 0x1f, R12.reuse ;  /* 0x0000001fff0d7819 */ /* 0x100fe4000001140c */
[C---:B------:R-:W-:Y:S02]  /*69e0*/  IADD3 R16, R12.reuse, 0x40, RZ ;  /* 0x000000400c107810 */ /* 0x040fe40007ffe0ff */
[----:B------:R-:W-:Y:S01]  /*69f0*/  IADD3 R17, R12, 0x80, RZ ;  /* 0x000000800c117810 */ /* 0x000fe20007ffe0ff */
[----:B------:R-:W-:-:S05]  /*6a00*/  IMAD.WIDE.U32 R2, R2, c[0x0][0x308], R12 ;  /* 0x0000c20002027a25 */ /* 0x000fca00078e000c */
[----:B------:R-:W-:Y:S01]  /*6a10*/  IADD3 R3, R3, UR5, RZ ;  /* 0x0000000503037c10 */ /* 0x000fe2000fffe0ff */
[----:B------:R-:W-:Y:S02]  /*6a20*/  ULDC.64 UR4, c[0x0][0x310] ;  /* 0x0000c40000047ab9 */ /* 0x000fe40000000a00 */
[----:B------:R-:W-:Y:S02]  /*6a30*/  UIMAD UR4, UR7, UR4, URZ ;  /* 0x00000004070472a4 */ /* 0x000fe4000f8e023f */
[----:B------:R-:W-:Y:S02]  /*6a40*/  IMAD.WIDE.U32 R10, R10, c[0x0][0x310], R2 ;  /* 0x0000c4000a0a7a25 */ /* 0x000fe400078e0002 */
[----:B------:R-:W-:-:S06]  /*6a50*/  UIMAD UR4, UR14, UR5, UR4 ;  /* 0x000000050e0472a4 */ /* 0x000fcc000f8e0204 */
[----:B------:R-:W-:Y:S01]  /*6a60*/  IADD3 R3, R11, UR4, RZ ;  /* 0x000000040b037c10 */ /* 0x000fe2000fffe0ff */
        /* <DEDUP_REMOVED lines=14> */
.L_x_470:
[----:B------:R-:W-:Y:S05]  /*6b50*/  BSYNC B0 ;  /* 0x0000000000007941 */ /* 0x000fea0003800000 */
.L_x_469:
        /* <DEDUP_REMOVED lines=19> */
.L_x_472:
[----:B------:R-:W-:Y:S05]  /*6c90*/  BSYNC B0 ;  /* 0x0000000000007941 */ /* 0x000fea0003800000 */
.L_x_471:
        /* <DEDUP_REMOVED lines=27> */
.L_x_474:
[----:B------:R-:W-:Y:S05]  /*6e50*/  BSYNC B0 ;  /* 0x0000000000007941 */ /* 0x000fea0003800000 */
.L_x_473:
        /* <DEDUP_REMOVED lines=18> */
.L_x_475:
        /* <DEDUP_REMOVED lines=16> */
.L_x_1391:


//--------------------- .text._ZN7cutlass13device_kernelIN5flash19enable_sm80_to_sm89INS1_16FlashAttnBwdSm80INS1_25CollectiveMainloopBwdSm80ILi1ELi1EN4cute5tupleIJNS5_1CILi64EEES8_NS7_ILi192EEEEEENS_10bfloat16_tEfNS_4arch4Sm80ELb1ELb0ELb1ELb0ELb1ELb0ELb0ELb0ELi2ELi2ELi2ELi2ELb1EEENS1_21CollectiveEpilogueBwdISA_SB_SD_Li256ELb0ELb0ELi4EEENS1_25SingleTileBwdLPTSchedulerILb0ELi64ELb1EEEEEEEEEvNT_6ParamsE --------------------------
	.section	.text._ZN7cutlass13device_kernelIN5flash19enable_sm80_to_sm89INS1_16FlashAttnBwdSm80INS1_25CollectiveMainloopBwdSm80ILi1ELi1EN4cute5tupleIJNS5_1CILi64EEES8_NS7_ILi192EEEEEENS_10bfloat16_tEfNS_4arch4Sm80ELb1ELb0ELb1ELb0ELb1ELb0ELb0ELb0ELi2ELi2ELi2ELi2ELb1EEENS1_21CollectiveEpilogueBwdISA_SB_SD_Li256ELb0ELb0ELi4EEENS1_25SingleTileBwdLPTSchedulerILb0ELi64ELb1EEEEEEEEEvNT_6ParamsE,"ax",@progbits
	.sectioninfo	@"SHI_REGISTERS=255"
	.align	128
.text._ZN7cutlass13device_kernelIN5flash19enable_sm80_to_sm89INS1_16FlashAttnBwdSm80INS1_25CollectiveMainloopBwdSm80ILi1ELi1EN4cute5tupleIJNS5_1CILi64EEES8_NS7_ILi192EEEEEENS_10bfloat16_tEfNS_4arch4Sm80ELb1ELb0ELb1ELb0ELb1ELb0ELb0ELb0ELi2ELi2ELi2ELi2ELb1EEENS1_21CollectiveEpilogueBwdISA_SB_SD_Li256ELb0ELb0ELi4EEENS1_25SingleTileBwdLPTSchedulerILb0ELi64ELb1EEEEEEEEEvNT_6ParamsE:
        .type           _ZN7cutlass13device_kernelIN5flash19enable_sm80_to_sm89INS1_16FlashAttnBwdSm80INS1_25CollectiveMainloopBwdSm80ILi1ELi1EN4cute5tupleIJNS5_1CILi64EEES8_NS7_ILi192EEEEEENS_10bfloat16_tEfNS_4arch4Sm80ELb1ELb0ELb1ELb0ELb1ELb0ELb0ELb0ELi2ELi2ELi2ELi2ELb1EEENS1_21CollectiveEpilogueBwdISA_SB_SD_Li256ELb0ELb0ELi4EEENS1_25SingleTileBwdLPTSchedulerILb0ELi64ELb1EEEEEEEEEvNT_6ParamsE,@function
        .size           _ZN7cutlass13device_kernelIN5flash19enable_sm80_to_sm89INS1_16FlashAttnBwdSm80INS1_25CollectiveMainloopBwdSm80ILi1ELi1EN4cute5tupleIJNS5_1CILi64EEES8_NS7_ILi192EEEEEENS_10bfloat16_tEfNS_4arch4Sm80ELb1ELb0ELb1ELb0ELb1ELb0ELb0ELb0ELi2ELi2ELi2ELi2ELb1EEENS1_21CollectiveEpilogueBwdISA_SB_SD_Li256ELb0ELb0ELi4EEENS1_25SingleTileBwdLPTSchedulerILb0ELi64ELb1EEEEEEEEEvNT_6ParamsE,(.L_x_1392 - _ZN7cutlass13device_kernelIN5flash19enable_sm80_to_sm89INS1_16FlashAttnBwdSm80INS1_25CollectiveMainloopBwdSm80ILi1ELi1EN4cute5tupleIJNS5_1CILi64EEES8_NS7_ILi192EEEEEENS_10bfloat16_tEfNS_4arch4Sm80ELb1ELb0ELb1ELb0ELb1ELb0ELb0ELb0ELi2ELi2ELi2ELi2ELb1EEENS1_21CollectiveEpilogueBwdISA_SB_SD_Li256ELb0ELb0ELi4EEENS1_25SingleTileBwdLPTSchedulerILb0ELi64ELb1EEEEEEEEEvNT_6ParamsE)
        .other          _ZN7cutlass13device_kernelIN5flash19enable_sm80_to_sm89INS1_16FlashAttnBwdSm80INS1_25CollectiveMainloopBwdSm80ILi1ELi1EN4cute5tupleIJNS5_1CILi64EEES8_NS7_ILi192EEEEEENS_10bfloat16_tEfNS_4arch4Sm80ELb1ELb0ELb1ELb0ELb1ELb0ELb0ELb0ELi2ELi2ELi2ELi2ELb1EEENS1_21CollectiveEpilogueBwdISA_SB_SD_Li256ELb0ELb0ELi4EEENS1_25SingleTileBwdLPTSchedulerILb0ELi64ELb1EEEEEEEEEvNT_6ParamsE,@"STO_CUDA_ENTRY STV_DEFAULT"
_ZN7cutlass13device_kernelIN5flash19enable_sm80_to_sm89INS1_16FlashAttnBwdSm80INS1_25CollectiveMainloopBwdSm80ILi1ELi1EN4cute5tupleIJNS5_1CILi64EEES8_NS7_ILi192EEEEEENS_10bfloat16_tEfNS_4arch4Sm80ELb1ELb0ELb1ELb0ELb1ELb0ELb0ELb0ELi2ELi2ELi2ELi2ELb1EEENS1_21CollectiveEpilogueBwdISA_SB_SD_Li256ELb0ELb0ELi4EEENS1_25SingleTileBwdLPTSchedulerILb0ELi64ELb1EEEEEEEEEvNT_6ParamsE:
        /* <DEDUP_REMOVED lines=28> */
.L_x_477:
[----:B------:R-:W-:Y:S02]  /*01c0*/  ULDC UR9, c[0x0][0x3ac] ;  /* 0x0000eb0000097ab9 */ /* 0x000fe40000000800 */
[----:B------:R-:W-:Y:S02]  /*01d0*/  UISETP.NE.AND UP0, UPT, UR9, 0x1, UPT ;  /* 0x000000010900788c */ /* 0x000fe4000bf05270 */
[----:B------:R-:W-:Y:S02]  /*01e0*/  ULDC.64 UR4, c[0x0][0x3b0] ;  /* 0x0000ec0000047ab9 */ /* 0x000fe40000000a00 */
[----:B------:R-:W-:Y:S02]  /*01f0*/  UIMAD.WIDE.U32 UR10, UR8, UR4, URZ ;  /* 0x00000004080a72a5 */ /* 0x000fe4000f8e003f */
[----:B------:R-:W-:-:S05]  /*0200*/  UMOV UR6, UR8 ;  /* 0x0000000800067c82 */ /* 0x000fca0008000000 */
[----:B------:R-:W-:-:S04]  /*0210*/  @UP0 USHF.R.U32.HI UR6, URZ, UR5, UR11 ;  /* 0x000000053f060299 */ /* 0x000fc8000801160b */
[----:B------:R-:W-:Y:S02]  /*0220*/  UIMAD UR9, UR6, UR9, URZ ;  /* 0x00000009060972a4 */ /* 0x000fe4000f8e023f */
.L_x_478:
[----:B------:R-:W-:Y:S02]  /*0230*/  ULDC.64 UR14, c[0x0][0x3a0] ;  /* 0x0000e800000e7ab9 */ /* 0x000fe40000000a00 */
[----:B------:R-:W-:Y:S02]  /*0240*/  UIADD3 UR8, UR8, -UR9, URZ ;  /* 0x8000000908087290 */ /* 0x000fe4000fffe03f */
[----:B------:R-:W-:Y:S02]  /*0250*/  UISETP.NE.AND UP0, UPT, UR14, 0x1, UPT ;  /* 0x000000010e00788c */ /* 0x000fe4000bf05270 */
[----:B------:R-:W-:Y:S02]  /*0260*/  ULDC.64 UR4, c[0x0][0x3a8] ;  /* 0x0000ea0000047ab9 */ /* 0x000fe40000000a00 */
[----:B------:R-:W-:Y:S02]  /*0270*/  UIMAD UR5, UR7, UR5, UR8 ;  /* 0x00000005070572a4 */ /* 0x000fe4000f8e0208 */
[----:B------:R-:W-:-:S02]  /*0280*/  ULOP3.LUT UR6, URZ, UR6, URZ, 0x33, !UPT ;  /* 0x000000063f067292 */ /* 0x000fc4000f8e333f */
[----:B------:R-:W-:Y:S02]  /*0290*/  UIMAD.WIDE.U32 UR8, UR5, UR15, URZ ;  /* 0x0000000f050872a5 */ /* 0x000fe4000f8e003f */
[----:B------:R-:W-:Y:S02]  /*02a0*/  ULDC UR13, c[0x0][0x394] ;  /* 0x0000e500000d7ab9 */ /* 0x000fe40000000800 */
[----:B------:R-:W-:Y:S02]  /*02b0*/  UMOV UR15, UR5 ;  /* 0x00000005000f7c82 */ /* 0x000fe40008000000 */
[----:B------:R-:W-:Y:S02]  /*02c0*/  @UP0 USHF.R.U32.HI UR15, URZ, UR4, UR9 ;  /* 0x000000043f0f0299 */ /* 0x000fe40008011609 */
[----:B------:R-:W-:Y:S02]  /*02d0*/  UIADD3 UR13, UR6, UR13, URZ ;  /* 0x0000000d060d7290 */ /* 0x000fe4000fffe03f */
[----:B------:R-:W-:-:S04]  /*02e0*/  UIADD3 UR4, -UR15, URZ, URZ ;  /* 0x0000003f0f047290 */ /* 0x000fc8000fffe13f */
[----:B------:R-:W-:Y:S01]  /*02f0*/  UIMAD UR14, UR4, UR14, UR5 ;  /* 0x0000000e040e72a4 */ /* 0x000fe2000f8e0205 */
[----:B------:R-:W-:Y:S05]  /*0300*/  BRA `(.L_x_479) ;  /* 0x0000028000007947 */ /* 0x000fea0003800000 */
.L_x_476:
        /* <DEDUP_REMOVED lines=20> */
.L_x_480:
[----:B------:R-:W-:Y:S02]  /*0450*/  ULDC UR9, c[0x0][0x3ac] ;  /* 0x0000eb0000097ab9 */ /* 0x000fe40000000800 */
[----:B------:R-:W-:Y:S02]  /*0460*/  UISETP.NE.AND UP0, UPT, UR9, 0x1, UPT ;  /* 0x000000010900788c */ /* 0x000fe4000bf05270 */
[----:B------:R-:W-:Y:S02]  /*0470*/  ULDC.64 UR4, c[0x0][0x3b0] ;  /* 0x0000ec0000047ab9 */ /* 0x000fe40000000a00 */
[----:B------:R-:W-:Y:S02]  /*0480*/  UIMAD.WIDE.U32 UR10, UR8, UR4, URZ ;  /* 0x00000004080a72a5 */ /* 0x000fe4000f8e003f */
[----:B------:R-:W-:-:S05]  /*0490*/  UMOV UR6, UR8 ;  /* 0x0000000800067c82 */ /* 0x000fca0008000000 */
[----:B------:R-:W-:-:S04]  /*04a0*/  @UP0 USHF.R.U32.HI UR6, URZ, UR5, UR11 ;  /* 0x000000053f060299 */ /* 0x000fc8000801160b */
[----:B------:R-:W-:Y:S02]  /*04b0*/  UIMAD UR9, UR6, UR9, URZ ;  /* 0x00000009060972a4 */ /* 0x000fe4000f8e023f */
.L_x_481:
        /* <DEDUP_REMOVED lines=12> */
[----:B------:R-:W-:Y:S02]  /*0580*/  UIMAD UR14, UR4, UR14, UR5 ;  /* 0x0000000e040e72a4 */ /* 0x000fe4000f8e0205 */
.L_x_479:
        /* <DEDUP_REMOVED lines=542> */
.L_x_485:
        /* <DEDUP_REMOVED lines=502> */
.L_x_483:
        /* <DEDUP_REMOVED lines=117> */
.L_x_484:
        /* <DEDUP_REMOVED lines=167> */
.L_x_482:
        /* <DEDUP_REMOVED lines=191> */
.L_x_488:
[----:B------:R-:W-:Y:S05]  /*6480*/  BSYNC B0 ;  /* 0x0000000000007941 */ /* 0x000fea0003800000 */
.L_x_487:
        /* <DEDUP_REMOVED lines=21> */
.L_x_490:
[----:B------:R-:W-:Y:S05]  /*65e0*/  BSYNC B0 ;  /* 0x0000000000007941 */ /* 0x000fea0003800000 */
.L_x_489:
        /* <DEDUP_REMOVED lines=28> */
.L_x_492:
[----:B------:R-:W-:Y:S05]  /*67b0*/  BSYNC B0 ;  /* 0x0000000000007941 */ /* 0x000fea0003800000 */
.L_x_491:
        /* <DEDUP_REMOVED lines=19> */
.L_x_486:
        /* <DEDUP_REMOVED lines=44> */
.L_x_494:
[----:B------:R-:W-:Y:S05]  /*6bb0*/  BSYNC B0 ;  /* 0x0000000000007941 */ /* 0x000fea0003800000 */
.L_x_493:
        /* <DEDUP_REMOVED lines=19> */
.L_x_496:
[----:B------:R-:W-:Y:S05]  /*6cf0*/  BSYNC B0 ;  /* 0x0000000000007941 */ /* 0x000fea0003800000 */
.L_x_495:
        /* <DEDUP_REMOVED lines=27> */
.L_x_498:
[----:B------:R-:W-:Y:S05]  /*6eb0*/  BSYNC B0 ;  /* 0x0000000000007941 */ /* 0x000fea0003800000 */
.L_x_497:
        /* <DEDUP_REMOVED lines=18> */
.L_x_499:
        /* <DEDUP_REMOVED lines=10> */
.L_x_1392:


//--------------------- .text._ZN7cutlass13device_kernelIN5flash19enable_sm80_to_sm89INS1_16FlashAttnBwdSm80INS1_25CollectiveMainloopBwdSm80ILi1ELi1EN4cute5tupleIJNS5_1CILi64EEES8_NS7_ILi192EEEEEENS_10bfloat16_tEfNS_4arch4Sm80ELb1ELb0ELb1ELb0ELb0ELb0ELb0ELb0ELi2ELi2ELi2ELi2ELb1EEENS1_24CollectiveEpilogueBwdGQAISA_fSD_Li256ELb0ELb0EEENS1_25SingleTileBwdLPTSchedulerILb0ELi64ELb0EEEEEEEEEvNT_6ParamsE --------------------------
	.section	.text._ZN7cutlass13device_kernelIN5flash19enable_sm80_to_sm89INS1_16FlashAttnBwdSm80INS1_25CollectiveMainloopBwdSm80ILi1ELi1EN4cute5tupleIJNS5_1CILi64EEES8_NS7_ILi192EEEEEENS_10bfloat16_tEfNS_4arch4Sm80ELb1ELb0ELb1ELb0ELb0ELb0ELb0ELb0ELi2ELi2ELi2ELi2ELb1EEENS1_24CollectiveEpilogueBwdGQAISA_fSD_Li256ELb0ELb0EEENS1_25SingleTileBwdLPTSchedulerILb0ELi64ELb0EEEEEEEEEvNT_6ParamsE,"ax",@progbits
	.sectioninfo	@"SHI_REGISTERS=255"
	.align	128
.text._ZN7cutlass13device_kernelIN5flash19enable_sm80_to_sm89INS1_16FlashAttnBwdSm80INS1_25CollectiveMainloopBwdSm80ILi1ELi1EN4cute5tupleIJNS5_1CILi64EEES8_NS7_ILi192EEEEEENS_10bfloat16_tEfNS_4arch4Sm80ELb1ELb0ELb1ELb0ELb0ELb0ELb0ELb0ELi2ELi2ELi2ELi2ELb1EEENS1_24CollectiveEpilogueBwdGQAISA_fSD_Li256ELb0ELb0EEENS1_25SingleTileBwdLPTSchedulerILb0ELi64ELb0EEEEEEEEEvNT_6ParamsE:
        .type           _ZN7cutlass13device_kernelIN5flash19enable_sm80_to_sm89INS1_16FlashAttnBwdSm80INS1_25CollectiveMainloopBwdSm80ILi1ELi1EN4cute5tupleIJNS5_1CILi64EEES8_NS7_ILi192EEEEEENS_10bfloat16_tEfNS_4arch4Sm80ELb1ELb0ELb1ELb0ELb0ELb0ELb0ELb0ELi2ELi2ELi2ELi2ELb1EEENS1_24CollectiveEpilogueBwdGQAISA_fSD_Li256ELb0ELb0EEENS1_25SingleTileBwdLPTSchedulerILb0ELi64ELb0EEEEEEEEEvNT_6ParamsE,@function
        .size           _ZN7cutlass13device_kernelIN5flash19enable_sm80_to_sm89INS1_16FlashAttnBwdSm80INS1_25CollectiveMainloopBwdSm80ILi1ELi1EN4cute5tupleIJNS5_1CILi64EEES8_NS7_ILi192EEEEEENS_10bfloat16_tEfNS_4arch4Sm80ELb1ELb0ELb1ELb0ELb0ELb0ELb0ELb0ELi2ELi2ELi2ELi2ELb1EEENS1_24CollectiveEpilogueBwdGQAISA_fSD_Li256ELb0ELb0EEENS1_25SingleTileBwdLPTSchedulerILb0ELi64ELb0EEEEEEEEEvNT_6ParamsE,(.L_x_1393 - _ZN7cutlass13device_kernelIN5flash19enable_sm80_to_sm89INS1_16FlashAttnBwdSm80INS1_25CollectiveMainloopBwdSm80ILi1ELi1EN4cute5tupleIJNS5_1CILi64EEES8_NS7_ILi192EEEEEENS_10bfloat16_tEfNS_4arch4Sm80ELb1ELb0ELb1ELb0ELb0ELb0ELb0ELb0ELi2ELi2ELi2ELi2ELb1EEENS1_24CollectiveEpilogueBwdGQAISA_fSD_Li256ELb0ELb0EEENS1_25SingleTileBwdLPTSchedulerILb0ELi64ELb0EEEEEEEEEvNT_6ParamsE)
        .other          _ZN7cutlass13device_kernelIN5flash19enable_sm80_to_sm89INS1_16FlashAttnBwdSm80INS1_25CollectiveMainloopBwdSm80ILi1ELi1EN4cute5tupleIJNS5_1CILi64EEES8_NS7_ILi192EEEEEENS_10bfloat16_tEfNS_4arch4Sm80ELb1ELb0ELb1ELb0ELb0ELb0ELb0ELb0ELi2ELi2ELi2ELi2ELb1EEENS1_24CollectiveEpilogueBwdGQAISA_fSD_Li256ELb0ELb0EEENS1_25SingleTileBwdLPTSchedulerILb0ELi64ELb0EEEEEEEEEvNT_6ParamsE,@"STO_CUDA_ENTRY STV_DEFAULT"
_ZN7cutlass13device_kernelIN5flash19enable_sm80_to_sm89INS1_16FlashAttnBwdSm80INS1_25CollectiveMainloopBwdSm80ILi1ELi1EN4cute5tupleIJNS5_1CILi64EEES8_NS7_ILi192EEEEEENS_10bfloat16_tEfNS_4arch4Sm80ELb1ELb0ELb1ELb0ELb0ELb0ELb0ELb0ELi2ELi2ELi2ELi2ELb1EEENS1_24CollectiveEpilogueBwdGQAISA_fSD_Li256ELb0ELb0EEENS1_25SingleTileBwdLPTSchedulerILb0ELi64ELb0EEEEEEEEEvNT_6ParamsE:
        /* <DEDUP_REMOVED lines=28> */
.L_x_501:
[----:B------:R-:W-:Y:S02]  /*01c0*/  ULDC UR7, c[0x0][0x3b4] ;  /* 0x0000ed0000077ab9 */ /* 0x000fe40000000800 */
[----:B------:R-:W-:Y:S02]  /*01d0*/  UISETP.NE.AND UP0, UPT, UR7, 0x1, UPT ;  /* 0x000000010700788c */ /* 0x000fe4000bf05270 */
[----:B------:R-:W-:Y:S02]  /*01e0*/  ULDC.64 UR4, c[0x0][0x3b8] ;  /* 0x0000ee0000047ab9 */ /* 0x000fe40000000a00 */
[----:B------:R-:W-:Y:S02]  /*01f0*/  UIMAD.WIDE.U32 UR10, UR6, UR4, URZ ;  /* 0x00000004060a72a5 */ /* 0x000fe4000f8e003f */
[----:B------:R-:W-:-:S05]  /*0200*/  UMOV UR15, UR6 ;  /* 0x00000006000f7c82 */ /* 0x000fca0008000000 */
[----:B------:R-:W-:-:S04]  /*0210*/  @UP0 USHF.R.U32.HI UR15, URZ, UR5, UR11 ;  /* 0x000000053f0f0299 */ /* 0x000fc8000801160b */
[----:B------:R-:W-:-:S04]  /*0220*/  UIMAD UR7, UR15, UR7, URZ ;  /* 0x000000070f0772a4 */ /* 0x000fc8000f8e023f */
.L_x_502:
        /* <DEDUP_REMOVED lines=11> */
.L_x_500:
        /* <DEDUP_REMOVED lines=20> */
.L_x_504:
[----:B------:R-:W-:Y:S02]  /*0420*/  ULDC UR7, c[0x0][0x3b4] ;  /* 0x0000ed0000077ab9 */ /* 0x000fe40000000800 */
[----:B------:R-:W-:Y:S02]  /*0430*/  UISETP.NE.AND UP0, UPT, UR7, 0x1, UPT ;  /* 0x000000010700788c */ /* 0x000fe4000bf05270 */
[----:B------:R-:W-:Y:S02]  /*0440*/  ULDC.64 UR4, c[0x0][0x3b8] ;  /* 0x0000ee0000047ab9 */ /* 0x000fe40000000a00 */
[----:B------:R-:W-:Y:S02]  /*0450*/  UIMAD.WIDE.U32 UR10, UR6, UR4, URZ ;  /* 0x00000004060a72a5 */ /* 0x000fe4000f8e003f */
[----:B------:R-:W-:-:S05]  /*0460*/  UMOV UR15, UR6 ;  /* 0x00000006000f7c82 */ /* 0x000fca0008000000 */
[----:B------:R-:W-:-:S04]  /*0470*/  @UP0 USHF.R.U32.HI UR15, URZ, UR5, UR11 ;  /* 0x000000053f0f0299 */ /* 0x000fc8000801160b */
[----:B------:R-:W-:-:S04]  /*0480*/  UIMAD UR7, UR15, UR7, URZ ;  /* 0x000000070f0772a4 */ /* 0x000fc8000f8e023f */
.L_x_505:
        /* <DEDUP_REMOVED lines=10> */
.L_x_503:
        /* <DEDUP_REMOVED lines=16> */
[----:B------:R-:W-:Y:S01]  /*0630*/  UIADD3 UR6, UR6, 0x3f, URZ ;  /* 0x0000003f06067890 */ /* 0x000fe2000fffe03f */
[----:B------:R-:W-:Y:S01]  /*0640*/  CS2R R118, SRZ ;  /* 0x0000000000767805 */ /* 0x000fe2000001ff00 */
[----:B------:R-:W-:Y:S01]  /*0650*/  USHF.R.S32.HI UR4, URZ, 0x1f, UR5 ;  /* 0x0000001f3f047899 */ /* 0x000fe20008011405 */
[----:B------:R-:W-:Y:S01]  /*0660*/  CS2R R116, SRZ ;  /* 0x0000000000747805 */ /* 0x000fe2000001ff00 */
[----:B------:R-:W-:Y:S01]  /*0670*/  ULDC.64 UR16, c[0x0][0x118] ;  /* 0x0000460000107ab9 */ /* 0x000fe20000000a00 */
[----:B------:R-:W-:Y:S01]  /*0680*/  CS2R R110, SRZ ;  /* 0x00000000006e7805 */ /* 0x000fe2000001ff00 */
[----:B------:R-:W-:Y:S01]  /*0690*/  ULEA.HI UR11, UR4, UR5, URZ, 0x6 ;  /* 0x00000005040b7291 */ /* 0x000fe2000f8f303f */
[----:B------:R-:W-:Y:S01]  /*06a0*/  CS2R R108, SRZ ;  /* 0x00000000006c7805 */ /* 0x000fe2000001ff00 */
[----:B------:R-:W-:Y:S01]  /*06b0*/  USHF.R.S32.HI UR4, URZ, 0x1f, UR6 ;  /* 0x0000001f3f047899 */ /* 0x000fe20008011406 */
[----:B------:R-:W-:Y:S01]  /*06c0*/  CS2R R114, SRZ ;  /* 0x0000000000727805 */ /* 0x000fe2000001ff00 */
[----:B------:R-:W-:Y:S01]  /*06d0*/  USHF.R.S32.HI UR11, URZ, 0x6, UR11 ;  /* 0x000000063f0b7899 */ /* 0x000fe2000801140b */
[----:B------:R-:W-:Y:S01]  /*06e0*/  CS2R R112, SRZ ;  /* 0x0000000000707805 */ /* 0x000fe2000001ff00 */
[----:B------:R-:W-:Y:S01]  /*06f0*/  ULEA.HI UR4, UR4, UR6, URZ, 0x6 ;  /* 0x0000000604047291 */ /* 0x000fe2000f8f303f */
[----:B------:R-:W-:Y:S01]  /*0700*/  CS2R R106, SRZ ;  /* 0x00000000006a7805 */ /* 0x000fe2000001ff00 */
[----:B------:R-:W-:Y:S01]  /*0710*/  UISETP.LT.AND UP0, UPT, URZ, UR11, UPT ;  /* 0x0000000b3f00728c */ /* 0x000fe2000bf01270 */
[----:B------:R-:W-:Y:S01]  /*0720*/  CS2R R104, SRZ ;  /* 0x0000000000687805 */ /* 0x000fe2000001ff00 */
[----:B------:R-:W-:Y:S01]  /*0730*/  USHF.R.S32.HI UR12, URZ, 0x6, UR4 ;  /* 0x000000063f0c7899 */ /* 0x000fe20008011404 */
        /* <DEDUP_REMOVED lines=498> */
.L_x_509:
        /* <DEDUP_REMOVED lines=502> */
.L_x_507:
        /* <DEDUP_REMOVED lines=117> */
.L_x_508:
        /* <DEDUP_REMOVED lines=167> */
.L_x_506:
[----:B------:R-:W-:Y:S05]  /*5780*/  @P1 EXIT ;  /* 0x000000000000194d */ /* 0x000fea0003800000 */
[----:B------:R-:W-:Y:S01]  /*5790*/  ULDC.64 UR4, c[0x0][0x338] ;  /* 0x0000ce0000047ab9 */ /* 0x000fe20000000a00 */
[----:B-1----:R-:W-:Y:S01]  /*57a0*/  IMAD.U32 R8, RZ, RZ, UR14 ;  /* 0x0000000eff087e24 */ /* 0x002fe2000f8e00ff */
[----:B------:R-:W-:Y:S01]  /*57b0*/  UISETP.NE.AND UP0, UPT, UR4, 0x1, UPT ;  /* 0x000000010400788c */ /* 0x000fe2000bf05270 */
[----:B------:R-:W-:Y:S01]  /*57c0*/  IMAD.U32 R6, RZ, RZ, UR14 ;  /* 0x0000000eff067e24 */ /* 0x000fe2000f8e00ff */
[----:B------:R-:W-:-:S02]  /*57d0*/  UIMAD.WIDE.U32 UR6, UR13, UR5, URZ ;  /* 0x000000050d0672a5 */ /* 0x000fc4000f8e003f */
[----:B------:R-:W-:Y:S02]  /*57e0*/  ULDC UR4, c[0x0][0x340] ;  /* 0x0000d00000047ab9 */ /* 0x000fe40000000800 */
[----:B------:R-:W-:Y:S02]  /*57f0*/  UIMAD UR15, UR15, 0x3000, URZ ;  /* 0x000030000f0f78a4 */ /* 0x000fe4000f8e023f */
[----:B------:R-:W-:-:S03]  /*5800*/  USHF.R.S32.HI UR8, URZ, 0x1f, UR14 ;  /* 0x0000001f3f087899 */ /* 0x000fc6000801140e */
[----:B------:R-:W-:Y:S01]  /*5810*/  @UP0 USHF.R.U32.HI UR13, URZ, UR4, UR7 ;  /* 0x000000043f0d0299 */ /* 0x000fe20008011607 */
[----:B------:R-:W-:Y:S01]  /*5820*/  BAR.SYNC.DEFER_BLOCKING 0x1, 0x100 ;  /* 0x0044000000007b1d */ /* 0x000fe20000010000 */
[----:B------:R-:W-:Y:S01]  /*5830*/  USHF.R.S32.HI UR7, URZ, 0x1f, UR15 ;  /* 0x0000001f3f077899 */ /* 0x000fe2000801140f */
[C---:B------:R-:W-:Y:S01]  /*5840*/  IADD3 R2, P0, R234.reuse, UR15, RZ ;  /* 0x0000000fea027c10 */ /* 0x040fe2000ff1e0ff */
[----:B------:R-:W-:Y:S02]  /*5850*/  USHF.R.S32.HI UR6, URZ, 0x1f, UR13 ;  /* 0x0000001f3f067899 */ /* 0x000fe4000801140d */
[----:B------:R-:W-:Y:S01]  /*5860*/  IMAD.U32 R4, RZ, RZ, UR13 ;  /* 0x0000000dff047e24 */ /* 0x000fe2000f8e00ff */
[----:B------:R-:W-:Y:S01]  /*5870*/  ULDC.64 UR4, c[0x0][0x328] ;  /* 0x0000ca0000047ab9 */ /* 0x000fe20000000a00 */
[----:B------:R-:W-:Y:S01]  /*5880*/  LEA.HI.X.SX32 R3, R234, UR7, 0x1, P0 ;  /* 0x00000007ea037c11 */ /* 0x000fe200080f0eff */
[----:B------:R-:W-:Y:S01]  /*5890*/  UIMAD UR4, UR6, UR4, URZ ;  /* 0x00000004060472a4 */ /* 0x000fe2000f8e023f */
[----:B------:R-:W-:-:S03]  /*58a0*/  IMAD.U32 R0, RZ, RZ, UR13 ;  /* 0x0000000dff007e24 */ /* 0x000fc6000f8e00ff */
[----:B------:R-:W-:Y:S01]  /*58b0*/  UIMAD UR7, UR13, UR5, UR4 ;  /* 0x000000050d0772a4 */ /* 0x000fe2000f8e0204 */
[--C-:B------:R-:W-:Y:S02]  /*58c0*/  IMAD.WIDE.U32 R4, R4, c[0x0][0x328], R2.reuse ;  /* 0x0000ca0004047a25 */ /* 0x100fe400078e0002 */
[----:B------:R-:W-:Y:S02]  /*58d0*/  ULDC.64 UR4, c[0x0][0x300] ;  /* 0x0000c00000047ab9 */ /* 0x000fe40000000a00 */
[----:B------:R-:W-:Y:S01]  /*58e0*/  UIMAD UR4, UR6, UR4, URZ ;  /* 0x00000004060472a4 */ /* 0x000fe2000f8e023f */
[----:B------:R-:W-:Y:S01]  /*58f0*/  IADD3 R5, R5, UR7, RZ ;  /* 0x0000000705057c10 */ /* 0x000fe2000fffe0ff */
[----:B------:R-:W-:Y:S01]  /*5900*/  IMAD.WIDE.U32 R2, R0, c[0x0][0x300], R2 ;  /* 0x0000c00000027a25 */ /* 0x000fe200078e0002 */
[----:B------:R-:W-:Y:S02]  /*5910*/  ULDC.64 UR6, c[0x0][0x330] ;  /* 0x0000cc0000067ab9 */ /* 0x000fe40000000a00 */
[----:B------:R-:W-:Y:S01]  /*5920*/  UIMAD UR6, UR8, UR6, URZ ;  /* 0x00000006080672a4 */ /* 0x000fe2000f8e023f */
[----:B------:R-:W-:Y:S01]  /*5930*/  IMAD.WIDE.U32 R8, R8, c[0x0][0x330], R4 ;  /* 0x0000cc0008087a25 */ /* 0x000fe200078e0004 */
[----:B------:R-:W-:-:S02]  /*5940*/  UIMAD UR13, UR13, UR5, UR4 ;  /* 0x000000050d0d72a4 */ /* 0x000fc4000f8e0204 */
[----:B------:R-:W-:Y:S02]  /*5950*/  UIMAD UR6, UR14, UR7, UR6 ;  /* 0x000000070e0672a4 */ /* 0x000fe4000f8e0206 */
[----:B------:R-:W-:Y:S01]  /*5960*/  LEA R4, P1, R8, c[0x0][0x310], 0x2 ;  /* 0x0000c40008047a11 */ /* 0x000fe200078210ff */
[----:B------:R-:W-:Y:S01]  /*5970*/  ULDC.64 UR4, c[0x0][0x308] ;  /* 0x0000c20000047ab9 */ /* 0x000fe20000000a00 */
[----:B------:R-:W-:Y:S01]  /*5980*/  IADD3 R3, R3, UR13, RZ ;  /* 0x0000000d03037c10 */ /* 0x000fe2000fffe0ff */
[----:B------:R-:W-:Y:S01]  /*5990*/  UIMAD UR4, UR8, UR4, URZ ;  /* 0x00000004080472a4 */ /* 0x000fe2000f8e023f */
[----:B------:R-:W-:-:S03]  /*59a0*/  IADD3 R0, R9, UR6, RZ ;  /* 0x0000000609007c10 */ /* 0x000fc6000fffe0ff */
[----:B------:R-:W-:Y:S01]  /*59b0*/  UIMAD UR4, UR14, UR5, UR4 ;  /* 0x000000050e0472a4 */ /* 0x000fe2000f8e0204 */
[----:B------:R-:W-:Y:S01]  /*59c0*/  LEA.HI.X R5, R8, c[0x0][0x314], R0, 0x2, P1 ;  /* 0x0000c50008057a11 */ /* 0x000fe200008f1400 */
[----:B------:R-:W-:-:S04]  /*59d0*/  IMAD.WIDE.U32 R6, R6, c[0x0][0x308], R2 ;  /* 0x0000c20006067a25 */ /* 0x000fc800078e0002 */
[----:B------:R-:W-:Y:S01]  /*59e0*/  RED.E.ADD.F32.FTZ.RN.STRONG.GPU [R4.64], R36 ;  /* 0x000000240400798e */ /* 0x000fe2000c10e790 */
[C---:B------:R-:W-:Y:S02]  /*59f0*/  LEA R2, P0, R6.reuse, c[0x0][0x2e8], 0x2 ;  /* 0x0000ba0006027a11 */ /* 0x040fe400078010ff */
[----:B------:R-:W-:Y:S01]  /*5a00*/  IADD3 R3, R7, UR4, RZ ;  /* 0x0000000407037c10 */ /* 0x000fe2000fffe0ff */
[----:B------:R-:W-:Y:S03]  /*5a10*/  RED.E.ADD.F32.FTZ.RN.STRONG.GPU [R4.64+0x400], R37 ;  /* 0x000400250400798e */ /* 0x000fe6000c10e790 */
        /* <DEDUP_REMOVED lines=96> */
.L_x_510:
        /* <DEDUP_REMOVED lines=14> */
.L_x_1393:


//--------------------- .text._ZN7cutlass13device_kernelIN5flash19enable_sm80_to_sm89INS1_16FlashAttnBwdSm80INS1_25CollectiveMainloopBwdSm80ILi1ELi1EN4cute5tupleIJNS5_1CILi64EEES8_NS7_ILi192EEEEEENS_10bfloat16_tEfNS_4arch4Sm80ELb1ELb0ELb1ELb0ELb1ELb0ELb0ELb0ELi2ELi2ELi2ELi2ELb1EEENS1_24CollectiveEpilogueBwdGQAISA_fSD_Li256ELb0ELb1EEENS1_25SingleTileBwdLPTSchedulerILb0ELi64ELb1EEEEEEEEEvNT_6ParamsE --------------------------
	.section	.text._ZN7cutlass13device_kernelIN5flash19enable_sm80_to_sm89INS1_16FlashAttnBwdSm80INS1_25CollectiveMainloopBwdSm80ILi1ELi1EN4cute5tupleIJNS5_1CILi64EEES8_NS7_ILi192EEEEEENS_10bfloat16_tEfNS_4arch4Sm80ELb1ELb0ELb1ELb0ELb1ELb0ELb0ELb0ELi2ELi2ELi2ELi2ELb1EEENS1_24CollectiveEpilogueBwdGQAISA_fSD_Li256ELb0ELb1EEENS1_25SingleTileBwdLPTSchedulerILb0ELi64ELb1EEEEEEEEEvNT_6ParamsE,"ax",@progbits
	.sectioninfo	@"SHI_REGISTERS=255"
	.align	128
.text._ZN7cutlass13device_kernelIN5flash19enable_sm80_to_sm89INS1_16FlashAttnBwdSm80INS1_25CollectiveMainloopBwdSm80ILi1ELi1EN4cute5tupleIJNS5_1CILi64EEES8_NS7_ILi192EEEEEENS_10bfloat16_tEfNS_4arch4Sm80ELb1ELb0ELb1ELb0ELb1ELb0ELb0ELb0ELi2ELi2ELi2ELi2ELb1EEENS1_24CollectiveEpilogueBwdGQAISA_fSD_Li256ELb0ELb1EEENS1_25SingleTileBwdLPTSchedulerILb0ELi64ELb1EEEEEEEEEvNT_6ParamsE:
        .type           _ZN7cutlass13device_kernelIN5flash19enable_sm80_to_sm89INS1_16FlashAttnBwdSm80INS1_25CollectiveMainloopBwdSm80ILi1ELi1EN4cute5tupleIJNS5_1CILi64EEES8_NS7_ILi192EEEEEENS_10bfloat16_tEfNS_4arch4Sm80ELb1ELb0ELb1ELb0ELb1ELb0ELb0ELb0ELi2ELi2ELi2ELi2ELb1EEENS1_24CollectiveEpilogueBwdGQAISA_fSD_Li256ELb0ELb1EEENS1_25SingleTileBwdLPTSchedulerILb0ELi64ELb1EEEEEEEEEvNT_6ParamsE,@function
        .size           _ZN7cutlass13device_kernelIN5flash19enable_sm80_to_sm89INS1_16FlashAttnBwdSm80INS1_25CollectiveMainloopBwdSm80ILi1ELi1EN4cute5tupleIJNS5_1CILi64EEES8_NS7_ILi192EEEEEENS_10bfloat16_tEfNS_4arch4Sm80ELb1ELb0ELb1ELb0ELb1ELb0ELb0ELb0ELi2ELi2ELi2ELi2ELb1EEENS1_24CollectiveEpilogueBwdGQAISA_fSD_Li256ELb0ELb1EEENS1_25SingleTileBwdLPTSchedulerILb0ELi64ELb1EEEEEEEEEvNT_6ParamsE,(.L_x_1394 - _ZN7cutlass13device_kernelIN5flash19enable_sm80_to_sm89INS1_16FlashAttnBwdSm80INS1_25CollectiveMainloopBwdSm80ILi1ELi1EN4cute5tupleIJNS5_1CILi64EEES8_NS7_ILi192EEEEEENS_10bfloat16_tEfNS_4arch4Sm80ELb1ELb0ELb1ELb0ELb1ELb0ELb0ELb0ELi2ELi2ELi2ELi2ELb1EEENS1_24CollectiveEpilogueBwdGQAISA_fSD_Li256ELb0ELb1EEENS1_25SingleTileBwdLPTSchedulerILb0ELi64ELb1EEEEEEEEEvNT_6ParamsE)
        .other          _ZN7cutlass13device_kernelIN5flash19enable_sm80_to_sm89INS1_16FlashAttnBwdSm80INS1_25CollectiveMainloopBwdSm80ILi1ELi1EN4cute5tupleIJNS5_1CILi64EEES8_NS7_ILi192EEEEEENS_10bfloat16_tEfNS_4arch4Sm80ELb1ELb0ELb1ELb0ELb1ELb0ELb0ELb0ELi2ELi2ELi2ELi2ELb1EEENS1_24CollectiveEpilogueBwdGQAISA_fSD_Li256ELb0ELb1EEENS1_25SingleTileBwdLPTSchedulerILb0ELi64ELb1EEEEEEEEEvNT_6ParamsE,@"STO_CUDA_ENTRY STV_DEFAULT"
_ZN7cutlass13device_kernelIN5flash19enable_sm80_to_sm89INS1_16FlashAttnBwdSm80INS1_25CollectiveMainloopBwdSm80ILi1ELi1EN4cute5tupleIJNS5_1CILi64EEES8_NS7_ILi192EEEEEENS_10bfloat16_tEfNS_4arch4Sm80ELb1ELb0ELb1ELb0ELb1ELb0ELb0ELb0ELi2ELi2ELi2ELi2ELb1EEENS1_24CollectiveEpilogueBwdGQAISA_fSD_Li256ELb0ELb1EEENS1_25SingleTileBwdLPTSchedulerILb0ELi64ELb1EEEEEEEEEvNT_6ParamsE:
        /* <DEDUP_REMOVED lines=28> */
.L_x_512:
[----:B------:R-:W-:Y:S02]  /*01c0*/  ULDC UR9, c[0x0][0x3b4] ;  /* 0x0000ed0000097ab9 */ /* 0x000fe40000000800 */
[----:B------:R-:W-:Y:S02]  /*01d0*/  UISETP.NE.AND UP0, UPT, UR9, 0x1, UPT ;  /* 0x000000010900788c */ /* 0x000fe4000bf05270 */
[----:B------:R-:W-:Y:S02]  /*01e0*/  ULDC.64 UR4, c[0x0][0x3b8] ;  /* 0x0000ee0000047ab9 */ /* 0x000fe40000000a00 */
[----:B------:R-:W-:Y:S02]  /*01f0*/  UIMAD.WIDE.U32 UR10, UR8, UR4, URZ ;  /* 0x00000004080a72a5 */ /* 0x000fe4000f8e003f */
[----:B------:R-:W-:-:S05]  /*0200*/  UMOV UR6, UR8 ;  /* 0x0000000800067c82 */ /* 0x000fca0008000000 */
[----:B------:R-:W-:-:S04]  /*0210*/  @UP0 USHF.R.U32.HI UR6, URZ, UR5, UR11 ;  /* 0x000000053f060299 */ /* 0x000fc8000801160b */
[----:B------:R-:W-:Y:S02]  /*0220*/  UIMAD UR9, UR6, UR9, URZ ;  /* 0x00000009060972a4 */ /* 0x000fe4000f8e023f */
.L_x_513:
        /* <DEDUP_REMOVED lines=14> */
.L_x_511:
        /* <DEDUP_REMOVED lines=20> */
.L_x_515:
[----:B------:R-:W-:Y:S02]  /*0450*/  ULDC UR9, c[0x0][0x3b4] ;  /* 0x0000ed0000097ab9 */ /* 0x000fe40000000800 */
[----:B------:R-:W-:Y:S02]  /*0460*/  UISETP.NE.AND UP0, UPT, UR9, 0x1, UPT ;  /* 0x000000010900788c */ /* 0x000fe4000bf05270 */
[----:B------:R-:W-:Y:S02]  /*0470*/  ULDC.64 UR4, c[0x0][0x3b8] ;  /* 0x0000ee0000047ab9 */ /* 0x000fe40000000a00 */
[----:B------:R-:W-:Y:S02]  /*0480*/  UIMAD.WIDE.U32 UR10, UR8, UR4, URZ ;  /* 0x00000004080a72a5 */ /* 0x000fe4000f8e003f */
[----:B------:R-:W-:-:S05]  /*0490*/  UMOV UR6, UR8 ;  /* 0x0000000800067c82 */ /* 0x000fca0008000000 */
[----:B------:R-:W-:-:S04]  /*04a0*/  @UP0 USHF.R.U32.HI UR6, URZ, UR5, UR11 ;  /* 0x000000053f060299 */ /* 0x000fc8000801160b */
[----:B------:R-:W-:Y:S02]  /*04b0*/  UIMAD UR9, UR6, UR9, URZ ;  /* 0x00000009060972a4 */ /* 0x000fe4000f8e023f */
.L_x_516:
        /* <DEDUP_REMOVED lines=13> */
.L_x_514:
        /* <DEDUP_REMOVED lines=531> */
.L_x_520:
        /* <DEDUP_REMOVED lines=502> */
.L_x_518:
        /* <DEDUP_REMOVED lines=117> */
.L_x_519:
        /* <DEDUP_REMOVED lines=167> */
.L_x_517:
[----:B------:R-:W-:Y:S05]  /*57e0*/  @P1 EXIT ;  /* 0x000000000000194d */ /* 0x000fea0003800000 */
[----:B------:R-:W-:Y:S01]  /*57f0*/  ULDC.64 UR10, c[0x0][0x338] ;  /* 0x0000ce00000a7ab9 */ /* 0x000fe20000000a00 */
[----:B------:R-:W-:Y:S01]  /*5800*/  BAR.SYNC.DEFER_BLOCKING 0x1, 0x100 ;  /* 0x0044000000007b1d */ /* 0x000fe20000010000 */
[----:B------:R-:W-:Y:S01]  /*5810*/  UISETP.NE.AND UP0, UPT, UR10, 0x1, UPT ;  /* 0x000000010a00788c */ /* 0x000fe2000bf05270 */
[----:B------:R-:W-:Y:S01]  /*5820*/  ISETP.NE.AND P1, PT, R234, RZ, PT ;  /* 0x000000ffea00720c */ /* 0x000fe20003f25270 */
[----:B------:R-:W-:-:S03]  /*5830*/  UIMAD.WIDE.U32 UR18, UR14, UR11, URZ ;  /* 0x0000000b0e1272a5 */ /* 0x000fc6000f8e003f */
[----:B------:R-:W-:Y:S01]  /*5840*/  ULDC UR6, c[0x0][0x358] ;  /* 0x0000d60000067ab9 */ /* 0x000fe20000000800 */
[----:B------:R-:W-:Y:S01]  /*5850*/  BSSY B0, `(.L_x_521) ;  /* 0x000001d000007945 */ /* 0x000fe20003800000 */
[----:B------:R-:W-:Y:S02]  /*5860*/  UIMAD UR6, UR13, UR6, URZ ;  /* 0x000000060d0672a4 */ /* 0x000fe4000f8e023f */
[----:B------:R-:W-:Y:S02]  /*5870*/  ULDC UR11, c[0x0][0x2f4] ;  /* 0x0000bd00000b7ab9 */ /* 0x000fe40000000800 */
[----:B------:R-:W-:Y:S02]  /*5880*/  ULDC UR4, c[0x0][0x340] ;  /* 0x0000d00000047ab9 */ /* 0x000fe40000000800 */
[----:B------:R-:W-:Y:S02]  /*5890*/  UIMAD UR5, UR15, UR11, URZ ;  /* 0x0000000b0f0572a4 */ /* 0x000fe4000f8e023f */
[----:B------:R-:W-:-:S02]  /*58a0*/  UMOV UR9, UR14 ;  /* 0x0000000e00097c82 */ /* 0x000fc40008000000 */
[----:B------:R-:W-:Y:S02]  /*58b0*/  UIMAD UR11, UR6, UR11, URZ ;  /* 0x0000000b060b72a4 */ /* 0x000fe4000f8e023f */
[----:B------:R-:W-:Y:S02]  /*58c0*/  @UP0 USHF.R.U32.HI UR9, URZ, UR4, UR19 ;  /* 0x000000043f090299 */ /* 0x000fe40008011613 */
[----:B------:R-:W-:Y:S02]  /*58d0*/  USHF.R.S32.HI UR4, URZ, 0x1f, UR5 ;  /* 0x0000001f3f047899 */ /* 0x000fe40008011405 */
[----:B------:R-:W-:Y:S02]  /*58e0*/  USHF.R.S32.HI UR7, URZ, 0x1f, UR11 ;  /* 0x0000001f3f077899 */ /* 0x000fe4000801140b */
[----:B------:R-:W-:Y:S02]  /*58f0*/  USHF.R.S32.HI UR8, URZ, 0x1f, UR9 ;  /* 0x0000001f3f087899 */ /* 0x000fe40008011409 */
[----:B------:R-:W-:-:S04]  /*5900*/  UIADD3 UR11, UP1, UP0, UR11, UR5, UR9 ;  /* 0x000000050b0b7290 */ /* 0x000fc8000f83e009 */
[----:B------:R-:W-:Y:S02]  /*5910*/  UIADD3.X UR7, UR7, UR4, UR8, UP1, UP0 ;  /* 0x0000000407077290 */ /* 0x000fe40008fe0408 */
[----:B------:R-:W-:Y:S02]  /*5920*/  USHF.L.U32 UR6, UR11, 0x2, URZ ;  /* 0x000000020b067899 */ /* 0x000fe4000800063f */
[----:B------:R-:W-:Y:S02]  /*5930*/  ULDC.64 UR4, c[0x0][0x350] ;  /* 0x0000d40000047ab9 */ /* 0x000fe40000000a00 */
[----:B------:R-:W-:Y:S02]  /*5940*/  USHF.L.U64.HI UR7, UR11, 0x2, UR7 ;  /* 0x000000020b077899 */ /* 0x000fe40008010207 */
[----:B------:R-:W-:Y:S02]  /*5950*/  UIADD3 UR4, UP0, UR6, UR4, URZ ;  /* 0x0000000406047290 */ /* 0x000fe4000ff1e03f */
[----:B------:R-:W-:-:S02]  /*5960*/  UIADD3 UR11, -UR9, URZ, URZ ;  /* 0x0000003f090b7290 */ /* 0x000fc4000fffe13f */
[----:B------:R-:W-:Y:S02]  /*5970*/  UIADD3.X UR5, UR7, UR5, URZ, UP0, !UPT ;  /* 0x0000000507057290 */ /* 0x000fe400087fe43f */
[----:B------:R-:W-:Y:S01]  /*5980*/  UIMAD UR11, UR11, UR10, UR14 ;  /* 0x0000000a0b0b72a4 */ /* 0x000fe2000f8e020e */
[----:B-1----:R-:W-:Y:S01]  /*5990*/  IMAD.U32 R4, RZ, RZ, UR4 ;  /* 0x00000004ff047e24 */ /* 0x002fe2000f8e00ff */
[----:B------:R-:W-:Y:S02]  /*59a0*/  USHF.R.S32.HI UR10, URZ, 0x1f, UR15 ;  /* 0x0000001f3f0a7899 */ /* 0x000fe4000801140f */
[----:B------:R-:W-:Y:S01]  /*59b0*/  MOV R5, UR5 ;  /* 0x0000000500057c02 */ /* 0x000fe20008000f00 */
[----:B------:R-:W-:Y:S05]  /*59c0*/  @P1 BRA `(.L_x_522) ;  /* 0x0000005000001947 */ /* 0x000fea0003800000 */
.L_x_523:
[----:B------:R-:W2:Y:S01]  /*59d0*/  LDG.E.STRONG.GPU R0, [R4.64] ;  /* 0x0000001004007981 */ /* 0x000ea2000c1ef900 */
[----:B------:R-:W-:Y:S01]  /*59e0*/  YIELD ;  /* 0x0000000000007946 */ /* 0x000fe20003800000 */
[----:B--2---:R-:W-:Y:S01]  /*59f0*/  ISETP.NE.AND P0, PT, R0, UR11, PT ;  /* 0x0000000b00007c0c */ /* 0x004fe2000bf05270 */
[----:B------:R-:W-:-:S12]  /*5a00*/  CCTL.IVALL ;  /* 0x00000000ff00798f */ /* 0x000fd80002000000 */
[----:B------:R-:W-:Y:S05]  /*5a10*/  @P0 BRA `(.L_x_523) ;  /* 0xffffffb000000947 */ /* 0x000fea000383ffff */
.L_x_522:
[----:B------:R-:W-:Y:S05]  /*5a20*/  BSYNC B0 ;  /* 0x0000000000007941 */ /* 0x000fea0003800000 */
.L_x_521:
[----:B------:R-:W-:Y:S01]  /*5a30*/  MOV R10, 0xffffffff ;  /* 0xffffffff000a7802 */ /* 0x000fe20000000f00 */
[----:B------:R-:W-:Y:S05]  /*5a40*/  BRA.CONV ~URZ, `(.L_x_524) ;  /* 0x000000237f007947 */ /* 0x000fea000b800000 */
[----:B------:R-:W-:Y:S02]  /*5a50*/  MOV R2, 0x5a70 ;  /* 0x00005a7000027802 */ /* 0x000fe40000000f00 */
[----:B------:R-:W-:Y:S05]  /*5a60*/  CALL.REL.NOINC `($__internal_4_$__cuda_sm70_warpsync) ;  /* 0x00000b3000007944 */ /* 0x000fea0003c00000 */
.L_x_524:
[----:B------:R-:W-:Y:S01]  /*5a70*/  UIMAD UR4, UR13, 0x3000, URZ ;  /* 0x000030000d0478a4 */ /* 0x000fe2000f8e023f */
        /* <DEDUP_REMOVED lines=14> */
[----:B------:R-:W-:-:S05]  /*5b60*/  IMAD.WIDE.U32 R6, R6, c[0x0][0x330], R2 ;  /* 0x0000cc0006067a25 */ /* 0x000fca00078e0002 */
        /* <DEDUP_REMOVED lines=53> */
[----:B------:R-:W-:Y:S05]  /*5ec0*/  CALL.REL.NOINC `($__internal_4_$__cuda_sm70_warpsync) ;  /* 0x000006d000007944 */ /* 0x000fea0003c00000 */
.L_x_525:
        /* <DEDUP_REMOVED lines=12> */
.L_x_527:
[----:B------:R-:W-:Y:S05]  /*5f90*/  BSYNC B0 ;  /* 0x0000000000007941 */ /* 0x000fea0003800000 */
.L_x_526:
[----:B------:R-:W-:Y:S01]  /*5fa0*/  ULDC.64 UR4, c[0x0][0x348] ;  /* 0x0000d20000047ab9 */ /* 0x000fe20000000a00 */
[----:B------:R-:W-:Y:S01]  /*5fb0*/  BSSY B0, `(.L_x_528) ;  /* 0x000000b000007945 */ /* 0x000fe20003800000 */
[----:B------:R-:W-:-:S04]  /*5fc0*/  UIADD3 UR4, UP0, UR6, UR4, URZ ;  /* 0x0000000406047290 */ /* 0x000fc8000ff1e03f */
[----:B------:R-:W-:Y:S02]  /*5fd0*/  UIADD3.X UR5, UR7, UR5, URZ, UP0, !UPT ;  /* 0x0000000507057290 */ /* 0x000fe400087fe43f */
[----:B--2---:R-:W-:-:S04]  /*5fe0*/  MOV R4, UR4 ;  /* 0x0000000400047c02 */ /* 0x004fc80008000f00 */
[----:B------:R-:W-:Y:S01]  /*5ff0*/  MOV R5, UR5 ;  /* 0x0000000500057c02 */ /* 0x000fe20008000f00 */
[----:B------:R-:W-:Y:S05]  /*6000*/  @P1 BRA `(.L_x_529) ;  /* 0x0000005000001947 */ /* 0x000fea0003800000 */
.L_x_530:
[----:B------:R-:W2:Y:S01]  /*6010*/  LDG.E.STRONG.GPU R0, [R4.64] ;  /* 0x0000001004007981 */ /* 0x000ea2000c1ef900 */
[----:B------:R-:W-:Y:S01]  /*6020*/  YIELD ;  /* 0x0000000000007946 */ /* 0x000fe20003800000 */
[----:B--2---:R-:W-:Y:S01]  /*6030*/  ISETP.NE.AND P0, PT, R0, UR11, PT ;  /* 0x0000000b00007c0c */ /* 0x004fe2000bf05270 */
[----:B------:R-:W-:-:S12]  /*6040*/  CCTL.IVALL ;  /* 0x00000000ff00798f */ /* 0x000fd80002000000 */
[----:B------:R-:W-:Y:S05]  /*6050*/  @P0 BRA `(.L_x_530) ;  /* 0xffffffb000000947 */ /* 0x000fea000383ffff */
.L_x_529:
[----:B------:R-:W-:Y:S05]  /*6060*/  BSYNC B0 ;  /* 0x0000000000007941 */ /* 0x000fea0003800000 */
.L_x_528:
[----:B------:R-:W-:Y:S05]  /*6070*/  BRA.CONV ~URZ, `(.L_x_531) ;  /* 0x000000237f007947 */ /* 0x000fea000b800000 */
[----:B-1----:R-:W-:Y:S02]  /*6080*/  MOV R2, 0x60a0 ;  /* 0x000060a000027802 */ /* 0x002fe40000000f00 */
[----:B------:R-:W-:Y:S05]  /*6090*/  CALL.REL.NOINC `($__internal_4_$__cuda_sm70_warpsync) ;  /* 0x0000050000007944 */ /* 0x000fea0003c00000 */
.L_x_531:
[----:B------:R-:W-:Y:S01]  /*60a0*/  ULDC.64 UR4, c[0x0][0x300] ;  /* 0x0000c00000047ab9 */ /* 0x000fe20000000a00 */
[----:B-1----:R-:W-:Y:S01]  /*60b0*/  MOV R3, R9 ;  /* 0x0000000900037202 */ /* 0x002fe20000000f00 */
[----:B------:R-:W-:Y:S01]  /*60c0*/  UIMAD UR4, UR8, UR4, URZ ;  /* 0x00000004080472a4 */ /* 0x000fe2000f8e023f */
[----:B------:R-:W-:Y:S02]  /*60d0*/  IMAD.U32 R0, RZ, RZ, UR9 ;  /* 0x00000009ff007e24 */ /* 0x000fe4000f8e00ff */
[----:B------:R-:W-:Y:S01]  /*60e0*/  IMAD.MOV.U32 R2, RZ, RZ, R8 ;  /* 0x000000ffff027224 */ /* 0x000fe200078e0008 */
[----:B------:R-:W-:Y:S01]  /*60f0*/  UIMAD UR12, UR9, UR5, UR4 ;  /* 0x00000005090c72a4 */ /* 0x000fe2000f8e0204 */
[----:B------:R-:W-:Y:S02]  /*6100*/  IMAD.U32 R6, RZ, RZ, UR15 ;  /* 0x0000000fff067e24 */ /* 0x000fe4000f8e00ff */
[----:B------:R-:W-:Y:S01]  /*6110*/  IMAD.WIDE.U32 R2, R0, c[0x0][0x300], R2 ;  /* 0x0000c00000027a25 */ /* 0x000fe200078e0002 */
[----:B------:R-:W-:-:S02]  /*6120*/  ULDC.64 UR4, c[0x0][0x308] ;  /* 0x0000c20000047ab9 */ /* 0x000fc40000000a00 */
[----:B------:R-:W-:Y:S02]  /*6130*/  UIMAD UR4, UR10, UR4, URZ ;  /* 0x000000040a0472a4 */ /* 0x000fe4000f8e023f */
[----:B------:R-:W-:Y:S02]  /*6140*/  IADD3 R3, R3, UR12, RZ ;  /* 0x0000000c03037c10 */ /* 0x000fe4000fffe0ff */
[----:B------:R-:W-:-:S03]  /*6150*/  UIMAD UR4, UR15, UR5, UR4 ;  /* 0x000000050f0472a4 */ /* 0x000fc6000f8e0204 */
        /* <DEDUP_REMOVED lines=56> */
.L_x_532:
        /* <DEDUP_REMOVED lines=12> */
        .weak           $__internal_4_$__cuda_sm70_warpsync
        .type           $__internal_4_$__cuda_sm70_warpsync,@function
        .size           $__internal_4_$__cuda_sm70_warpsync,(.L_x_1394 - $__internal_4_$__cuda_sm70_warpsync)
$__internal_4_$__cuda_sm70_warpsync:
[----:B------:R-:W-:Y:S01]  /*65a0*/  MOV R3, 0x0 ;  /* 0x0000000000037802 */ /* 0x000fe20000000f00 */
[----:B------:R-:W-:Y:S04]  /*65b0*/  WARPSYNC R10 ;  /* 0x0000000a00007348 */ /* 0x000fe80003800000 */
[----:B------:R-:W-:Y:S05]  /*65c0*/  RET.REL.NODEC R2 `(_ZN7cutlass13device_kernelIN5flash19enable_sm80_to_sm89INS1_16FlashAttnBwdSm80INS1_25CollectiveMainloopBwdSm80ILi1ELi1EN4cute5tupleIJNS5_1CILi64EEES8_NS7_ILi192EEEEEENS_10bfloat16_tEfNS_4arch4Sm80ELb1ELb0ELb1ELb0ELb1ELb0ELb0ELb0ELi2ELi2ELi2ELi2ELb1EEENS1_24CollectiveEpilogueBwdGQAISA_fSD_Li256ELb0ELb1EEENS1_25SingleTileBwdLPTSchedulerILb0ELi64ELb1EEEEEEEEEvNT_6ParamsE) ;  /* 0xffff9a3002007950 */ /* 0x000fea0003c3ffff */
.L_x_533:
        /* <DEDUP_REMOVED lines=11> */
.L_x_1394:


//--------------------- .text._ZN7cutlass13device_kernelIN5flash19enable_sm80_to_sm89INS1_16FlashAttnBwdSm80INS1_25CollectiveMainloopBwdSm80ILi1ELi1EN4cute5tupleIJNS5_1CILi64EEES8_NS7_ILi192EEEEEENS_10bfloat16_tEfNS_4arch4Sm80ELb1ELb0ELb1ELb1ELb0ELb0ELb0ELb0ELi2ELi2ELi2ELi2ELb1EEENS1_21CollectiveEpilogueBwdISA_SB_SD_Li256ELb1ELb0ELi4EEENS1_25SingleTileBwdLPTSchedulerILb1ELi64ELb0EEEEEEEEEvNT_6ParamsE --------------------------
	.section	.text._ZN7cutlass13device_kernelIN5flash19enable_sm80_to_sm89INS1_16FlashAttnBwdSm80INS1_25CollectiveMainloopBwdSm80ILi1ELi1EN4cute5tupleIJNS5_1CILi64EEES8_NS7_ILi192EEEEEENS_10bfloat16_tEfNS_4arch4Sm80ELb1ELb0ELb1ELb1ELb0ELb0ELb0ELb0ELi2ELi2ELi2ELi2ELb1EEENS1_21CollectiveEpilogueBwdISA_SB_SD_Li256ELb1ELb0ELi4EEENS1_25SingleTileBwdLPTSchedulerILb1ELi64ELb0EEEEEEEEEvNT_6ParamsE,"ax",@progbits
	.sectioninfo	@"SHI_REGISTERS=255"
	.align	128
.text._ZN7cutlass13device_kernelIN5flash19enable_sm80_to_sm89INS1_16FlashAttnBwdSm80INS1_25CollectiveMainloopBwdSm80ILi1ELi1EN4cute5tupleIJNS5_1CILi64EEES8_NS7_ILi192EEEEEENS_10bfloat16_tEfNS_4arch4Sm80ELb1ELb0ELb1ELb1ELb0ELb0ELb0ELb0ELi2ELi2ELi2ELi2ELb1EEENS1_21CollectiveEpilogueBwdISA_SB_SD_Li256ELb1ELb0ELi4EEENS1_25SingleTileBwdLPTSchedulerILb1ELi64ELb0EEEEEEEEEvNT_6ParamsE:
        .type           _ZN7cutlass13device_kernelIN5flash19enable_sm80_to_sm89INS1_16FlashAttnBwdSm80INS1_25CollectiveMainloopBwdSm80ILi1ELi1EN4cute5tupleIJNS5_1CILi64EEES8_NS7_ILi192EEEEEENS_10bfloat16_tEfNS_4arch4Sm80ELb1ELb0ELb1ELb1ELb0ELb0ELb0ELb0ELi2ELi2ELi2ELi2ELb1EEENS1_21CollectiveEpilogueBwdISA_SB_SD_Li256ELb1ELb0ELi4EEENS1_25SingleTileBwdLPTSchedulerILb1ELi64ELb0EEEEEEEEEvNT_6ParamsE,@function
        .size           _ZN7cutlass13device_kernelIN5flash19enable_sm80_to_sm89INS1_16FlashAttnBwdSm80INS1_25CollectiveMainloopBwdSm80ILi1ELi1EN4cute5tupleIJNS5_1CILi64EEES8_NS7_ILi192EEEEEENS_10bfloat16_tEfNS_4arch4Sm80ELb1ELb0ELb1ELb1ELb0ELb0ELb0ELb0ELi2ELi2ELi2ELi2ELb1EEENS1_21CollectiveEpilogueBwdISA_SB_SD_Li256ELb1ELb0ELi4EEENS1_25SingleTileBwdLPTSchedulerILb1ELi64ELb0EEEEEEEEEvNT_6ParamsE,(.L_x_1396 - _ZN7cutlass13device_kernelIN5flash19enable_sm80_to_sm89INS1_16FlashAttnBwdSm80INS1_25CollectiveMainloopBwdSm80ILi1ELi1EN4cute5tupleIJNS5_1CILi64EEES8_NS7_ILi192EEEEEENS_10bfloat16_tEfNS_4arch4Sm80ELb1ELb0ELb1ELb1ELb0ELb0ELb0ELb0ELi2ELi2ELi2ELi2ELb1EEENS1_21CollectiveEpilogueBwdISA_SB_SD_Li256ELb1ELb0ELi4EEENS1_25SingleTileBwdLPTSchedulerILb1ELi64ELb0EEEEEEEEEvNT_6ParamsE)
        .other          _ZN7cutlass13device_kernelIN5flash19enable_sm80_to_sm89INS1_16FlashAttnBwdSm80INS1_25CollectiveMainloopBwdSm80ILi1ELi1EN4cute5tupleIJNS5_1CILi64EEES8_NS7_ILi192EEEEEENS_10bfloat16_tEfNS_4arch4Sm80ELb1ELb0ELb1ELb1ELb0ELb0ELb0ELb0ELi2ELi2ELi2ELi2ELb1EEENS1_21CollectiveEpilogueBwdISA_SB_SD_Li256ELb1ELb0ELi4EEENS1_25SingleTileBwdLPTSchedulerILb1ELi64ELb0EEEEEEEEEvNT_6ParamsE,@"STO_CUDA_ENTRY STV_DEFAULT"
_ZN7cutlass13device_kernelIN5flash19enable_sm80_to_sm89INS1_16FlashAttnBwdSm80INS1_25CollectiveMainloopBwdSm80ILi1ELi1EN4cute5tupleIJNS5_1CILi64EEES8_NS7_ILi192EEEEEENS_10bfloat16_tEfNS_4arch4Sm80ELb1ELb0ELb1ELb1ELb0ELb0ELb0ELb0ELi2ELi2ELi2ELi2ELb1EEENS1_21CollectiveEpilogueBwdISA_SB_SD_Li256ELb1ELb0ELi4EEENS1_25SingleTileBwdLPTSchedulerILb1ELi64ELb0EEEEEEEEEvNT_6ParamsE:
[----:B------:R-:W-:Y:S02]  /*0000*/  MOV R1, c[0x0][0x28] ;  /* 0x00000a0000017a02 */ /* 0x000fe40000000f00 */
[----:B------:R-:W1:Y:S01]  /*0010*/  S2R R33, SR_TID.X ;  /* 0x0000000000217919 */ /* 0x000e620000002100 */
[----:B------:R-:W2:Y:S01]  /*0020*/  S2UR UR4, SR_CTAID.X ;  /* 0x00000000000479c3 */ /* 0x000ea20000002500 */
[----:B------:R-:W-:Y:S01]  /*0030*/  ULDC.64 UR20, c[0x0][0x118] ;  /* 0x0000460000147ab9 */ /* 0x000fe20000000a00 */
        /* <DEDUP_REMOVED lines=9> */
[----:B------:R-:W-:Y:S02]  /*00d0*/  @UP0 UMOV UR7, UR11 ;  /* 0x0000000b00070c82 */ /* 0x000fe40008000000 */
        /* <DEDUP_REMOVED lines=12> */
[----:B------:R-:W-:Y:S02]  /*01a0*/  @UP0 UMOV UR9, UR11 ;  /* 0x0000000b00090c82 */ /* 0x000fe40008000000 */
[----:B------:R-:W-:-:S04]  /*01b0*/  @UP0 USHF.R.U32.HI UR18, URZ, UR5, UR9 ;  /* 0x000000053f120299 */ /* 0x000fc80008011609 */
[----:B------:R-:W-:Y:S01]  /*01c0*/  UIMAD UR7, UR18, UR7, URZ ;  /* 0x00000007120772a4 */ /* 0x000fe2000f8e023f */
[----:B------:R-:W-:Y:S05]  /*01d0*/  BRA `(.L_x_536) ;  /* 0x0000008000007947 */ /* 0x000fea0003800000 */
.L_x_535:
[----:B------:R-:W-:Y:S02]  /*01e0*/  ULDC UR7, c[0x0][0x3ac] ;  /* 0x0000eb0000077ab9 */ /* 0x000fe40000000800 */
[----:B------:R-:W-:Y:S02]  /*01f0*/  UISETP.NE.AND UP0, UPT, UR7, 0x1, UPT ;  /* 0x000000010700788c */ /* 0x000fe4000bf05270 */
[----:B------:R-:W-:Y:S02]  /*0200*/  ULDC.64 UR4, c[0x0][0x3b0] ;  /* 0x0000ec0000047ab9 */ /* 0x000fe40000000a00 */
[----:B------:R-:W-:Y:S02]  /*0210*/  UIMAD.WIDE.U32 UR10, UR6, UR4, URZ ;  /* 0x00000004060a72a5 */ /* 0x000fe4000f8e003f */
[----:B------:R-:W-:-:S05]  /*0220*/  UMOV UR18, UR6 ;  /* 0x0000000600127c82 */ /* 0x000fca0008000000 */
[----:B------:R-:W-:Y:S02]  /*0230*/  @UP0 UMOV UR9, UR11 ;  /* 0x0000000b00090c82 */ /* 0x000fe40008000000 */
[----:B------:R-:W-:-:S04]  /*0240*/  @UP0 USHF.R.U32.HI UR18, URZ, UR5, UR9 ;  /* 0x000000053f120299 */ /* 0x000fc80008011609 */
[----:B------:R-:W-:-:S04]  /*0250*/  UIMAD UR7, UR18, UR7, URZ ;  /* 0x00000007120772a4 */ /* 0x000fc8000f8e023f */
.L_x_536:
[----:B------:R-:W-:Y:S01]  /*0260*/  UIADD3 UR9, UR6, -UR7, URZ ;  /* 0x8000000706097290 */ /* 0x000fe2000fffe03f */
[----:B------:R-:W-:Y:S01]  /*0270*/  ISETP.NE.U32.AND P0, PT, RZ, c[0x0][0x3e0], PT ;  /* 0x0000f800ff007a0c */ /* 0x000fe20003f05070 */
[----:B------:R-:W-:Y:S02]  /*0280*/  ULDC.64 UR4, c[0x0][0x3a8] ;  /* 0x0000ea0000047ab9 */ /* 0x000fe40000000a00 */
[----:B------:R-:W-:Y:S01]  /*0290*/  ULDC.64 UR6, c[0x0][0x3a0] ;  /* 0x0000e80000067ab9 */ /* 0x000fe20000000a00 */
[----:B------:R-:W-:Y:S01]  /*02a0*/  ISETP.NE.AND.EX P0, PT, RZ, c[0x0][0x3e4], PT, P0 ;  /* 0x0000f900ff007a0c */ /* 0x000fe20003f05300 */
[----:B------:R-:W-:Y:S02]  /*02b0*/  UISETP.NE.AND UP0, UPT, UR6, 0x1, UPT ;  /* 0x000000010600788c */ /* 0x000fe4000bf05270 */
[----:B------:R-:W-:-:S04]  /*02c0*/  UIMAD UR5, UR8, UR5, UR9 ;  /* 0x00000005080572a4 */ /* 0x000fc8000f8e0209 */
[----:B------:R-:W-:-:S03]  /*02d0*/  UIMAD.WIDE.U32 UR8, UR5, UR7, URZ ;  /* 0x00000007050872a5 */ /* 0x000fc6000f8e003f */
[----:B------:R-:W-:-:S04]  /*02e0*/  UMOV UR16, UR5 ;  /* 0x0000000500107c82 */ /* 0x000fc80008000000 */
[----:B------:R-:W-:Y:S02]  /*02f0*/  @UP0 UMOV UR7, UR9 ;  /* 0x0000000900070c82 */ /* 0x000fe40008000000 */
[----:B------:R-:W-:-:S04]  /*0300*/  @UP0 USHF.R.U32.HI UR16, URZ, UR4, UR7 ;  /* 0x000000043f100299 */ /* 0x000fc80008011607 */
[----:B------:R-:W-:-:S04]  /*0310*/  UIADD3 UR17, -UR16, URZ, URZ ;  /* 0x0000003f10117290 */ /* 0x000fc8000fffe13f */
[----:B------:R-:W-:Y:S01]  /*0320*/  UIMAD UR17, UR17, UR6, UR5 ;  /* 0x00000006111172a4 */ /* 0x000fe2000f8e0205 */
[----:B------:R-:W-:Y:S05]  /*0330*/  @!P0 BRA `(.L_x_537) ;  /* 0x0000008000008947 */ /* 0x000fea0003800000 */
[----:B------:R-:W-:Y:S02]  /*0340*/  UMOV UR4, 0x4 ;  /* 0x0000000400047882 */ /* 0x000fe40000000000 */
[----:B------:R-:W-:Y:S02]  /*0350*/  ULDC.64 UR6, c[0x0][0x3e0] ;  /* 0x0000f80000067ab9 */ /* 0x000fe40000000a00 */
[----:B------:R-:W-:-:S06]  /*0360*/  UIMAD.WIDE UR4, UR16, UR4, UR6 ;  /* 0x00000004100472a5 */ /* 0x000fcc000f8e0206 */
[----:B------:R-:W-:Y:S02]  /*0370*/  MOV R2, UR4 ;  /* 0x0000000400027c02 */ /* 0x000fe40008000f00 */
[----:B------:R-:W-:-:S05]  /*0380*/  MOV R3, UR5 ;  /* 0x0000000500037c02 */ /* 0x000fca0008000f00 */
[----:B------:R-:W2:Y:S02]  /*0390*/  LDG.E R0, [R2.64] ;  /* 0x0000001402007981 */ /* 0x000ea4000c1e1900 */
[----:B--2---:R1:W2:Y:S02]  /*03a0*/  R2UR UR5, R0 ;  /* 0x00000000000573c2 */ /* 0x0042a400000e0000 */
[----:B-12---:R-:W-:Y:S05]  /*03b0*/  BRA `(.L_x_538) ;  /* 0x000000f000007947 */ /* 0x006fea0003800000 */
.L_x_537:
[----:B------:R-:W-:-:S04]  /*03c0*/  ISETP.NE.U32.AND P0, PT, RZ, c[0x0][0x3d8], PT ;  /* 0x0000f600ff007a0c */ /* 0x000fc80003f05070 */
[----:B------:R-:W-:-:S13]  /*03d0*/  ISETP.NE.AND.EX P0, PT, RZ, c[0x0][0x3dc], PT, P0 ;  /* 0x0000f700ff007a0c */ /* 0x000fda0003f05300 */
[----:B------:R-:W-:Y:S05]  /*03e0*/  @!P0 BRA `(.L_x_539) ;  /* 0x000000b000008947 */ /* 0x000fea0003800000 */
[----:B------:R-:W-:Y:S02]  /*03f0*/  UMOV UR4, 0x4 ;  /* 0x0000000400047882 */ /* 0x000fe40000000000 */
[----:B------:R-:W-:Y:S02]  /*0400*/  ULDC.64 UR6, c[0x0][0x3d8] ;  /* 0x0000f60000067ab9 */ /* 0x000fe40000000a00 */
[----:B------:R-:W-:-:S06]  /*0410*/  UIMAD.WIDE UR4, UR16, UR4, UR6 ;  /* 0x00000004100472a5 */ /* 0x000fcc000f8e0206 */
[----:B------:R-:W-:Y:S02]  /*0420*/  MOV R2, UR4 ;  /* 0x0000000400027c02 */ /* 0x000fe40008000f00 */
[----:B------:R-:W-:-:S05]  /*0430*/  MOV R3, UR5 ;  /* 0x0000000500037c02 */ /* 0x000fca0008000f00 */
[----:B------:R-:W2:Y:S04]  /*0440*/  LDG.E R4, [R2.64] ;  /* 0x0000001402047981 */ /* 0x000ea8000c1e1900 */
[----:B------:R-:W3:Y:S01]  /*0450*/  LDG.E R0, [R2.64+0x4] ;  /* 0x0000041402007981 */ /* 0x000ee2000c1e1900 */
[----:B--2---:R-:W1:Y:S08]  /*0460*/  R2UR UR5, R4 ;  /* 0x00000000040573c2 */ /* 0x004e7000000e0000 */
[----:B---3--:R-:W1:Y:S02]  /*0470*/  R2UR UR4, R0 ;  /* 0x00000000000473c2 */ /* 0x008e6400000e0000 */
[----:B-1----:R-:W-:Y:S01]  /*0480*/  UIADD3 UR5, -UR5, UR4, URZ ;  /* 0x0000000405057290 */ /* 0x002fe2000fffe13f */
[----:B------:R-:W-:Y:S05]  /*0490*/  BRA `(.L_x_538) ;  /* 0x0000001000007947 */ /* 0x000fea0003800000 */
.L_x_539:
[----:B------:R-:W-:Y:S02]  /*04a0*/  ULDC UR5, c[0x0][0x3d4] ;  /* 0x0000f50000057ab9 */ /* 0x000fe40000000800 */
.L_x_538:
[----:B------:R-:W-:-:S04]  /*04b0*/  UIADD3 UR5, UR5, 0x3f, URZ ;  /* 0x0000003f05057890 */ /* 0x000fc8000fffe03f */
[----:B------:R-:W-:-:S04]  /*04c0*/  USHF.R.S32.HI UR4, URZ, 0x1f, UR5 ;  /* 0x0000001f3f047899 */ /* 0x000fc80008011405 */
[----:B------:R-:W-:-:S04]  /*04d0*/  ULEA.HI UR4, UR4, UR5, URZ, 0x6 ;  /* 0x0000000504047291 */ /* 0x000fc8000f8f303f */
[----:B------:R-:W-:-:S04]  /*04e0*/  USHF.R.S32.HI UR4, URZ, 0x6, UR4 ;  /* 0x000000063f047899 */ /* 0x000fc80008011404 */
[----:B------:R-:W-:-:S04]  /*04f0*/  UISETP.GE.AND UP0, UPT, UR18, UR4, UPT ;  /* 0x000000041200728c */ /* 0x000fc8000bf06270 */
[----:B------:R-:W-:Y:S01]  /*0500*/  USEL UR16, UR16, 0xffffffff, !UP0 ;  /* 0xffffffff10107887 */ /* 0x000fe2000c000000 */
[----:B------:R-:W-:Y:S05]  /*0510*/  BRA `(.L_x_540) ;  /* 0x0000049000007947 */ /* 0x000fea0003800000 */
.L_x_534:
        /* <DEDUP_REMOVED lines=22> */
.L_x_541:
        /* <DEDUP_REMOVED lines=8> */
.L_x_542:
        /* <DEDUP_REMOVED lines=22> */
.L_x_543:
        /* <DEDUP_REMOVED lines=14> */
.L_x_545:
[----:B------:R-:W-:Y:S02]  /*0940*/  ULDC UR5, c[0x0][0x3d4] ;  /* 0x0000f50000057ab9 */ /* 0x000fe40000000800 */
.L_x_544:
[----:B------:R-:W-:-:S04]  /*0950*/  UIADD3 UR5, UR5, 0x3f, URZ ;  /* 0x0000003f05057890 */ /* 0x000fc8000fffe03f */
[----:B------:R-:W-:-:S04]  /*0960*/  USHF.R.S32.HI UR4, URZ, 0x1f, UR5 ;  /* 0x0000001f3f047899 */ /* 0x000fc80008011405 */
[----:B------:R-:W-:-:S04]  /*0970*/  ULEA.HI UR4, UR4, UR5, URZ, 0x6 ;  /* 0x0000000504047291 */ /* 0x000fc8000f8f303f */
[----:B------:R-:W-:-:S04]  /*0980*/  USHF.R.S32.HI UR4, URZ, 0x6, UR4 ;  /* 0x000000063f047899 */ /* 0x000fc80008011404 */
[----:B------:R-:W-:-:S04]  /*0990*/  UISETP.GE.AND UP0, UPT, UR18, UR4, UPT ;  /* 0x000000041200728c */ /* 0x000fc8000bf06270 */
[----:B------:R-:W-:-:S06]  /*09a0*/  USEL UR16, UR16, 0xffffffff, !UP0 ;  /* 0xffffffff10107887 */ /* 0x000fcc000c000000 */
.L_x_540:
[----:B------:R-:W-:-:S13]  /*09b0*/  ISETP.LE.AND P0, PT, RZ, UR16, PT ;  /* 0x00000010ff007c0c */ /* 0x000fda000bf03270 */
[----:B------:R-:W-:Y:S05]  /*09c0*/  @!P0 EXIT ;  /* 0x000000000000894d */ /* 0x000fea0003800000 */
[----:B------:R-:W-:Y:S02]  /*09d0*/  ULDC.64 UR4, c[0x0][0x2c8] ;  /* 0x0000b20000047ab9 */ /* 0x000fe40000000a00 */
[----:B------:R-:W-:Y:S02]  /*09e0*/  UISETP.NE.U32.AND UP2, UPT, URZ, UR4, UPT ;  /* 0x000000043f00728c */ /* 0x000fe4000bf45070 */
[----:B------:R-:W-:Y:S02]  /*09f0*/  UMOV UR6, 0x4 ;  /* 0x0000000400067882 */ /* 0x000fe40000000000 */
[----:B------:R-:W-:Y:S02]  /*0a00*/  UISETP.NE.AND.EX UP2, UPT, URZ, UR5, UPT, UP2 ;  /* 0x000000053f00728c */ /* 0x000fe4000bf45320 */
[----:B------:R-:W-:Y:S02]  /*0a10*/  ULDC.64 UR8, c[0x0][0x2c8] ;  /* 0x0000b20000087ab9 */ /* 0x000fe40000000a00 */
[----:B------:R-:W-:-:S02]  /*0a20*/  UIMAD.WIDE UR8, UR16, UR6, UR8 ;  /* 0x00000006100872a5 */ /* 0x000fc4000f8e0208 */
[----:B------:R-:W-:Y:S01]  /*0a30*/  PLOP3.LUT P2, PT, PT, PT, UP2, 0x80, 0x0 ;  /* 0x000000000000781c */ /* 0x000fe20003f4f028 */
[----:B------:R-:W-:Y:S02]  /*0a40*/  ULDC.64 UR4, c[0x0][0x2d8] ;  /* 0x0000b60000047ab9 */ /* 0x000fe40000000a00 */
[----:B------:R-:W-:Y:S01]  /*0a50*/  UISETP.NE.U32.AND UP0, UPT, URZ, UR4, UPT ;  /* 0x000000043f00728c */ /* 0x000fe2000bf05070 */
[----:B------:R-:W-:Y:S02]  /*0a60*/  IMAD.U32 R6, RZ, RZ, UR8 ;  /* 0x00000008ff067e24 */ /* 0x000fe4000f8e00ff */
[----:B------:R-:W-:Y:S01]  /*0a70*/  IMAD.U32 R7, RZ, RZ, UR9 ;  /* 0x00000009ff077e24 */ /* 0x000fe2000f8e00ff */
[----:B------:R-:W-:-:S06]  /*0a80*/  UISETP.NE.AND.EX UP0, UPT, URZ, UR5, UPT, UP0 ;  /* 0x000000053f00728c */ /* 0x000fcc000bf05300 */
[----:B------:R-:W2:Y:S01]  /*0a90*/  @P2 LDG.E R4, [R6.64] ;  /* 0x0000001406042981 */ /* 0x000ea2000c1e1900 */
[----:B------:R-:W-:Y:S01]  /*0aa0*/  ULDC.64 UR4, c[0x0][0x2d8] ;  /* 0x0000b60000047ab9 */ /* 0x000fe20000000a00 */
[----:B------:R-:W-:-:S03]  /*0ab0*/  PLOP3.LUT P0, PT, PT, PT, UP0, 0x80, 0x0 ;  /* 0x000000000000781c */ /* 0x000fc60003f0f008 */
[----:B------:R-:W-:-:S06]  /*0ac0*/  @UP0 UIMAD.WIDE UR4, UR16, UR6, UR4 ;  /* 0x00000006100402a5 */ /* 0x000fcc000f8e0204 */
[----:B------:R-:W-:Y:S01]  /*0ad0*/  MOV R2, UR4 ;  /* 0x0000000400027c02 */ /* 0x000fe20008000f00 */
[----:B------:R-:W-:Y:S01]  /*0ae0*/  IMAD.U32 R3, RZ, RZ, UR5 ;  /* 0x00000005ff037e24 */ /* 0x000fe2000f8e00ff */
[----:B------:R-:W-:Y:S02]  /*0af0*/  ULDC.64 UR4, c[0x0][0x2d0] ;  /* 0x0000b40000047ab9 */ /* 0x000fe40000000a00 */
[----:B------:R-:W-:Y:S01]  /*0b00*/  UISETP.NE.U32.AND UP1, UPT, URZ, UR4, UPT ;  /* 0x000000043f00728c */ /* 0x000fe2000bf25070 */
[----:B------:R-:W-:Y:S01]  /*0b10*/  MOV R5, RZ ;  /* 0x000000ff00057202 */ /* 0x000fe20000000f00 */
[----:B------:R1:W3:Y:S01]  /*0b20*/  @P0 LDG.E R0, [R2.64] ;  /* 0x0000001402000981 */ /* 0x0002e2000c1e1900 */
[----:B------:R-:W-:Y:S01]  /*0b30*/  IMAD.MOV.U32 R8, RZ, RZ, RZ ;  /* 0x000000ffff087224 */ /* 0x000fe200078e00ff */
[----:B------:R-:W-:-:S03]  /*0b40*/  UISETP.NE.AND.EX UP1, UPT, URZ, UR5, UPT, UP1 ;  /* 0x000000053f00728c */ /* 0x000fc6000bf25310 */
[----:B------:R-:W-:Y:S01]  /*0b50*/  ULDC.64 UR4, c[0x0][0x2d0] ;  /* 0x0000b40000047ab9 */ /* 0x000fe20000000a00 */
[----:B------:R4:W5:Y:S01]  /*0b60*/  @P2 LDG.E R5, [R6.64] ;  /* 0x0000001406052981 */ /* 0x000962000c1e1900 */
[----:B------:R-:W-:Y:S01]  /*0b70*/  UIMAD.WIDE UR4, UR16, UR6, UR4 ;  /* 0x00000006100472a5 */ /* 0x000fe2000f8e0204 */
[----:B------:R-:W-:-:S05]  /*0b80*/  PLOP3.LUT P1, PT, PT, PT, UP1, 0x80, 0x0 ;  /* 0x000000000000781c */ /* 0x000fca0003f2f018 */
[----:B-1----:R-:W-:Y:S01]  /*0b90*/  MOV R2, UR4 ;  /* 0x0000000400027c02 */ /* 0x002fe20008000f00 */
[----:B------:R-:W-:-:S07]  /*0ba0*/  IMAD.U32 R3, RZ, RZ, UR5 ;  /* 0x00000005ff037e24 */ /* 0x000fce000f8e00ff */
[----:B------:R4:W5:Y:S01]  /*0bb0*/  @P1 LDG.E R8, [R2.64] ;  /* 0x0000001402081981 */ /* 0x000962000c1e1900 */
[----:B------:R-:W-:Y:S02]  /*0bc0*/  ULDC UR15, c[0x0][0x168] ;  /* 0x00005a00000f7ab9 */ /* 0x000fe40000000800 */
[----:B------:R-:W-:Y:S02]  /*0bd0*/  UMOV UR22, URZ ;  /* 0x0000003f00167c82 */ /* 0x000fe40008000000 */
[----:B------:R-:W-:Y:S01]  /*0be0*/  ULDC UR14, c[0x0][0x198] ;  /* 0x00006600000e7ab9 */ /* 0x000fe20000000800 */
[----:B--2---:R-:W1:Y:S02]  /*0bf0*/  @P2 R2UR UR5, R4 ;  /* 0x00000000040523c2 */ /* 0x004e6400000e0000 */
[----:B-1----:R-:W-:-:S04]  /*0c00*/  @UP2 ULEA UR5, UR16, UR5, 0x6 ;  /* 0x0000000510052291 */ /* 0x002fc8000f8e303f */
[----:B------:R-:W-:-:S04]  /*0c10*/  @UP2 USHF.R.S32.HI UR4, URZ, 0x1f, UR5 ;  /* 0x0000001f3f042899 */ /* 0x000fc80008011405 */
[----:B------:R-:W-:Y:S01]  /*0c20*/  @UP2 ULEA.HI UR4, UR4, UR5, URZ, 0x6 ;  /* 0x0000000504042291 */ /* 0x000fe2000f8f303f */
[----:B---3--:R4:W1:Y:S03]  /*0c30*/  @P0 R2UR UR15, R0 ;  /* 0x00000000000f03c2 */ /* 0x00886600000e0000 */
[----:B------:R-:W-:Y:S01]  /*0c40*/  @UP2 ULOP3.LUT UR22, UR4, 0xffffffc0, URZ, 0xc0, !UPT ;  /* 0xffffffc004162892 */ /* 0x000fe2000f8ec03f */
[----:B-1--4-:R-:W-:Y:S06]  /*0c50*/  @P0 BRA `(.L_x_546) ;  /* 0x0000006000000947 */ /* 0x012fec0003800000 */
[----:B------:R-:W-:Y:S05]  /*0c60*/  @!P2 BRA `(.L_x_546) ;  /* 0x000000500000a947 */ /* 0x000fea0003800000 */
[----:B------:R-:W2:Y:S04]  /*0c70*/  LDG.E R4, [R6.64] ;  /* 0x0000001406047981 */ /* 0x000ea8000c1e1900 */
[----:B------:R-:W3:Y:S01]  /*0c80*/  LDG.E R0, [R6.64+0x4] ;  /* 0x0000041406007981 */ /* 0x000ee2000c1e1900 */
[----:B--2---:R-:W1:Y:S08]  /*0c90*/  R2UR UR15, R4 ;  /* 0x00000000040f73c2 */ /* 0x004e7000000e0000 */
[----:B---3--:R-:W1:Y:S02]  /*0ca0*/  R2UR UR4, R0 ;  /* 0x00000000000473c2 */ /* 0x008e6400000e0000 */
[----:B-1----:R-:W-:-:S06]  /*0cb0*/  UIADD3 UR15, -UR15, UR4, URZ ;  /* 0x000000040f0f7290 */ /* 0x002fcc000fffe13f */
.L_x_546:
[----:B------:R-:W-:-:S04]  /*0cc0*/  ISETP.NE.U32.AND P0, PT, RZ, c[0x0][0x2e0], PT ;  /* 0x0000b800ff007a0c */ /* 0x000fc80003f05070 */
[----:B------:R-:W-:-:S13]  /*0cd0*/  ISETP.NE.AND.EX P0, PT, RZ, c[0x0][0x2e4], PT, P0 ;  /* 0x0000b900ff007a0c */ /* 0x000fda0003f05300 */
[----:B------:R-:W-:Y:S05]  /*0ce0*/  @!P0 BRA `(.L_x_547) ;  /* 0x0000007000008947 */ /* 0x000fea0003800000 */
[----:B------:R-:W-:Y:S02]  /*0cf0*/  ULDC.64 UR4, c[0x0][0x2e0] ;  /* 0x0000b80000047ab9 */ /* 0x000fe40000000a00 */
[----:B------:R-:W-:-:S06]  /*0d00*/  UIMAD.WIDE UR4, UR16, UR6, UR4 ;  /* 0x00000006100472a5 */ /* 0x000fcc000f8e0204 */
[----:B------:R-:W-:Y:S02]  /*0d10*/  MOV R2, UR4 ;  /* 0x0000000400027c02 */ /* 0x000fe40008000f00 */
[----:B------:R-:W-:-:S05]  /*0d20*/  MOV R3, UR5 ;  /* 0x0000000500037c02 */ /* 0x000fca0008000f00 */
[----:B------:R-:W2:Y:S02]  /*0d30*/  LDG.E R0, [R2.64] ;  /* 0x0000001402007981 */ /* 0x000ea4000c1e1900 */
[----:B--2---:R1:W2:Y:S02]  /*0d40*/  R2UR UR14, R0 ;  /* 0x00000000000e73c2 */ /* 0x0042a400000e0000 */
[----:B-12---:R-:W-:Y:S05]  /*0d50*/  BRA `(.L_x_548) ;  /* 0x0000006000007947 */ /* 0x006fea0003800000 */
.L_x_547:
[----:B------:R-:W-:Y:S05]  /*0d60*/  @!P1 BRA `(.L_x_548) ;  /* 0x0000005000009947 */ /* 0x000fea0003800000 */
[----:B------:R1:W2:Y:S04]  /*0d70*/  LDG.E R0, [R2.64] ;  /* 0x0000001402007981 */ /* 0x0002a8000c1e1900 */
[----:B-1----:R-:W3:Y:S01]  /*0d80*/  LDG.E R2, [R2.64+0x4] ;  /* 0x0000041402027981 */ /* 0x002ee2000c1e1900 */
[----:B--2---:R-:W1:Y:S08]  /*0d90*/  R2UR UR14, R0 ;  /* 0x00000000000e73c2 */ /* 0x004e7000000e0000 */
[----:B---3--:R-:W1:Y:S02]  /*0da0*/  R2UR UR4, R2 ;  /* 0x00000000020473c2 */ /* 0x008e6400000e0000 */
[----:B-1----:R-:W-:-:S06]  /*0db0*/  UIADD3 UR14, -UR14, UR4, URZ ;  /* 0x000000040e0e7290 */ /* 0x002fcc000fffe13f */
.L_x_548:
[----:B------:R-:W-:Y:S01]  /*0dc0*/  USHF.L.U32 UR9, UR18, 0x6, URZ ;  /* 0x0000000612097899 */ /* 0x000fe2000800063f */
[----:B------:R-:W-:Y:S01]  /*0dd0*/  PLOP3.LUT P1, PT, PT, PT, PT, 0x80, 0x0 ;  /* 0x000000000000781c */ /* 0x000fe20003f2f070 */
[----:B------:R-:W-:Y:S01]  /*0de0*/  ULDC UR4, c[0x0][0x2a4] ;  /* 0x0000a90000047ab9 */ /* 0x000fe20000000800 */
[----:B------:R-:W-:Y:S01]  /*0df0*/  CS2R R126, SRZ ;  /* 0x00000000007e7805 */ /* 0x000fe2000001ff00 */
[----:B------:R-:W-:Y:S01]  /*0e00*/  UIADD3 UR6, UR9, UR15, -UR14 ;  /* 0x0000000f09067290 */ /* 0x000fe2000fffe80e */
[----:B------:R-:W-:Y:S01]  /*0e10*/  CS2R R124, SRZ ;  /* 0x00000000007c7805 */ /* 0x000fe2000001ff00 */
[----:B------:R-:W-:Y:S01]  /*0e20*/  UIADD3 UR5, UR15, 0x3f, URZ ;  /* 0x0000003f0f057890 */ /* 0x000fe2000fffe03f */
[----:B------:R-:W-:Y:S01]  /*0e30*/  CS2R R130, SRZ ;  /* 0x0000000000827805 */ /* 0x000fe2000001ff00 */
[----:B------:R-:W-:Y:S01]  /*0e40*/  UIADD3 UR4, UR6, -UR4, URZ ;  /* 0x8000000406047290 */ /* 0x000fe2000fffe03f */
[----:B------:R-:W-:Y:S01]  /*0e50*/  CS2R R128, SRZ ;  /* 0x0000000000807805 */ /* 0x000fe2000001ff00 */
[----:B------:R-:W-:Y:S01]  /*0e60*/  CS2R R122, SRZ ;  /* 0x00000000007a7805 */ /* 0x000fe2000001ff00 */
[----:B------:R-:W-:Y:S01]  /*0e70*/  CS2R R120, SRZ ;  /* 0x0000000000787805 */ /* 0x000fe2000001ff00 */
[----:B------:R-:W-:Y:S01]  /*0e80*/  USHF.R.S32.HI UR13, URZ, 0x1f, UR4 ;  /* 0x0000001f3f0d7899 */ /* 0x000fe20008011404 */
[----:B------:R-:W-:Y:S01]  /*0e90*/  IMAD.MOV.U32 R9, RZ, RZ, RZ ;  /* 0x000000ffff097224 */ /* 0x000fe200078e00ff */
[----:B------:R-:W-:Y:S01]  /*0ea0*/  CS2R R10, SRZ ;  /* 0x00000000000a7805 */ /* 0x000fe2000001ff00 */
[----:B------:R-:W-:Y:S01]  /*0eb0*/  IMAD.MOV.U32 R118, RZ, RZ, RZ ;  /* 0x000000ffff767224 */ /* 0x000fe200078e00ff */
[----:B------:R-:W-:Y:S01]  /*0ec0*/  ULEA.HI UR13, UR13, UR4, URZ, 0x6 ;  /* 0x000000040d0d7291 */ /* 0x000fe2000f8f303f */
[----:B------:R-:W-:Y:S01]  /*0ed0*/  MOV R116, RZ ;  /* 0x000000ff00747202 */ /* 0x000fe20000000f00 */
[----:B------:R-:W-:Y:S01]  /*0ee0*/  USHF.R.S32.HI UR4, URZ, 0x1f, UR5 ;  /* 0x0000001f3f047899 */ /* 0x000fe20008011405 */
[----:B------:R-:W-:Y:S01]  /*0ef0*/  IMAD.MOV.U32 R110, RZ, RZ, RZ ;  /* 0x000000ffff6e7224 */ /* 0x000fe200078e00ff */
[----:B------:R-:W-:Y:S01]  /*0f00*/  USHF.R.S32.HI UR13, URZ, 0x6, UR13 ;  /* 0x000000063f0d7899 */ /* 0x000fe2000801140d */
[----:B------:R-:W-:Y:S01]  /*0f10*/  CS2R R12, SRZ ;  /* 0x00000000000c7805 */ /* 0x000fe2000001ff00 */
        /* <DEDUP_REMOVED lines=53> */
[--C-:B------:R-:W-:Y:S01]  /*1270*/  SHF.R.S32.HI R9, RZ, 0x1f, R33.reuse ;  /* 0x0000001fff097819 */ /* 0x100fe20000011421 */
[----:B------:R-:W-:Y:S01]  /*1280*/  UIMAD UR6, UR22, 0xc0, URZ ;  /* 0x000000c0160678a4 */ /* 0x000fe2000f8e023f */
[----:B------:R-:W-:Y:S01]  /*1290*/  SHF.R.S32.HI R10, RZ, 0x1f, R33 ;  /* 0x0000001fff0a7819 */ /* 0x000fe20000011421 */
[----:B------:R-:W-:Y:S01]  /*12a0*/  ULDC.64 UR4, c[0x0][0x248] ;  /* 0x0000920000047ab9 */ /* 0x000fe20000000a00 */
[CC--:B------:R-:W-:Y:S01]  /*12b0*/  LEA.HI R32, R9.reuse, R33.reuse, RZ, 0x5 ;  /* 0x0000002109207211 */ /* 0x0c0fe200078f28ff */
[----:B------:R-:W-:Y:S01]  /*12c0*/  UISETP.NE.AND UP0, UPT, UR4, 0x1, UPT ;  /* 0x000000010400788c */ /* 0x000fe2000bf05270 */
[----:B------:R-:W-:Y:S01]  /*12d0*/  LEA.HI R29, R9, R33, RZ, 0x3 ;  /* 0x00000021091d7211 */ /* 0x000fe200078f18ff */
[----:B------:R-:W-:Y:S01]  /*12e0*/  IMAD.U32 R0, RZ, RZ, UR6 ;  /* 0x00000006ff007e24 */ /* 0x000fe2000f8e00ff */
[----:B------:R-:W-:Y:S01]  /*12f0*/  SHF.R.S32.HI R4, RZ, 0x5, R32 ;  /* 0x00000005ff047819 */ /* 0x000fe20000011420 */
[----:B------:R-:W-:Y:S01]  /*1300*/  ULDC UR4, c[0x0][0x250] ;  /* 0x0000940000047ab9 */ /* 0x000fe20000000800 */
[----:B------:R-:W-:Y:S01]  /*1310*/  SHF.R.S32.HI R242, RZ, 0x3, R29 ;  /* 0x00000003fff27819 */ /* 0x000fe2000001141d */
[----:B------:R-:W-:Y:S01]  /*1320*/  UMOV UR8, UR17 ;  /* 0x0000001100087c82 */ /* 0x000fe20008000000 */
[----:B------:R-:W-:Y:S01]  /*1330*/  IADD3 R24, P1, R33, UR6, RZ ;  /* 0x0000000621187c10 */ /* 0x000fe2000ff3e0ff */
[----:B------:R-:W-:Y:S01]  /*1340*/  UIMAD.WIDE.U32 UR6, UR17, UR5, URZ ;  /* 0x00000005110672a5 */ /* 0x000fe2000f8e003f */
[----:B------:R-:W-:Y:S01]  /*1350*/  LEA.HI R3, R32, R4, RZ, 0x1 ;  /* 0x0000000420037211 */ /* 0x000fe200078f08ff */
[----:B------:R-:W-:Y:S01]  /*1360*/  USHF.R.S32.HI UR19, URZ, 0x1f, UR17 ;  /* 0x0000001f3f137899 */ /* 0x000fe20008011411 */
[----:B------:R-:W-:Y:S01]  /*1370*/  SHF.R.S32.HI R7, RZ, 0x1f, R242 ;  /* 0x0000001fff077819 */ /* 0x000fe200000114f2 */
[----:B------:R-:W-:Y:S01]  /*1380*/  IMAD.MOV.U32 R220, RZ, RZ, 0x20 ;  /* 0x00000020ffdc7424 */ /* 0x000fe200078e00ff */
[C---:B-----5:R-:W-:Y:S01]  /*1390*/  IADD3 R6, P2, R242.reuse, R5, RZ ;  /* 0x00000005f2067210 */ /* 0x060fe20007f5e0ff */
[----:B------:R-:W-:Y:S01]  /*13a0*/  IMAD.MOV.U32 R222, RZ, RZ, 0x40 ;  /* 0x00000040ffde7424 */ /* 0x000fe200078e00ff */
[----:B------:R-:W-:Y:S01]  /*13b0*/  IADD3 R2, P0, R242, R8, RZ ;  /* 0x00000008f2027210 */ /* 0x000fe20007f1e0ff */
[----:B------:R-:W-:Y:S01]  /*13c0*/  @UP0 UMOV UR5, UR7 ;  /* 0x0000000700050c82 */ /* 0x000fe20008000000 */
[----:B------:R-:W-:Y:S01]  /*13d0*/  LEA.HI R31, R9, R33, RZ, 0x4 ;  /* 0x00000021091f7211 */ /* 0x000fe200078f20ff */
[----:B------:R-:W-:Y:S01]  /*13e0*/  @UP0 USHF.R.U32.HI UR8, URZ, UR4, UR5 ;  /* 0x000000043f080299 */ /* 0x000fe20008011605 */
[----:B------:R-:W-:Y:S01]  /*13f0*/  LEA.HI.X.SX32 R25, R0, R10, 0x1, P1 ;  /* 0x0000000a00197211 */ /* 0x000fe200008f0eff */
[----:B------:R-:W-:Y:S01]  /*1400*/  ULDC.64 UR6, c[0x0][0x1e0] ;  /* 0x0000780000067ab9 */ /* 0x000fe20000000a00 */
[----:B------:R-:W-:Y:S01]  /*1410*/  LOP3.LUT R0, R3, 0xfffffffe, RZ, 0xc0, !PT ;  /* 0xfffffffe03007812 */ /* 0x000fe200078ec0ff */
[----:B------:R-:W-:Y:S01]  /*1420*/  USHF.R.S32.HI UR11, URZ, 0x1f, UR8 ;  /* 0x0000001f3f0b7899 */ /* 0x000fe20008011408 */
[-C--:B------:R-:W-:Y:S01]  /*1430*/  LEA.HI.X.SX32 R5, R5, R7.reuse, 0x1, P2 ;  /* 0x0000000705057211 */ /* 0x080fe200010f0eff */
[----:B------:R-:W-:Y:S01]  /*1440*/  IMAD.U32 R14, RZ, RZ, UR8 ;  /* 0x00000008ff0e7e24 */ /* 0x000fe2000f8e00ff */
[----:B------:R-:W-:Y:S01]  /*1450*/  LEA.HI.X.SX32 R3, R8, R7, 0x1, P0 ;  /* 0x0000000708037211 */ /* 0x000fe200000f0eff */
[----:B------:R-:W-:Y:S01]  /*1460*/  IMAD.IADD R229, R4, 0x1, -R0 ;  /* 0x0000000104e57824 */ /* 0x000fe200078e0a00 */
[----:B------:R-:W-:Y:S01]  /*1470*/  SHF.R.S32.HI R7, RZ, 0x4, R31 ;  /* 0x00000004ff077819 */ /* 0x000fe2000001141f */
[----:B------:R-:W-:Y:S01]  /*1480*/  UIMAD UR6, UR11, UR6, URZ ;  /* 0x000000060b0672a4 */ /* 0x000fe2000f8e023f */
[----:B------:R-:W-:Y:S01]  /*1490*/  LEA.HI R19, R9, R33, RZ, 0x2 ;  /* 0x0000002109137211 */ /* 0x000fe200078f10ff */
[----:B------:R-:W-:Y:S01]  /*14a0*/  ULDC.64 UR4, c[0x0][0x1b0] ;  /* 0x00006c0000047ab9 */ /* 0x000fe20000000a00 */
[----:B------:R-:W-:Y:S01]  /*14b0*/  LEA.HI R4, R31, R7, RZ, 0x1 ;  /* 0x000000071f047211 */ /* 0x000fe200078f08ff */
[----:B------:R-:W-:Y:S01]  /*14c0*/  UIMAD UR4, UR11, UR4, URZ ;  /* 0x000000040b0472a4 */ /* 0x000fe2000f8e023f */
[--C-:B------:R-:W-:Y:S01]  /*14d0*/  SHF.R.S32.HI R8, RZ, 0x2, R19.reuse ;  /* 0x00000002ff087819 */ /* 0x100fe20000011413 */
[----:B------:R-:W-:Y:S01]  /*14e0*/  UIMAD UR23, UR8, UR7, UR6 ;  /* 0x00000007081772a4 */ /* 0x000fe2000f8e0206 */
[----:B------:R-:W-:Y:S01]  /*14f0*/  SHF.R.S32.HI R0, RZ, 0x1f, R19 ;  /* 0x0000001fff007819 */ /* 0x000fe20000011413 */
[----:B------:R-:W-:Y:S01]  /*1500*/  USHF.R.S32.HI UR11, URZ, 0x1f, UR16 ;  /* 0x0000001f3f0b7899 */ /* 0x000fe20008011410 */
[----:B------:R-:W-:Y:S01]  /*1510*/  LOP3.LUT R4, R4, 0xfffffffe, RZ, 0xc0, !PT ;  /* 0xfffffffe04047812 */ /* 0x000fe200078ec0ff */
[----:B------:R-:W-:Y:S01]  /*1520*/  ULDC.64 UR6, c[0x0][0x180] ;  /* 0x0000600000067ab9 */ /* 0x000fe20000000a00 */
[----:B------:R-:W-:Y:S01]  /*1530*/  LEA.HI R0, R0, R8, RZ, 0x3 ;  /* 0x0000000800007211 */ /* 0x000fe200078f18ff */
[----:B------:R-:W-:Y:S01]  /*1540*/  UIMAD UR24, UR19, UR6, URZ ;  /* 0x00000006131872a4 */ /* 0x000fe2000f8e023f */
[----:B------:R-:W-:Y:S01]  /*1550*/  IMAD.SHL.U32 R28, R229, 0x400, RZ ;  /* 0x00000400e51c7824 */ /* 0x000fe200078e00ff */
[----:B------:R-:W-:Y:S01]  /*1560*/  USEL UR6, UR11, URZ, !UP1 ;  /* 0x0000003f0b067287 */ /* 0x000fe2000c800000 */
[----:B------:R-:W-:Y:S01]  /*1570*/  IMAD.IADD R22, R7, 0x1, -R4 ;  /* 0x0000000107167824 */ /* 0x000fe200078e0a04 */
[----:B------:R-:W-:Y:S01]  /*1580*/  LOP3.LUT R0, R0, 0xfffffff8, RZ, 0xc0, !PT ;  /* 0xfffffff800007812 */ /* 0x000fe200078ec0ff */
[----:B------:R-:W-:Y:S01]  /*1590*/  UIMAD UR12, UR8, UR5, UR4 ;  /* 0x00000005080c72a4 */ /* 0x000fe2000f8e0204 */
[----:B------:R-:W-:Y:S01]  /*15a0*/  LOP3.LUT R7, R29, 0xfffffff8, RZ, 0xc0, !PT ;  /* 0xfffffff81d077812 */ /* 0x000fe200078ec0ff */
[----:B------:R-:W-:Y:S01]  /*15b0*/  USEL UR8, UR16, URZ, !UP1 ;  /* 0x0000003f10087287 */ /* 0x000fe2000c800000 */
[----:B------:R-:W-:Y:S01]  /*15c0*/  LEA.HI R4, R9, R33, RZ, 0x6 ;  /* 0x0000002109047211 */ /* 0x000fe200078f30ff */
[----:B------:R-:W-:Y:S01]  /*15d0*/  IMAD.IADD R18, R8, 0x1, -R0 ;  /* 0x0000000108127824 */ /* 0x000fe200078e0a00 */
[----:B------:R-:W-:Y:S01]  /*15e0*/  ULDC.64 UR4, c[0x0][0x1e8] ;  /* 0x00007a0000047ab9 */ /* 0x000fe20000000a00 */
[----:B------:R-:W-:Y:S01]  /*15f0*/  IMAD.IADD R20, R33, 0x1, -R7 ;  /* 0x0000000121147824 */ /* 0x000fe200078e0a07 */
[----:B------:R-:W-:Y:S01]  /*1600*/  SHF.R.S32.HI R21, RZ, 0x6, R4 ;  /* 0x00000006ff157819 */ /* 0x000fe20000011404 */
[----:B------:R-:W-:Y:S01]  /*1610*/  IMAD.U32 R0, RZ, RZ, UR18 ;  /* 0x00000012ff007e24 */ /* 0x000fe2000f8e00ff */
[----:B------:R-:W-:Y:S01]  /*1620*/  UIMAD UR4, UR6, UR4, URZ ;  /* 0x00000004060472a4 */ /* 0x000fe2000f8e023f */
[----:B------:R-:W-:Y:S01]  /*1630*/  IMAD.SHL.U32 R16, R20, 0x8, RZ ;  /* 0x0000000814107824 */ /* 0x000fe200078e00ff */
[----:B------:R-:W-:Y:S01]  /*1640*/  LOP3.LUT P0, RZ, R18, 0x4, RZ, 0xc0, !PT ;  /* 0x0000000412ff7812 */ /* 0x000fe2000780c0ff */
[----:B------:R-:W-:Y:S01]  /*1650*/  IMAD.WIDE R12, R0, 0x40, R2 ;  /* 0x00000040000c7825 */ /* 0x000fe200078e0202 */
[----:B------:R-:W-:Y:S01]  /*1660*/  UIMAD UR7, UR17, UR7, UR24 ;  /* 0x00000007110772a4 */ /* 0x000fe2000f8e0218 */
[----:B------:R-:W-:Y:S01]  /*1670*/  CS2R R130, SRZ ;  /* 0x0000000000827805 */ /* 0x000fe2000001ff00 */
[----:B------:R-:W-:Y:S01]  /*1680*/  SHF.R.S32.HI R17, RZ, 0x1f, R16 ;  /* 0x0000001fff117819 */ /* 0x000fe20000011410 */
[----:B------:R-:W-:Y:S01]  /*1690*/  IMAD.SHL.U32 R0, R242, 0x40, RZ ;  /* 0x00000040f2007824 */ /* 0x000fe200078e00ff */
[----:B------:R-:W-:Y:S01]  /*16a0*/  USEL UR11, UR11, URZ, !UP2 ;  /* 0x0000003f0b0b7287 */ /* 0x000fe2000d000000 */
[C---:B------:R-:W-:Y:S01]  /*16b0*/  IMAD R2, R5.reuse, c[0x0][0x178], RZ ;  /* 0x00005e0005027a24 */ /* 0x040fe200078e02ff */
[----:B------:R-:W-:Y:S01]  /*16c0*/  USHF.R.S32.HI UR24, URZ, 0x1f, UR13 ;  /* 0x0000001f3f187899 */ /* 0x000fe2000801140d */
[----:B------:R-:W-:Y:S01]  /*16d0*/  IMAD R3, R5, c[0x0][0x208], RZ ;  /* 0x0000820005037a24 */ /* 0x000fe200078e02ff */
[----:B------:R-:W-:Y:S01]  /*16e0*/  LOP3.LUT R0, R0, 0x1c0, RZ, 0xc0, !PT ;  /* 0x000001c000007812 */ /* 0x000fe200078ec0ff */
[----:B------:R-:W-:Y:S01]  /*16f0*/  IMAD R8, R6, c[0x0][0x17c], R2 ;  /* 0x00005f0006087a24 */ /* 0x000fe200078e0202 */
[----:B------:R-:W-:Y:S01]  /*1700*/  ISETP.GE.AND P6, PT, R16, c[0x0][0x1cc], PT ;  /* 0x0000730010007a0c */ /* 0x000fe20003fc6270 */
[--C-:B------:R-:W-:Y:S01]  /*1710*/  IMAD.WIDE.U32 R4, R6, c[0x0][0x178], R16.reuse ;  /* 0x00005e0006047a25 */ /* 0x100fe200078e0010 */
[----:B------:R-:W-:Y:S01]  /*1720*/  LOP3.LUT R7, R0, 0x38, R16, 0xf8, !PT ;  /* 0x0000003800077812 */ /* 0x000fe200078ef810 */
[----:B------:R-:W-:Y:S01]  /*1730*/  CS2R R128, SRZ ;  /* 0x0000000000807805 */ /* 0x000fe2000001ff00 */
[----:B------:R-:W-:Y:S01]  /*1740*/  SHF.R.U32.HI R0, RZ, 0x3, R0 ;  /* 0x00000003ff007819 */ /* 0x000fe20000011600 */
[----:B------:R-:W-:Y:S01]  /*1750*/  IMAD.SHL.U32 R30, R21, 0x200, RZ ;  /* 0x00000200151e7824 */ /* 0x000fe200078e00ff */
[----:B------:R-:W-:Y:S01]  /*1760*/  IADD3 R23, R16, 0x40, RZ ;  /* 0x0000004010177810 */ /* 0x000fe20007ffe0ff */
[----:B------:R-:W-:Y:S01]  /*1770*/  IMAD.WIDE.U32 R10, R14, c[0x0][0x1e0], R16 ;  /* 0x000078000e0a7a25 */ /* 0x000fe200078e0010 */
[----:B------:R-:W-:Y:S01]  /*1780*/  IADD3 R26, R16, 0x80, RZ ;  /* 0x00000080101a7810 */ /* 0x000fe20007ffe0ff */
[----:B------:R-:W-:Y:S01]  /*1790*/  CS2R R126, SRZ ;  /* 0x00000000007e7805 */ /* 0x000fe2000001ff00 */
[----:B------:R-:W-:Y:S01]  /*17a0*/  LOP3.LUT R228, R30, R7, R0, 0xf6, !PT ;  /* 0x000000071ee47212 */ /* 0x000fe200078ef600 */
[----:B------:R-:W-:Y:S01]  /*17b0*/  IMAD.IADD R9, R5, 0x1, R8 ;  /* 0x0000000105097824 */ /* 0x000fe200078e0208 */
[----:B------:R-:W-:Y:S01]  /*17c0*/  IADD3 R5, R11, UR23, RZ ;  /* 0x000000170b057c10 */ /* 0x000fe2000fffe0ff */
[----:B------:R-:W-:Y:S01]  /*17d0*/  IMAD R15, R6, c[0x0][0x20c], R3 ;  /* 0x00008300060f7a24 */ /* 0x000fe200078e0203 */
[----:B------:R-:W-:Y:S01]  /*17e0*/  ISETP.GE.AND P5, PT, R23, c[0x0][0x1cc], PT ;  /* 0x0000730017007a0c */ /* 0x000fe20003fa6270 */
[----:B------:R-:W-:Y:S01]  /*17f0*/  IMAD.MOV.U32 R8, RZ, RZ, R4 ;  /* 0x000000ffff087224 */ /* 0x000fe200078e0004 */
[----:B------:R-:W-:Y:S01]  /*1800*/  ISETP.GE.AND P3, PT, R26, c[0x0][0x1cc], PT ;  /* 0x000073001a007a0c */ /* 0x000fe20003f66270 */
[----:B------:R-:W-:Y:S01]  /*1810*/  IMAD.WIDE.U32 R2, R6, c[0x0][0x208], R16 ;  /* 0x0000820006027a25 */ /* 0x000fe200078e0010 */
[----:B------:R-:W-:Y:S01]  /*1820*/  CS2R R124, SRZ ;  /* 0x00000000007c7805 */ /* 0x000fe2000001ff00 */
[----:B------:R-:W-:Y:S01]  /*1830*/  CS2R R122, SRZ ;  /* 0x00000000007a7805 */ /* 0x000fe2000001ff00 */
[----:B------:R-:W-:Y:S01]  /*1840*/  CS2R R120, SRZ ;  /* 0x0000000000787805 */ /* 0x000fe2000001ff00 */
[----:B------:R-:W-:Y:S01]  /*1850*/  IMAD.MOV.U32 R4, RZ, RZ, R10 ;  /* 0x000000ffff047224 */ /* 0x000fe200078e000a */
[----:B------:R-:W-:Y:S01]  /*1860*/  CS2R R118, SRZ ;  /* 0x0000000000767805 */ /* 0x000fe2000001ff00 */
[----:B------:R-:W-:Y:S01]  /*1870*/  IMAD.SHL.U32 R0, R18, 0x40, RZ ;  /* 0x0000004012007824 */ /* 0x000fe200078e00ff */
[----:B------:R-:W-:Y:S01]  /*1880*/  CS2R R116, SRZ ;  /* 0x0000000000747805 */ /* 0x000fe2000001ff00 */
[----:B------:R-:W-:Y:S01]  /*1890*/  IMAD.U32 R10, RZ, RZ, UR17 ;  /* 0x00000011ff0a7e24 */ /* 0x000fe2000f8e00ff */
[----:B------:R-:W-:Y:S01]  /*18a0*/  CS2R R114, SRZ ;  /* 0x0000000000727805 */ /* 0x000fe2000001ff00 */
[----:B------:R-:W-:Y:S01]  /*18b0*/  IMAD.MOV.U32 R6, RZ, RZ, R2 ;  /* 0x000000ffff067224 */ /* 0x000fe200078e0002 */
[----:B------:R-:W-:Y:S01]  /*18c0*/  LOP3.LUT R0, R0, 0x1c0, RZ, 0xc0, !PT ;  /* 0x000001c000007812 */ /* 0x000fe200078ec0ff */
[----:B------:R-:W-:Y:S01]  /*18d0*/  IMAD.SHL.U32 R2, R21, 0x8, RZ ;  /* 0x0000000815027824 */ /* 0x000fe200078e00ff */
[----:B------:R-:W-:Y:S01]  /*18e0*/  CS2R R112, SRZ ;  /* 0x0000000000707805 */ /* 0x000fe2000001ff00 */
[----:B------:R-:W-:Y:S01]  /*18f0*/  IMAD.WIDE.U32 R8, R10, c[0x0][0x180], R8 ;  /* 0x000060000a087a25 */ /* 0x000fe200078e0008 */
[----:B------:R-:W-:Y:S01]  /*1900*/  LOP3.LUT R10, R19, 0x3ffffffc, RZ, 0xc0, !PT ;  /* 0x3ffffffc130a7812 */ /* 0x000fe200078ec0ff */
[----:B------:R-:W-:Y:S01]  /*1910*/  CS2R R110, SRZ ;  /* 0x00000000006e7805 */ /* 0x000fe2000001ff00 */
[----:B------:R-:W-:Y:S01]  /*1920*/  LOP3.LUT R27, R2, 0x18, RZ, 0xc0, !PT ;  /* 0x00000018021b7812 */ /* 0x000fe200078ec0ff */
[----:B------:R-:W-:Y:S01]  /*1930*/  IMAD.IADD R7, R3, 0x1, R15 ;  /* 0x0000000103077824 */ /* 0x000fe200078e020f */
[----:B------:R-:W-:Y:S01]  /*1940*/  SHF.R.U32.HI R11, RZ, 0x3, R0 ;  /* 0x00000003ff0b7819 */ /* 0x000fe20000011600 */
[----:B------:R-:W-:Y:S01]  /*1950*/  IMAD.WIDE.U32 R14, R14, c[0x0][0x1b0], R16 ;  /* 0x00006c000e0e7a25 */ /* 0x000fe200078e0010 */
[----:B------:R-:W-:Y:S01]  /*1960*/  CS2R R108, SRZ ;  /* 0x00000000006c7805 */ /* 0x000fe2000001ff00 */
[----:B------:R-:W-:Y:S01]  /*1970*/  CS2R R106, SRZ ;  /* 0x00000000006a7805 */ /* 0x000fe2000001ff00 */
[----:B------:R-:W-:Y:S01]  /*1980*/  CS2R R104, SRZ ;  /* 0x0000000000687805 */ /* 0x000fe2000001ff00 */
[----:B------:R-:W-:Y:S01]  /*1990*/  IMAD.IADD R10, R33, 0x1, -R10 ;  /* 0x00000001210a7824 */ /* 0x000fe200078e0a0a */
[----:B------:R-:W-:Y:S01]  /*19a0*/  IADD3 R3, R15, UR12, RZ ;  /* 0x0000000c0f037c10 */ /* 0x000fe2000fffe0ff */
[----:B------:R-:W-:Y:S01]  /*19b0*/  IMAD.MOV.U32 R2, RZ, RZ, R14 ;  /* 0x000000ffff027224 */ /* 0x000fe200078e000e */
[----:B------:R-:W-:Y:S01]  /*19c0*/  LOP3.LUT R14, R11, R0, R27, 0x1e, !PT ;  /* 0x000000000b0e7212 */ /* 0x000fe200078e1e1b */
[----:B------:R-:W-:Y:S01]  /*19d0*/  IMAD.U32 R0, RZ, RZ, UR8 ;  /* 0x00000008ff007e24 */ /* 0x000fe2000f8e00ff */
[----:B------:R-:W-:Y:S01]  /*19e0*/  UIMAD UR12, UR8, UR5, UR4 ;  /* 0x00000005080c72a4 */ /* 0x000fe2000f8e0204 */
[----:B------:R-:W-:Y:S01]  /*19f0*/  IMAD R10, R10, 0x2, R28 ;  /* 0x000000020a0a7824 */ /* 0x000fe200078e021c */
[----:B------:R-:W-:Y:S01]  /*1a00*/  IADD3 R15, R9, UR7, RZ ;  /* 0x00000007090f7c10 */ /* 0x000fe2000fffe0ff */
[----:B------:R-:W-:Y:S01]  /*1a10*/  ULDC.64 UR4, c[0x0][0x1b8] ;  /* 0x00006e0000047ab9 */ /* 0x000fe20000000a00 */
[----:B------:R-:W-:Y:S01]  /*1a20*/  IMAD.WIDE.U32 R4, R0, c[0x0][0x1e8], R4 ;  /* 0x00007a0000047a25 */ /* 0x000fe200078e0004 */
[----:B------:R-:W-:Y:S01]  /*1a30*/  UIMAD UR4, UR6, UR4, URZ ;  /* 0x00000004060472a4 */ /* 0x000fe2000f8e023f */
[----:B------:R-:W-:Y:S01]  /*1a40*/  CS2R R102, SRZ ;  /* 0x0000000000667805 */ /* 0x000fe2000001ff00 */
[----:B------:R-:W-:Y:S01]  /*1a50*/  CS2R R100, SRZ ;  /* 0x0000000000647805 */ /* 0x000fe2000001ff00 */
[----:B------:R-:W-:Y:S01]  /*1a60*/  IMAD.IADD R10, R10, 0x1, R14 ;  /* 0x000000010a0a7824 */ /* 0x000fe200078e020e */
[----:B------:R-:W-:Y:S01]  /*1a70*/  UIMAD UR8, UR8, UR5, UR4 ;  /* 0x00000005080872a4 */ /* 0x000fe2000f8e0204 */
[----:B------:R-:W-:Y:S01]  /*1a80*/  IMAD.U32 R11, RZ, RZ, UR17 ;  /* 0x00000011ff0b7e24 */ /* 0x000fe2000f8e00ff */
[----:B------:R-:W-:Y:S01]  /*1a90*/  IADD3 R5, R5, UR12, RZ ;  /* 0x0000000c05057c10 */ /* 0x000fe2000fffe0ff */
[----:B------:R-:W-:Y:S01]  /*1aa0*/  IMAD.WIDE.U32 R2, R0, c[0x0][0x1b8], R2 ;  /* 0x00006e0000027a25 */ /* 0x000fe200078e0002 */
[----:B------:R-:W-:Y:S01]  /*1ab0*/  ULDC.64 UR4, c[0x0][0x210] ;  /* 0x0000840000047ab9 */ /* 0x000fe20000000a00 */
[----:B------:R-:W-:Y:S01]  /*1ac0*/  CS2R R98, SRZ ;  /* 0x0000000000627805 */ /* 0x000fe2000001ff00 */
[----:B------:R-:W-:Y:S01]  /*1ad0*/  UIMAD UR4, UR19, UR4, URZ ;  /* 0x00000004130472a4 */ /* 0x000fe2000f8e023f */
[----:B------:R-:W-:Y:S01]  /*1ae0*/  IMAD R0, R13, c[0x0][0x1a8], RZ ;  /* 0x00006a000d007a24 */ /* 0x000fe200078e02ff */
[----:B------:R-:W-:Y:S01]  /*1af0*/  IADD3 R3, R3, UR8, RZ ;  /* 0x0000000803037c10 */ /* 0x000fe2000fffe0ff */
[----:B------:R-:W-:Y:S01]  /*1b00*/  IMAD.SHL.U32 R230, R10, 0x2, RZ ;  /* 0x000000020ae67824 */ /* 0x000fe200078e00ff */
[----:B------:R-:W-:Y:S01]  /*1b10*/  UIMAD UR23, UR17, UR5, UR4 ;  /* 0x00000005111772a4 */ /* 0x000fe2000f8e0204 */
[----:B------:R-:W-:Y:S01]  /*1b20*/  IMAD.WIDE.U32 R18, R11, c[0x0][0x210], R6 ;  /* 0x000084000b127a25 */ /* 0x000fe200078e0006 */
[----:B------:R-:W-:Y:S01]  /*1b30*/  USEL UR12, UR16, URZ, !UP2 ;  /* 0x0000003f100c7287 */ /* 0x000fe2000d000000 */
[----:B------:R-:W-:Y:S01]  /*1b40*/  CS2R R96, SRZ ;  /* 0x0000000000607805 */ /* 0x000fe2000001ff00 */
[----:B------:R-:W-:Y:S01]  /*1b50*/  IADD3 R231, R230, 0x122c0, RZ ;  /* 0x000122c0e6e77810 */ /* 0x000fe20007ffe0ff */
[----:B------:R-:W-:Y:S01]  /*1b60*/  IMAD R6, R13, c[0x0][0x1d8], RZ ;  /* 0x000076000d067a24 */ /* 0x000fe200078e02ff */
[----:B------:R-:W-:Y:S01]  /*1b70*/  ULDC.64 UR4, c[0x0][0x188] ;  /* 0x0000620000047ab9 */ /* 0x000fe20000000a00 */
[----:B------:R-:W-:Y:S01]  /*1b80*/  IMAD R11, R12, c[0x0][0x1ac], R0 ;  /* 0x00006b000c0b7a24 */ /* 0x000fe200078e0200 */
[----:B------:R-:W-:Y:S01]  /*1b90*/  IADD3 R0, R230, 0x12280, RZ ;  /* 0x00012280e6007810 */ /* 0x000fe20007ffe0ff */
[----:B------:R-:W-:Y:S01]  /*1ba0*/  IMAD.MOV.U32 R14, RZ, RZ, R8 ;  /* 0x000000ffff0e7224 */ /* 0x000fe200078e0008 */
[----:B------:R-:W-:Y:S01]  /*1bb0*/  UIMAD UR4, UR11, UR4, URZ ;  /* 0x000000040b0472a4 */ /* 0x000fe2000f8e023f */
[----:B------:R-:W-:Y:S01]  /*1bc0*/  IMAD R10, R12, c[0x0][0x1dc], R6 ;  /* 0x000077000c0a7a24 */ /* 0x000fe200078e0206 */
[----:B------:R-:W-:Y:S01]  /*1bd0*/  @P0 IADD3 R231, R0, -0x40, RZ ;  /* 0xffffffc000e70810 */ /* 0x000fe20007ffe0ff */
[----:B------:R-:W-:Y:S01]  /*1be0*/  IMAD.WIDE.U32 R8, R12, c[0x0][0x1d8], R4 ;  /* 0x000076000c087a25 */ /* 0x000fe200078e0004 */
[----:B------:R-:W-:Y:S01]  /*1bf0*/  UIMAD UR25, UR12, UR5, UR4 ;  /* 0x000000050c1972a4 */ /* 0x000fe2000f8e0204 */
[----:B------:R-:W-:Y:S01]  /*1c00*/  CS2R R94, SRZ ;  /* 0x00000000005e7805 */ /* 0x000fe2000001ff00 */
[----:B------:R-:W-:Y:S01]  /*1c10*/  UIADD3 UR8, -UR9, UR14, URZ ;  /* 0x0000000e09087290 */ /* 0x000fe2000fffe13f */
[----:B------:R-:W-:Y:S01]  /*1c20*/  IMAD.IADD R0, R9, 0x1, R10 ;  /* 0x0000000109007824 */ /* 0x000fe200078e020a */
[----:B------:R-:W-:Y:S01]  /*1c30*/  LEA R4, P1, R8, c[0x0][0x1c0], 0x1 ;  /* 0x0000700008047a11 */ /* 0x000fe200078208ff */
[----:B------:R-:W-:Y:S01]  /*1c40*/  IMAD.WIDE.U32 R6, R12, c[0x0][0x1a8], R2 ;  /* 0x00006a000c067a25 */ /* 0x000fe200078e0002 */
[----:B------:R-:W-:Y:S01]  /*1c50*/  ULDC.64 UR6, c[0x0][0x218] ;  /* 0x0000860000067ab9 */ /* 0x000fe20000000a00 */
[----:B------:R-:W-:Y:S01]  /*1c60*/  CS2R R92, SRZ ;  /* 0x00000000005c7805 */ /* 0x000fe2000001ff00 */
[----:B------:R-:W-:Y:S01]  /*1c70*/  LEA.HI.X R5, R8, c[0x0][0x1c4], R0, 0x1, P1 ;  /* 0x0000710008057a11 */ /* 0x000fe200008f0c00 */
[----:B------:R-:W-:Y:S01]  /*1c80*/  IMAD.IADD R3, R7, 0x1, R11 ;  /* 0x0000000107037824 */ /* 0x000fe200078e020b */
[C---:B------:R-:W-:Y:S01]  /*1c90*/  LEA R2, P0, R6.reuse, c[0x0][0x190], 0x1 ;  /* 0x0000640006027a11 */ /* 0x040fe200078008ff */
[----:B------:R-:W-:Y:S01]  /*1ca0*/  IMAD.MOV.U32 R0, RZ, RZ, c[0x0][0x1a8] ;  /* 0x00006a00ff007624 */ /* 0x000fe200078e00ff */
[----:B------:R-:W-:Y:S01]  /*1cb0*/  ULDC.64 UR4, c[0x0][0x178] ;  /* 0x00005e0000047ab9 */ /* 0x000fe20000000a00 */
[----:B------:R-:W-:Y:S01]  /*1cc0*/  IMAD.MOV.U32 R8, RZ, RZ, c[0x0][0x1ac] ;  /* 0x00006b00ff087624 */ /* 0x000fe200078e00ff */
[----:B------:R-:W-:Y:S01]  /*1cd0*/  LEA.HI.X R3, R6, c[0x0][0x194], R3, 0x1, P0 ;  /* 0x0000650006037a11 */ /* 0x000fe200000f0c03 */
[----:B------:R-:W-:Y:S01]  /*1ce0*/  UIMAD UR28, UR11, UR6, URZ ;  /* 0x000000060b1c72a4 */ /* 0x000fe2000f8e023f */
[C---:B------:R-:W-:Y:S01]  /*1cf0*/  LEA R12, P0, R0.reuse, R2, 0x6 ;  /* 0x00000002000c7211 */ /* 0x040fe200078030ff */
[----:B------:R-:W-:Y:S01]  /*1d00*/  UIMAD UR6, UR24, UR4, URZ ;  /* 0x00000004180672a4 */ /* 0x000fe2000f8e023f */
[----:B------:R-:W-:Y:S01]  /*1d10*/  IMAD.MOV.U32 R7, RZ, RZ, c[0x0][0x1d8] ;  /* 0x00007600ff077624 */ /* 0x000fe200078e00ff */
[----:B------:R-:W-:Y:S01]  /*1d20*/  UIMAD.WIDE.U32 UR26, UR13, UR4, URZ ;  /* 0x000000040d1a72a5 */ /* 0x000fe2000f8e003f */
[----:B------:R-:W-:Y:S01]  /*1d30*/  LEA.HI.X R13, R0, R3, R8, 0x6, P0 ;  /* 0x00000003000d7211 */ /* 0x000fe200000f3408 */
[----:B------:R-:W-:Y:S01]  /*1d40*/  UIMAD UR5, UR13, UR5, UR6 ;  /* 0x000000050d0572a4 */ /* 0x000fe2000f8e0206 */
[----:B------:R-:W-:Y:S01]  /*1d50*/  IADD3 R0, -R242, UR8, RZ ;  /* 0x00000008f2007c10 */ /* 0x000fe2000fffe1ff */
[----:B------:R-:W-:Y:S01]  /*1d60*/  IMAD.U32 R17, RZ, RZ, UR12 ;  /* 0x0000000cff117e24 */ /* 0x000fe2000f8e00ff */
[----:B------:R-:W-:Y:S01]  /*1d70*/  LEA R6, P1, R7, R4, 0x6 ;  /* 0x0000000407067211 */ /* 0x000fe200078230ff */
[----:B------:R-:W-:Y:S01]  /*1d80*/  UIADD3 UR5, UR27, UR5, URZ ;  /* 0x000000051b057290 */ /* 0x000fe2000fffe03f */
[C---:B------:R-:W-:Y:S01]  /*1d90*/  ISETP.LT.OR P4, PT, R0.reuse, 0x1, P6 ;  /* 0x000000010000780c */ /* 0x040fe20003781670 */
[----:B------:R-:W-:Y:S01]  /*1da0*/  IMAD.MOV.U32 R9, RZ, RZ, c[0x0][0x1dc] ;  /* 0x00007700ff097624 */ /* 0x000fe200078e00ff */
[C---:B------:R-:W-:Y:S01]  /*1db0*/  ISETP.LT.OR P2, PT, R0.reuse, 0x1, P5 ;  /* 0x000000010000780c */ /* 0x040fe20002f41670 */
[----:B------:R-:W-:Y:S01]  /*1dc0*/  IMAD.U32 R10, RZ, RZ, UR26 ;  /* 0x0000001aff0a7e24 */ /* 0x000fe2000f8e00ff */
[C---:B------:R-:W-:Y:S01]  /*1dd0*/  ISETP.LT.OR P0, PT, R0.reuse, 0x1, P3 ;  /* 0x000000010000780c */ /* 0x040fe20001f01670 */
[----:B------:R-:W-:Y:S01]  /*1de0*/  IMAD.WIDE.U32 R240, R17, c[0x0][0x188], R14 ;  /* 0x0000620011f07a25 */ /* 0x000fe200078e000e */
[----:B------:R-:W-:Y:S01]  /*1df0*/  LEA.HI.X R7, R7, R5, R9, 0x6, P1 ;  /* 0x0000000507077211 */ /* 0x000fe200008f3409 */
[----:B------:R-:W-:Y:S01]  /*1e00*/  UIMAD UR4, UR12, UR7, UR28 ;  /* 0x000000070c0472a4 */ /* 0x000fe2000f8e021c */
[----:B------:R-:W-:Y:S01]  /*1e10*/  ISETP.LT.OR P3, PT, R0, 0x21, P3 ;  /* 0x000000210000780c */ /* 0x000fe20001f61670 */
[----:B------:R-:W-:Y:S01]  /*1e20*/  IMAD.U32 R11, RZ, RZ, UR27 ;  /* 0x0000001bff0b7e24 */ /* 0x000fe2000f8e00ff */
[----:B------:R-:W-:Y:S01]  /*1e30*/  IADD3 R235, R241, UR25, RZ ;  /* 0x00000019f1eb7c10 */ /* 0x000fe2000fffe0ff */
[----:B------:R-:W-:Y:S01]  /*1e40*/  IMAD.U32 R11, RZ, RZ, UR5 ;  /* 0x00000005ff0b7e24 */ /* 0x000fe2000f8e00ff */
[----:B------:R-:W-:Y:S01]  /*1e50*/  LEA R14, P1, R10, R240, 0x6 ;  /* 0x000000f00a0e7211 */ /* 0x000fe200078230ff */
[----:B------:R-:W-:Y:S01]  /*1e60*/  IMAD.SHL.U32 R228, R228, 0x2, RZ ;  /* 0x00000002e4e47824 */ /* 0x000fe200078e00ff */
[----:B------:R-:W-:Y:S01]  /*1e70*/  IADD3 R9, R19, UR23, RZ ;  /* 0x0000001713097c10 */ /* 0x000fe2000fffe0ff */
[----:B------:R-:W-:Y:S01]  /*1e80*/  IMAD.MOV.U32 R8, RZ, RZ, R18 ;  /* 0x000000ffff087224 */ /* 0x000fe200078e0012 */
[----:B------:R-:W-:Y:S01]  /*1e90*/  LEA.HI.X R11, R10, R235, R11, 0x6, P1 ;  /* 0x000000eb0a0b7211 */ /* 0x000fe200008f340b */
[----:B------:R-:W-:Y:S01]  /*1ea0*/  ULDC.64 UR6, c[0x0][0x208] ;  /* 0x0000820000067ab9 */ /* 0x000fe20000000a00 */
[C---:B------:R-:W-:Y:S01]  /*1eb0*/  ISETP.LT.OR P1, PT, R0.reuse, 0x21, P6 ;  /* 0x000000210000780c */ /* 0x040fe20003721670 */
[----:B------:R-:W-:Y:S01]  /*1ec0*/  @!PT LDS RZ, [RZ] ;  /* 0x00000000fffff984 */ /* 0x000fe20000000800 */
[----:B------:R-:W-:Y:S01]  /*1ed0*/  @!PT LDS RZ, [RZ] ;  /* 0x00000000fffff984 */ /* 0x000fe20000000800 */
[----:B------:R-:W-:Y:S01]  /*1ee0*/  @!PT LDS RZ, [RZ] ;  /* 0x00000000fffff984 */ /* 0x000fe20000000800 */
[----:B------:R1:W-:Y:S01]  /*1ef0*/  LDGSTS.E.BYPASS.LTC128B.128 [R228+0x6080], [R4.64], !P4 ;  /* 0x0608000004e47fae */ /* 0x0003e2000e101d54 */
[----:B------:R-:W-:Y:S01]  /*1f00*/  ISETP.LT.OR P4, PT, R0, 0x21, P5 ;  /* 0x000000210000780c */ /* 0x000fe20002f81670 */
[----:B------:R-:W-:Y:S01]  /*1f10*/  UMOV UR5, 0x6 ;  /* 0x0000000600057882 */ /* 0x000fe20000000000 */
[----:B------:R-:W-:Y:S01]  /*1f20*/  ISETP.GE.AND P6, PT, R23, c[0x0][0x19c], PT ;  /* 0x0000670017007a0c */ /* 0x000fe20003fc6270 */
[----:B------:R1:W-:Y:S01]  /*1f30*/  LDGSTS.E.BYPASS.LTC128B.128 [R228+0x8080], [R4.64+0x80], !P2 ;  /* 0x0808008004e47fae */ /* 0x0003e2000d101d54 */
[----:B------:R-:W-:Y:S01]  /*1f40*/  USHF.L.U32 UR23, UR6, 0x6, URZ ;  /* 0x0000000606177899 */ /* 0x000fe2000800063f */
[----:B------:R-:W-:Y:S01]  /*1f50*/  IMAD.WIDE.U32 R238, R17, c[0x0][0x218], R8 ;  /* 0x0000860011ee7a25 */ /* 0x000fe200078e0008 */
[----:B------:R-:W-:Y:S01]  /*1f60*/  USHF.L.U64.HI UR5, UR6, UR5, UR7 ;  /* 0x0000000506057299 */ /* 0x000fe20008010207 */
[----:B------:R1:W-:Y:S01]  /*1f70*/  LDGSTS.E.BYPASS.LTC128B.128 [R228+0xa080], [R4.64+0x100], !P0 ;  /* 0x0a08010004e47fae */ /* 0x0003e2000c101d54 */
[----:B------:R-:W-:Y:S01]  /*1f80*/  ISETP.GE.AND P0, PT, R16, c[0x0][0x19c], PT ;  /* 0x0000670010007a0c */ /* 0x000fe20003f06270 */
[----:B------:R-:W-:Y:S01]  /*1f90*/  IMAD.MOV.U32 R236, RZ, RZ, R238 ;  /* 0x000000ffffec7224 */ /* 0x000fe200078e00ee */
[----:B------:R-:W-:Y:S01]  /*1fa0*/  IADD3 R237, R239, UR4, RZ ;  /* 0x00000004efed7c10 */ /* 0x000fe2000fffe0ff */
[----:B------:R2:W-:Y:S01]  /*1fb0*/  LDGSTS.E.BYPASS.LTC128B.128 [R228+0x7080], [R6.64], !P1 ;  /* 0x0708000006e47fae */ /* 0x0005e2000c901d54 */
[C---:B------:R-:W-:Y:S01]  /*1fc0*/  ISETP.LT.OR P2, PT, R0.reuse, 0x1, P0 ;  /* 0x000000010000780c */ /* 0x040fe20000741670 */
[----:B------:R-:W-:Y:S01]  /*1fd0*/  UIMAD UR5, UR5, UR13, URZ ;  /* 0x0000000d050572a4 */ /* 0x000fe2000f8e023f */
[----:B------:R-:W-:Y:S01]  /*1fe0*/  ISETP.LT.OR P1, PT, R0, 0x1, P6 ;  /* 0x000000010000780c */ /* 0x000fe20003721670 */
[----:B------:R2:W-:Y:S01]  /*1ff0*/  LDGSTS.E.BYPASS.LTC128B.128 [R228+0x9080], [R6.64+0x80], !P4 ;  /* 0x0908008006e47fae */ /* 0x0005e2000e101d54 */
[----:B------:R-:W-:Y:S01]  /*2000*/  ISETP.GE.AND P4, PT, R26, c[0x0][0x19c], PT ;  /* 0x000067001a007a0c */ /* 0x000fe20003f86270 */
[----:B------:R-:W-:Y:S01]  /*2010*/  UIMAD UR5, UR24, UR23, UR5 ;  /* 0x00000017180572a4 */ /* 0x000fe2000f8e0205 */
[C---:B------:R-:W-:Y:S01]  /*2020*/  ISETP.LT.OR P0, PT, R0.reuse, 0x21, P0 ;  /* 0x000000210000780c */ /* 0x040fe20000701670 */
[----:B------:R2:W-:Y:S01]  /*2030*/  LDGSTS.E.BYPASS.LTC128B.128 [R228+0xb080], [R6.64+0x100], !P3 ;  /* 0x0b08010006e47fae */ /* 0x0005e2000d901d54 */
[C---:B------:R-:W-:Y:S01]  /*2040*/  ISETP.LT.OR P5, PT, R0.reuse, 0x1, P4 ;  /* 0x000000010000780c */ /* 0x040fe200027a1670 */
[----:B------:R-:W-:Y:S01]  /*2050*/  IMAD.MOV.U32 R10, RZ, RZ, c[0x0][0x17c] ;  /* 0x00005f00ff0a7624 */ /* 0x000fe200078e00ff */
[C---:B------:R-:W-:Y:S01]  /*2060*/  ISETP.LT.OR P6, PT, R0.reuse, 0x21, P6 ;  /* 0x000000210000780c */ /* 0x040fe200037c1670 */
[----:B------:R-:W0:Y:S01]  /*2070*/  LDGDEPBAR ;  /* 0x00000000000079af */ /* 0x000e220000000000 */
[----:B------:R-:W-:Y:S01]  /*2080*/  ISETP.LT.OR P4, PT, R0, 0x21, P4 ;  /* 0x000000210000780c */ /* 0x000fe20002781670 */
[----:B------:R-:W-:Y:S01]  /*2090*/  IMAD R0, R22, 0x800, R30 ;  /* 0x0000080016007824 */ /* 0x000fe200078e021e */
[----:B------:R-:W-:Y:S01]  /*20a0*/  USHF.R.S32.HI UR7, URZ, 0x1f, UR22 ;  /* 0x0000001f3f077899 */ /* 0x000fe20008011416 */
[----:B------:R3:W-:Y:S01]  /*20b0*/  LDGSTS.E.BYPASS.LTC128B.128 [R228+0x80], [R2.64], !P2 ;  /* 0x0008000002e47fae */ /* 0x0007e2000d101d54 */
[C---:B------:R-:W-:Y:S01]  /*20c0*/  LOP3.LUT P2, RZ, R20.reuse, 0x4, RZ, 0xc0, !PT ;  /* 0x0000000414ff7812 */ /* 0x040fe2000784c0ff */
[----:B------:R-:W-:Y:S01]  /*20d0*/  UMOV UR24, 0x5 ;  /* 0x0000000500187882 */ /* 0x000fe20000000000 */
[----:B------:R-:W-:Y:S01]  /*20e0*/  IMAD.U32 R18, RZ, RZ, UR17 ;  /* 0x00000011ff127e24 */ /* 0x000fe2000f8e00ff */
[----:B------:R3:W-:Y:S01]  /*20f0*/  LDGSTS.E.BYPASS.LTC128B.128 [R228+0x2080], [R2.64+0x80], !P1 ;  /* 0x0208008002e47fae */ /* 0x0007e2000c901d54 */
[----:B------:R-:W-:Y:S01]  /*2100*/  LOP3.LUT P1, RZ, R20, 0x2, RZ, 0xc0, !PT ;  /* 0x0000000214ff7812 */ /* 0x000fe2000782c0ff */
[----:B------:R-:W-:Y:S01]  /*2110*/  IMAD.SHL.U32 R229, R229, 0x10, RZ ;  /* 0x00000010e5e57824 */ /* 0x000fe200078e00ff */
[----:B------:R-:W-:Y:S01]  /*2120*/  SEL R222, R222, 0xffffffc0, !P2 ;  /* 0xffffffc0dede7807 */ /* 0x000fe20005000000 */
[----:B------:R3:W-:Y:S01]  /*2130*/  LDGSTS.E.BYPASS.LTC128B.128 [R228+0x4080], [R2.64+0x100], !P5 ;  /* 0x0408010002e47fae */ /* 0x0007e2000e901d54 */
[----:B-1----:R-:W-:Y:S01]  /*2140*/  IMAD.U32 R4, RZ, RZ, UR23 ;  /* 0x00000017ff047e24 */ /* 0x002fe2000f8e00ff */
[----:B------:R-:W-:Y:S01]  /*2150*/  ISETP.GE.AND P5, PT, R26, c[0x0][0x16c], PT ;  /* 0x00005b001a007a0c */ /* 0x000fe20003fa6270 */
[----:B------:R-:W-:Y:S01]  /*2160*/  ULDC UR23, c[0x0][0x20c] ;  /* 0x0000830000177ab9 */ /* 0x000fe20000000800 */
[----:B------:R1:W-:Y:S01]  /*2170*/  LDGSTS.E.BYPASS.LTC128B.128 [R228+0x1080], [R12.64], !P0 ;  /* 0x010800000ce47fae */ /* 0x0003e2000c101d54 */
[----:B------:R-:W-:Y:S01]  /*2180*/  IMAD.WIDE.U32 R4, R4, UR13, R236 ;  /* 0x0000000d04047c25 */ /* 0x000fe2000f8e00ec */
[----:B------:R-:W-:Y:S01]  /*2190*/  ISETP.GE.AND P0, PT, R23, c[0x0][0x16c], PT ;  /* 0x00005b0017007a0c */ /* 0x000fe20003f06270 */
[----:B------:R-:W-:Y:S01]  /*21a0*/  USHF.L.U64.HI UR23, UR6, UR24, UR23 ;  /* 0x0000001806177299 */ /* 0x000fe20008010217 */
[----:B------:R1:W-:Y:S01]  /*21b0*/  LDGSTS.E.BYPASS.LTC128B.128 [R228+0x3080], [R12.64+0x80], !P6 ;  /* 0x030800800ce47fae */ /* 0x0003e2000f101d54 */
[----:B------:R-:W-:Y:S01]  /*21c0*/  USHF.L.U32 UR24, UR13, 0x6, URZ ;  /* 0x000000060d187899 */ /* 0x000fe2000800063f */
[----:B------:R-:W-:Y:S01]  /*21d0*/  IADD3 R5, R5, UR5, RZ ;  /* 0x0000000505057c10 */ /* 0x000fe2000fffe0ff */
[----:B--2---:R-:W-:Y:S01]  /*21e0*/  IMAD.SHL.U32 R6, R20, 0x40, RZ ;  /* 0x0000004014067824 */ /* 0x004fe200078e00ff */
[----:B------:R1:W-:Y:S01]  /*21f0*/  LDGSTS.E.BYPASS.LTC128B.128 [R228+0x5080], [R12.64+0x100], !P4 ;  /* 0x050801000ce47fae */ /* 0x0003e2000e101d54 */
[----:B------:R-:W-:Y:S01]  /*2200*/  LEA R8, P3, R4, c[0x0][0x1f0], 0x1 ;  /* 0x00007c0004087a11 */ /* 0x000fe200078608ff */
[----:B------:R-:W-:Y:S01]  /*2210*/  ULDC.64 UR4, c[0x0][0x270] ;  /* 0x00009c0000047ab9 */ /* 0x000fe20000000a00 */
[----:B------:R-:W-:Y:S01]  /*2220*/  IMAD.WIDE.U32 R18, R18, c[0x0][0x238], R24 ;  /* 0x00008e0012127a25 */ /* 0x000fe200078e0018 */
[----:B------:R-:W0:Y:S01]  /*2230*/  LDGDEPBAR ;  /* 0x00000000000079af */ /* 0x000e220000000000 */
[----:B------:R-:W-:Y:S01]  /*2240*/  LOP3.LUT R15, R6, 0x1c0, RZ, 0xc0, !PT ;  /* 0x000001c0060f7812 */ /* 0x000fe200078ec0ff */
[----:B------:R-:W-:Y:S01]  /*2250*/  UIMAD UR4, UR19, UR4, URZ ;  /* 0x00000004130472a4 */ /* 0x000fe2000f8e023f */
[----:B------:R-:W-:Y:S01]  /*2260*/  LEA.HI.X R9, R4, c[0x0][0x1f4], R5, 0x1, P3 ;  /* 0x00007d0004097a11 */ /* 0x000fe200018f0c05 */
[----:B------:R-:W-:Y:S01]  /*2270*/  IMAD.MOV.U32 R5, RZ, RZ, c[0x0][0x178] ;  /* 0x00005e00ff057624 */ /* 0x000fe200078e00ff */
[----:B------:R-:W-:Y:S01]  /*2280*/  SHF.R.U32.HI R223, RZ, 0x3, R15 ;  /* 0x00000003ffdf7819 */ /* 0x000fe2000001160f */
[----:B------:R-:W-:Y:S01]  /*2290*/  UIMAD UR25, UR17, UR5, UR4 ;  /* 0x00000005111972a4 */ /* 0x000fe2000f8e0204 */
[----:B------:R-:W-:Y:S01]  /*22a0*/  ISETP.GE.AND P3, PT, R16, c[0x0][0x16c], PT ;  /* 0x00005b0010007a0c */ /* 0x000fe20003f66270 */
[----:B------:R-:W-:Y:S01]  /*22b0*/  CS2R R90, SRZ ;  /* 0x00000000005a7805 */ /* 0x000fe2000001ff00 */
[----:B------:R-:W-:Y:S01]  /*22c0*/  SEL R4, RZ, 0x2, P0 ;  /* 0x00000002ff047807 */ /* 0x000fe20000000000 */
[----:B------:R-:W-:Y:S01]  /*22d0*/  ULDC.64 UR4, c[0x0][0x288] ;  /* 0x0000a20000047ab9 */ /* 0x000fe20000000a00 */
[----:B---3--:R-:W-:Y:S01]  /*22e0*/  LOP3.LUT R2, R15, 0x8, R29, 0xf8, !PT ;  /* 0x000000080f027812 */ /* 0x008fe200078ef81d */
[----:B------:R-:W-:Y:S01]  /*22f0*/  UIMAD UR4, UR19, UR4, URZ ;  /* 0x00000004130472a4 */ /* 0x000fe2000f8e023f */
[----:B------:R-:W-:Y:S01]  /*2300*/  SEL R20, RZ, 0x1, P3 ;  /* 0x00000001ff147807 */ /* 0x000fe20001800000 */
[----:B------:R-:W-:Y:S01]  /*2310*/  CS2R R88, SRZ ;  /* 0x0000000000587805 */ /* 0x000fe2000001ff00 */
[----:B------:R-:W-:Y:S01]  /*2320*/  LOP3.LUT R2, R2, R223, RZ, 0x3c, !PT ;  /* 0x000000df02027212 */ /* 0x000fe200078e3cff */
[----:B------:R-:W-:Y:S01]  /*2330*/  UIMAD UR26, UR17, UR5, UR4 ;  /* 0x00000005111a72a4 */ /* 0x000fe2000f8e0204 */
[----:B------:R-:W-:Y:S01]  /*2340*/  SEL R3, RZ, 0x4, P5 ;  /* 0x00000004ff037807 */ /* 0x000fe20002800000 */
[----:B------:R-:W-:Y:S01]  /*2350*/  CS2R R86, SRZ ;  /* 0x0000000000567805 */ /* 0x000fe2000001ff00 */
[----:B------:R-:W-:Y:S01]  /*2360*/  LEA R6, P3, R14, c[0x0][0x160], 0x1 ;  /* 0x000058000e067a11 */ /* 0x000fe200078608ff */
[----:B------:R-:W-:Y:S01]  /*2370*/  IMAD.IADD R2, R0, 0x1, R2 ;  /* 0x0000000100027824 */ /* 0x000fe200078e0202 */
[----:B------:R-:W-:Y:S01]  /*2380*/  IADD3 R0, R3, R4, R20 ;  /* 0x0000000403007210 */ /* 0x000fe20007ffe014 */
[----:B------:R-:W-:Y:S01]  /*2390*/  IMAD.SHL.U32 R3, R33, 0x4, RZ ;  /* 0x0000000421037824 */ /* 0x000fe200078e00ff */
[----:B------:R-:W-:Y:S01]  /*23a0*/  LEA.HI.X R7, R14, c[0x0][0x164], R11, 0x1, P3 ;  /* 0x000059000e077a11 */ /* 0x000fe200018f0c0b */
[----:B------:R-:W-:-:S04]  /*23b0*/  DEPBAR.LE SB0, 0x1 ;  /* 0x000080400000791a */ /* 0x000fc80000000000 */
[C---:B------:R-:W-:Y:S01]  /*23c0*/  LEA R4, P3, R5.reuse, R6, 0x6 ;  /* 0x0000000605047211 */ /* 0x040fe200078630ff */
[----:B------:R-:W-:Y:S01]  /*23d0*/  IMAD.SHL.U32 R224, R2, 0x2, RZ ;  /* 0x0000000202e07824 */ /* 0x000fe200078e00ff */
[----:B------:R-:W-:Y:S01]  /*23e0*/  BAR.SYNC.DEFER_BLOCKING 0x0 ;  /* 0x0000000000007b1d */ /* 0x000fe20000010000 */
[----:B------:R-:W-:Y:S01]  /*23f0*/  LOP3.LUT P6, RZ, R0, 0x2, RZ, 0xc0, !PT ;  /* 0x0000000200ff7812 */ /* 0x000fe200078cc0ff */
[----:B------:R-:W-:Y:S01]  /*2400*/  IMAD.U32 R14, RZ, RZ, UR24 ;  /* 0x00000018ff0e7e24 */ /* 0x000fe2000f8e00ff */
[----:B------:R-:W-:Y:S01]  /*2410*/  LEA.HI.X R5, R5, R7, R10, 0x6, P3 ;  /* 0x0000000705057211 */ /* 0x000fe200018f340a */
[----:B------:R-:W-:Y:S01]  /*2420*/  IMAD.IADD R227, R224, 0x1, R222 ;  /* 0x00000001e0e37824 */ /* 0x000fe200078e02de */
[C---:B------:R-:W-:Y:S01]  /*2430*/  IADD3 R10, P3, R3.reuse, UR22, RZ ;  /* 0x00000016030a7c10 */ /* 0x040fe2000ff7e0ff */
[----:B-1----:R-:W-:Y:S01]  /*2440*/  IMAD.U32 R12, RZ, RZ, UR17 ;  /* 0x00000011ff0c7e24 */ /* 0x002fe2000f8e00ff */
[C---:B------:R-:W-:Y:S01]  /*2450*/  LOP3.LUT P4, RZ, R0.reuse, 0x4, RZ, 0xc0, !PT ;  /* 0x0000000400ff7812 */ /* 0x040fe2000788c0ff */
[----:B------:R-:W-:Y:S01]  /*2460*/  USHF.L.U32 UR22, UR6, 0x5, URZ ;  /* 0x0000000506167899 */ /* 0x000fe2000800063f */
[----:B------:R-:W-:Y:S01]  /*2470*/  LEA.HI.X.SX32 R11, R3, UR7, 0x1, P3 ;  /* 0x00000007030b7c11 */ /* 0x000fe200098f0eff */
[----:B------:R-:W-:Y:S01]  /*2480*/  IMAD.U32 R3, RZ, RZ, UR17 ;  /* 0x00000011ff037e24 */ /* 0x000fe2000f8e00ff */
[----:B------:R-:W-:Y:S01]  /*2490*/  LOP3.LUT P3, RZ, R0, 0x1, RZ, 0xc0, !PT ;  /* 0x0000000100ff7812 */ /* 0x000fe2000786c0ff */
[----:B------:R-:W-:Y:S01]  /*24a0*/  ULDC.64 UR6, c[0x0][0x278] ;  /* 0x00009e0000067ab9 */ /* 0x000fe20000000a00 */
[----:B------:R-:W-:Y:S01]  /*24b0*/  SEL R0, R220, 0xffffffe0, !P1 ;  /* 0xffffffe0dc007807 */ /* 0x000fe20004800000 */
[----:B------:R-:W-:Y:S01]  /*24c0*/  IMAD.WIDE.U32 R12, R12, c[0x0][0x270], R10 ;  /* 0x00009c000c0c7a25 */ /* 0x000fe200078e000a */
[----:B------:R-:W-:Y:S01]  /*24d0*/  IADD3 R2, -R242, UR15, -R14 ;  /* 0x0000000ff2027c10 */ /* 0x000fe2000fffe90e */
[----:B------:R-:W-:Y:S01]  /*24e0*/  UIMAD UR6, UR11, UR6, URZ ;  /* 0x000000060b0672a4 */ /* 0x000fe2000f8e023f */
[----:B------:R-:W-:Y:S01]  /*24f0*/  LOP3.LUT R15, R15, 0x10, R229, 0xf8, !PT ;  /* 0x000000100f0f7812 */ /* 0x000fe200078ef8e5 */
[----:B------:R-:W-:Y:S01]  /*2500*/  IMAD.IADD R225, R224, 0x1, R0 ;  /* 0x00000001e0e17824 */ /* 0x000fe200078e0200 */
[C---:B------:R-:W-:Y:S01]  /*2510*/  ISETP.LT.OR P1, PT, R2.reuse, 0x1, !P3 ;  /* 0x000000010200780c */ /* 0x040fe20005f21670 */
[----:B------:R-:W-:Y:S01]  /*2520*/  IMAD.WIDE.U32 R10, R3, c[0x0][0x288], R10 ;  /* 0x0000a200030a7a25 */ /* 0x000fe200078e000a */
[C---:B------:R-:W-:Y:S01]  /*2530*/  ISETP.LT.OR P2, PT, R2.reuse, 0x1, !P6 ;  /* 0x000000010200780c */ /* 0x040fe20007741670 */
[----:B------:R-:W-:Y:S01]  /*2540*/  UIMAD UR7, UR12, UR7, UR6 ;  /* 0x000000070c0772a4 */ /* 0x000fe2000f8e0206 */
[----:B------:R-:W-:Y:S01]  /*2550*/  ISETP.LT.OR P3, PT, R2, 0x21, !P3 ;  /* 0x000000210200780c */ /* 0x000fe20005f61670 */
[----:B------:R-:W-:Y:S01]  /*2560*/  IMAD.IADD R226, R222, 0x1, R225 ;  /* 0x00000001dee27824 */ /* 0x000fe200078e02e1 */
[----:B------:R1:W2:Y:S01]  /*2570*/  LDSM.16.M88.4 R148, [R224+0x6080] ;  /* 0x00608000e094783b */ /* 0x0002a20000000200 */
[----:B------:R-:W-:Y:S01]  /*2580*/  ISETP.LT.OR P6, PT, R2, 0x21, !P6 ;  /* 0x000000210200780c */ /* 0x000fe200077c1670 */
[----:B------:R-:W-:Y:S01]  /*2590*/  USHF.R.S32.HI UR6, URZ, 0x1f, UR24 ;  /* 0x0000001f3f067899 */ /* 0x000fe20008011418 */
[----:B------:R-:W-:Y:S01]  /*25a0*/  IADD3 R3, R13, UR25, RZ ;  /* 0x000000190d037c10 */ /* 0x000fe2000fffe0ff */
[----:B------:R1:W3:Y:S01]  /*25b0*/  LDSM.16.M88.4 R152, [R225+0x6080] ;  /* 0x00608000e198783b */ /* 0x0002e20000000200 */
[----:B------:R-:W-:Y:S01]  /*25c0*/  SHF.R.S32.HI R0, RZ, 0x1f, R21 ;  /* 0x0000001fff007819 */ /* 0x000fe20000011415 */
[----:B------:R-:W-:Y:S01]  /*25d0*/  ULDC.64 UR4, c[0x0][0x238] ;  /* 0x00008e0000047ab9 */ /* 0x000fe20000000a00 */
[----:B------:R-:W-:Y:S01]  /*25e0*/  IADD3 R11, R11, UR26, RZ ;  /* 0x0000001a0b0b7c10 */ /* 0x000fe2000fffe0ff */
[----:B------:R1:W4:Y:S01]  /*25f0*/  LDSM.16.M88.4 R156, [R227+0x6080] ;  /* 0x00608000e39c783b */ /* 0x0003220000000200 */
[----:B------:R-:W-:Y:S01]  /*2600*/  LEA.HI R0, R0, R21, RZ, 0x2 ;  /* 0x0000001500007211 */ /* 0x000fe200078f10ff */
[----:B------:R-:W-:Y:S01]  /*2610*/  UIMAD UR4, UR19, UR4, URZ ;  /* 0x00000004130472a4 */ /* 0x000fe2000f8e023f */
[----:B------:R-:W-:Y:S01]  /*2620*/  CS2R R84, SRZ ;  /* 0x0000000000547805 */ /* 0x000fe2000001ff00 */
[----:B------:R1:W1:Y:S01]  /*2630*/  LDSM.16.M88.4 R168, [R224+0x8080] ;  /* 0x00808000e0a8783b */ /* 0x0002620000000200 */
[----:B------:R-:W-:Y:S01]  /*2640*/  IMAD.WIDE.U32 R244, R17, c[0x0][0x290], R10 ;  /* 0x0000a40011f47a25 */ /* 0x000fe200078e000a */
[----:B------:R-:W-:Y:S01]  /*2650*/  UIMAD UR4, UR17, UR5, UR4 ;  /* 0x00000005110472a4 */ /* 0x000fe2000f8e0204 */
[----:B------:R-:W-:Y:S01]  /*2660*/  CS2R R82, SRZ ;  /* 0x0000000000527805 */ /* 0x000fe2000001ff00 */
[----:B------:R1:W1:Y:S01]  /*2670*/  LDSM.16.M88.4 R172, [R225+0x8080] ;  /* 0x00808000e1ac783b */ /* 0x0002620000000200 */
[----:B------:R-:W-:Y:S01]  /*2680*/  IMAD.SHL.U32 R10, R22, 0x20, RZ ;  /* 0x00000020160a7824 */ /* 0x000fe200078e00ff */
[----:B------:R-:W-:Y:S01]  /*2690*/  CS2R R80, SRZ ;  /* 0x0000000000507805 */ /* 0x000fe2000001ff00 */
[----:B------:R-:W-:Y:S01]  /*26a0*/  CS2R R78, SRZ ;  /* 0x00000000004e7805 */ /* 0x000fe2000001ff00 */
[----:B------:R1:W1:Y:S01]  /*26b0*/  LDSM.16.M88.4 R176, [R227+0x8080] ;  /* 0x00808000e3b0783b */ /* 0x0002620000000200 */
[----:B------:R-:W-:Y:S01]  /*26c0*/  CS2R R76, SRZ ;  /* 0x00000000004c7805 */ /* 0x000fe2000001ff00 */
[----:B------:R-:W-:Y:S01]  /*26d0*/  LOP3.LUT R11, R27, 0x20, R10, 0xf8, !PT ;  /* 0x000000201b0b7812 */ /* 0x000fe200078ef80a */
[----:B------:R-:W-:Y:S01]  /*26e0*/  CS2R R74, SRZ ;  /* 0x00000000004a7805 */ /* 0x000fe2000001ff00 */
[----:B------:R1:W1:Y:S01]  /*26f0*/  LDSM.16.M88.4 R184, [R224+0xa080] ;  /* 0x00a08000e0b8783b */ /* 0x0002620000000200 */
[----:B------:R-:W-:Y:S01]  /*2700*/  CS2R R72, SRZ ;  /* 0x0000000000487805 */ /* 0x000fe2000001ff00 */
[----:B------:R-:W-:Y:S01]  /*2710*/  CS2R R70, SRZ ;  /* 0x0000000000467805 */ /* 0x000fe2000001ff00 */
        /* <DEDUP_REMOVED lines=21> */
[----:B------:R-:W-:Y:S01]  /*2870*/  BAR.SYNC.DEFER_BLOCKING 0x0 ;  /* 0x0000000000007b1d */ /* 0x000fe20000010000 */
[----:B------:R-:W-:-:S05]  /*2880*/  CS2R R36, SRZ ;  /* 0x0000000000247805 */ /* 0x000fca000001ff00 */
[----:B------:R-:W-:Y:S01]  /*2890*/  @!PT LDS RZ, [RZ] ;  /* 0x00000000fffff984 */ /* 0x000fe20000000800 */
[----:B------:R-:W-:Y:S01]  /*28a0*/  @!PT LDS RZ, [RZ] ;  /* 0x00000000fffff984 */ /* 0x000fe20000000800 */
[----:B------:R-:W-:Y:S01]  /*28b0*/  @!PT LDS RZ, [RZ] ;  /* 0x00000000fffff984 */ /* 0x000fe20000000800 */
[----:B------:R1:W-:Y:S01]  /*28c0*/  LDGSTS.E.BYPASS.LTC128B.128 [R228+0x6080], [R6.64], !P1 ;  /* 0x0608000006e47fae */ /* 0x0003e2000c901d54 */
[C---:B------:R-:W-:Y:S02]  /*28d0*/  ISETP.LT.OR P1, PT, R2.reuse, 0x1, !P4 ;  /* 0x000000010200780c */ /* 0x040fe40006721670 */
[----:B------:R-:W-:Y:S01]  /*28e0*/  ISETP.LT.OR P4, PT, R2, 0x21, !P4 ;  /* 0x000000210200780c */ /* 0x000fe20006781670 */
[----:B------:R1:W-:Y:S01]  /*28f0*/  LDGSTS.E.BYPASS.LTC128B.128 [R228+0x8080], [R6.64+0x80], !P2 ;  /* 0x0808008006e47fae */ /* 0x0003e2000d101d54 */
[----:B------:R-:W-:Y:S01]  /*2900*/  IMAD.MOV.U32 R2, RZ, RZ, R12 ;  /* 0x000000ffff027224 */ /* 0x000fe200078e000c */
[----:B------:R-:W-:-:S03]  /*2910*/  ISETP.GE.AND P2, PT, R16, c[0x0][0x1fc], PT ;  /* 0x00007f0010007a0c */ /* 0x000fc60003f46270 */
[----:B------:R-:W-:Y:S01]  /*2920*/  IMAD.WIDE.U32 R246, R17, c[0x0][0x278], R2 ;  /* 0x00009e0011f67a25 */ /* 0x000fe200078e0002 */
[----:B------:R-:W-:-:S03]  /*2930*/  LOP3.LUT R2, R0, 0x1ffffffc, RZ, 0xc0, !PT ;  /* 0x1ffffffc00027812 */ /* 0x000fc600078ec0ff */
[----:B------:R-:W-:Y:S01]  /*2940*/  IMAD.U32 R3, RZ, RZ, UR23 ;  /* 0x00000017ff037e24 */ /* 0x000fe2000f8e00ff */
[----:B------:R1:W-:Y:S01]  /*2950*/  LDGSTS.E.BYPASS.LTC128B.128 [R228+0xa080], [R6.64+0x100], !P1 ;  /* 0x0a08010006e47fae */ /* 0x0003e2000c901d54 */
[----:B------:R-:W-:Y:S01]  /*2960*/  IADD3 R249, R247, UR7, RZ ;  /* 0x00000007f7f97c10 */ /* 0x000fe2000fffe0ff */
[----:B------:R-:W-:Y:S01]  /*2970*/  IMAD.IADD R21, R21, 0x1, -R2 ;  /* 0x0000000115157824 */ /* 0x000fe200078e0a02 */
[----:B------:R-:W-:Y:S01]  /*2980*/  ISETP.GE.AND P1, PT, R16, c[0x0][0x1fc], PT ;  /* 0x00007f0010007a0c */ /* 0x000fe20003f26270 */
[----:B------:R2:W-:Y:S01]  /*2990*/  LDGSTS.E.BYPASS.LTC128B.128 [R228+0x7080], [R4.64], !P3 ;  /* 0x0708000004e47fae */ /* 0x0005e2000d901d54 */
[----:B------:R-:W-:Y:S02]  /*29a0*/  ISETP.GT.AND P3, PT, R33, 0xf, PT ;  /* 0x0000000f2100780c */ /* 0x000fe40003f64270 */
[----:B------:R-:W-:Y:S01]  /*29b0*/  SEL R16, RZ, 0xffffffff, P0 ;  /* 0xffffffffff107807 */ /* 0x000fe20000000000 */
[----:B------:R2:W-:Y:S01]  /*29c0*/  LDGSTS.E.BYPASS.LTC128B.128 [R228+0x9080], [R4.64+0x80], !P6 ;  /* 0x0908008004e47fae */ /* 0x0005e2000f101d54 */
[----:B------:R-:W-:-:S03]  /*29d0*/  ISETP.GE.AND P0, PT, R23, c[0x0][0x1fc], PT ;  /* 0x00007f0017007a0c */ /* 0x000fc60003f06270 */
[----:B------:R2:W-:Y:S06]  /*29e0*/  LDGSTS.E.BYPASS.LTC128B.128 [R228+0xb080], [R4.64+0x100], !P4 ;  /* 0x0b08010004e47fae */ /* 0x0005ec000e101d54 */
[----:B------:R-:W-:-:S04]  /*29f0*/  @!P3 IADD3 R0, P6, R246, UR24, RZ ;  /* 0x00000018f600bc10 */ /* 0x000fc8000ffde0ff */
[----:B------:R-:W-:Y:S02]  /*2a00*/  @!P3 IADD3.X R2, R249, UR6, RZ, P6, !PT ;  /* 0x00000006f902bc10 */ /* 0x000fe4000b7fe4ff */
[----:B------:R-:W-:Y:S01]  /*2a10*/  ISETP.GE.AND P6, PT, R23, c[0x0][0x1fc], PT ;  /* 0x00007f0017007a0c */ /* 0x000fe20003fc6270 */
[----:B-1----:R-:W-:-:S03]  /*2a20*/  IMAD.MOV.U32 R6, RZ, RZ, R18 ;  /* 0x000000ffff067224 */ /* 0x002fc600078e0012 */
[----:B------:R-:W-:Y:S01]  /*2a30*/  SEL R233, RZ, 0xffffffff, P6 ;  /* 0xffffffffffe97807 */ /* 0x000fe20003000000 */
[----:B------:R-:W-:Y:S01]  /*2a40*/  @!P3 IMAD.SHL.U32 R18, R33, 0x10, RZ ;  /* 0x000000102112b824 */ /* 0x000fe200078e00ff */
[----:B------:R-:W-:Y:S01]  /*2a50*/  IADD3 R7, R19, UR4, RZ ;  /* 0x0000000413077c10 */ /* 0x000fe2000fffe0ff */
[----:B------:R-:W-:Y:S01]  /*2a60*/  ULDC.64 UR4, c[0x0][0x290] ;  /* 0x0000a40000047ab9 */ /* 0x000fe20000000a00 */
[C---:B------:R-:W-:Y:S01]  /*2a70*/  ISETP.GE.AND P6, PT, R26.reuse, c[0x0][0x1fc], PT ;  /* 0x00007f001a007a0c */ /* 0x040fe20003fc6270 */
[----:B------:R-:W-:Y:S01]  /*2a80*/  UIMAD UR4, UR11, UR4, URZ ;  /* 0x000000040b0472a4 */ /* 0x000fe2000f8e023f */
[----:B------:R-:W-:Y:S01]  /*2a90*/  SEL R19, RZ, 0x1, P1 ;  /* 0x00000001ff137807 */ /* 0x000fe20000800000 */
[----:B------:R-:W-:Y:S01]  /*2aa0*/  IMAD.WIDE.U32 R250, R17, c[0x0][0x240], R6 ;  /* 0x0000900011fa7a25 */ /* 0x000fe200078e0006 */
[----:B------:R-:W-:Y:S01]  /*2ab0*/  ISETP.GE.AND P1, PT, R26, c[0x0][0x1fc], PT ;  /* 0x00007f001a007a0c */ /* 0x000fe20003f26270 */
[----:B------:R-:W-:Y:S02]  /*2ac0*/  UIMAD UR4, UR12, UR5, UR4 ;  /* 0x000000050c0472a4 */ /* 0x000fe4000f8e0204 */
[----:B--2---:R-:W-:-:S02]  /*2ad0*/  IMAD.U32 R4, RZ, RZ, UR22 ;  /* 0x00000016ff047e24 */ /* 0x004fc4000f8e00ff */
[----:B------:R-:W-:Y:S02]  /*2ae0*/  IMAD.U32 R5, RZ, RZ, UR22 ;  /* 0x00000016ff057e24 */ /* 0x000fe4000f8e00ff */
[----:B------:R-:W-:Y:S01]  /*2af0*/  IADD3 R248, R245, UR4, RZ ;  /* 0x00000004f5f87c10 */ /* 0x000fe2000fffe0ff */
[----:B------:R-:W-:Y:S01]  /*2b00*/  ULDC.64 UR4, c[0x0][0x240] ;  /* 0x0000900000047ab9 */ /* 0x000fe20000000a00 */
[----:B------:R-:W-:Y:S01]  /*2b10*/  LEA R4, P4, R4, R8, 0x1 ;  /* 0x0000000804047211 */ /* 0x000fe200078808ff */
[----:B------:R-:W-:Y:S01]  /*2b20*/  UIMAD UR4, UR11, UR4, URZ ;  /* 0x000000040b0472a4 */ /* 0x000fe2000f8e023f */
[----:B------:R-:W-:Y:S02]  /*2b30*/  IMAD.SHL.U32 R233, R233, 0x2, RZ ;  /* 0x00000002e9e97824 */ /* 0x000fe400078e00ff */
[----:B------:R-:W-:Y:S01]  /*2b40*/  LEA.HI.X R5, R5, R9, R3, 0x1, P4 ;  /* 0x0000000905057211 */ /* 0x000fe200020f0c03 */
[----:B------:R-:W-:Y:S01]  /*2b50*/  UIMAD UR4, UR12, UR5, UR4 ;  /* 0x000000050c0472a4 */ /* 0x000fe2000f8e0204 */
[----:B------:R-:W-:-:S02]  /*2b60*/  @!P3 LEA R12, P4, R0, c[0x0][0x258], 0x2 ;  /* 0x00009600000cba11 */ /* 0x000fc400078810ff */
[----:B------:R-:W-:Y:S02]  /*2b70*/  LOP3.LUT R3, R31, 0xfffffff0, RZ, 0xc0, !PT ;  /* 0xfffffff01f037812 */ /* 0x000fe400078ec0ff */
[----:B------:R-:W-:Y:S02]  /*2b80*/  @!P3 LEA.HI.X R13, R0, c[0x0][0x25c], R2, 0x2, P4 ;  /* 0x00009700000dba11 */ /* 0x000fe400020f1402 */
[----:B------:R-:W-:Y:S01]  /*2b90*/  IADD3 R0, -R14, UR15, -R242 ;  /* 0x0000000f0e007c10 */ /* 0x000fe2000fffe9f2 */
[C---:B------:R-:W-:Y:S01]  /*2ba0*/  IMAD.IADD R3, R33.reuse, 0x1, -R3 ;  /* 0x0000000121037824 */ /* 0x040fe200078e0a03 */
[----:B------:R-:W-:Y:S01]  /*2bb0*/  LOP3.LUT R2, R32, 0xffffffe0, RZ, 0xc0, !PT ;  /* 0xffffffe020027812 */ /* 0x000fe200078ec0ff */
[----:B------:R1:W-:Y:S01]  /*2bc0*/  @!P3 LDGSTS.E.BYPASS.LTC128B.128 [R18+0x12080], [R12.64] ;  /* 0x120800000c12bfae */ /* 0x0003e2000b901d54 */
[C---:B------:R-:W-:Y:S02]  /*2bd0*/  ISETP.LT.OR P4, PT, R0.reuse, 0x1, P2 ;  /* 0x000000010000780c */ /* 0x040fe40001781670 */
[----:B------:R-:W-:Y:S01]  /*2be0*/  ISETP.LT.OR P2, PT, R0, 0x21, P2 ;  /* 0x000000210000780c */ /* 0x000fe20001741670 */
[----:B------:R-:W0:Y:S01]  /*2bf0*/  LDGDEPBAR ;  /* 0x00000000000079af */ /* 0x000e220000000000 */
[----:B------:R-:W-:Y:S01]  /*2c00*/  IMAD.IADD R2, R33, 0x1, -R2 ;  /* 0x0000000121027824 */ /* 0x000fe200078e0a02 */
[----:B------:R-:W-:-:S02]  /*2c10*/  LOP3.LUT R233, R233, 0x2, R19, 0xe2, !PT ;  /* 0x00000002e9e97812 */ /* 0x000fc400078ee213 */
[----:B------:R-:W-:Y:S02]  /*2c20*/  IADD3 R252, R251, UR4, RZ ;  /* 0x00000004fbfc7c10 */ /* 0x000fe4000fffe0ff */
[----:B------:R-:W-:-:S04]  /*2c30*/  SHF.R.S32.HI R14, RZ, 0x1f, R2 ;  /* 0x0000001fff0e7819 */ /* 0x000fc80000011402 */
[----:B------:R2:W-:Y:S01]  /*2c40*/  LDGSTS.E.BYPASS.LTC128B.128 [R228+0xc080], [R8.64], !P4 ;  /* 0x0c08000008e47fae */ /* 0x0005e2000e101d54 */
[C---:B------:R-:W-:Y:S02]  /*2c50*/  ISETP.LT.OR P4, PT, R0.reuse, 0x1, P0 ;  /* 0x000000010000780c */ /* 0x040fe40000781670 */
[----:B------:R-:W-:Y:S02]  /*2c60*/  ISETP.LT.OR P0, PT, R0, 0x21, P0 ;  /* 0x000000210000780c */ /* 0x000fe40000701670 */
[----:B-1----:R-:W-:-:S09]  /*2c70*/  SHF.R.S32.HI R13, RZ, 0x1f, R3 ;  /* 0x0000001fff0d7819 */ /* 0x002fd20000011403 */
[----:B------:R2:W-:Y:S01]  /*2c80*/  LDGSTS.E.BYPASS.LTC128B.128 [R228+0xe080], [R8.64+0x80], !P4 ;  /* 0x0e08008008e47fae */ /* 0x0005e2000e101d54 */
[----:B------:R-:W-:Y:S02]  /*2c90*/  LEA.HI R12, R14, R2, RZ, 0x2 ;  /* 0x000000020e0c7211 */ /* 0x000fe400078f10ff */
[----:B------:R-:W-:Y:S02]  /*2ca0*/  LEA.HI R13, R13, R3, RZ, 0x3 ;  /* 0x000000030d0d7211 */ /* 0x000fe400078f18ff */
[----:B------:R-:W-:Y:S02]  /*2cb0*/  ISETP.LT.OR P4, PT, R0, 0x1, P6 ;  /* 0x000000010000780c */ /* 0x000fe40003781670 */
[----:B------:R-:W-:Y:S02]  /*2cc0*/  LOP3.LUT R6, R12, 0x7ffffffc, RZ, 0xc0, !PT ;  /* 0x7ffffffc0c067812 */ /* 0x000fe400078ec0ff */
[----:B------:R-:W-:Y:S02]  /*2cd0*/  LOP3.LUT R7, R13, 0xfffffff8, RZ, 0xc0, !PT ;  /* 0xfffffff80d077812 */ /* 0x000fe400078ec0ff */
[----:B------:R-:W-:Y:S01]  /*2ce0*/  ISETP.LT.OR P6, PT, R0, 0x21, P6 ;  /* 0x000000210000780c */ /* 0x000fe200037c1670 */
[----:B------:R-:W-:Y:S01]  /*2cf0*/  IMAD.IADD R2, R2, 0x1, -R6 ;  /* 0x0000000102027824 */ /* 0x000fe200078e0a06 */
[----:B------:R-:W-:Y:S01]  /*2d00*/  LOP3.LUT R0, R15, 0x8, R29, 0xf8, !PT ;  /* 0x000000080f007812 */ /* 0x000fe200078ef81d */
[----:B------:R-:W-:Y:S01]  /*2d10*/  IMAD.IADD R3, R3, 0x1, -R7 ;  /* 0x0000000103037824 */ /* 0x000fe200078e0a07 */
[----:B------:R-:W-:Y:S01]  /*2d20*/  LEA.HI.SX32 R229, R12, R229, 0x1e ;  /* 0x000000e50ce57211 */ /* 0x000fe200078ff2ff */
[----:B------:R-:W-:Y:S01]  /*2d30*/  IMAD R21, R21, 0x4, R2 ;  /* 0x0000000415157824 */ /* 0x000fe200078e0202 */
[----:B------:R-:W-:Y:S01]  /*2d40*/  LOP3.LUT R223, R0, R223, RZ, 0x3c, !PT ;  /* 0x000000df00df7212 */ /* 0x000fe200078e3cff */
[----:B------:R-:W-:Y:S01]  /*2d50*/  IMAD.SHL.U32 R2, R16, 0x2, RZ ;  /* 0x0000000210027824 */ /* 0x000fe200078e00ff */
[----:B------:R2:W-:Y:S01]  /*2d60*/  LDGSTS.E.BYPASS.LTC128B.128 [R228+0x10080], [R8.64+0x100], !P4 ;  /* 0x1008010008e47fae */ /* 0x0005e2000e101d54 */
[----:B------:R-:W-:Y:S01]  /*2d70*/  IMAD.SHL.U32 R0, R3, 0x40, RZ ;  /* 0x0000004003007824 */ /* 0x000fe200078e00ff */
[----:B------:R-:W-:Y:S01]  /*2d80*/  SEL R12, RZ, 0x4, P1 ;  /* 0x00000004ff0c7807 */ /* 0x000fe20000800000 */
[C---:B------:R-:W-:Y:S01]  /*2d90*/  IMAD R223, R22.reuse, 0x200, R223 ;  /* 0x0000020016df7824 */ /* 0x040fe200078e02df */
[----:B------:R-:W-:Y:S01]  /*2da0*/  ISETP.GE.AND P1, PT, R33, 0x10, PT ;  /* 0x000000102100780c */ /* 0x000fe20003f26270 */
[----:B------:R1:W-:Y:S01]  /*2db0*/  LDGSTS.E.BYPASS.LTC128B.128 [R228+0xd080], [R4.64], !P2 ;  /* 0x0d08000004e47fae */ /* 0x0003e2000d101d54 */
[----:B------:R-:W-:Y:S01]  /*2dc0*/  LOP3.LUT P4, RZ, R3, 0x4, RZ, 0xc0, !PT ;  /* 0x0000000403ff7812 */ /* 0x000fe2000788c0ff */
[----:B------:R-:W-:Y:S01]  /*2dd0*/  IMAD.SHL.U32 R243, R21, 0x2, RZ ;  /* 0x0000000215f37824 */ /* 0x000fe200078e00ff */
[----:B------:R-:W-:Y:S01]  /*2de0*/  LOP3.LUT P2, RZ, R3, 0x2, RZ, 0xc0, !PT ;  /* 0x0000000203ff7812 */ /* 0x000fe2000784c0ff */
[----:B------:R-:W-:Y:S01]  /*2df0*/  IMAD.SHL.U32 R3, R22, 0x8, RZ ;  /* 0x0000000816037824 */ /* 0x000fe200078e00ff */
[----:B------:R-:W-:Y:S01]  /*2e00*/  LOP3.LUT R234, R2, 0x2, R20, 0xe2, !PT ;  /* 0x0000000202ea7812 */ /* 0x000fe200078ee214 */
[----:B------:R1:W-:Y:S01]  /*2e10*/  LDGSTS.E.BYPASS.LTC128B.128 [R228+0xf080], [R4.64+0x80], !P0 ;  /* 0x0f08008004e47fae */ /* 0x0003e2000c101d54 */
[----:B------:R-:W-:Y:S01]  /*2e20*/  LOP3.LUT R0, R0, 0x1c0, RZ, 0xc0, !PT ;  /* 0x000001c000007812 */ /* 0x000fe200078ec0ff */
[C---:B------:R-:W-:Y:S01]  /*2e30*/  IMAD R222, R223.reuse, 0x2, R222 ;  /* 0x00000002dfde7824 */ /* 0x040fe200078e02de */
[----:B------:R-:W-:Y:S01]  /*2e40*/  IADD3 R2, P0, R244, UR24, RZ ;  /* 0x00000018f4027c10 */ /* 0x000fe2000ff1e0ff */
[----:B------:R1:W-:Y:S01]  /*2e50*/  LDGSTS.E.BYPASS.LTC128B.128 [R228+0x11080], [R4.64+0x100], !P6 ;  /* 0x1108010004e47fae */ /* 0x0003e2000f101d54 */
[----:B------:R-:W-:Y:S01]  /*2e60*/  LOP3.LUT R7, R0, 0x8, R3, 0xf8, !PT ;  /* 0x0000000800077812 */ /* 0x000fe200078ef803 */
[----:B------:R-:W-:Y:S01]  /*2e70*/  IMAD.SHL.U32 R223, R223, 0x2, RZ ;  /* 0x00000002dfdf7824 */ /* 0x000fe200078e00ff */
[----:B------:R-:W-:-:S02]  /*2e80*/  SHF.R.U32.HI R3, RZ, 0x3, R0 ;  /* 0x00000003ff037819 */ /* 0x000fc40000011600 */
[----:B------:R-:W-:Y:S02]  /*2e90*/  IADD3.X R10, R248, UR6, RZ, P0, !PT ;  /* 0x00000006f80a7c10 */ /* 0x000fe400087fe4ff */
[----:B------:R-:W-:Y:S02]  /*2ea0*/  LEA R6, P0, R2, c[0x0][0x280], 0x2 ;  /* 0x0000a00002067a11 */ /* 0x000fe400078010ff */
[----:B------:R-:W-:Y:S02]  /*2eb0*/  LOP3.LUT R0, R3, R11, R0, 0x1e, !PT ;  /* 0x0000000b03007212 */ /* 0x000fe400078e1e00 */
[----:B------:R-:W-:Y:S01]  /*2ec0*/  SEL R220, R220, 0xffffffe0, !P4 ;  /* 0xffffffe0dcdc7807 */ /* 0x000fe20006000000 */
[----:B--2---:R-:W-:Y:S01]  /*2ed0*/  IMAD.SHL.U32 R8, R13, 0x40, RZ ;  /* 0x000000400d087824 */ /* 0x004fe200078e00ff */
[----:B------:R-:W-:Y:S01]  /*2ee0*/  LOP3.LUT R9, R7, R3, RZ, 0x3c, !PT ;  /* 0x0000000307097212 */ /* 0x000fe200078e3cff */
[----:B------:R-:W-:Y:S01]  /*2ef0*/  @!P1 IMAD.SHL.U32 R3, R33, 0x10, RZ ;  /* 0x0000001021039824 */ /* 0x000fe200078e00ff */
[----:B------:R-:W-:-:S02]  /*2f00*/  LEA.HI.X R7, R2, c[0x0][0x284], R10, 0x2, P0 ;  /* 0x0000a10002077a11 */ /* 0x000fc400000f140a */
[----:B------:R-:W-:Y:S02]  /*2f10*/  LOP3.LUT R8, R8, 0xfffffe00, RZ, 0xc0, !PT ;  /* 0xfffffe0008087812 */ /* 0x000fe400078ec0ff */
[----:B------:R-:W-:Y:S01]  /*2f20*/  LOP3.LUT R233, R233, R12, RZ, 0xfc, !PT ;  /* 0x0000000ce9e97212 */ /* 0x000fe200078efcff */
[----:B------:R2:W-:Y:S01]  /*2f30*/  @!P1 LDGSTS.E.BYPASS.LTC128B.128 [R3+0x12180], [R6.64] ;  /* 0x1218000006039fae */ /* 0x0005e2000b901d54 */
[-C--:B------:R-:W-:Y:S02]  /*2f40*/  IADD3 R2, R9, R8.reuse, R28 ;  /* 0x0000000809027210 */ /* 0x080fe40007ffe01c */
[----:B------:R-:W-:Y:S01]  /*2f50*/  LOP3.LUT R0, R0, R8, RZ, 0xfc, !PT ;  /* 0x0000000800007212 */ /* 0x000fe200078efcff */
[----:B------:R-:W0:Y:S01]  /*2f60*/  LDGDEPBAR ;  /* 0x00000000000079af */ /* 0x000e220000000000 */
[----:B------:R-:W-:Y:S01]  /*2f70*/  IMAD.MOV.U32 R8, RZ, RZ, 0x10 ;  /* 0x00000010ff087424 */ /* 0x000fe200078e00ff */
[----:B------:R-:W-:Y:S01]  /*2f80*/  IADD3 R232, -R243, UR8, RZ ;  /* 0x00000008f3e87c10 */ /* 0x000fe2000fffe1ff */
[----:B------:R-:W-:-:S02]  /*2f90*/  IMAD.SHL.U32 R2, R2, 0x2, RZ ;  /* 0x0000000202027824 */ /* 0x000fc400078e00ff */
[----:B------:R-:W-:Y:S02]  /*2fa0*/  IMAD.SHL.U32 R0, R0, 0x2, RZ ;  /* 0x0000000200007824 */ /* 0x000fe400078e00ff */
[----:B------:R-:W-:Y:S01]  /*2fb0*/  IMAD R221, R220, 0x2, R2 ;  /* 0x00000002dcdd7824 */ /* 0x000fe200078e0202 */
[----:B--2---:R-:W-:-:S05]  /*2fc0*/  SEL R3, R8, 0xfffffff0, !P2 ;  /* 0xfffffff008037807 */ /* 0x004fca0005000000 */
[----:B------:R-:W-:-:S04]  /*2fd0*/  IMAD R3, R3, 0x2, R2 ;  /* 0x0000000203037824 */ /* 0x000fc800078e0202 */
[----:B-1-34-:R-:W-:Y:S02]  /*2fe0*/  IMAD R220, R220, 0x2, R3 ;  /* 0x00000002dcdc7824 */ /* 0x01afe400078e0203 */
.L_x_552:
        /* <DEDUP_REMOVED lines=13> */
[----:B------:R-:W-:Y:S01]  /*30c0*/  LDSM.16.M88.4 R136, [R221+0x7080] ;  /* 0x00708000dd88783b */ /* 0x000fe20000000200 */
[-C--:B-1----:R-:W-:Y:S05]  /*30d0*/  HMMA.16816.F32.BF16 R4, R16, R20.reuse, RZ ;  /* 0x000000141004723c */ /* 0x082fea00000418ff */
[----:B------:R-:W-:Y:S03]  /*30e0*/  LDS R200, [R229.X4+0x12080] ;  /* 0x01208000e5c87984 */ /* 0x000fe60000004800 */
[C---:B--2---:R-:W-:Y:S03]  /*30f0*/  HMMA.16816.F32.BF16 R8, R12.reuse, R20, RZ ;  /* 0x000000140c08723c */ /* 0x044fe600000418ff */
[----:B------:R-:W-:Y:S06]  /*3100*/  LDS R201, [R229.X4+0x120a0] ;  /* 0x0120a000e5c97984 */ /* 0x000fec0000004800 */
[----:B------:R-:W-:Y:S01]  /*3110*/  LDS R202, [R229.X4+0x12100] ;  /* 0x01210000e5ca7984 */ /* 0x000fe20000004800 */
[-C--:B------:R-:W-:Y:S05]  /*3120*/  HMMA.16816.F32.BF16 R12, R12, R22.reuse, RZ ;  /* 0x000000160c0c723c */ /* 0x080fea00000418ff */
[----:B------:R-:W-:Y:S03]  /*3130*/  LDS R203, [R229.X4+0x12120] ;  /* 0x01212000e5cb7984 */ /* 0x000fe60000004800 */
[----:B------:R-:W-:Y:S03]  /*3140*/  HMMA.16816.F32.BF16 R16, R16, R22, RZ ;  /* 0x000000161010723c */ /* 0x000fe600000418ff */
[----:B------:R-:W1:Y:S05]  /*3150*/  LDSM.16.M88.4 R20, [R221+0x6080] ;  /* 0x00608000dd14783b */ /* 0x000e6a0000000200 */
[-C--:B---3--:R-:W-:Y:S08]  /*3160*/  HMMA.16816.F32.BF16 R4, R24, R28.reuse, R4 ;  /* 0x0000001c1804723c */ /* 0x088ff00000041804 */
[C---:B----4-:R-:W-:Y:S08]  /*3170*/  HMMA.16816.F32.BF16 R8, R32.reuse, R28, R8 ;  /* 0x0000001c2008723c */ /* 0x050ff00000041808 */
[-C--:B------:R-:W-:Y:S01]  /*3180*/  HMMA.16816.F32.BF16 R12, R32, R30.reuse, R12 ;  /* 0x0000001e200c723c */ /* 0x080fe2000004180c */
[----:B------:R-:W-:Y:S07]  /*3190*/  LDSM.16.M88.4 R32, [R220+0x7080] ;  /* 0x00708000dc20783b */ /* 0x000fee0000000200 */
[----:B------:R-:W-:Y:S01]  /*31a0*/  HMMA.16816.F32.BF16 R16, R24, R30, R16 ;  /* 0x0000001e1810723c */ /* 0x000fe20000041810 */
[----:B------:R-:W-:Y:S06]  /*31b0*/  LDSM.16.M88.4 R24, [R220+0x6080] ;  /* 0x00608000dc18783b */ /* 0x000fec0000000200 */
[----:B------:R-:W2:Y:S01]  /*31c0*/  LDSM.16.M88.4 R28, [R226+0x80] ;  /* 0x00008000e21c783b */ /* 0x000ea20000000200 */
[-C--:B-1----:R-:W-:Y:S08]  /*31d0*/  HMMA.16816.F32.BF16 R4, R20, R132.reuse, R4 ;  /* 0x000000841404723c */ /* 0x082ff00000041804 */
[C---:B------:R-:W-:Y:S08]  /*31e0*/  HMMA.16816.F32.BF16 R8, R136.reuse, R132, R8 ;  /* 0x000000848808723c */ /* 0x040ff00000041808 */
[-C--:B------:R-:W-:Y:S01]  /*31f0*/  HMMA.16816.F32.BF16 R12, R136, R134.reuse, R12 ;  /* 0x00000086880c723c */ /* 0x080fe2000004180c */
[----:B------:R-:W-:Y:S07]  /*3200*/  LDSM.16.M88.4 R136, [R2+0x9080] ;  /* 0x009080000288783b */ /* 0x000fee0000000200 */
[----:B------:R-:W-:Y:S01]  /*3210*/  HMMA.16816.F32.BF16 R16, R20, R134, R16 ;  /* 0x000000861410723c */ /* 0x000fe20000041810 */
[----:B------:R-:W-:Y:S06]  /*3220*/  LDSM.16.M88.4 R20, [R2+0x8080] ;  /* 0x008080000214783b */ /* 0x000fec0000000200 */
[----:B------:R-:W1:Y:S01]  /*3230*/  LDSM.16.M88.4 R132, [R224+0x2080] ;  /* 0x00208000e084783b */ /* 0x000e620000000200 */
[-C--:B--2---:R-:W-:Y:S08]  /*3240*/  HMMA.16816.F32.BF16 R4, R24, R28.reuse, R4 ;  /* 0x0000001c1804723c */ /* 0x084ff00000041804 */
[C---:B------:R-:W-:Y:S08]  /*3250*/  HMMA.16816.F32.BF16 R8, R32.reuse, R28, R8 ;  /* 0x0000001c2008723c */ /* 0x040ff00000041808 */
        /* <DEDUP_REMOVED lines=47> */
[----:B------:R-:W-:Y:S04]  /*3550*/  DEPBAR.LE SB0, 0x0 ;  /* 0x000080000000791a */ /* 0x000fe80000000000 */
[-C--:B-1----:R-:W-:Y:S01]  /*3560*/  HMMA.16816.F32.BF16 R4, R20, R132.reuse, R4 ;  /* 0x000000841404723c */ /* 0x082fe20000041804 */
[----:B------:R-:W-:Y:S07]  /*3570*/  BAR.SYNC.DEFER_BLOCKING 0x0 ;  /* 0x0000000000007b1d */ /* 0x000fee0000010000 */
[C---:B------:R-:W-:Y:S08]  /*3580*/  HMMA.16816.F32.BF16 R8, R136.reuse, R132, R8 ;  /* 0x000000848808723c */ /* 0x040ff00000041808 */
[-C--:B------:R-:W-:Y:S08]  /*3590*/  HMMA.16816.F32.BF16 R12, R136, R134.reuse, R12 ;  /* 0x00000086880c723c */ /* 0x080ff0000004180c */
[----:B------:R-:W-:Y:S01]  /*35a0*/  HMMA.16816.F32.BF16 R16, R20, R134, R16 ;  /* 0x000000861410723c */ /* 0x000fe20000041810 */
[----:B------:R-:W1:Y:S06]  /*35b0*/  LDSM.16.M88.4 R140, [R2+0xc080] ;  /* 0x00c08000028c783b */ /* 0x000e6c0000000200 */
[----:B------:R-:W3:Y:S01]  /*35c0*/  LDSM.16.M88.4 R144, [R2+0xd080] ;  /* 0x00d080000290783b */ /* 0x000ee20000000200 */
[-C--:B--2---:R-:W-:Y:S05]  /*35d0*/  HMMA.16816.F32.BF16 R4, R24, R28.reuse, R4 ;  /* 0x0000001c1804723c */ /* 0x084fea0000041804 */
[----:B------:R-:W2:Y:S03]  /*35e0*/  LDSM.16.M88.4 R132, [R3+0xc080] ;  /* 0x00c080000384783b */ /* 0x000ea60000000200 */
[C---:B------:R-:W-:Y:S03]  /*35f0*/  HMMA.16816.F32.BF16 R8, R32.reuse, R28, R8 ;  /* 0x0000001c2008723c */ /* 0x040fe60000041808 */
[----:B------:R-:W4:Y:S06]  /*3600*/  LDSM.16.M88.4 R136, [R3+0xd080] ;  /* 0x00d080000388783b */ /* 0x000f2c0000000200 */
[----:B------:R-:W-:Y:S01]  /*3610*/  LDSM.16.M88.4 R160, [R221+0xd080] ;  /* 0x00d08000dda0783b */ /* 0x000fe20000000200 */
[-C--:B------:R-:W-:Y:S08]  /*3620*/  HMMA.16816.F32.BF16 R12, R32, R30.reuse, R12 ;  /* 0x0000001e200c723c */ /* 0x080ff0000004180c */
[----:B------:R-:W-:Y:S04]  /*3630*/  HMMA.16816.F32.BF16 R16, R24, R30, R16 ;  /* 0x0000001e1810723c */ /* 0x000fe80000041810 */
[----:B------:R-:W-:Y:S02]  /*3640*/  FMUL.FTZ R4, R4, c[0x0][0x2b4] ;  /* 0x0000ad0004047a20 */ /* 0x000fe40000410000 */
[----:B------:R-:W-:Y:S02]  /*3650*/  FMUL.FTZ R5, R5, c[0x0][0x2b4] ;  /* 0x0000ad0005057a20 */ /* 0x000fe40000410000 */
[-C--:B-1----:R-:W-:Y:S01]  /*3660*/  HMMA.16816.F32.BF16 R20, R140, R148.reuse, RZ ;  /* 0x000000948c14723c */ /* 0x082fe200000418ff */
[----:B------:R-:W1:Y:S03]  /*3670*/  MUFU.TANH R205, R4 ;  /* 0x0000000400cd7308 */ /* 0x000e660000002400 */
[----:B------:R-:W-:Y:S02]  /*3680*/  FMUL.FTZ R6, R6, c[0x0][0x2b4] ;  /* 0x0000ad0006067a20 */ /* 0x000fe40000410000 */
[----:B------:R-:W-:Y:S02]  /*3690*/  FMUL.FTZ R7, R7, c[0x0][0x2b4] ;  /* 0x0000ad0007077a20 */ /* 0x000fe40000410000 */
[C---:B---3--:R-:W-:Y:S03]  /*36a0*/  HMMA.16816.F32.BF16 R24, R144.reuse, R148, RZ ;  /* 0x000000949018723c */ /* 0x048fe600000418ff */
[----:B------:R-:W3:Y:S01]  /*36b0*/  MUFU.TANH R204, R5 ;  /* 0x0000000500cc7308 */ /* 0x000ee20000002400 */
[----:B------:R-:W-:Y:S02]  /*36c0*/  FMUL.FTZ R8, R8, c[0x0][0x2b4] ;  /* 0x0000ad0008087a20 */ /* 0x000fe40000410000 */
[----:B------:R-:W-:Y:S02]  /*36d0*/  FMUL.FTZ R9, R9, c[0x0][0x2b4] ;  /* 0x0000ad0009097a20 */ /* 0x000fe40000410000 */
[-C--:B------:R-:W-:Y:S01]  /*36e0*/  HMMA.16816.F32.BF16 R28, R144, R150.reuse, RZ ;  /* 0x00000096901c723c */ /* 0x080fe200000418ff */
[----:B------:R-:W5:Y:S03]  /*36f0*/  LDSM.16.M88.4 R144, [R221+0xc080] ;  /* 0x00c08000dd90783b */ /* 0x000f660000000200 */
[----:B------:R-:W-:Y:S01]  /*3700*/  FMUL.FTZ R10, R10, c[0x0][0x2b4] ;  /* 0x0000ad000a0a7a20 */ /* 0x000fe20000410000 */
[----:B------:R-:W1:Y:S01]  /*3710*/  MUFU.TANH R206, R6 ;  /* 0x0000000600ce7308 */ /* 0x000e620000002400 */
[----:B------:R-:W-:Y:S02]  /*3720*/  FMUL.FTZ R11, R11, c[0x0][0x2b4] ;  /* 0x0000ad000b0b7a20 */ /* 0x000fe40000410000 */
[----:B------:R-:W-:Y:S01]  /*3730*/  HMMA.16816.F32.BF16 R32, R140, R150, RZ ;  /* 0x000000968c20723c */ /* 0x000fe200000418ff */
[----:B------:R-:W-:Y:S03]  /*3740*/  LDSM.16.M88.4 R140, [R220+0xd080] ;  /* 0x00d08000dc8c783b */ /* 0x000fe60000000200 */
[----:B------:R-:W-:Y:S02]  /*3750*/  FMUL.FTZ R12, R12, c[0x0][0x2b4] ;  /* 0x0000ad000c0c7a20 */ /* 0x000fe40000410000 */
[----:B------:R-:W-:Y:S01]  /*3760*/  FMUL.FTZ R13, R13, c[0x0][0x2b4] ;  /* 0x0000ad000d0d7a20 */ /* 0x000fe20000410000 */
[----:B------:R1:W1:Y:S01]  /*3770*/  MUFU.TANH R207, R7 ;  /* 0x0000000700cf7308 */ /* 0x0002620000002400 */
[-C--:B--2---:R-:W-:Y:S05]  /*3780*/  HMMA.16816.F32.BF16 R20, R132, R152.reuse, R20 ;  /* 0x000000988414723c */ /* 0x084fea0000041814 */
[----:B------:R-:W-:Y:S02]  /*3790*/  FMUL.FTZ R14, R14, c[0x0][0x2b4] ;  /* 0x0000ad000e0e7a20 */ /* 0x000fe40000410000 */
[----:B------:R-:W-:Y:S01]  /*37a0*/  FMUL.FTZ R15, R15, c[0x0][0x2b4] ;  /* 0x0000ad000f0f7a20 */ /* 0x000fe20000410000 */
[C---:B----4-:R-:W-:Y:S01]  /*37b0*/  HMMA.16816.F32.BF16 R24, R136.reuse, R152, R24 ;  /* 0x000000988818723c */ /* 0x050fe20000041818 */
[----:B------:R-:W2:Y:S03]  /*37c0*/  MUFU.TANH R208, R8 ;  /* 0x0000000800d07308 */ /* 0x000ea60000002400 */
[----:B------:R-:W-:Y:S02]  /*37d0*/  FMUL.FTZ R16, R16, c[0x0][0x2b4] ;  /* 0x0000ad0010107a20 */ /* 0x000fe40000410000 */
[----:B------:R-:W-:Y:S02]  /*37e0*/  FMUL.FTZ R17, R17, c[0x0][0x2b4] ;  /* 0x0000ad0011117a20 */ /* 0x000fe40000410000 */
[-C--:B------:R-:W-:Y:S01]  /*37f0*/  HMMA.16816.F32.BF16 R28, R136, R154.reuse, R28 ;  /* 0x0000009a881c723c */ /* 0x080fe2000004181c */
[----:B------:R-:W4:Y:S03]  /*3800*/  LDSM.16.M88.4 R136, [R220+0xc080] ;  /* 0x00c08000dc88783b */ /* 0x000f260000000200 */
[----:B------:R-:W-:Y:S02]  /*3810*/  FMUL.FTZ R18, R18, c[0x0][0x2b4] ;  /* 0x0000ad0012127a20 */ /* 0x000fe40000410000 */
[----:B------:R-:W-:Y:S01]  /*3820*/  FMUL.FTZ R19, R19, c[0x0][0x2b4] ;  /* 0x0000ad0013137a20 */ /* 0x000fe20000410000 */
[----:B-1----:R-:W-:Y:S01]  /*3830*/  LDSM.16.M88.4 R4, [R2+0x10080] ;  /* 0x010080000204783b */ /* 0x002fe20000000200 */
[----:B------:R-:W-:Y:S05]  /*3840*/  HMMA.16816.F32.BF16 R32, R132, R154, R32 ;  /* 0x0000009a8420723c */ /* 0x000fea0000041820 */
[----:B------:R-:W1:Y:S03]  /*3850*/  LDSM.16.M88.4 R132, [R2+0xe080] ;  /* 0x00e080000284783b */ /* 0x000e660000000200 */
[-C--:B-----5:R-:W-:Y:S08]  /*3860*/  HMMA.16816.F32.BF16 R20, R144, R156.reuse, R20 ;  /* 0x0000009c9014723c */ /* 0x0a0ff00000041814 */
[C---:B------:R-:W-:Y:S08]  /*3870*/  HMMA.16816.F32.BF16 R24, R160.reuse, R156, R24 ;  /* 0x0000009ca018723c */ /* 0x040ff00000041818 */
[-C--:B------:R-:W-:Y:S01]  /*3880*/  HMMA.16816.F32.BF16 R28, R160, R158.reuse, R28 ;  /* 0x0000009ea01c723c */ /* 0x080fe2000004181c */
[----:B------:R-:W5:Y:S07]  /*3890*/  LDSM.16.M88.4 R160, [R2+0xf080] ;  /* 0x00f0800002a0783b */ /* 0x000f6e0000000200 */
[----:B------:R-:W-:Y:S01]  /*38a0*/  HMMA.16816.F32.BF16 R32, R144, R158, R32 ;  /* 0x0000009e9020723c */ /* 0x000fe20000041820 */
[----:B------:R-:W-:Y:S07]  /*38b0*/  LDSM.16.M88.4 R144, [R3+0xf080] ;  /* 0x00f080000390783b */ /* 0x000fee0000000200 */
[-C--:B----4-:R-:W-:Y:S08]  /*38c0*/  HMMA.16816.F32.BF16 R20, R136, R164.reuse, R20 ;  /* 0x000000a48814723c */ /* 0x090ff00000041814 */
[C---:B------:R-:W-:Y:S08]  /*38d0*/  HMMA.16816.F32.BF16 R24, R140.reuse, R164, R24 ;  /* 0x000000a48c18723c */ /* 0x040ff00000041818 */
[-C--:B------:R-:W-:Y:S01]  /*38e0*/  HMMA.16816.F32.BF16 R28, R140, R166.reuse, R28 ;  /* 0x000000a68c1c723c */ /* 0x080fe2000004181c */
[----:B------:R-:W4:Y:S07]  /*38f0*/  LDSM.16.M88.4 R140, [R3+0xe080] ;  /* 0x00e08000038c783b */ /* 0x000f2e0000000200 */
[----:B------:R-:W-:Y:S01]  /*3900*/  HMMA.16816.F32.BF16 R32, R136, R166, R32 ;  /* 0x000000a68820723c */ /* 0x000fe20000041820 */
[----:B------:R-:W2:Y:S07]  /*3910*/  LDSM.16.M88.4 R136, [R221+0xe080] ;  /* 0x00e08000dd88783b */ /* 0x000eae0000000200 */
[-C--:B-1----:R-:W-:Y:S08]  /*3920*/  HMMA.16816.F32.BF16 R20, R132, R168.reuse, R20 ;  /* 0x000000a88414723c */ /* 0x082ff00000041814 */
[C---:B-----5:R-:W-:Y:S08]  /*3930*/  HMMA.16816.F32.BF16 R24, R160.reuse, R168, R24 ;  /* 0x000000a8a018723c */ /* 0x060ff00000041818 */
[-C--:B------:R-:W-:Y:S01]  /*3940*/  HMMA.16816.F32.BF16 R28, R160, R170.reuse, R28 ;  /* 0x000000aaa01c723c */ /* 0x080fe2000004181c */
[----:B------:R-:W1:Y:S07]  /*3950*/  LDSM.16.M88.4 R160, [R221+0xf080] ;  /* 0x00f08000dda0783b */ /* 0x000e6e0000000200 */
[----:B------:R-:W-:Y:S01]  /*3960*/  HMMA.16816.F32.BF16 R32, R132, R170, R32 ;  /* 0x000000aa8420723c */ /* 0x000fe20000041820 */
[----:B------:R-:W5:Y:S07]  /*3970*/  LDSM.16.M88.4 R132, [R220+0xe080] ;  /* 0x00e08000dc84783b */ /* 0x000f6e0000000200 */
[-C--:B----4-:R-:W-:Y:S08]  /*3980*/  HMMA.16816.F32.BF16 R20, R140, R172.reuse, R20 ;  /* 0x000000ac8c14723c */ /* 0x090ff00000041814 */
[C---:B------:R-:W-:Y:S08]  /*3990*/  HMMA.16816.F32.BF16 R24, R144.reuse, R172, R24 ;  /* 0x000000ac9018723c */ /* 0x040ff00000041818 */
[-C--:B------:R-:W-:Y:S01]  /*39a0*/  HMMA.16816.F32.BF16 R28, R144, R174.reuse, R28 ;  /* 0x000000ae901c723c */ /* 0x080fe2000004181c */
[----:B------:R-:W4:Y:S07]  /*39b0*/  LDSM.16.M88.4 R144, [R220+0xf080] ;  /* 0x00f08000dc90783b */ /* 0x000f2e0000000200 */
[----:B------:R-:W-:Y:S01]  /*39c0*/  HMMA.16816.F32.BF16 R32, R140, R174, R32 ;  /* 0x000000ae8c20723c */ /* 0x000fe20000041820 */
[----:B------:R-:W-:Y:S07]  /*39d0*/  MUFU.TANH R142, R16 ;  /* 0x00000010008e7308 */ /* 0x000fee0000002400 */
[-C--:B--2---:R-:W-:Y:S03]  /*39e0*/  HMMA.16816.F32.BF16 R20, R136, R176.reuse, R20 ;  /* 0x000000b08814723c */ /* 0x084fe60000041814 */
[----:B------:R-:W-:Y:S05]  /*39f0*/  MUFU.TANH R141, R17 ;  /* 0x00000011008d7308 */ /* 0x000fea0000002400 */
[C---:B-1----:R-:W-:Y:S05]  /*3a00*/  HMMA.16816.F32.BF16 R24, R160.reuse, R176, R24 ;  /* 0x000000b0a018723c */ /* 0x042fea0000041818 */
[----:B------:R-:W-:Y:S03]  /*3a10*/  MUFU.TANH R143, R18 ;  /* 0x00000012008f7308 */ /* 0x000fe60000002400 */
[-C--:B------:R-:W-:Y:S07]  /*3a20*/  HMMA.16816.F32.BF16 R28, R160, R178.reuse, R28 ;  /* 0x000000b2a01c723c */ /* 0x080fee000004181c */
[----:B------:R-:W1:Y:S01]  /*3a30*/  MUFU.TANH R161, R9 ;  /* 0x0000000900a17308 */ /* 0x000e620000002400 */
[----:B------:R-:W-:Y:S01]  /*3a40*/  HMMA.16816.F32.BF16 R32, R136, R178, R32 ;  /* 0x000000b28820723c */ /* 0x000fe20000041820 */
[----:B------:R-:W2:Y:S07]  /*3a50*/  LDSM.16.M88.4 R136, [R2+0x11080] ;  /* 0x011080000288783b */ /* 0x000eae0000000200 */
[-C--:B-----5:R-:W-:Y:S01]  /*3a60*/  HMMA.16816.F32.BF16 R20, R132, R180.reuse, R20 ;  /* 0x000000b48414723c */ /* 0x0a0fe20000041814 */
[----:B------:R-:W-:Y:S07]  /*3a70*/  MUFU.TANH R163, R10 ;  /* 0x0000000a00a37308 */ /* 0x000fee0000002400 */
[C---:B----4-:R-:W-:Y:S03]  /*3a80*/  HMMA.16816.F32.BF16 R24, R144.reuse, R180, R24 ;  /* 0x000000b49018723c */ /* 0x050fe60000041818 */
[----:B------:R4:W-:Y:S05]  /*3a90*/  MUFU.TANH R162, R11 ;  /* 0x0000000b00a27308 */ /* 0x0009ea0000002400 */
[-C--:B------:R-:W-:Y:S05]  /*3aa0*/  HMMA.16816.F32.BF16 R28, R144, R182.reuse, R28 ;  /* 0x000000b6901c723c */ /* 0x080fea000004181c */
[----:B------:R-:W-:Y:S03]  /*3ab0*/  MUFU.TANH R160, R12 ;  /* 0x0000000c00a07308 */ /* 0x000fe60000002400 */
[----:B------:R-:W-:Y:S01]  /*3ac0*/  HMMA.16816.F32.BF16 R32, R132, R182, R32 ;  /* 0x000000b68420723c */ /* 0x000fe20000041820 */
[----:B------:R-:W-:Y:S06]  /*3ad0*/  LDSM.16.M88.4 R132, [R3+0x11080] ;  /* 0x011080000384783b */ /* 0x000fec0000000200 */
[----:B------:R-:W5:Y:S01]  /*3ae0*/  MUFU.TANH R144, R13 ;  /* 0x0000000d00907308 */ /* 0x000f620000002400 */
[-C--:B------:R-:W-:Y:S01]  /*3af0*/  HMMA.16816.F32.BF16 R20, R4, R184.reuse, R20 ;  /* 0x000000b80414723c */ /* 0x080fe20000041814 */
[----:B----4-:R-:W4:Y:S07]  /*3b00*/  LDSM.16.M88.4 R8, [R3+0x10080] ;  /* 0x010080000308783b */ /* 0x010f2e0000000200 */
[C---:B--2---:R-:W-:Y:S01]  /*3b10*/  HMMA.16816.F32.BF16 R24, R136.reuse, R184, R24 ;  /* 0x000000b88818723c */ /* 0x044fe20000041818 */
[----:B------:R-:W-:Y:S07]  /*3b20*/  MUFU.TANH R146, R14 ;  /* 0x0000000e00927308 */ /* 0x000fee0000002400 */
[-C--:B------:R-:W-:Y:S03]  /*3b30*/  HMMA.16816.F32.BF16 R28, R136, R186.reuse, R28 ;  /* 0x000000ba881c723c */ /* 0x080fe6000004181c */
[----:B------:R2:W-:Y:S04]  /*3b40*/  MUFU.TANH R145, R15 ;  /* 0x0000000f00917308 */ /* 0x0005e80000002400 */
[----:B------:R-:W-:Y:S01]  /*3b50*/  MOV R136, UR15 ;  /* 0x0000000f00887c02 */ /* 0x000fe20008000f00 */
[----:B------:R-:W-:Y:S01]  /*3b60*/  HMMA.16816.F32.BF16 R32, R4, R186, R32 ;  /* 0x000000ba0420723c */ /* 0x000fe20000041820 */
[----:B------:R-:W1:Y:S03]  /*3b70*/  LDSM.16.M88.4 R4, [R221+0x10080] ;  /* 0x01008000dd04783b */ /* 0x000e660000000200 */
[----:B------:R-:W-:Y:S01]  /*3b80*/  IADD3 R136, R229, UR4, -R136 ;  /* 0x00000004e5887c10 */ /* 0x000fe2000fffe888 */
[----:B------:R3:W-:Y:S03]  /*3b90*/  MUFU.TANH R140, R19 ;  /* 0x00000013008c7308 */ /* 0x0007e60000002400 */
[----:B------:R-:W-:Y:S04]  /*3ba0*/  IADD3 R136, -R243, R136, RZ ;  /* 0x00000088f3887210 */ /* 0x000fe80007ffe1ff */
[----:B------:R-:W-:Y:S04]  /*3bb0*/  IMNMX R137, R232, R136, PT ;  /* 0x00000088e8897217 */ /* 0x000fe80003800200 */
[C---:B------:R-:W-:Y:S02]  /*3bc0*/  ISETP.GT.AND P0, PT, R137.reuse, RZ, PT ;  /* 0x000000ff8900720c */ /* 0x040fe40003f04270 */
[----:B------:R-:W-:Y:S01]  /*3bd0*/  ISETP.GT.AND P2, PT, R137, 0x21, PT ;  /* 0x000000218900780c */ /* 0x000fe20003f44270 */
[-C--:B----4-:R-:W-:Y:S01]  /*3be0*/  HMMA.16816.F32.BF16 R20, R8, R188.reuse, R20 ;  /* 0x000000bc0814723c */ /* 0x090fe20000041814 */
[----:B--2---:R-:W2:Y:S04]  /*3bf0*/  LDSM.16.M88.4 R12, [R221+0x11080] ;  /* 0x01108000dd0c783b */ /* 0x004ea80000000200 */
[----:B------:R-:W-:Y:S02]  /*3c00*/  FSEL R139, R205, -INF , P0 ;  /* 0xff800000cd8b7808 */ /* 0x000fe40000000000 */
[----:B------:R-:W-:Y:S01]  /*3c10*/  ISETP.GT.AND P0, PT, R137, 0x1, PT ;  /* 0x000000018900780c */ /* 0x000fe20003f04270 */
[C---:B------:R-:W-:Y:S01]  /*3c20*/  HMMA.16816.F32.BF16 R24, R132.reuse, R188, R24 ;  /* 0x000000bc8418723c */ /* 0x040fe20000041818 */
[----:B---3--:R-:W-:Y:S03]  /*3c30*/  LDSM.16.M88.4 R16, [R220+0x11080] ;  /* 0x01108000dc10783b */ /* 0x008fe60000000200 */
[--C-:B------:R-:W-:Y:S04]  /*3c40*/  FFMA.FTZ R139, R139, c[0x0][0x29c], -R200.reuse ;  /* 0x0000a7008b8b7a23 */ /* 0x100fe800000108c8 */
[-C--:B------:R-:W-:Y:S02]  /*3c50*/  HMMA.16816.F32.BF16 R28, R132, R190.reuse, R28 ;  /* 0x000000be841c723c */ /* 0x080fe4000004181c */
[----:B------:R-:W3:Y:S05]  /*3c60*/  MUFU.EX2 R139, R139 ;  /* 0x0000008b008b7308 */ /* 0x000eea0000000800 */
[----:B------:R-:W-:Y:S01]  /*3c70*/  FSEL R135, R204, -INF , P0 ;  /* 0xff800000cc877808 */ /* 0x000fe20000000000 */
[----:B------:R-:W-:Y:S01]  /*3c80*/  HMMA.16816.F32.BF16 R32, R8, R190, R32 ;  /* 0x000000be0820723c */ /* 0x000fe20000041820 */
[----:B------:R-:W4:Y:S03]  /*3c90*/  LDSM.16.M88.4 R8, [R220+0x10080] ;  /* 0x01008000dc08783b */ /* 0x000f260000000200 */
[----:B------:R-:W-:Y:S01]  /*3ca0*/  FFMA.FTZ R135, R135, c[0x0][0x29c], -R200 ;  /* 0x0000a70087877a23 */ /* 0x000fe200000108c8 */
[C---:B------:R-:W-:Y:S02]  /*3cb0*/  IADD3 R133, R136.reuse, 0x8, RZ ;  /* 0x0000000888857810 */ /* 0x040fe40007ffe0ff */
[----:B------:R-:W-:Y:S01]  /*3cc0*/  IADD3 R132, R136, 0x20, RZ ;  /* 0x0000002088847810 */ /* 0x000fe20007ffe0ff */
[-C--:B-1----:R-:W-:Y:S02]  /*3cd0*/  HMMA.16816.F32.BF16 R20, R4, R192.reuse, R20 ;  /* 0x000000c00414723c */ /* 0x082fe40000041814 */
[----:B------:R-:W1:Y:S03]  /*3ce0*/  MUFU.EX2 R135, R135 ;  /* 0x0000008700877308 */ /* 0x000e660000000800 */
[C---:B------:R-:W-:Y:S02]  /*3cf0*/  IMNMX R133, R232.reuse, R133, PT ;  /* 0x00000085e8857217 */ /* 0x040fe40003800200 */
[----:B------:R-:W-:Y:S01]  /*3d00*/  IMNMX R132, R232, R132, PT ;  /* 0x00000084e8847217 */ /* 0x000fe20003800200 */
[C---:B--2---:R-:W-:Y:S04]  /*3d10*/  HMMA.16816.F32.BF16 R24, R12.reuse, R192, R24 ;  /* 0x000000c00c18723c */ /* 0x044fe80000041818 */
[C---:B------:R-:W-:Y:S02]  /*3d20*/  ISETP.GT.AND P0, PT, R133.reuse, RZ, PT ;  /* 0x000000ff8500720c */ /* 0x040fe40003f04270 */
[C---:B------:R-:W-:Y:S02]  /*3d30*/  ISETP.GT.AND P1, PT, R133.reuse, 0x20, PT ;  /* 0x000000208500780c */ /* 0x040fe40003f24270 */
[-C--:B------:R-:W-:Y:S03]  /*3d40*/  HMMA.16816.F32.BF16 R28, R12, R194.reuse, R28 ;  /* 0x000000c20c1c723c */ /* 0x080fe6000004181c */
[----:B------:R-:W-:Y:S02]  /*3d50*/  ISETP.GT.AND P6, PT, R132, 0x20, PT ;  /* 0x000000208400780c */ /* 0x000fe40003fc4270 */
[----:B------:R-:W-:Y:S02]  /*3d60*/  FSEL R138, R206, -INF , P0 ;  /* 0xff800000ce8a7808 */ /* 0x000fe40000000000 */
[----:B------:R-:W-:Y:S01]  /*3d70*/  ISETP.GT.AND P0, PT, R133, 0x1, PT ;  /* 0x000000018500780c */ /* 0x000fe20003f04270 */
[----:B------:R-:W-:Y:S01]  /*3d80*/  HMMA.16816.F32.BF16 R32, R4, R194, R32 ;  /* 0x000000c20420723c */ /* 0x000fe20000041820 */
[----:B------:R-:W2:Y:S03]  /*3d90*/  LDS R6, [R229.X4+0x12180] ;  /* 0x01218000e5067984 */ /* 0x000ea60000004800 */
[----:B------:R-:W-:Y:S01]  /*3da0*/  FSEL R134, R207, -INF , P0 ;  /* 0xff800000cf867808 */ /* 0x000fe20000000000 */
[--C-:B------:R-:W-:Y:S01]  /*3db0*/  FFMA.FTZ R138, R138, c[0x0][0x29c], -R201.reuse ;  /* 0x0000a7008a8a7a23 */ /* 0x100fe200000108c9 */
[----:B------:R-:W-:Y:S02]  /*3dc0*/  ISETP.GT.AND P0, PT, R132, RZ, PT ;  /* 0x000000ff8400720c */ /* 0x000fe40003f04270 */
[-C--:B----4-:R-:W-:Y:S03]  /*3dd0*/  HMMA.16816.F32.BF16 R20, R8, R196.reuse, R20 ;  /* 0x000000c40814723c */ /* 0x090fe60000041814 */
[----:B------:R-:W-:Y:S02]  /*3de0*/  MUFU.EX2 R138, R138 ;  /* 0x0000008a008a7308 */ /* 0x000fe40000000800 */
[----:B------:R-:W-:Y:S01]  /*3df0*/  FSEL R12, R208, -INF , P0 ;  /* 0xff800000d00c7808 */ /* 0x000fe20000000000 */
[--C-:B------:R-:W-:Y:S01]  /*3e00*/  FFMA.FTZ R134, R134, c[0x0][0x29c], -R201.reuse ;  /* 0x0000a70086867a23 */ /* 0x100fe200000108c9 */
[----:B------:R-:W-:Y:S01]  /*3e10*/  ISETP.GT.AND P0, PT, R132, 0x1, PT ;  /* 0x000000018400780c */ /* 0x000fe20003f04270 */
[C---:B------:R-:W-:Y:S04]  /*3e20*/  HMMA.16816.F32.BF16 R24, R16.reuse, R196, R24 ;  /* 0x000000c41018723c */ /* 0x040fe80000041818 */
[----:B------:R-:W-:Y:S01]  /*3e30*/  FSEL R4, R161, -INF , P0 ;  /* 0xff800000a1047808 */ /* 0x000fe20000000000 */
[----:B------:R-:W4:Y:S01]  /*3e40*/  MUFU.EX2 R15, R134 ;  /* 0x00000086000f7308 */ /* 0x000f220000000800 */
[----:B------:R-:W-:Y:S01]  /*3e50*/  IADD3 R5, R136, 0x28, RZ ;  /* 0x0000002888057810 */ /* 0x000fe20007ffe0ff */
[--C-:B------:R-:W-:Y:S01]  /*3e60*/  FFMA.FTZ R12, R12, c[0x0][0x29c], -R202.reuse ;  /* 0x0000a7000c0c7a23 */ /* 0x100fe200000108ca */
[-C--:B------:R-:W-:Y:S03]  /*3e70*/  HMMA.16816.F32.BF16 R28, R16, R198.reuse, R28 ;  /* 0x000000c6101c723c */ /* 0x080fe6000004181c */
[----:B------:R-:W-:Y:S01]  /*3e80*/  ISETP.GT.AND P4, PT, R132, 0x21, PT ;  /* 0x000000218400780c */ /* 0x000fe20003f84270 */
[----:B------:R-:W-:Y:S01]  /*3e90*/  FFMA.FTZ R4, R4, c[0x0][0x29c], -R202 ;  /* 0x0000a70004047a23 */ /* 0x000fe200000108ca */
[----:B------:R-:W-:Y:S02]  /*3ea0*/  IMNMX R5, R232, R5, PT ;  /* 0x00000005e8057217 */ /* 0x000fe40003800200 */
[----:B------:R-:W-:Y:S01]  /*3eb0*/  MUFU.EX2 R14, R12 ;  /* 0x0000000c000e7308 */ /* 0x000fe20000000800 */
[----:B------:R-:W-:Y:S04]  /*3ec0*/  HMMA.16816.F32.BF16 R32, R8, R198, R32 ;  /* 0x000000c60820723c */ /* 0x000fe80000041820 */
[----:B------:R-:W-:Y:S01]  /*3ed0*/  ISETP.GT.AND P0, PT, R5, RZ, PT ;  /* 0x000000ff0500720c */ /* 0x000fe20003f04270 */
[----:B------:R-:W-:Y:S01]  /*3ee0*/  FFMA.FTZ R17, -R205, R205, 1 ;  /* 0x3f800000cd117423 */ /* 0x000fe200000101cd */
[----:B------:R-:W-:Y:S01]  /*3ef0*/  FSEL R7, R141, -INF , P2 ;  /* 0xff8000008d077808 */ /* 0x000fe20001000000 */
[----:B------:R-:W-:Y:S01]  /*3f00*/  FFMA.FTZ R19, -R204, R204, 1 ;  /* 0x3f800000cc137423 */ /* 0x000fe200000101cc */
[----:B------:R-:W-:Y:S01]  /*3f10*/  FSEL R16, R143, -INF , P1 ;  /* 0xff8000008f107808 */ /* 0x000fe20000800000 */
[----:B------:R4:W-:Y:S01]  /*3f20*/  MUFU.EX2 R13, R4 ;  /* 0x00000004000d7308 */ /* 0x0009e20000000800 */
[C---:B------:R-:W-:Y:S02]  /*3f30*/  ISETP.GT.AND P2, PT, R5.reuse, 0x1, PT ;  /* 0x000000010500780c */ /* 0x040fe40003f44270 */
[----:B------:R-:W-:Y:S01]  /*3f40*/  ISETP.GT.AND P1, PT, R5, 0x20, PT ;  /* 0x000000200500780c */ /* 0x000fe20003f24270 */
[--C-:B--2---:R-:W-:Y:S01]  /*3f50*/  FADD.FTZ R20, R20, -R6.reuse ;  /* 0x8000000614147221 */ /* 0x104fe20000010000 */
[----:B-----5:R-:W-:Y:S01]  /*3f60*/  FSEL R8, R144, -INF , P4 ;  /* 0xff80000090087808 */ /* 0x020fe20002000000 */
[----:B------:R-:W-:Y:S01]  /*3f70*/  FADD.FTZ R21, R21, -R6 ;  /* 0x8000000615157221 */ /* 0x000fe20000010000 */
[----:B------:R-:W-:Y:S01]  /*3f80*/  FSEL R9, R162, -INF , P2 ;  /* 0xff800000a2097808 */ /* 0x000fe20001000000 */
[----:B---3--:R-:W-:Y:S01]  /*3f90*/  FMUL.FTZ R10, R139, R20 ;  /* 0x000000148b0a7220 */ /* 0x008fe20000410000 */
[C---:B-1----:R-:W-:Y:S01]  /*3fa0*/  F2FP.BF16.PACK_AB R20, R135.reuse, R139 ;  /* 0x0000008b8714723e */ /* 0x042fe200000010ff */
[----:B------:R-:W-:Y:S02]  /*3fb0*/  FMUL.FTZ R135, R135, R21 ;  /* 0x0000001587877220 */ /* 0x000fe40000410000 */
[----:B------:R-:W-:Y:S02]  /*3fc0*/  FFMA.FTZ R7, R7, c[0x0][0x29c], -R200 ;  /* 0x0000a70007077a23 */ /* 0x000fe400000108c8 */
[----:B------:R-:W-:Y:S02]  /*3fd0*/  FFMA.FTZ R11, R16, c[0x0][0x29c], -R201 ;  /* 0x0000a700100b7a23 */ /* 0x000fe400000108c9 */
[----:B------:R-:W-:Y:S02]  /*3fe0*/  FMUL.FTZ R17, R17, R10 ;  /* 0x0000000a11117220 */ /* 0x000fe40000410000 */
[----:B------:R-:W-:Y:S01]  /*3ff0*/  FMUL.FTZ R19, R19, R135 ;  /* 0x0000008713137220 */ /* 0x000fe20000410000 */
[----:B------:R-:W1:Y:S01]  /*4000*/  MUFU.EX2 R7, R7 ;  /* 0x0000000700077308 */ /* 0x000e620000000800 */
[--C-:B------:R-:W-:Y:S02]  /*4010*/  FADD.FTZ R32, R32, -R6.reuse ;  /* 0x8000000620207221 */ /* 0x100fe40000010000 */
[--C-:B------:R-:W-:Y:S01]  /*4020*/  FFMA.FTZ R21, R9, c[0x0][0x29c], -R203.reuse ;  /* 0x0000a70009157a23 */ /* 0x100fe200000108cb */
[----:B------:R-:W-:Y:S01]  /*4030*/  F2FP.BF16.PACK_AB R19, R19, R17 ;  /* 0x000000111313723e */ /* 0x000fe200000010ff */
[----:B------:R-:W-:Y:S01]  /*4040*/  FADD.FTZ R33, R33, -R6 ;  /* 0x8000000621217221 */ /* 0x000fe20000010000 */
[----:B----4-:R-:W-:Y:S02]  /*4050*/  FSEL R4, R163, -INF , P0 ;  /* 0xff800000a3047808 */ /* 0x010fe40000000000 */
[----:B------:R-:W-:Y:S02]  /*4060*/  ISETP.GT.AND P0, PT, R137, 0x20, PT ;  /* 0x000000208900780c */ /* 0x000fe40003f04270 */
[----:B------:R-:W-:Y:S01]  /*4070*/  MUFU.EX2 R11, R11 ;  /* 0x0000000b000b7308 */ /* 0x000fe20000000800 */
[--C-:B------:R-:W-:Y:S01]  /*4080*/  FFMA.FTZ R4, R4, c[0x0][0x29c], -R203.reuse ;  /* 0x0000a70004047a23 */ /* 0x100fe200000108cb */
[----:B------:R-:W-:Y:S02]  /*4090*/  FSEL R12, R142, -INF , P0 ;  /* 0xff8000008e0c7808 */ /* 0x000fe40000000000 */
[----:B------:R-:W-:Y:S01]  /*40a0*/  ISETP.GT.AND P0, PT, R133, 0x21, PT ;  /* 0x000000218500780c */ /* 0x000fe20003f04270 */
[----:B------:R-:W-:Y:S01]  /*40b0*/  FFMA.FTZ R133, R8, c[0x0][0x29c], -R202 ;  /* 0x0000a70008857a23 */ /* 0x000fe200000108ca */
[----:B------:R-:W-:Y:S01]  /*40c0*/  FSEL R8, R146, -INF , P1 ;  /* 0xff80000092087808 */ /* 0x000fe20000800000 */
[----:B------:R-:W-:Y:S01]  /*40d0*/  FFMA.FTZ R12, R12, c[0x0][0x29c], -R200 ;  /* 0x0000a7000c0c7a23 */ /* 0x000fe200000108c8 */
[----:B------:R-:W-:Y:S02]  /*40e0*/  FSEL R18, R140, -INF , P0 ;  /* 0xff8000008c127808 */ /* 0x000fe40000000000 */
[----:B------:R2:W-:Y:S01]  /*40f0*/  MUFU.EX2 R134, R4 ;  /* 0x0000000400867308 */ /* 0x0005e20000000800 */
[----:B------:R-:W-:Y:S01]  /*4100*/  ISETP.GT.AND P0, PT, R5, 0x21, PT ;  /* 0x000000210500780c */ /* 0x000fe20003f04270 */
[----:B------:R-:W-:Y:S01]  /*4110*/  FFMA.FTZ R135, R8, c[0x0][0x29c], -R203 ;  /* 0x0000a70008877a23 */ /* 0x000fe200000108cb */
[----:B------:R-:W-:Y:S01]  /*4120*/  FSEL R5, R160, -INF , P6 ;  /* 0xff800000a0057808 */ /* 0x000fe20003000000 */
[----:B------:R-:W-:Y:S01]  /*4130*/  FFMA.FTZ R18, R18, c[0x0][0x29c], -R201 ;  /* 0x0000a70012127a23 */ /* 0x000fe200000108c9 */
[----:B------:R-:W-:Y:S01]  /*4140*/  F2FP.BF16.PACK_AB R17, R15, R138 ;  /* 0x0000008a0f11723e */ /* 0x000fe200000010ff */
[----:B------:R-:W-:Y:S01]  /*4150*/  FFMA.FTZ R8, -R142, R142, 1 ;  /* 0x3f8000008e087423 */ /* 0x000fe2000001018e */
[----:B------:R-:W-:Y:S01]  /*4160*/  FSEL R16, R145, -INF , P0 ;  /* 0xff80000091107808 */ /* 0x000fe20000000000 */
[----:B------:R-:W-:Y:S01]  /*4170*/  FFMA.FTZ R132, R5, c[0x0][0x29c], -R202 ;  /* 0x0000a70005847a23 */ /* 0x000fe200000108ca */
[----:B------:R-:W-:Y:S01]  /*4180*/  PLOP3.LUT P0, PT, PT, PT, UP0, 0x80, 0x0 ;  /* 0x000000000000781c */ /* 0x000fe20003f0f008 */
[----:B------:R-:W3:Y:S01]  /*4190*/  MUFU.EX2 R12, R12 ;  /* 0x0000000c000c7308 */ /* 0x000ee20000000800 */
[----:B------:R-:W4:Y:S01]  /*41a0*/  LDS R5, [R229.X4+0x12200] ;  /* 0x01220000e5057984 */ /* 0x000f220000004800 */
[----:B------:R-:W-:Y:S02]  /*41b0*/  FFMA.FTZ R136, R16, c[0x0][0x29c], -R203 ;  /* 0x0000a70010887a23 */ /* 0x000fe400000108cb */
[C---:B-1----:R-:W-:Y:S06]  /*41c0*/  FMUL.FTZ R33, R7.reuse, R33 ;  /* 0x0000002107217220 */ /* 0x042fec0000410000 */
[----:B------:R1:W5:Y:S01]  /*41d0*/  MUFU.EX2 R10, R18 ;  /* 0x00000012000a7308 */ /* 0x0003620000000800 */
[----:B--2---:R-:W2:Y:S09]  /*41e0*/  LDS R4, [R229.X4+0x121a0] ;  /* 0x0121a000e5047984 */ /* 0x004eb20000004800 */
[----:B------:R-:W-:Y:S01]  /*41f0*/  MUFU.EX2 R9, R133 ;  /* 0x0000008500097308 */ /* 0x000fe20000000800 */
[----:B---3--:R-:W-:Y:S04]  /*4200*/  FMUL.FTZ R6, R12, R32 ;  /* 0x000000200c067220 */ /* 0x008fe80000410000 */
[----:B------:R-:W-:Y:S05]  /*4210*/  FMUL.FTZ R32, R8, R6 ;  /* 0x0000000608207220 */ /* 0x000fea0000410000 */
[----:B------:R-:W3:Y:S01]  /*4220*/  MUFU.EX2 R8, R132 ;  /* 0x0000008400087308 */ /* 0x000ee20000000800 */
[----:B-1----:R-:W-:Y:S01]  /*4230*/  F2FP.BF16.PACK_AB R18, R7, R12 ;  /* 0x0000000c0712723e */ /* 0x002fe200000010ff */
[----:B------:R-:W-:Y:S01]  /*4240*/  FFMA.FTZ R12, -R140, R140, 1 ;  /* 0x3f8000008c0c7423 */ /* 0x000fe2000001018c */
[----:B-----5:R-:W-:Y:S01]  /*4250*/  F2FP.BF16.PACK_AB R16, R10, R11 ;  /* 0x0000000b0a10723e */ /* 0x020fe200000010ff */
[----:B------:R-:W-:Y:S02]  /*4260*/  FFMA.FTZ R7, -R141, R141, 1 ;  /* 0x3f8000008d077423 */ /* 0x000fe4000001018d */
[--C-:B----4-:R-:W-:Y:S02]  /*4270*/  FADD.FTZ R24, R24, -R5.reuse ;  /* 0x8000000518187221 */ /* 0x110fe40000010000 */
[--C-:B------:R-:W-:Y:S02]  /*4280*/  FADD.FTZ R25, R25, -R5.reuse ;  /* 0x8000000519197221 */ /* 0x100fe40000010000 */
[----:B------:R-:W-:Y:S02]  /*4290*/  FMUL.FTZ R33, R7, R33 ;  /* 0x0000002107217220 */ /* 0x000fe40000410000 */
[----:B------:R-:W-:Y:S02]  /*42a0*/  FFMA.FTZ R7, -R207, R207, 1 ;  /* 0x3f800000cf077423 */ /* 0x000fe400000101cf */
[--C-:B--2---:R-:W-:Y:S02]  /*42b0*/  FADD.FTZ R23, R23, -R4.reuse ;  /* 0x8000000417177221 */ /* 0x104fe40000010000 */
[--C-:B------:R-:W-:Y:S02]  /*42c0*/  FADD.FTZ R35, R35, -R4.reuse ;  /* 0x8000000423237221 */ /* 0x100fe40000010000 */
[----:B------:R-:W-:Y:S02]  /*42d0*/  FMUL.FTZ R23, R15, R23 ;  /* 0x000000170f177220 */ /* 0x000fe40000410000 */
[----:B------:R1:W2:Y:S01]  /*42e0*/  MUFU.EX2 R15, R21 ;  /* 0x00000015000f7308 */ /* 0x0002a20000000800 */
[--C-:B------:R-:W-:Y:S02]  /*42f0*/  FADD.FTZ R34, R34, -R4.reuse ;  /* 0x8000000422227221 */ /* 0x100fe40000010000 */
[----:B------:R-:W-:Y:S02]  /*4300*/  FMUL.FTZ R10, R10, R35 ;  /* 0x000000230a0a7220 */ /* 0x000fe40000410000 */
[----:B------:R-:W-:Y:S02]  /*4310*/  FADD.FTZ R6, R22, -R4 ;  /* 0x8000000416067221 */ /* 0x000fe40000010000 */
[----:B------:R-:W4:Y:S01]  /*4320*/  LDS R4, [R229.X4+0x12220] ;  /* 0x01222000e5047984 */ /* 0x000f220000004800 */
[----:B------:R-:W-:Y:S02]  /*4330*/  FMUL.FTZ R34, R11, R34 ;  /* 0x000000220b227220 */ /* 0x000fe40000410000 */
[----:B------:R-:W-:Y:S02]  /*4340*/  FMUL.FTZ R12, R12, R10 ;  /* 0x0000000a0c0c7220 */ /* 0x000fe40000410000 */
[--C-:B------:R-:W-:Y:S01]  /*4350*/  FADD.FTZ R10, R28, -R5.reuse ;  /* 0x800000051c0a7221 */ /* 0x100fe20000010000 */
[----:B------:R-:W-:Y:S01]  /*4360*/  STS [R230+0x12280], R20 ;  /* 0x01228014e6007388 */ /* 0x000fe20000000800 */
[----:B------:R-:W-:Y:S02]  /*4370*/  FADD.FTZ R5, R29, -R5 ;  /* 0x800000051d057221 */ /* 0x000fe40000010000 */
[----:B------:R-:W-:Y:S02]  /*4380*/  FFMA.FTZ R11, -R208, R208, 1 ;  /* 0x3f800000d00b7423 */ /* 0x000fe400000101d0 */
[----:B---3--:R-:W-:Y:S01]  /*4390*/  FMUL.FTZ R10, R8, R10 ;  /* 0x0000000a080a7220 */ /* 0x008fe20000410000 */
        /* <DEDUP_REMOVED lines=18> */
[----:B--2---:R-:W-:Y:S01]  /*44c0*/  F2FP.BF16.PACK_AB R5, R15, R134 ;  /* 0x000000860f05723e */ /* 0x004fe200000010ff */
[----:B------:R-:W-:Y:S01]  /*44d0*/  FMUL.FTZ R34, R6, R34 ;  /* 0x0000002206227220 */ /* 0x000fe20000410000 */
[----:B------:R-:W-:Y:S01]  /*44e0*/  F2FP.BF16.PACK_AB R6, R13, R14 ;  /* 0x0000000e0d06723e */ /* 0x000fe200000010ff */
[----:B------:R-:W2:Y:S01]  /*44f0*/  MUFU.EX2 R7, R135 ;  /* 0x0000008700077308 */ /* 0x000ea20000000800 */
[--C-:B----4-:R-:W-:Y:S01]  /*4500*/  FADD.FTZ R26, R26, -R4.reuse ;  /* 0x800000041a1a7221 */ /* 0x110fe20000010000 */
[----:B------:R3:W-:Y:S01]  /*4510*/  STS [R230+0x13680], R5 ;  /* 0x01368005e6007388 */ /* 0x0007e20000000800 */
[--C-:B------:R-:W-:Y:S01]  /*4520*/  FADD.FTZ R31, R31, -R4.reuse ;  /* 0x800000041f1f7221 */ /* 0x100fe20000010000 */
[----:B------:R-:W-:Y:S01]  /*4530*/  F2FP.BF16.PACK_AB R10, R23, R22 ;  /* 0x00000016170a723e */ /* 0x000fe200000010ff */
[----:B------:R-:W-:Y:S01]  /*4540*/  FMUL.FTZ R13, R13, R25 ;  /* 0x000000190d0d7220 */ /* 0x000fe20000410000 */
[----:B------:R-:W-:Y:S01]  /*4550*/  F2FP.BF16.PACK_AB R12, R12, R34 ;  /* 0x000000220c0c723e */ /* 0x000fe200000010ff */
[----:B------:R-:W-:Y:S01]  /*4560*/  FFMA.FTZ R14, -R161, R161, 1 ;  /* 0x3f800000a10e7423 */ /* 0x000fe200000101a1 */
[----:B------:R4:W-:Y:S01]  /*4570*/  STS [R230+0x13280], R6 ;  /* 0x01328006e6007388 */ /* 0x0009e20000000800 */
[----:B------:R-:W-:Y:S02]  /*4580*/  FMUL.FTZ R134, R134, R26 ;  /* 0x0000001a86867220 */ /* 0x000fe40000410000 */
[----:B-1----:R-:W-:Y:S02]  /*4590*/  FFMA.FTZ R16, -R162, R162, 1 ;  /* 0x3f800000a2107423 */ /* 0x002fe400000101a2 */
[----:B------:R-:W-:Y:S01]  /*45a0*/  FMUL.FTZ R14, R14, R13 ;  /* 0x0000000d0e0e7220 */ /* 0x000fe20000410000 */
[----:B------:R-:W-:Y:S01]  /*45b0*/  STS [R231+0x1000], R8 ;  /* 0x00100008e7007388 */ /* 0x000fe20000000800 */
[----:B------:R-:W-:Y:S03]  /*45c0*/  F2FP.BF16.PACK_AB R13, R33, R32 ;  /* 0x00000020210d723e */ /* 0x000fe600000010ff */
[----:B------:R-:W-:Y:S01]  /*45d0*/  F2FP.BF16.PACK_AB R14, R14, R21 ;  /* 0x000000150e0e723e */ /* 0x000fe200000010ff */
[--C-:B---3--:R-:W-:Y:S04]  /*45e0*/  FADD.FTZ R5, R27, -R4.reuse ;  /* 0x800000041b057221 */ /* 0x108fe80000010000 */
[----:B------:R-:W-:Y:S02]  /*45f0*/  FMUL.FTZ R5, R15, R5 ;  /* 0x000000050f057220 */ /* 0x000fe40000410000 */
[----:B----4-:R-:W-:Y:S01]  /*4600*/  FADD.FTZ R6, R30, -R4 ;  /* 0x800000041e067221 */ /* 0x010fe20000010000 */
[----:B--2---:R-:W-:Y:S01]  /*4610*/  F2FP.BF16.PACK_AB R4, R9, R7 ;  /* 0x000000070904723e */ /* 0x004fe200000010ff */
        /* <DEDUP_REMOVED lines=106> */
[----:B------:R-:W-:Y:S01]  /*4cc0*/  UIMAD UR7, UR7, UR4, URZ ;  /* 0x00000004070772a4 */ /* 0x000fe2000f8e023f */
[----:B------:R-:W1:Y:S01]  /*4cd0*/  S2R R209, SR_TID.X ;  /* 0x0000000000d17919 */ /* 0x000e620000002100 */
        /* <DEDUP_REMOVED lines=8> */
[----:B------:R-:W-:Y:S01]  /*4d60*/  IADD3 R8, -R242, UR15, -R8 ;  /* 0x0000000ff2087c10 */ /* 0x000fe2000fffe908 */
        /* <DEDUP_REMOVED lines=24> */
[----:B-1----:R-:W-:Y:S02]  /*4ef0*/  @!P3 IMAD.SHL.U32 R8, R209, 0x10, RZ ;  /* 0x00000010d108b824 */ /* 0x002fe400078e00ff */
[----:B------:R2:W-:Y:S06]  /*4f00*/  LDGSTS.E.BYPASS.LTC128B.128 [R228+0xe080], [R16.64+0x80], !P1 ;  /* 0x0e08008010e47fae */ /* 0x0005ec000c901d54 */
[----:B------:R2:W-:Y:S04]  /*4f10*/  LDGSTS.E.BYPASS.LTC128B.128 [R228+0x10080], [R16.64+0x100], !P6 ;  /* 0x1008010010e47fae */ /* 0x0005e8000f101d54 */
[----:B------:R2:W-:Y:S04]  /*4f20*/  LDGSTS.E.BYPASS.LTC128B.128 [R228+0xd080], [R10.64], !P4 ;  /* 0x0d0800000ae47fae */ /* 0x0005e8000e101d54 */
[----:B------:R2:W-:Y:S04]  /*4f30*/  LDGSTS.E.BYPASS.LTC128B.128 [R228+0xf080], [R10.64+0x80], !P2 ;  /* 0x0f0800800ae47fae */ /* 0x0005e8000d101d54 */
[----:B------:R2:W-:Y:S04]  /*4f40*/  LDGSTS.E.BYPASS.LTC128B.128 [R228+0x11080], [R10.64+0x100], !P0 ;  /* 0x110801000ae47fae */ /* 0x0005e8000c101d54 */
[----:B------:R2:W-:Y:S02]  /*4f50*/  @!P3 LDGSTS.E.BYPASS.LTC128B.128 [R8+0x12180], [R18.64] ;  /* 0x121800001208bfae */ /* 0x0005e4000b901d54 */
.L_x_550:
        /* <DEDUP_REMOVED lines=74> */
[----:B------:R-:W1:Y:S01]  /*5400*/  S2R R21, SR_TID.X ;  /* 0x0000000000157919 */ /* 0x000e620000002100 */
        /* <DEDUP_REMOVED lines=17> */
[----:B------:R-:W-:Y:S02]  /*5520*/  IADD3 R4, -R242, UR15, -R6 ;  /* 0x0000000ff2047c10 */ /* 0x000fe4000fffe906 */
        /* <DEDUP_REMOVED lines=18> */
[----:B-1----:R-:W-:Y:S02]  /*5650*/  @!P3 IMAD.SHL.U32 R4, R21, 0x10, RZ ;  /* 0x000000101504b824 */ /* 0x002fe400078e00ff */
[----:B------:R2:W-:Y:S04]  /*5660*/  LDGSTS.E.BYPASS.LTC128B.128 [R228+0x8080], [R8.64+0x80], !P2 ;  /* 0x0808008008e47fae */ /* 0x0005e8000d101d54 */
[----:B------:R2:W-:Y:S04]  /*5670*/  LDGSTS.E.BYPASS.LTC128B.128 [R228+0xa080], [R8.64+0x100], !P0 ;  /* 0x0a08010008e47fae */ /* 0x0005e8000c101d54 */
[----:B------:R2:W-:Y:S04]  /*5680*/  LDGSTS.E.BYPASS.LTC128B.128 [R228+0x7080], [R6.64], !P4 ;  /* 0x0708000006e47fae */ /* 0x0005e8000e101d54 */
[----:B------:R2:W-:Y:S04]  /*5690*/  LDGSTS.E.BYPASS.LTC128B.128 [R228+0x9080], [R6.64+0x80], !P1 ;  /* 0x0908008006e47fae */ /* 0x0005e8000c901d54 */
[----:B------:R2:W-:Y:S04]  /*56a0*/  LDGSTS.E.BYPASS.LTC128B.128 [R228+0xb080], [R6.64+0x100], !P6 ;  /* 0x0b08010006e47fae */ /* 0x0005e8000f101d54 */
[----:B------:R2:W-:Y:S02]  /*56b0*/  @!P3 LDGSTS.E.BYPASS.LTC128B.128 [R4+0x12080], [R10.64] ;  /* 0x120800000a04bfae */ /* 0x0005e4000b901d54 */
.L_x_551:
        /* <DEDUP_REMOVED lines=31> */
[----:B------:R-:W3:Y:S07]  /*58b0*/  LDSM.16.MT88.4 R200, [R0+0x3080] ;  /* 0x0030800000c8783b */ /* 0x000eee0000004200 */
[-C--:B-1----:R-:W-:Y:S08]  /*58c0*/  HMMA.16816.F32.BF16 R4, R160, R204.reuse, R4 ;  /* 0x000000cca004723c */ /* 0x082ff00000041804 */
[C---:B--2---:R-:W-:Y:S08]  /*58d0*/  HMMA.16816.F32.BF16 R8, R208.reuse, R204, R8 ;  /* 0x000000ccd008723c */ /* 0x044ff00000041808 */
[-C--:B------:R-:W-:Y:S08]  /*58e0*/  HMMA.16816.F32.BF16 R12, R208, R206.reuse, R12 ;  /* 0x000000ced00c723c */ /* 0x080ff0000004180c */
[C---:B------:R-:W-:Y:S01]  /*58f0*/  HMMA.16816.F32.BF16 R16, R160.reuse, R206, R16 ;  /* 0x000000cea010723c */ /* 0x040fe20000041810 */
[----:B------:R-:W-:Y:S07]  /*5900*/  LDSM.16.MT88.4 R204, [R0+0x1880] ;  /* 0x0018800000cc783b */ /* 0x000fee0000004200 */
[-C--:B---3--:R-:W-:Y:S08]  /*5910*/  HMMA.16816.F32.BF16 R20, R160, R200.reuse, R20 ;  /* 0x000000c8a014723c */ /* 0x088ff00000041814 */
[C---:B------:R-:W-:Y:S08]  /*5920*/  HMMA.16816.F32.BF16 R24, R208.reuse, R200, R24 ;  /* 0x000000c8d018723c */ /* 0x040ff00000041818 */
[-C--:B------:R-:W-:Y:S08]  /*5930*/  HMMA.16816.F32.BF16 R28, R208, R202.reuse, R28 ;  /* 0x000000cad01c723c */ /* 0x080ff0000004181c */
[C---:B------:R-:W-:Y:S01]  /*5940*/  HMMA.16816.F32.BF16 R32, R160.reuse, R202, R32 ;  /* 0x000000caa020723c */ /* 0x040fe20000041820 */
[----:B------:R-:W1:Y:S07]  /*5950*/  LDSM.16.M88.4 R200, [R220+0x14280] ;  /* 0x01428000dcc8783b */ /* 0x000e6e0000000200 */
[-C--:B------:R-:W-:Y:S08]  /*5960*/  HMMA.16816.F32.BF16 R132, R160, R212.reuse, R132 ;  /* 0x000000d4a084723c */ /* 0x080ff00000041884 */
[C---:B------:R-:W-:Y:S08]  /*5970*/  HMMA.16816.F32.BF16 R136, R208.reuse, R212, R136 ;  /* 0x000000d4d088723c */ /* 0x040ff00000041888 */
[-C--:B------:R-:W-:Y:S01]  /*5980*/  HMMA.16816.F32.BF16 R140, R208, R214.reuse, R140 ;  /* 0x000000d6d08c723c */ /* 0x080fe2000004188c */
[----:B------:R-:W2:Y:S07]  /*5990*/  LDSM.16.M88.4 R208, [R220+0x15280] ;  /* 0x01528000dcd0783b */ /* 0x000eae0000000200 */
[----:B------:R-:W-:Y:S01]  /*59a0*/  HMMA.16816.F32.BF16 R144, R160, R214, R144 ;  /* 0x000000d6a090723c */ /* 0x000fe20000041890 */
[----:B------:R-:W3:Y:S04]  /*59b0*/  LDSM.16.MT88.4 R160, [R0+0x3880] ;  /* 0x0038800000a0783b */ /* 0x000ee80000004200 */
[----:B------:R-:W4:Y:S03]  /*59c0*/  LDSM.16.MT88.4 R212, [R0+0x5880] ;  /* 0x0058800000d4783b */ /* 0x000f260000004200 */
[-C--:B-1----:R-:W-:Y:S08]  /*59d0*/  HMMA.16816.F32.BF16 R4, R200, R204.reuse, R4 ;  /* 0x000000ccc804723c */ /* 0x082ff00000041804 */
[C---:B--2---:R-:W-:Y:S08]  /*59e0*/  HMMA.16816.F32.BF16 R8, R208.reuse, R204, R8 ;  /* 0x000000ccd008723c */ /* 0x044ff00000041808 */
[-C--:B------:R-:W-:Y:S08]  /*59f0*/  HMMA.16816.F32.BF16 R12, R208, R206.reuse, R12 ;  /* 0x000000ced00c723c */ /* 0x080ff0000004180c */
[C---:B------:R-:W-:Y:S08]  /*5a00*/  HMMA.16816.F32.BF16 R16, R200.reuse, R206, R16 ;  /* 0x000000cec810723c */ /* 0x040ff00000041810 */
[-C--:B---3--:R-:W-:Y:S08]  /*5a10*/  HMMA.16816.F32.BF16 R20, R200, R160.reuse, R20 ;  /* 0x000000a0c814723c */ /* 0x088ff00000041814 */
[C---:B------:R-:W-:Y:S07]  /*5a20*/  HMMA.16816.F32.BF16 R24, R208.reuse, R160, R24 ;  /* 0x000000a0d018723c */ /* 0x040fee0000041818 */
[----:B------:R-:W-:Y:S01]  /*5a30*/  IADD3 R161, P0, R250, UR13, RZ ;  /* 0x0000000dfaa17c10 */ /* 0x000fe2000ff1e0ff */
[-C--:B------:R-:W-:Y:S08]  /*5a40*/  HMMA.16816.F32.BF16 R28, R208, R162.reuse, R28 ;  /* 0x000000a2d01c723c */ /* 0x080ff0000004181c */
[C---:B------:R-:W-:Y:S07]  /*5a50*/  HMMA.16816.F32.BF16 R32, R200.reuse, R162, R32 ;  /* 0x000000a2c820723c */ /* 0x040fee0000041820 */
[----:B------:R-:W-:Y:S01]  /*5a60*/  IMAD.U32 R162, RZ, RZ, UR13 ;  /* 0x0000000dffa27e24 */ /* 0x000fe2000f8e00ff */
[-C--:B----4-:R-:W-:Y:S01]  /*5a70*/  HMMA.16816.F32.BF16 R132, R200, R212.reuse, R132 ;  /* 0x000000d4c884723c */ /* 0x090fe20000041884 */
[----:B------:R-:W-:Y:S03]  /*5a80*/  UMOV UR13, UR6 ;  /* 0x00000006000d7c82 */ /* 0x000fe60008000000 */
[----:B------:R-:W-:Y:S02]  /*5a90*/  LEA.HI.X.SX32 R162, R162, R252, 0x1, P0 ;  /* 0x000000fca2a27211 */ /* 0x000fe400000f0eff */
[C---:B------:R-:W-:Y:S02]  /*5aa0*/  LEA R160, P0, R161.reuse, c[0x0][0x220], 0x2 ;  /* 0x00008800a1a07a11 */ /* 0x040fe400078010ff */
[C---:B------:R-:W-:Y:S04]  /*5ab0*/  HMMA.16816.F32.BF16 R136, R208.reuse, R212, R136 ;  /* 0x000000d4d088723c */ /* 0x040fe80000041888 */
[----:B------:R-:W-:Y:S02]  /*5ac0*/  LEA.HI.X R161, R161, c[0x0][0x224], R162, 0x2, P0 ;  /* 0x00008900a1a17a11 */ /* 0x000fe400000f14a2 */
[----:B------:R-:W-:Y:S02]  /*5ad0*/  PLOP3.LUT P0, PT, PT, PT, UP0, 0x80, 0x0 ;  /* 0x000000000000781c */ /* 0x000fe40003f0f008 */
[-C--:B------:R-:W-:Y:S01]  /*5ae0*/  HMMA.16816.F32.BF16 R140, R208, R214.reuse, R140 ;  /* 0x000000d6d08c723c */ /* 0x080fe2000004188c */
[----:B------:R1:W-:Y:S04]  /*5af0*/  RED.E.ADD.F32.FTZ.RN.STRONG.GPU [R160.64], R4 ;  /* 0x00000004a000798e */ /* 0x0003e8000c10e794 */
        /* <DEDUP_REMOVED lines=98> */
.L_x_549:
[----:B------:R-:W-:Y:S05]  /*6120*/  @P1 BRA `(.L_x_553) ;  /* 0x0000125000001947 */ /* 0x000fea0003800000 */
[----:B------:R-:W1:Y:S01]  /*6130*/  S2R R29, SR_TID.X ;  /* 0x00000000001d7919 */ /* 0x000e620000002100 */
[----:B------:R-:W-:Y:S01]  /*6140*/  F2FP.BF16.PACK_AB R36, R37, R36 ;  /* 0x000000242524723e */ /* 0x000fe200000010ff */
[----:B------:R-:W-:Y:S01]  /*6150*/  ULDC.64 UR4, c[0x0][0x358] ;  /* 0x0000d60000047ab9 */ /* 0x000fe20000000a00 */
[----:B------:R-:W-:Y:S01]  /*6160*/  F2FP.BF16.PACK_AB R38, R39, R38 ;  /* 0x000000262726723e */ /* 0x000fe200000010ff */
[----:B------:R-:W-:Y:S01]  /*6170*/  UISETP.NE.U32.AND UP1, UPT, URZ, UR4, UPT ;  /* 0x000000043f00728c */ /* 0x000fe2000bf25070 */
[----:B------:R-:W-:Y:S01]  /*6180*/  F2FP.BF16.PACK_AB R48, R49, R48 ;  /* 0x000000303130723e */ /* 0x000fe200000010ff */
[----:B------:R-:W-:Y:S01]  /*6190*/  UMOV UR6, 0x4 ;  /* 0x0000000400067882 */ /* 0x000fe20000000000 */
[----:B------:R-:W-:Y:S01]  /*61a0*/  F2FP.BF16.PACK_AB R50, R51, R50 ;  /* 0x000000323332723e */ /* 0x000fe200000010ff */
[----:B------:R-:W-:Y:S01]  /*61b0*/  UISETP.NE.AND.EX UP1, UPT, URZ, UR5, UPT, UP1 ;  /* 0x000000053f00728c */ /* 0x000fe2000bf25310 */
[----:B------:R-:W-:-:S02]  /*61c0*/  F2FP.BF16.PACK_AB R40, R41, R40 ;  /* 0x000000282928723e */ /* 0x000fc400000010ff */
[----:B------:R-:W-:Y:S01]  /*61d0*/  F2FP.BF16.PACK_AB R42, R43, R42 ;  /* 0x0000002a2b2a723e */ /* 0x000fe200000010ff */
[----:B------:R-:W-:Y:S01]  /*61e0*/  ULDC.64 UR4, c[0x0][0x358] ;  /* 0x0000d60000047ab9 */ /* 0x000fe20000000a00 */
[----:B------:R-:W-:Y:S01]  /*61f0*/  F2FP.BF16.PACK_AB R44, R45, R44 ;  /* 0x0000002c2d2c723e */ /* 0x000fe200000010ff */
[----:B------:R-:W-:Y:S01]  /*6200*/  UIMAD.WIDE UR4, UR16, UR6, UR4 ;  /* 0x00000006100472a5 */ /* 0x000fe2000f8e0204 */
[----:B------:R-:W-:Y:S02]  /*6210*/  F2FP.BF16.PACK_AB R46, R47, R46 ;  /* 0x0000002e2f2e723e */ /* 0x000fe400000010ff */
[----:B------:R-:W-:Y:S02]  /*6220*/  F2FP.BF16.PACK_AB R52, R53, R52 ;  /* 0x000000343534723e */ /* 0x000fe400000010ff */
[----:B------:R-:W-:Y:S02]  /*6230*/  F2FP.BF16.PACK_AB R54, R55, R54 ;  /* 0x000000363736723e */ /* 0x000fe400000010ff */
[----:B------:R-:W-:-:S02]  /*6240*/  F2FP.BF16.PACK_AB R64, R65, R64 ;  /* 0x000000404140723e */ /* 0x000fc400000010ff */
[----:B------:R-:W-:Y:S02]  /*6250*/  F2FP.BF16.PACK_AB R66, R67, R66 ;  /* 0x000000424342723e */ /* 0x000fe400000010ff */
[----:B-1----:R-:W-:Y:S02]  /*6260*/  SHF.R.S32.HI R28, RZ, 0x1f, R29 ;  /* 0x0000001fff1c7819 */ /* 0x002fe4000001141d */
[----:B------:R-:W-:Y:S02]  /*6270*/  F2FP.BF16.PACK_AB R56, R57, R56 ;  /* 0x000000383938723e */ /* 0x000fe400000010ff */
[CC--:B-----5:R-:W-:Y:S02]  /*6280*/  LEA.HI R5, R28.reuse, R29.reuse, RZ, 0x2 ;  /* 0x0000001d1c057211 */ /* 0x0e0fe400078f10ff */
[----:B------:R-:W-:Y:S02]  /*6290*/  LEA.HI R2, R28, R29, RZ, 0x5 ;  /* 0x0000001d1c027211 */ /* 0x000fe400078f28ff */
[----:B------:R-:W-:-:S02]  /*62a0*/  SHF.R.S32.HI R7, RZ, 0x2, R5 ;  /* 0x00000002ff077819 */ /* 0x000fc40000011405 */
[----:B------:R-:W-:Y:S02]  /*62b0*/  SHF.R.S32.HI R0, RZ, 0x1f, R5 ;  /* 0x0000001fff007819 */ /* 0x000fe40000011405 */
[----:B------:R-:W-:Y:S02]  /*62c0*/  SHF.R.S32.HI R3, RZ, 0x5, R2 ;  /* 0x00000005ff037819 */ /* 0x000fe40000011402 */
[----:B------:R-:W-:Y:S02]  /*62d0*/  LEA.HI R0, R0, R7, RZ, 0x3 ;  /* 0x0000000700007211 */ /* 0x000fe400078f18ff */
[----:B------:R-:W-:Y:S02]  /*62e0*/  LEA.HI R27, R28, R29, RZ, 0x6 ;  /* 0x0000001d1c1b7211 */ /* 0x000fe400078f30ff */
[----:B------:R-:W-:Y:S02]  /*62f0*/  LOP3.LUT R0, R0, 0xfffffff8, RZ, 0xc0, !PT ;  /* 0xfffffff800007812 */ /* 0x000fe400078ec0ff */
[----:B------:R-:W-:-:S02]  /*6300*/  SHF.R.S32.HI R27, RZ, 0x6, R27 ;  /* 0x00000006ff1b7819 */ /* 0x000fc4000001141b */
[----:B------:R-:W-:Y:S01]  /*6310*/  LOP3.LUT R5, R5, 0x3ffffffc, RZ, 0xc0, !PT ;  /* 0x3ffffffc05057812 */ /* 0x000fe200078ec0ff */
[----:B------:R-:W-:Y:S01]  /*6320*/  IMAD.IADD R7, R7, 0x1, -R0 ;  /* 0x0000000107077824 */ /* 0x000fe200078e0a00 */
[----:B------:R-:W-:Y:S01]  /*6330*/  LEA.HI R0, R2, R3, RZ, 0x1 ;  /* 0x0000000302007211 */ /* 0x000fe200078f08ff */
[----:B------:R-:W-:Y:S01]  /*6340*/  IMAD.SHL.U32 R6, R27, 0x8, RZ ;  /* 0x000000081b067824 */ /* 0x000fe200078e00ff */
[----:B------:R-:W-:Y:S01]  /*6350*/  F2FP.BF16.PACK_AB R58, R59, R58 ;  /* 0x0000003a3b3a723e */ /* 0x000fe200000010ff */
[C---:B------:R-:W-:Y:S01]  /*6360*/  IMAD.SHL.U32 R2, R7.reuse, 0x40, RZ ;  /* 0x0000004007027824 */ /* 0x040fe200078e00ff */
[----:B------:R-:W-:Y:S02]  /*6370*/  LOP3.LUT R4, R0, 0x1ffffe, RZ, 0xc0, !PT ;  /* 0x001ffffe00047812 */ /* 0x000fe400078ec0ff */
[----:B------:R-:W-:Y:S02]  /*6380*/  LOP3.LUT P0, RZ, R7, 0x4, RZ, 0xc0, !PT ;  /* 0x0000000407ff7812 */ /* 0x000fe4000780c0ff */
[----:B------:R-:W-:Y:S01]  /*6390*/  LOP3.LUT R0, R2, 0x1c0, RZ, 0xc0, !PT ;  /* 0x000001c002007812 */ /* 0x000fe200078ec0ff */
[----:B------:R-:W-:Y:S01]  /*63a0*/  IMAD.IADD R3, R3, 0x1, -R4 ;  /* 0x0000000103037824 */ /* 0x000fe200078e0a04 */
[----:B------:R-:W-:Y:S01]  /*63b0*/  F2FP.BF16.PACK_AB R60, R61, R60 ;  /* 0x0000003c3d3c723e */ /* 0x000fe200000010ff */
[----:B------:R-:W-:Y:S01]  /*63c0*/  IMAD.IADD R2, R29, 0x1, -R5 ;  /* 0x000000011d027824 */ /* 0x000fe200078e0a05 */
[----:B------:R-:W-:-:S02]  /*63d0*/  LOP3.LUT R4, R0, 0x18, R6, 0xf8, !PT ;  /* 0x0000001800047812 */ /* 0x000fc400078ef806 */
[----:B------:R-:W-:Y:S01]  /*63e0*/  SHF.R.U32.HI R0, RZ, 0x3, R0 ;  /* 0x00000003ff007819 */ /* 0x000fe20000011600 */
[----:B------:R-:W-:Y:S01]  /*63f0*/  IMAD R2, R3, 0x200, R2 ;  /* 0x0000020003027824 */ /* 0x000fe200078e0202 */
[----:B------:R-:W-:Y:S02]  /*6400*/  F2FP.BF16.PACK_AB R62, R63, R62 ;  /* 0x0000003e3f3e723e */ /* 0x000fe400000010ff */
[----:B------:R-:W-:Y:S02]  /*6410*/  LOP3.LUT R0, R4, R0, RZ, 0x3c, !PT ;  /* 0x0000000004007212 */ /* 0x000fe400078e3cff */
[----:B------:R-:W-:Y:S02]  /*6420*/  F2FP.BF16.PACK_AB R68, R69, R68 ;  /* 0x000000444544723e */ /* 0x000fe400000010ff */
[----:B------:R-:W-:Y:S01]  /*6430*/  F2FP.BF16.PACK_AB R70, R71, R70 ;  /* 0x000000464746723e */ /* 0x000fe200000010ff */
[----:B------:R-:W-:Y:S01]  /*6440*/  IMAD.U32 R0, R2, 0x2, R0 ;  /* 0x0000000202007824 */ /* 0x000fe200078e0000 */
[----:B------:R-:W-:-:S02]  /*6450*/  F2FP.BF16.PACK_AB R80, R81, R80 ;  /* 0x000000505150723e */ /* 0x000fc400000010ff */
[----:B------:R-:W-:Y:S01]  /*6460*/  F2FP.BF16.PACK_AB R82, R83, R82 ;  /* 0x000000525352723e */ /* 0x000fe200000010ff */
[----:B------:R-:W-:Y:S01]  /*6470*/  IMAD.SHL.U32 R0, R0, 0x2, RZ ;  /* 0x0000000200007824 */ /* 0x000fe200078e00ff */
[----:B------:R-:W-:Y:S01]  /*6480*/  BAR.SYNC.DEFER_BLOCKING 0x1, 0x100 ;  /* 0x0044000000007b1d */ /* 0x000fe20000010000 */
[----:B------:R-:W-:Y:S02]  /*6490*/  F2FP.BF16.PACK_AB R72, R73, R72 ;  /* 0x000000484948723e */ /* 0x000fe400000010ff */
[----:B------:R-:W-:Y:S02]  /*64a0*/  F2FP.BF16.PACK_AB R74, R75, R74 ;  /* 0x0000004a4b4a723e */ /* 0x000fe400000010ff */
[C---:B------:R-:W-:Y:S02]  /*64b0*/  IADD3 R2, R0.reuse, 0x40, RZ ;  /* 0x0000004000027810 */ /* 0x040fe40007ffe0ff */
[----:B------:R-:W-:Y:S02]  /*64c0*/  @P0 IADD3 R2, R0, -0x40, RZ ;  /* 0xffffffc000020810 */ /* 0x000fe40007ffe0ff */
[----:B------:R-:W-:-:S02]  /*64d0*/  F2FP.BF16.PACK_AB R76, R77, R76 ;  /* 0x0000004c4d4c723e */ /* 0x000fc400000010ff */
[----:B------:R-:W-:Y:S02]  /*64e0*/  F2FP.BF16.PACK_AB R78, R79, R78 ;  /* 0x0000004e4f4e723e */ /* 0x000fe400000010ff */
[----:B------:R-:W-:Y:S02]  /*64f0*/  F2FP.BF16.PACK_AB R26, R26, R84 ;  /* 0x000000541a1a723e */ /* 0x000fe400000010ff */
[----:B------:R-:W-:Y:S02]  /*6500*/  F2FP.BF16.PACK_AB R25, R25, R86 ;  /* 0x000000561919723e */ /* 0x000fe400000010ff */
[----:B------:R-:W-:Y:S02]  /*6510*/  F2FP.BF16.PACK_AB R22, R22, R96 ;  /* 0x000000601616723e */ /* 0x000fe400000010ff */
[----:B------:R-:W-:Y:S02]  /*6520*/  F2FP.BF16.PACK_AB R21, R21, R98 ;  /* 0x000000621515723e */ /* 0x000fe400000010ff */
        /* <DEDUP_REMOVED lines=30> */
[----:B------:R-:W-:-:S03]  /*6710*/  PLOP3.LUT P1, PT, PT, PT, UP1, 0x80, 0x0 ;  /* 0x000000000000781c */ /* 0x000fc60003f2f018 */
        /* <DEDUP_REMOVED lines=34> */
[----:B------:R2:W-:Y:S04]  /*6940*/  STS [R0+0x5080], R8 ;  /* 0x0050800800007388 */ /* 0x0005e80000000800 */
[----:B------:R3:W-:Y:S04]  /*6950*/  STS [R0+0x5480], R7 ;  /* 0x0054800700007388 */ /* 0x0007e80000000800 */
[----:B------:R-:W-:Y:S04]  /*6960*/  STS [R2+0x5080], R4 ;  /* 0x0050800402007388 */ /* 0x000fe80000000800 */
[----:B------:R4:W-:Y:S01]  /*6970*/  STS [R2+0x5480], R3 ;  /* 0x0054800302007388 */ /* 0x0009e20000000800 */
[----:B-1----:R-:W-:-:S02]  /*6980*/  IMAD.U32 R9, RZ, RZ, UR5 ;  /* 0x00000005ff097e24 */ /* 0x002fc4000f8e00ff */
[----:B--2---:R-:W-:Y:S01]  /*6990*/  IMAD.U32 R8, RZ, RZ, UR4 ;  /* 0x00000004ff087e24 */ /* 0x004fe2000f8e00ff */
[----:B------:R-:W-:Y:S06]  /*69a0*/  BAR.SYNC.DEFER_BLOCKING 0x1, 0x100 ;  /* 0x0044000000007b1d */ /* 0x000fec0000010000 */
[----:B------:R-:W-:Y:S02]  /*69b0*/  ULDC.64 UR4, c[0x0][0x360] ;  /* 0x0000d80000047ab9 */ /* 0x000fe40000000a00 */
[----:B------:R-:W-:Y:S01]  /*69c0*/  UISETP.NE.U32.AND UP0, UPT, URZ, UR4, UPT ;  /* 0x000000043f00728c */ /* 0x000fe2000bf05070 */
[----:B---3--:R-:W2:Y:S03]  /*69d0*/  @P1 LDG.E R0, [R8.64] ;  /* 0x0000001408001981 */ /* 0x008ea6000c1e1900 */
[----:B------:R-:W-:Y:S01]  /*69e0*/  UISETP.NE.AND.EX UP0, UPT, URZ, UR5, UPT, UP0 ;  /* 0x000000053f00728c */ /* 0x000fe2000bf05300 */
[----:B------:R-:W-:-:S02]  /*69f0*/  IMAD.MOV.U32 R7, RZ, RZ, c[0x0][0x2f0] ;  /* 0x0000bc00ff077624 */ /* 0x000fc400078e00ff */
[----:B------:R-:W-:-:S03]  /*6a00*/  ULDC.64 UR4, c[0x0][0x360] ;  /* 0x0000d80000047ab9 */ /* 0x000fc60000000a00 */
[----:B------:R-:W-:-:S05]  /*6a10*/  PLOP3.LUT P0, PT, PT, PT, UP0, 0x80, 0x0 ;  /* 0x000000000000781c */ /* 0x000fca0003f0f008 */
[----:B------:R-:W-:-:S06]  /*6a20*/  @UP0 UIMAD.WIDE UR4, UR16, UR6, UR4 ;  /* 0x00000006100402a5 */ /* 0x000fcc000f8e0204 */
[----:B----4-:R-:W-:Y:S02]  /*6a30*/  IMAD.U32 R2, RZ, RZ, UR4 ;  /* 0x00000004ff027e24 */ /* 0x010fe4000f8e00ff */
[----:B------:R-:W-:-:S05]  /*6a40*/  IMAD.U32 R3, RZ, RZ, UR5 ;  /* 0x00000005ff037e24 */ /* 0x000fca000f8e00ff */
[----:B------:R1:W5:Y:S01]  /*6a50*/  @P0 LDG.E R7, [R2.64] ;  /* 0x0000001402070981 */ /* 0x000362000c1e1900 */
[----:B------:R-:W-:Y:S02]  /*6a60*/  UMOV UR10, URZ ;  /* 0x0000003f000a7c82 */ /* 0x000fe40008000000 */
[----:B------:R-:W-:Y:S01]  /*6a70*/  UMOV UR11, URZ ;  /* 0x0000003f000b7c82 */ /* 0x000fe20008000000 */
[----:B--2---:R-:W2:Y:S02]  /*6a80*/  @P1 R2UR UR5, R0 ;  /* 0x00000000000513c2 */ /* 0x004ea400000e0000 */
[----:B--2---:R-:W-:Y:S02]  /*6a90*/  @UP1 USHF.R.S32.HI UR4, URZ, 0x1f, UR5 ;  /* 0x0000001f3f041899 */ /* 0x004fe40008011405 */
[----:B------:R-:W-:-:S05]  /*6aa0*/  @UP1 UMOV UR10, UR5 ;  /* 0x00000005000a1c82 */ /* 0x000fca0008000000 */
[----:B------:R-:W-:Y:S01]  /*6ab0*/  @UP1 UMOV UR11, UR4 ;  /* 0x00000004000b1c82 */ /* 0x000fe20008000000 */
[----:B------:R-:W-:Y:S05]  /*6ac0*/  @P0 BRA `(.L_x_554) ;  /* 0x0000004000000947 */ /* 0x000fea0003800000 */
[----:B-1----:R-:W-:Y:S05]  /*6ad0*/  @!P1 BRA `(.L_x_554) ;  /* 0x0000003000009947 */ /* 0x002fea0003800000 */
[----:B------:R-:W2:Y:S04]  /*6ae0*/  LDG.E R0, [R8.64] ;  /* 0x0000001408007981 */ /* 0x000ea8000c1e1900 */
[----:B------:R-:W2:Y:S02]  /*6af0*/  LDG.E R2, [R8.64+0x4] ;  /* 0x0000041408027981 */ /* 0x000ea4000c1e1900 */
[----:B--2--5:R-:W-:Y:S02]  /*6b00*/  IADD3 R7, -R0, R2, RZ ;  /* 0x0000000200077210 */ /* 0x024fe40007ffe1ff */
.L_x_554:
[----:B-1----:R-:W-:Y:S01]  /*6b10*/  LEA.HI R0, R28, R29, RZ, 0x3 ;  /* 0x0000001d1c007211 */ /* 0x002fe200078f18ff */
[----:B------:R-:W-:Y:S01]  /*6b20*/  USHF.R.S32.HI UR6, URZ, 0x1f, UR17 ;  /* 0x0000001f3f067899 */ /* 0x000fe20008011411 */
[----:B------:R-:W-:Y:S01]  /*6b30*/  IMAD.U32 R4, RZ, RZ, UR17 ;  /* 0x00000011ff047e24 */ /* 0x000fe2000f8e00ff */
[----:B------:R-:W-:Y:S01]  /*6b40*/  ULDC.64 UR4, c[0x0][0x338] ;  /* 0x0000ce0000047ab9 */ /* 0x000fe20000000a00 */
[----:B------:R-:W-:Y:S01]  /*6b50*/  LOP3.LUT R2, R0, 0x1ffffff8, RZ, 0xc0, !PT ;  /* 0x1ffffff800027812 */ /* 0x000fe200078ec0ff */
[----:B------:R-:W-:Y:S01]  /*6b60*/  UIMAD UR4, UR6, UR4, URZ ;  /* 0x00000004060472a4 */ /* 0x000fe2000f8e023f */
[----:B------:R-:W-:Y:S01]  /*6b70*/  SHF.R.S32.HI R14, RZ, 0x3, R0 ;  /* 0x00000003ff0e7819 */ /* 0x000fe20000011400 */
[----:B------:R-:W-:Y:S01]  /*6b80*/  USHF.R.S32.HI UR7, URZ, 0x1f, UR16 ;  /* 0x0000001f3f077899 */ /* 0x000fe20008011410 */
[----:B-----5:R-:W-:Y:S01]  /*6b90*/  IADD3 R7, R7, -UR9, RZ ;  /* 0x8000000907077c10 */ /* 0x020fe2000fffe0ff */
[----:B------:R-:W-:Y:S01]  /*6ba0*/  IMAD.IADD R2, R29, 0x1, -R2 ;  /* 0x000000011d027824 */ /* 0x000fe200078e0a02 */
[----:B------:R-:W-:Y:S01]  /*6bb0*/  UIMAD UR5, UR17, UR5, UR4 ;  /* 0x00000005110572a4 */ /* 0x000fe2000f8e0204 */
[----:B------:R-:W-:Y:S01]  /*6bc0*/  IMAD.SHL.U32 R0, R14, 0x40, RZ ;  /* 0x000000400e007824 */ /* 0x000fe200078e00ff */
[----:B------:R-:W-:Y:S01]  /*6bd0*/  IMNMX R15, R7, 0x40, PT ;  /* 0x00000040070f7817 */ /* 0x000fe20003800200 */
[----:B------:R-:W-:Y:S01]  /*6be0*/  IMAD.SHL.U32 R2, R2, 0x8, RZ ;  /* 0x0000000802027824 */ /* 0x000fe200078e00ff */
[----:B------:R-:W-:Y:S01]  /*6bf0*/  USEL UR16, UR16, URZ, !UP1 ;  /* 0x0000003f10107287 */ /* 0x000fe2000c800000 */
[----:B------:R-:W-:Y:S01]  /*6c00*/  IADD3 R6, P0, R14, UR10, RZ ;  /* 0x0000000a0e067c10 */ /* 0x000fe2000ff1e0ff */
[----:B------:R-:W-:Y:S01]  /*6c10*/  USEL UR7, UR7, URZ, !UP1 ;  /* 0x0000003f07077287 */ /* 0x000fe2000c800000 */
[----:B------:R-:W-:Y:S01]  /*6c20*/  LOP3.LUT R0, R0, 0x1c0, RZ, 0xc0, !PT ;  /* 0x000001c000007812 */ /* 0x000fe200078ec0ff */
[----:B------:R-:W-:Y:S01]  /*6c30*/  IMAD.U32 R8, RZ, RZ, UR18 ;  /* 0x00000012ff087e24 */ /* 0x000fe2000f8e00ff */
[----:B------:R-:W-:Y:S01]  /*6c40*/  ISETP.GE.AND P4, PT, R14, R15, PT ;  /* 0x0000000f0e00720c */ /* 0x000fe20003f86270 */
[----:B------:R-:W-:Y:S01]  /*6c50*/  IMAD.U32 R29, RZ, RZ, UR16 ;  /* 0x00000010ff1d7e24 */ /* 0x000fe2000f8e00ff */
[----:B------:R-:W-:Y:S01]  /*6c60*/  LOP3.LUT R3, R0, 0x38, R2, 0xf8, !PT ;  /* 0x0000003800037812 */ /* 0x000fe200078ef802 */
[----:B------:R-:W-:Y:S01]  /*6c70*/  BSSY B0, `(.L_x_555) ;  /* 0x000002b000007945 */ /* 0x000fe20003800000 */
[----:B------:R-:W-:-:S02]  /*6c80*/  SHF.R.U32.HI R0, RZ, 0x3, R0 ;  /* 0x00000003ff007819 */ /* 0x000fc40000011600 */
[----:B------:R-:W-:Y:S02]  /*6c90*/  LEA.HI.X.SX32 R7, R14, UR11, 0x1, P0 ;  /* 0x0000000b0e077c11 */ /* 0x000fe400080f0eff */
[----:B------:R-:W-:Y:S02]  /*6ca0*/  LOP3.LUT R0, R3, R0, RZ, 0x3c, !PT ;  /* 0x0000000003007212 */ /* 0x000fe400078e3cff */
[----:B------:R-:W-:Y:S02]  /*6cb0*/  SHF.R.S32.HI R3, RZ, 0x1f, R2 ;  /* 0x0000001fff037819 */ /* 0x000fe40000011402 */
[----:B------:R-:W-:Y:S01]  /*6cc0*/  IADD3 R28, R2, 0x40, RZ ;  /* 0x00000040021c7810 */ /* 0x000fe20007ffe0ff */
[----:B------:R-:W-:Y:S02]  /*6cd0*/  IMAD R0, R27, 0x200, R0 ;  /* 0x000002001b007824 */ /* 0x000fe400078e0200 */
[----:B------:R-:W-:-:S04]  /*6ce0*/  IMAD.WIDE.U32 R4, R4, c[0x0][0x338], R2 ;  /* 0x0000ce0004047a25 */ /* 0x000fc800078e0002 */
[----:B------:R-:W-:Y:S01]  /*6cf0*/  IMAD.SHL.U32 R0, R0, 0x2, RZ ;  /* 0x0000000200007824 */ /* 0x000fe200078e00ff */
[----:B------:R-:W-:Y:S01]  /*6d00*/  IADD3 R5, R5, UR5, RZ ;  /* 0x0000000505057c10 */ /* 0x000fe2000fffe0ff */
[----:B------:R-:W-:Y:S02]  /*6d10*/  ULDC.64 UR4, c[0x0][0x340] ;  /* 0x0000d00000047ab9 */ /* 0x000fe40000000a00 */
[----:B------:R-:W-:Y:S01]  /*6d20*/  UIMAD UR4, UR7, UR4, URZ ;  /* 0x00000004070472a4 */ /* 0x000fe2000f8e023f */
[----:B------:R1:W2:Y:S01]  /*6d30*/  LDS.128 R40, [R0+0x7080] ;  /* 0x0070800000287984 */ /* 0x0002a20000000c00 */
[----:B------:R-:W-:Y:S02]  /*6d40*/  IMAD.WIDE.U32 R12, R29, c[0x0][0x340], R4 ;  /* 0x0000d0001d0c7a25 */ /* 0x000fe400078e0004 */
[----:B------:R-:W-:Y:S01]  /*6d50*/  UIMAD UR4, UR16, UR5, UR4 ;  /* 0x00000005100472a4 */ /* 0x000fe2000f8e0204 */
[----:B------:R1:W3:Y:S01]  /*6d60*/  LDS.128 R36, [R0+0x9080] ;  /* 0x0090800000247984 */ /* 0x0002e20000000c00 */
[----:B------:R-:W-:-:S03]  /*6d70*/  IMAD.WIDE R4, R8, 0x40, R6 ;  /* 0x0000004008047825 */ /* 0x000fc600078e0206 */
[----:B------:R1:W4:Y:S01]  /*6d80*/  LDS.128 R32, [R0+0xb080] ;  /* 0x00b0800000207984 */ /* 0x0003220000000c00 */
[----:B------:R-:W-:-:S03]  /*6d90*/  IADD3 R9, R13, UR4, RZ ;  /* 0x000000040d097c10 */ /* 0x000fc6000fffe0ff */
        /* <DEDUP_REMOVED lines=24> */
.L_x_556:
[----:B------:R-:W-:Y:S05]  /*6f20*/  BSYNC B0 ;  /* 0x0000000000007941 */ /* 0x000fea0003800000 */
.L_x_555:
        /* <DEDUP_REMOVED lines=21> */
.L_x_558:
[----:B------:R-:W-:Y:S05]  /*7080*/  BSYNC B0 ;  /* 0x0000000000007941 */ /* 0x000fea0003800000 */
.L_x_557:
[----:B------:R-:W-:Y:S01]  /*7090*/  ULDC.64 UR4, c[0x0][0x308] ;  /* 0x0000c20000047ab9 */ /* 0x000fe20000000a00 */
[----:B-1----:R-:W-:Y:S01]  /*70a0*/  MOV R0, UR17 ;  /* 0x0000001100007c02 */ /* 0x002fe20008000f00 */
[----:B------:R-:W-:Y:S01]  /*70b0*/  UIMAD UR4, UR6, UR4, URZ ;  /* 0x00000004060472a4 */ /* 0x000fe2000f8e023f */
[----:B------:R-:W-:Y:S03]  /*70c0*/  BSSY B0, `(.L_x_559) ;  /* 0x0000018000007945 */ /* 0x000fe60003800000 */
        /* <DEDUP_REMOVED lines=23> */
.L_x_560:
[----:B------:R-:W-:Y:S05]  /*7240*/  BSYNC B0 ;  /* 0x0000000000007941 */ /* 0x000fea0003800000 */
.L_x_559:
        /* <DEDUP_REMOVED lines=19> */
.L_x_553:
[----:B------:R-:W-:Y:S02]  /*7380*/  ULDC.64 UR4, c[0x0][0x358] ;  /* 0x0000d60000047ab9 */ /* 0x000fe40000000a00 */
[----:B------:R-:W-:-:S02]  /*7390*/  UISETP.NE.U32.AND UP1, UPT, URZ, UR4, UPT ;  /* 0x000000043f00728c */ /* 0x000fc4000bf25070 */
[----:B------:R-:W-:Y:S02]  /*73a0*/  UMOV UR6, 0x4 ;  /* 0x0000000400067882 */ /* 0x000fe40000000000 */
[----:B------:R-:W-:-:S03]  /*73b0*/  UISETP.NE.AND.EX UP1, UPT, URZ, UR5, UPT, UP1 ;  /* 0x000000053f00728c */ /* 0x000fc6000bf25310 */
[----:B------:R-:W-:Y:S02]  /*73c0*/  ULDC.64 UR4, c[0x0][0x358] ;  /* 0x0000d60000047ab9 */ /* 0x000fe40000000a00 */
[----:B------:R-:W-:Y:S01]  /*73d0*/  UIMAD.WIDE UR4, UR16, UR6, UR4 ;  /* 0x00000006100472a5 */ /* 0x000fe2000f8e0204 */
[----:B------:R-:W-:-:S05]  /*73e0*/  PLOP3.LUT P1, PT, PT, PT, UP1, 0x80, 0x0 ;  /* 0x000000000000781c */ /* 0x000fca0003f2f018 */
[----:B------:R-:W-:Y:S01]  /*73f0*/  IMAD.U32 R4, RZ, RZ, UR4 ;  /* 0x00000004ff047e24 */ /* 0x000fe2000f8e00ff */
[----:B-----5:R-:W-:Y:S01]  /*7400*/  MOV R5, UR5 ;  /* 0x0000000500057c02 */ /* 0x020fe20008000f00 */
[----:B------:R-:W-:-:S06]  /*7410*/  ULDC.64 UR4, c[0x0][0x360] ;  /* 0x0000d80000047ab9 */ /* 0x000fcc0000000a00 */
[----:B------:R-:W2:Y:S01]  /*7420*/  @P1 LDG.E R0, [R4.64] ;  /* 0x0000001404001981 */ /* 0x000ea2000c1e1900 */
[----:B------:R-:W-:Y:S01]  /*7430*/  UISETP.NE.U32.AND UP0, UPT, URZ, UR4, UPT ;  /* 0x000000043f00728c */ /* 0x000fe2000bf05070 */
[----:B------:R-:W-:-:S03]  /*7440*/  IMAD.MOV.U32 R6, RZ, RZ, c[0x0][0x2f0] ;  /* 0x0000bc00ff067624 */ /* 0x000fc600078e00ff */
[----:B------:R-:W-:-:S03]  /*7450*/  UISETP.NE.AND.EX UP0, UPT, URZ, UR5, UPT, UP0 ;  /* 0x000000053f00728c */ /* 0x000fc6000bf05300 */
[----:B------:R-:W-:-:S03]  /*7460*/  ULDC.64 UR4, c[0x0][0x360] ;  /* 0x0000d80000047ab9 */ /* 0x000fc60000000a00 */
[----:B------:R-:W-:-:S05]  /*7470*/  PLOP3.LUT P0, PT, PT, PT, UP0, 0x80, 0x0 ;  /* 0x000000000000781c */ /* 0x000fca0003f0f008 */
[----:B------:R-:W-:-:S06]  /*7480*/  @UP0 UIMAD.WIDE UR4, UR16, UR6, UR4 ;  /* 0x00000006100402a5 */ /* 0x000fcc000f8e0204 */
[----:B------:R-:W-:Y:S01]  /*7490*/  MOV R2, UR4 ;  /* 0x0000000400027c02 */ /* 0x000fe20008000f00 */
        /* <DEDUP_REMOVED lines=13> */
.L_x_561:
[----:B-1----:R-:W1:Y:S01]  /*7570*/  S2R R2, SR_TID.X ;  /* 0x0000000000027919 */ /* 0x002e620000002100 */
[----:B------:R-:W-:Y:S01]  /*7580*/  USHF.R.S32.HI UR6, URZ, 0x1f, UR17 ;  /* 0x0000001f3f067899 */ /* 0x000fe20008011411 */
[----:B-----5:R-:W-:Y:S01]  /*7590*/  IADD3 R14, R6, -UR9, RZ ;  /* 0x80000009060e7c10 */ /* 0x020fe2000fffe0ff */
[----:B------:R-:W-:Y:S01]  /*75a0*/  ULDC.64 UR4, c[0x0][0x308] ;  /* 0x0000c20000047ab9 */ /* 0x000fe20000000a00 */
[----:B------:R-:W-:Y:S01]  /*75b0*/  IMAD.U32 R6, RZ, RZ, UR18 ;  /* 0x00000012ff067e24 */ /* 0x000fe2000f8e00ff */
[----:B------:R-:W-:Y:S01]  /*75c0*/  UIMAD UR4, UR6, UR4, URZ ;  /* 0x00000004060472a4 */ /* 0x000fe2000f8e023f */
[----:B------:R-:W-:Y:S01]  /*75d0*/  BSSY B0, `(.L_x_562) ;  /* 0x0000029000007945 */ /* 0x000fe20003800000 */
[----:B------:R-:W-:-:S02]  /*75e0*/  USHF.R.S32.HI UR7, URZ, 0x1f, UR16 ;  /* 0x0000001f3f077899 */ /* 0x000fc40008011410 */
[----:B------:R-:W-:Y:S02]  /*75f0*/  UIMAD UR5, UR17, UR5, UR4 ;  /* 0x00000005110572a4 */ /* 0x000fe4000f8e0204 */
[----:B------:R-:W-:Y:S02]  /*7600*/  USEL UR16, UR16, URZ, !UP1 ;  /* 0x0000003f10107287 */ /* 0x000fe4000c800000 */
[----:B------:R-:W-:-:S04]  /*7610*/  USEL UR7, UR7, URZ, !UP1 ;  /* 0x0000003f07077287 */ /* 0x000fc8000c800000 */
[----:B------:R-:W-:Y:S01]  /*7620*/  IMAD.U32 R17, RZ, RZ, UR16 ;  /* 0x00000010ff117e24 */ /* 0x000fe2000f8e00ff */
[----:B-1----:R-:W-:-:S04]  /*7630*/  SHF.R.S32.HI R4, RZ, 0x1f, R2 ;  /* 0x0000001fff047819 */ /* 0x002fc80000011402 */
[----:B------:R-:W-:-:S04]  /*7640*/  LEA.HI R4, R4, R2, RZ, 0x3 ;  /* 0x0000000204047211 */ /* 0x000fc800078f18ff */
[----:B------:R-:W-:-:S05]  /*7650*/  LOP3.LUT R0, R4, 0x1ffffff8, RZ, 0xc0, !PT ;  /* 0x1ffffff804007812 */ /* 0x000fca00078ec0ff */
[----:B------:R-:W-:Y:S02]  /*7660*/  IMAD.IADD R0, R2, 0x1, -R0 ;  /* 0x0000000102007824 */ /* 0x000fe400078e0a00 */
[----:B------:R-:W-:Y:S02]  /*7670*/  IMAD.U32 R2, RZ, RZ, UR17 ;  /* 0x00000011ff027e24 */ /* 0x000fe4000f8e00ff */
[----:B------:R-:W-:Y:S01]  /*7680*/  IMAD.SHL.U32 R12, R0, 0x8, RZ ;  /* 0x00000008000c7824 */ /* 0x000fe200078e00ff */
[----:B------:R-:W-:-:S04]  /*7690*/  SHF.R.S32.HI R0, RZ, 0x3, R4 ;  /* 0x00000003ff007819 */ /* 0x000fc80000011404 */
[--C-:B------:R-:W-:Y:S02]  /*76a0*/  SHF.R.S32.HI R13, RZ, 0x1f, R12.reuse ;  /* 0x0000001fff0d7819 */ /* 0x100fe4000001140c */
[C---:B------:R-:W-:Y:S02]  /*76b0*/  ISETP.GE.AND P4, PT, R0.reuse, R14, PT ;  /* 0x0000000e0000720c */ /* 0x040fe40003f86270 */
[----:B------:R-:W-:Y:S01]  /*76c0*/  IADD3 R4, P0, R0, UR10, RZ ;  /* 0x0000000a00047c10 */ /* 0x000fe2000ff1e0ff */
[----:B------:R-:W-:Y:S01]  /*76d0*/  IMAD.WIDE.U32 R2, R2, c[0x0][0x308], R12 ;  /* 0x0000c20002027a25 */ /* 0x000fe200078e000c */
[----:B------:R-:W-:Y:S02]  /*76e0*/  IADD3 R15, R12, 0x40, RZ ;  /* 0x000000400c0f7810 */ /* 0x000fe40007ffe0ff */
[----:B------:R-:W-:Y:S02]  /*76f0*/  LEA.HI.X.SX32 R5, R0, UR11, 0x1, P0 ;  /* 0x0000000b00057c11 */ /* 0x000fe400080f0eff */
[----:B------:R-:W-:Y:S01]  /*7700*/  IADD3 R3, R3, UR5, RZ ;  /* 0x0000000503037c10 */ /* 0x000fe2000fffe0ff */
[----:B------:R-:W-:Y:S01]  /*7710*/  ULDC.64 UR4, c[0x0][0x310] ;  /* 0x0000c40000047ab9 */ /* 0x000fe20000000a00 */
[----:B------:R-:W-:Y:S01]  /*7720*/  IADD3 R16, R12, 0x80, RZ ;  /* 0x000000800c107810 */ /* 0x000fe20007ffe0ff */
[----:B------:R-:W-:Y:S01]  /*7730*/  UIMAD UR4, UR7, UR4, URZ ;  /* 0x00000004070472a4 */ /* 0x000fe2000f8e023f */
[----:B------:R-:W-:-:S03]  /*7740*/  IMAD.WIDE R6, R6, 0x40, R4 ;  /* 0x0000004006067825 */ /* 0x000fc600078e0204 */
[----:B------:R-:W-:Y:S01]  /*7750*/  UIMAD UR4, UR16, UR5, UR4 ;  /* 0x00000005100472a4 */ /* 0x000fe2000f8e0204 */
        /* <DEDUP_REMOVED lines=16> */
.L_x_563:
[----:B------:R-:W-:Y:S05]  /*7860*/  BSYNC B0 ;  /* 0x0000000000007941 */ /* 0x000fea0003800000 */
.L_x_562:
        /* <DEDUP_REMOVED lines=19> */
.L_x_565:
[----:B------:R-:W-:Y:S05]  /*79a0*/  BSYNC B0 ;  /* 0x0000000000007941 */ /* 0x000fea0003800000 */
.L_x_564:
        /* <DEDUP_REMOVED lines=26> */
.L_x_567:
[----:B------:R-:W-:Y:S05]  /*7b50*/  BSYNC B0 ;  /* 0x0000000000007941 */ /* 0x000fea0003800000 */
.L_x_566:
        /* <DEDUP_REMOVED lines=18> */
.L_x_568:
        /* <DEDUP_REMOVED lines=16> */
.L_x_1396:


//--------------------- .text._ZN7cutlass13device_kernelIN5flash19enable_sm80_to_sm89INS1_16FlashAttnBwdSm80INS1_25CollectiveMainloopBwdSm80ILi1ELi1EN4cute5tupleIJNS5_1CILi64EEES8_NS7_ILi192EEEEEENS_10bfloat16_tEfNS_4arch4Sm80ELb1ELb0ELb1ELb1ELb1ELb0ELb0ELb0ELi2ELi2ELi2ELi2ELb1EEENS1_21CollectiveEpilogueBwdISA_SB_SD_Li256ELb1ELb0ELi4EEENS1_25SingleTileBwdLPTSchedulerILb1ELi64ELb1EEEEEEEEEvNT_6ParamsE --------------------------
	.section	.text._ZN7cutlass13device_kernelIN5flash19enable_sm80_to_sm89INS1_16FlashAttnBwdSm80INS1_25CollectiveMainloopBwdSm80ILi1ELi1EN4cute5tupleIJNS5_1CILi64EEES8_NS7_ILi192EEEEEENS_10bfloat16_tEfNS_4arch4Sm80ELb1ELb0ELb1ELb1ELb1ELb0ELb0ELb0ELi2ELi2ELi2ELi2ELb1EEENS1_21CollectiveEpilogueBwdISA_SB_SD_Li256ELb1ELb0ELi4EEENS1_25SingleTileBwdLPTSchedulerILb1ELi64ELb1EEEEEEEEEvNT_6ParamsE,"ax",@progbits
	.sectioninfo	@"SHI_REGISTERS=255"
	.align	128
.text._ZN7cutlass13device_kernelIN5flash19enable_sm80_to_sm89INS1_16FlashAttnBwdSm80INS1_25CollectiveMainloopBwdSm80ILi1ELi1EN4cute5tupleIJNS5_1CILi64EEES8_NS7_ILi192EEEEEENS_10bfloat16_tEfNS_4arch4Sm80ELb1ELb0ELb1ELb1ELb1ELb0ELb0ELb0ELi2ELi2ELi2ELi2ELb1EEENS1_21CollectiveEpilogueBwdISA_SB_SD_Li256ELb1ELb0ELi4EEENS1_25SingleTileBwdLPTSchedulerILb1ELi64ELb1EEEEEEEEEvNT_6ParamsE:
        .type           _ZN7cutlass13device_kernelIN5flash19enable_sm80_to_sm89INS1_16FlashAttnBwdSm80INS1_25CollectiveMainloopBwdSm80ILi1ELi1EN4cute5tupleIJNS5_1CILi64EEES8_NS7_ILi192EEEEEENS_10bfloat16_tEfNS_4arch4Sm80ELb1ELb0ELb1ELb1ELb1ELb0ELb0ELb0ELi2ELi2ELi2ELi2ELb1EEENS1_21CollectiveEpilogueBwdISA_SB_SD_Li256ELb1ELb0ELi4EEENS1_25SingleTileBwdLPTSchedulerILb1ELi64ELb1EEEEEEEEEvNT_6ParamsE,@function
        .size           _ZN7cutlass13device_kernelIN5flash19enable_sm80_to_sm89INS1_16FlashAttnBwdSm80INS1_25CollectiveMainloopBwdSm80ILi1ELi1EN4cute5tupleIJNS5_1CILi64EEES8_NS7_ILi192EEEEEENS_10bfloat16_tEfNS_4arch4Sm80ELb1ELb0ELb1ELb1ELb1ELb0ELb0ELb0ELi2ELi2ELi2ELi2ELb1EEENS1_21CollectiveEpilogueBwdISA_SB_SD_Li256ELb1ELb0ELi4EEENS1_25SingleTileBwdLPTSchedulerILb1ELi64ELb1EEEEEEEEEvNT_6ParamsE,(.L_x_1397 - _ZN7cutlass13device_kernelIN5flash19enable_sm80_to_sm89INS1_16FlashAttnBwdSm80INS1_25CollectiveMainloopBwdSm80ILi1ELi1EN4cute5tupleIJNS5_1CILi64EEES8_NS7_ILi192EEEEEENS_10bfloat16_tEfNS_4arch4Sm80ELb1ELb0ELb1ELb1ELb1ELb0ELb0ELb0ELi2ELi2ELi2ELi2ELb1EEENS1_21CollectiveEpilogueBwdISA_SB_SD_Li256ELb1ELb0ELi4EEENS1_25SingleTileBwdLPTSchedulerILb1ELi64ELb1EEEEEEEEEvNT_6ParamsE)
        .other          _ZN7cutlass13device_kernelIN5flash19enable_sm80_to_sm89INS1_16FlashAttnBwdSm80INS1_25CollectiveMainloopBwdSm80ILi1ELi1EN4cute5tupleIJNS5_1CILi64EEES8_NS7_ILi192EEEEEENS_10bfloat16_tEfNS_4arch4Sm80ELb1ELb0ELb1ELb1ELb1ELb0ELb0ELb0ELi2ELi2ELi2ELi2ELb1EEENS1_21CollectiveEpilogueBwdISA_SB_SD_Li256ELb1ELb0ELi4EEENS1_25SingleTileBwdLPTSchedulerILb1ELi64ELb1EEEEEEEEEvNT_6ParamsE,@"STO_CUDA_ENTRY STV_DEFAULT"
_ZN7cutlass13device_kernelIN5flash19enable_sm80_to_sm89INS1_16FlashAttnBwdSm80INS1_25CollectiveMainloopBwdSm80ILi1ELi1EN4cute5tupleIJNS5_1CILi64EEES8_NS7_ILi192EEEEEENS_10bfloat16_tEfNS_4arch4Sm80ELb1ELb0ELb1ELb1ELb1ELb0ELb0ELb0ELi2ELi2ELi2ELi2ELb1EEENS1_21CollectiveEpilogueBwdISA_SB_SD_Li256ELb1ELb0ELi4EEENS1_25SingleTileBwdLPTSchedulerILb1ELi64ELb1EEEEEEEEEvNT_6ParamsE:
[----:B------:R-:W-:Y:S02]  /*0000*/  MOV R1, c[0x0][0x28] ;  /* 0x00000a0000017a02 */ /* 0x000fe40000000f00 */
[----:B------:R-:W1:Y:S01]  /*0010*/  S2R R33, SR_TID.X ;  /* 0x0000000000217919 */ /* 0x000e620000002100 */
[----:B------:R-:W2:Y:S01]  /*0020*/  S2UR UR4, SR_CTAID.X ;  /* 0x00000000000479c3 */ /* 0x000ea20000002500 */
[----:B------:R-:W-:Y:S01]  /*0030*/  ULDC.64 UR18, c[0x0][0x118] ;  /* 0x0000460000127ab9 */ /* 0x000fe20000000a00 */
        /* <DEDUP_REMOVED lines=26> */
.L_x_570:
[----:B------:R-:W-:Y:S02]  /*01e0*/  ULDC UR7, c[0x0][0x3ac] ;  /* 0x0000eb0000077ab9 */ /* 0x000fe40000000800 */
[----:B------:R-:W-:Y:S02]  /*01f0*/  UISETP.NE.AND UP0, UPT, UR7, 0x1, UPT ;  /* 0x000000010700788c */ /* 0x000fe4000bf05270 */
[----:B------:R-:W-:Y:S02]  /*0200*/  ULDC.64 UR4, c[0x0][0x3b0] ;  /* 0x0000ec0000047ab9 */ /* 0x000fe40000000a00 */
[----:B------:R-:W-:Y:S02]  /*0210*/  UIMAD.WIDE.U32 UR10, UR6, UR4, URZ ;  /* 0x00000004060a72a5 */ /* 0x000fe4000f8e003f */
[----:B------:R-:W-:-:S05]  /*0220*/  UMOV UR9, UR6 ;  /* 0x0000000600097c82 */ /* 0x000fca0008000000 */
[----:B------:R-:W-:-:S04]  /*0230*/  @UP0 USHF.R.U32.HI UR9, URZ, UR5, UR11 ;  /* 0x000000053f090299 */ /* 0x000fc8000801160b */
[----:B------:R-:W-:-:S04]  /*0240*/  UIMAD UR7, UR9, UR7, URZ ;  /* 0x00000007090772a4 */ /* 0x000fc8000f8e023f */
.L_x_571:
        /* <DEDUP_REMOVED lines=12> */
[----:B------:R-:W-:-:S06]  /*0310*/  UIMAD UR4, UR4, UR6, UR5 ;  /* 0x00000006040472a4 */ /* 0x000fcc000f8e0205 */
[----:B------:R-:W-:Y:S01]  /*0320*/  IMAD.U32 R243, RZ, RZ, UR4 ;  /* 0x00000004fff37e24 */ /* 0x000fe2000f8e00ff */
        /* <DEDUP_REMOVED lines=9> */
.L_x_572:
        /* <DEDUP_REMOVED lines=14> */
.L_x_574:
[----:B------:R-:W-:Y:S02]  /*04a0*/  ULDC UR5, c[0x0][0x3d4] ;  /* 0x0000f50000057ab9 */ /* 0x000fe40000000800 */
.L_x_573:
[----:B------:R-:W-:Y:S02]  /*04b0*/  UIADD3 UR5, UR5, 0x3f, URZ ;  /* 0x0000003f05057890 */ /* 0x000fe4000fffe03f */
[----:B------:R-:W-:-:S02]  /*04c0*/  ULOP3.LUT UR16, URZ, UR9, URZ, 0x33, !UPT ;  /* 0x000000093f107292 */ /* 0x000fc4000f8e333f */
[----:B------:R-:W-:-:S04]  /*04d0*/  USHF.R.S32.HI UR4, URZ, 0x1f, UR5 ;  /* 0x0000001f3f047899 */ /* 0x000fc80008011405 */
[----:B------:R-:W-:-:S04]  /*04e0*/  ULEA.HI UR4, UR4, UR5, URZ, 0x6 ;  /* 0x0000000504047291 */ /* 0x000fc8000f8f303f */
[----:B------:R-:W-:-:S04]  /*04f0*/  USHF.R.S32.HI UR4, URZ, 0x6, UR4 ;  /* 0x000000063f047899 */ /* 0x000fc80008011404 */
[----:B------:R-:W-:Y:S02]  /*0500*/  UISETP.GT.AND UP0, UPT, UR4, UR9, UPT ;  /* 0x000000090400728c */ /* 0x000fe4000bf04270 */
[----:B------:R-:W-:Y:S02]  /*0510*/  UIADD3 UR16, UR4, UR16, URZ ;  /* 0x0000001004107290 */ /* 0x000fe4000fffe03f */
[----:B------:R-:W-:Y:S01]  /*0520*/  USEL UR15, UR15, 0xffffffff, UP0 ;  /* 0xffffffff0f0f7887 */ /* 0x000fe20008000000 */
[----:B------:R-:W-:Y:S05]  /*0530*/  BRA `(.L_x_575) ;  /* 0x000004a000007947 */ /* 0x000fea0003800000 */
.L_x_569:
[----:B------:R-:W-:Y:S02]  /*0540*/  ULDC.64 UR6, c[0x0][0x3b8] ;  /* 0x0000ee0000067ab9 */ /* 0x000fe40000000a00 */
[----:B------:R-:W-:Y:S02]  /*0550*/  UISETP.NE.AND UP0, UPT, UR6, 0x1, UPT ;  /* 0x000000010600788c */ /* 0x000fe4000bf05270 */
[----:B------:R-:W-:Y:S02]  /*0560*/  UIMAD.WIDE.U32 UR10, UR4, UR7, URZ ;  /* 0x00000007040a72a5 */ /* 0x000fe4000f8e003f */
[----:B------:R-:W-:-:S02]  /*0570*/  ULDC UR5, c[0x0][0x3c0] ;  /* 0x0000f00000057ab9 */ /* 0x000fc40000000800 */
        /* <DEDUP_REMOVED lines=17> */
.L_x_576:
[----:B------:R-:W-:Y:S02]  /*0690*/  ULDC UR7, c[0x0][0x3ac] ;  /* 0x0000eb0000077ab9 */ /* 0x000fe40000000800 */
[----:B------:R-:W-:Y:S02]  /*06a0*/  UISETP.NE.AND UP0, UPT, UR7, 0x1, UPT ;  /* 0x000000010700788c */ /* 0x000fe4000bf05270 */
[----:B------:R-:W-:Y:S02]  /*06b0*/  ULDC.64 UR4, c[0x0][0x3b0] ;  /* 0x0000ec0000047ab9 */ /* 0x000fe40000000a00 */
[----:B------:R-:W-:Y:S02]  /*06c0*/  UIMAD.WIDE.U32 UR10, UR6, UR4, URZ ;  /* 0x00000004060a72a5 */ /* 0x000fe4000f8e003f */
[----:B------:R-:W-:-:S05]  /*06d0*/  UMOV UR9, UR6 ;  /* 0x0000000600097c82 */ /* 0x000fca0008000000 */
[----:B------:R-:W-:-:S04]  /*06e0*/  @UP0 USHF.R.U32.HI UR9, URZ, UR5, UR11 ;  /* 0x000000053f090299 */ /* 0x000fc8000801160b */
[----:B------:R-:W-:-:S04]  /*06f0*/  UIMAD UR7, UR9, UR7, URZ ;  /* 0x00000007090772a4 */ /* 0x000fc8000f8e023f */
.L_x_577:
        /* <DEDUP_REMOVED lines=23> */
.L_x_578:
        /* <DEDUP_REMOVED lines=14> */
.L_x_580:
[----:B------:R-:W-:Y:S02]  /*0950*/  ULDC UR5, c[0x0][0x3d4] ;  /* 0x0000f50000057ab9 */ /* 0x000fe40000000800 */
.L_x_579:
[----:B------:R-:W-:Y:S02]  /*0960*/  UIADD3 UR5, UR5, 0x3f, URZ ;  /* 0x0000003f05057890 */ /* 0x000fe4000fffe03f */
[----:B------:R-:W-:-:S02]  /*0970*/  ULOP3.LUT UR16, URZ, UR9, URZ, 0x33, !UPT ;  /* 0x000000093f107292 */ /* 0x000fc4000f8e333f */
[----:B------:R-:W-:-:S04]  /*0980*/  USHF.R.S32.HI UR4, URZ, 0x1f, UR5 ;  /* 0x0000001f3f047899 */ /* 0x000fc80008011405 */
[----:B------:R-:W-:-:S04]  /*0990*/  ULEA.HI UR4, UR4, UR5, URZ, 0x6 ;  /* 0x0000000504047291 */ /* 0x000fc8000f8f303f */
[----:B------:R-:W-:-:S04]  /*09a0*/  USHF.R.S32.HI UR4, URZ, 0x6, UR4 ;  /* 0x000000063f047899 */ /* 0x000fc80008011404 */
[----:B------:R-:W-:Y:S02]  /*09b0*/  UISETP.GT.AND UP0, UPT, UR4, UR9, UPT ;  /* 0x000000090400728c */ /* 0x000fe4000bf04270 */
[----:B------:R-:W-:Y:S02]  /*09c0*/  UIADD3 UR16, UR4, UR16, URZ ;  /* 0x0000001004107290 */ /* 0x000fe4000fffe03f */
[----:B------:R-:W-:-:S06]  /*09d0*/  USEL UR15, UR15, 0xffffffff, UP0 ;  /* 0xffffffff0f0f7887 */ /* 0x000fcc0008000000 */
.L_x_575:
        /* <DEDUP_REMOVED lines=49> */
.L_x_581:
        /* <DEDUP_REMOVED lines=10> */
.L_x_582:
[----:B------:R-:W-:Y:S05]  /*0d90*/  @!P1 BRA `(.L_x_583) ;  /* 0x0000005000009947 */ /* 0x000fea0003800000 */
[----:B------:R1:W2:Y:S04]  /*0da0*/  LDG.E R0, [R2.64] ;  /* 0x0000001202007981 */ /* 0x0002a8000c1e1900 */
[----:B-1----:R-:W3:Y:S01]  /*0db0*/  LDG.E R2, [R2.64+0x4] ;  /* 0x0000041202027981 */ /* 0x002ee2000c1e1900 */
[----:B--2---:R-:W1:Y:S08]  /*0dc0*/  R2UR UR13, R0 ;  /* 0x00000000000d73c2 */ /* 0x004e7000000e0000 */
[----:B---3--:R-:W1:Y:S02]  /*0dd0*/  R2UR UR4, R2 ;  /* 0x00000000020473c2 */ /* 0x008e6400000e0000 */
[----:B-1----:R-:W-:-:S06]  /*0de0*/  UIADD3 UR13, -UR13, UR4, URZ ;  /* 0x000000040d0d7290 */ /* 0x002fcc000fffe13f */
.L_x_583:
        /* <DEDUP_REMOVED lines=11> */
[----:B------:R-:W-:Y:S01]  /*0ea0*/  IMAD.MOV.U32 R8, RZ, RZ, RZ ;  /* 0x000000ffff087224 */ /* 0x000fe200078e00ff */
[----:B------:R-:W-:Y:S01]  /*0eb0*/  USHF.R.S32.HI UR17, URZ, 0x1f, UR4 ;  /* 0x0000001f3f117899 */ /* 0x000fe20008011404 */
[----:B------:R-:W-:Y:S01]  /*0ec0*/  IMAD.MOV.U32 R120, RZ, RZ, RZ ;  /* 0x000000ffff787224 */ /* 0x000fe200078e00ff */
[----:B------:R-:W-:Y:S01]  /*0ed0*/  CS2R R118, SRZ ;  /* 0x0000000000767805 */ /* 0x000fe2000001ff00 */
[----:B------:R-:W-:Y:S01]  /*0ee0*/  CS2R R10, SRZ ;  /* 0x00000000000a7805 */ /* 0x000fe2000001ff00 */
        /* <DEDUP_REMOVED lines=61> */
[----:B------:R-:W-:Y:S01]  /*12c0*/  IMAD.MOV.U32 R8, RZ, RZ, R243 ;  /* 0x000000ffff087224 */ /* 0x000fe200078e00f3 */
[----:B------:R-:W-:Y:S01]  /*12d0*/  USHF.R.S32.HI UR11, URZ, 0x1f, UR15 ;  /* 0x0000001f3f0b7899 */ /* 0x000fe2000801140f */
[----:B------:R-:W-:Y:S01]  /*12e0*/  IMAD.MOV.U32 R20, RZ, RZ, c[0x0][0x1d8] ;  /* 0x00007600ff147624 */ /* 0x000fe200078e00ff */
[----:B------:R-:W-:Y:S01]  /*12f0*/  ISETP.NE.AND P0, PT, R0, 0x1, PT ;  /* 0x000000010000780c */ /* 0x000fe20003f05270 */
[----:B------:R-:W-:Y:S01]  /*1300*/  USEL UR12, UR15, URZ, !UP1 ;  /* 0x0000003f0f0c7287 */ /* 0x000fe2000c800000 */
[CC--:B------:R-:W-:Y:S01]  /*1310*/  LEA.HI R28, R14.reuse, R33.reuse, RZ, 0x3 ;  /* 0x000000210e1c7211 */ /* 0x0c0fe200078f18ff */
[----:B------:R-:W-:Y:S01]  /*1320*/  USEL UR7, UR11, URZ, !UP1 ;  /* 0x0000003f0b077287 */ /* 0x000fe2000c800000 */
[----:B------:R-:W-:Y:S01]  /*1330*/  LEA.HI R32, R14, R33, RZ, 0x5 ;  /* 0x000000210e207211 */ /* 0x000fe200078f28ff */
[----:B------:R-:W-:Y:S01]  /*1340*/  ULDC.64 UR4, c[0x0][0x1e8] ;  /* 0x00007a0000047ab9 */ /* 0x000fe20000000a00 */
[----:B------:R-:W-:Y:S01]  /*1350*/  SHF.R.S32.HI R242, RZ, 0x3, R28 ;  /* 0x00000003fff27819 */ /* 0x000fe2000001141c */
[----:B------:R-:W-:Y:S01]  /*1360*/  UIMAD UR4, UR7, UR4, URZ ;  /* 0x00000004070472a4 */ /* 0x000fe2000f8e023f */
[----:B------:R-:W-:Y:S01]  /*1370*/  LOP3.LUT R3, R28, 0xfffffff8, RZ, 0xc0, !PT ;  /* 0xfffffff81c037812 */ /* 0x000fe200078ec0ff */
[----:B------:R-:W-:Y:S01]  /*1380*/  IMAD.U32 R15, RZ, RZ, UR12 ;  /* 0x0000000cff0f7e24 */ /* 0x000fe2000f8e00ff */
[----:B------:R-:W-:Y:S01]  /*1390*/  SHF.R.S32.HI R4, RZ, 0x5, R32 ;  /* 0x00000005ff047819 */ /* 0x000fe20000011420 */
[----:B------:R-:W-:Y:S01]  /*13a0*/  UIMAD UR4, UR12, UR5, UR4 ;  /* 0x000000050c0472a4 */ /* 0x000fe2000f8e0204 */
[----:B-----5:R-:W-:Y:S01]  /*13b0*/  IADD3 R19, P1, R242, R5, RZ ;  /* 0x00000005f2137210 */ /* 0x020fe20007f3e0ff */
[----:B------:R-:W-:Y:S01]  /*13c0*/  @P0 IMAD.HI.U32 R0, R243, c[0x0][0x24c], RZ ;  /* 0x00009300f3000a27 */ /* 0x000fe200078e00ff */
[----:B------:R-:W-:Y:S01]  /*13d0*/  LEA.HI R2, R32, R4, RZ, 0x1 ;  /* 0x0000000420027211 */ /* 0x000fe200078f08ff */
[----:B------:R-:W-:Y:S01]  /*13e0*/  UIADD3 UR8, -UR9, UR13, URZ ;  /* 0x0000000d09087290 */ /* 0x000fe2000fffe13f */
[----:B------:R-:W-:Y:S01]  /*13f0*/  LEA.HI R31, R14, R33, RZ, 0x4 ;  /* 0x000000210e1f7211 */ /* 0x000fe200078f20ff */
[----:B------:R-:W-:Y:S01]  /*1400*/  IMAD.IADD R16, R33, 0x1, -R3 ;  /* 0x0000000121107824 */ /* 0x000fe200078e0a03 */
[----:B------:R-:W-:Y:S01]  /*1410*/  @P0 SHF.R.U32.HI R8, RZ, c[0x0][0x250], R0 ;  /* 0x00009400ff080a19 */ /* 0x000fe20000011600 */
[----:B------:R-:W-:Y:S01]  /*1420*/  USEL UR11, UR11, URZ, !UP2 ;  /* 0x0000003f0b0b7287 */ /* 0x000fe2000d000000 */
[----:B------:R-:W-:Y:S01]  /*1430*/  SHF.R.S32.HI R0, RZ, 0x1f, R242 ;  /* 0x0000001fff007819 */ /* 0x000fe200000114f2 */
[----:B------:R-:W-:Y:S01]  /*1440*/  IMAD.SHL.U32 R12, R16, 0x8, RZ ;  /* 0x00000008100c7824 */ /* 0x000fe200078e00ff */
[----:B------:R-:W-:Y:S01]  /*1450*/  IADD3 R6, P0, R242, R9, RZ ;  /* 0x00000009f2067210 */ /* 0x000fe20007f1e0ff */
[----:B------:R-:W-:Y:S01]  /*1460*/  USHF.R.S32.HI UR21, URZ, 0x1f, UR17 ;  /* 0x0000001f3f157899 */ /* 0x000fe20008011411 */
[-C--:B------:R-:W-:Y:S01]  /*1470*/  LEA.HI.X.SX32 R21, R5, R0.reuse, 0x1, P1 ;  /* 0x0000000005157211 */ /* 0x080fe200008f0eff */
[----:B------:R-:W-:Y:S01]  /*1480*/  IMAD.MOV.U32 R220, RZ, RZ, 0x20 ;  /* 0x00000020ffdc7424 */ /* 0x000fe200078e00ff */
[----:B------:R-:W-:Y:S01]  /*1490*/  LEA.HI.X.SX32 R7, R9, R0, 0x1, P0 ;  /* 0x0000000009077211 */ /* 0x000fe200000f0eff */
[----:B------:R-:W-:Y:S01]  /*14a0*/  IMAD.MOV.U32 R222, RZ, RZ, 0x40 ;  /* 0x00000040ffde7424 */ /* 0x000fe200078e00ff */
[----:B------:R-:W-:Y:S01]  /*14b0*/  LOP3.LUT R0, R2, 0xfffffffe, RZ, 0xc0, !PT ;  /* 0xfffffffe02007812 */ /* 0x000fe200078ec0ff */
[----:B------:R-:W-:Y:S01]  /*14c0*/  USHF.L.U32 UR20, UR17, 0x6, URZ ;  /* 0x0000000611147899 */ /* 0x000fe2000800063f */
[----:B------:R-:W-:Y:S01]  /*14d0*/  SHF.R.S32.HI R5, RZ, 0x1f, R8 ;  /* 0x0000001fff057819 */ /* 0x000fe20000011408 */
[----:B------:R-:W-:Y:S01]  /*14e0*/  CS2R R130, SRZ ;  /* 0x0000000000827805 */ /* 0x000fe2000001ff00 */
[----:B------:R-:W-:Y:S01]  /*14f0*/  SHF.R.S32.HI R9, RZ, 0x4, R31 ;  /* 0x00000004ff097819 */ /* 0x000fe2000001141f */
[----:B------:R-:W-:Y:S01]  /*1500*/  IMAD.IADD R27, R4, 0x1, -R0 ;  /* 0x00000001041b7824 */ /* 0x000fe200078e0a00 */
[----:B------:R-:W-:Y:S01]  /*1510*/  SHF.R.S32.HI R13, RZ, 0x1f, R12 ;  /* 0x0000001fff0d7819 */ /* 0x000fe2000001140c */
[C---:B------:R-:W-:Y:S01]  /*1520*/  IMAD R0, R5.reuse, c[0x0][0x1e0], RZ ;  /* 0x0000780005007a24 */ /* 0x040fe200078e02ff */
[----:B------:R-:W-:Y:S01]  /*1530*/  LEA.HI R23, R14, R33, RZ, 0x2 ;  /* 0x000000210e177211 */ /* 0x000fe200078f10ff */
[----:B------:R-:W-:Y:S01]  /*1540*/  IMAD R5, R5, c[0x0][0x1b0], RZ ;  /* 0x00006c0005057a24 */ /* 0x000fe200078e02ff */
[----:B------:R-:W-:Y:S01]  /*1550*/  LEA.HI R4, R31, R9, RZ, 0x1 ;  /* 0x000000091f047211 */ /* 0x000fe200078f08ff */
[C---:B------:R-:W-:Y:S01]  /*1560*/  IMAD R0, R8.reuse, c[0x0][0x1e4], R0 ;  /* 0x0000790008007a24 */ /* 0x040fe200078e0200 */
[----:B------:R-:W-:Y:S01]  /*1570*/  SHF.R.S32.HI R11, RZ, 0x2, R23 ;  /* 0x00000002ff0b7819 */ /* 0x000fe20000011417 */
[----:B------:R-:W-:Y:S01]  /*1580*/  IMAD.WIDE.U32 R2, R8, c[0x0][0x1e0], R12 ;  /* 0x0000780008027a25 */ /* 0x000fe200078e000c */
[----:B------:R-:W-:Y:S01]  /*1590*/  SHF.R.S32.HI R10, RZ, 0x1f, R23 ;  /* 0x0000001fff0a7819 */ /* 0x000fe20000011417 */
[----:B------:R-:W-:Y:S01]  /*15a0*/  CS2R R128, SRZ ;  /* 0x0000000000807805 */ /* 0x000fe2000001ff00 */
[----:B------:R-:W-:Y:S01]  /*15b0*/  LOP3.LUT R4, R4, 0xfffffffe, RZ, 0xc0, !PT ;  /* 0xfffffffe04047812 */ /* 0x000fe200078ec0ff */
[----:B------:R-:W-:Y:S01]  /*15c0*/  IMAD.IADD R3, R3, 0x1, R0 ;  /* 0x0000000103037824 */ /* 0x000fe200078e0200 */
[----:B------:R-:W-:Y:S01]  /*15d0*/  LEA.HI R0, R10, R11, RZ, 0x3 ;  /* 0x0000000b0a007211 */ /* 0x000fe200078f18ff */
[----:B------:R-:W-:Y:S01]  /*15e0*/  IMAD.U32 R26, RZ, RZ, UR20 ;  /* 0x00000014ff1a7e24 */ /* 0x000fe2000f8e00ff */
[----:B------:R-:W-:Y:S01]  /*15f0*/  IADD3 R29, R12, 0x40, RZ ;  /* 0x000000400c1d7810 */ /* 0x000fe20007ffe0ff */
[----:B------:R-:W-:Y:S01]  /*1600*/  IMAD.IADD R22, R9, 0x1, -R4 ;  /* 0x0000000109167824 */ /* 0x000fe200078e0a04 */
[----:B------:R-:W-:Y:S01]  /*1610*/  LOP3.LUT R4, R0, 0xfffffff8, RZ, 0xc0, !PT ;  /* 0xfffffff800047812 */ /* 0x000fe200078ec0ff */
[----:B------:R-:W-:Y:S01]  /*1620*/  IMAD.U32 R0, RZ, RZ, UR16 ;  /* 0x00000010ff007e24 */ /* 0x000fe2000f8e00ff */
[----:B------:R-:W-:Y:S01]  /*1630*/  LEA.HI R9, R14, R33, RZ, 0x6 ;  /* 0x000000210e097211 */ /* 0x000fe200078f30ff */
[----:B------:R-:W-:Y:S01]  /*1640*/  IMAD.WIDE.U32 R2, R15, c[0x0][0x1e8], R2 ;  /* 0x00007a000f027a25 */ /* 0x000fe200078e0002 */
[----:B------:R-:W-:Y:S01]  /*1650*/  IADD3 R30, R12, 0x80, RZ ;  /* 0x000000800c1e7810 */ /* 0x000fe20007ffe0ff */
[----:B------:R-:W-:Y:S01]  /*1660*/  CS2R R126, SRZ ;  /* 0x00000000007e7805 */ /* 0x000fe2000001ff00 */
[----:B------:R-:W-:Y:S01]  /*1670*/  SHF.R.S32.HI R18, RZ, 0x6, R9 ;  /* 0x00000006ff127819 */ /* 0x000fe20000011409 */
[----:B------:R-:W-:Y:S01]  /*1680*/  IMAD.IADD R17, R11, 0x1, -R4 ;  /* 0x000000010b117824 */ /* 0x000fe200078e0a04 */
[----:B------:R-:W-:Y:S01]  /*1690*/  IADD3 R3, R3, UR4, RZ ;  /* 0x0000000403037c10 */ /* 0x000fe2000fffe0ff */
[----:B------:R-:W-:Y:S01]  /*16a0*/  IMAD.SHL.U32 R4, R242, 0x40, RZ ;  /* 0x00000040f2047824 */ /* 0x000fe200078e00ff */
[----:B------:R-:W-:Y:S01]  /*16b0*/  ISETP.GE.AND P6, PT, R12, c[0x0][0x1cc], PT ;  /* 0x000073000c007a0c */ /* 0x000fe20003fc6270 */
[----:B------:R-:W-:Y:S01]  /*16c0*/  IMAD.WIDE R6, R0, 0x40, R6 ;  /* 0x0000004000067825 */ /* 0x000fe200078e0206 */
[----:B------:R-:W-:Y:S01]  /*16d0*/  IADD3 R0, -R242, UR8, RZ ;  /* 0x00000008f2007c10 */ /* 0x000fe2000fffe1ff */
[----:B------:R-:W-:Y:S01]  /*16e0*/  ULDC.64 UR4, c[0x0][0x1b8] ;  /* 0x00006e0000047ab9 */ /* 0x000fe20000000a00 */
[----:B------:R-:W-:Y:S01]  /*16f0*/  LOP3.LUT R4, R4, 0x1c0, RZ, 0xc0, !PT ;  /* 0x000001c004047812 */ /* 0x000fe200078ec0ff */
[----:B------:R-:W-:Y:S01]  /*1700*/  IMAD R11, R8, c[0x0][0x1b4], R5 ;  /* 0x00006d00080b7a24 */ /* 0x000fe200078e0205 */
[----:B------:R-:W-:Y:S01]  /*1710*/  ISETP.GE.AND P1, PT, R29, c[0x0][0x1cc], PT ;  /* 0x000073001d007a0c */ /* 0x000fe20003f26270 */
[----:B------:R-:W-:Y:S01]  /*1720*/  IMAD.SHL.U32 R24, R18, 0x200, RZ ;  /* 0x0000020012187824 */ /* 0x000fe200078e00ff */
[--C-:B------:R-:W-:Y:S01]  /*1730*/  LOP3.LUT R14, R4, 0x38, R12.reuse, 0xf8, !PT ;  /* 0x00000038040e7812 */ /* 0x100fe200078ef80c */
[----:B------:R-:W-:Y:S01]  /*1740*/  IMAD.WIDE.U32 R8, R8, c[0x0][0x1b0], R12 ;  /* 0x00006c0008087a25 */ /* 0x000fe200078e000c */
[----:B------:R-:W-:Y:S01]  /*1750*/  SHF.R.U32.HI R228, RZ, 0x3, R4 ;  /* 0x00000003ffe47819 */ /* 0x000fe20000011604 */
[----:B------:R-:W-:Y:S01]  /*1760*/  UIMAD UR4, UR7, UR4, URZ ;  /* 0x00000004070472a4 */ /* 0x000fe2000f8e023f */
[----:B------:R-:W-:Y:S01]  /*1770*/  ISETP.GE.AND P0, PT, R30, c[0x0][0x1cc], PT ;  /* 0x000073001e007a0c */ /* 0x000fe20003f06270 */
[----:B------:R-:W-:Y:S01]  /*1780*/  IMAD R4, R7, c[0x0][0x1d8], RZ ;  /* 0x0000760007047a24 */ /* 0x000fe200078e02ff */
[C---:B------:R-:W-:Y:S01]  /*1790*/  ISETP.LT.OR P5, PT, R0.reuse, 0x1, P6 ;  /* 0x000000010000780c */ /* 0x040fe200037a1670 */
[----:B------:R-:W-:Y:S01]  /*17a0*/  UIMAD UR4, UR12, UR5, UR4 ;  /* 0x000000050c0472a4 */ /* 0x000fe2000f8e0204 */
[----:B------:R-:W-:Y:S01]  /*17b0*/  ISETP.LT.OR P4, PT, R0, 0x1, P1 ;  /* 0x000000010000780c */ /* 0x000fe20000f81670 */
[----:B------:R-:W-:Y:S01]  /*17c0*/  IMAD R10, R6, c[0x0][0x1dc], R4 ;  /* 0x00007700060a7a24 */ /* 0x000fe200078e0204 */
[----:B------:R-:W-:Y:S01]  /*17d0*/  ISETP.LT.OR P3, PT, R0, 0x1, P0 ;  /* 0x000000010000780c */ /* 0x000fe20000761670 */
[----:B------:R-:W-:Y:S01]  /*17e0*/  IMAD.WIDE.U32 R4, R6, c[0x0][0x1d8], R2 ;  /* 0x0000760006047a25 */ /* 0x000fe200078e0002 */
[----:B------:R-:W-:Y:S01]  /*17f0*/  LOP3.LUT R228, R24, R14, R228, 0xf6, !PT ;  /* 0x0000000e18e47212 */ /* 0x000fe200078ef6e4 */
[----:B------:R-:W-:Y:S01]  /*1800*/  USEL UR12, UR15, URZ, !UP2 ;  /* 0x0000003f0f0c7287 */ /* 0x000fe2000d000000 */
[----:B------:R-:W-:Y:S01]  /*1810*/  ISETP.LT.OR P1, PT, R0, 0x21, P1 ;  /* 0x000000210000780c */ /* 0x000fe20000f21670 */
[----:B------:R-:W-:Y:S01]  /*1820*/  IMAD.IADD R10, R5, 0x1, R10 ;  /* 0x00000001050a7824 */ /* 0x000fe200078e020a */
[----:B------:R-:W-:Y:S01]  /*1830*/  LEA R2, P2, R4, c[0x0][0x1c0], 0x1 ;  /* 0x0000700004027a11 */ /* 0x000fe200078408ff */
[----:B------:R-:W-:Y:S01]  /*1840*/  IMAD.IADD R5, R9, 0x1, R11 ;  /* 0x0000000109057824 */ /* 0x000fe200078e020b */
[----:B------:R-:W-:Y:S01]  /*1850*/  ISETP.LT.OR P0, PT, R0, 0x21, P0 ;  /* 0x000000210000780c */ /* 0x000fe20000701670 */
[----:B------:R-:W-:Y:S01]  /*1860*/  IMAD.MOV.U32 R9, RZ, RZ, c[0x0][0x1dc] ;  /* 0x00007700ff097624 */ /* 0x000fe200078e00ff */
[----:B------:R-:W-:Y:S01]  /*1870*/  LEA.HI.X R3, R4, c[0x0][0x1c4], R10, 0x1, P2 ;  /* 0x0000710004037a11 */ /* 0x000fe200010f0c0a */
[----:B------:R-:W-:Y:S01]  /*1880*/  IMAD.SHL.U32 R228, R228, 0x2, RZ ;  /* 0x00000002e4e47824 */ /* 0x000fe200078e00ff */
[C---:B------:R-:W-:Y:S01]  /*1890*/  LEA R10, P2, R20.reuse, R2, 0x6 ;  /* 0x00000002140a7211 */ /* 0x040fe200078430ff */
[----:B------:R-:W-:Y:S01]  /*18a0*/  IMAD.MOV.U32 R4, RZ, RZ, R8 ;  /* 0x000000ffff047224 */ /* 0x000fe200078e0008 */
[----:B------:R-:W-:Y:S01]  /*18b0*/  SHF.R.S32.HI R25, RZ, 0x1f, R243 ;  /* 0x0000001fff197819 */ /* 0x000fe200000114f3 */
[----:B------:R-:W-:Y:S01]  /*18c0*/  CS2R R124, SRZ ;  /* 0x00000000007c7805 */ /* 0x000fe2000001ff00 */
[----:B------:R-:W-:Y:S01]  /*18d0*/  LEA.HI.X R11, R20, R3, R9, 0x6, P2 ;  /* 0x00000003140b7211 */ /* 0x000fe200010f3409 */
[----:B------:R-:W-:Y:S01]  /*18e0*/  @!PT LDS RZ, [RZ] ;  /* 0x00000000fffff984 */ /* 0x000fe20000000800 */
[----:B------:R-:W-:Y:S01]  /*18f0*/  @!PT LDS RZ, [RZ] ;  /* 0x00000000fffff984 */ /* 0x000fe20000000800 */
[----:B------:R-:W-:Y:S01]  /*1900*/  @!PT LDS RZ, [RZ] ;  /* 0x00000000fffff984 */ /* 0x000fe20000000800 */
[----:B------:R1:W-:Y:S01]  /*1910*/  LDGSTS.E.BYPASS.LTC128B.128 [R228+0x6080], [R2.64], !P5 ;  /* 0x0608000002e47fae */ /* 0x0003e2000e901d52 */
[----:B------:R-:W-:Y:S01]  /*1920*/  ISETP.LT.OR P2, PT, R0, 0x21, P6 ;  /* 0x000000210000780c */ /* 0x000fe20003741670 */
[----:B------:R-:W-:Y:S01]  /*1930*/  IMAD.WIDE.U32 R4, R15, c[0x0][0x1b8], R4 ;  /* 0x00006e000f047a25 */ /* 0x000fe200078e0004 */
[----:B------:R-:W-:Y:S01]  /*1940*/  ISETP.GE.AND P6, PT, R12, c[0x0][0x19c], PT ;  /* 0x000067000c007a0c */ /* 0x000fe20003fc6270 */
[----:B------:R1:W-:Y:S01]  /*1950*/  LDGSTS.E.BYPASS.LTC128B.128 [R228+0x8080], [R2.64+0x80], !P4 ;  /* 0x0808008002e47fae */ /* 0x0003e2000e101d52 */
[----:B------:R-:W-:Y:S01]  /*1960*/  ISETP.GE.AND P5, PT, R29, c[0x0][0x19c], PT ;  /* 0x000067001d007a0c */ /* 0x000fe20003fa6270 */
[----:B------:R-:W-:Y:S01]  /*1970*/  IMAD.U32 R20, RZ, RZ, UR12 ;  /* 0x0000000cff147e24 */ /* 0x000fe2000f8e00ff */
[----:B------:R-:W-:Y:S01]  /*1980*/  ISETP.GE.AND P4, PT, R30, c[0x0][0x19c], PT ;  /* 0x000067001e007a0c */ /* 0x000fe20003f86270 */
[----:B------:R1:W-:Y:S01]  /*1990*/  LDGSTS.E.BYPASS.LTC128B.128 [R228+0xa080], [R2.64+0x100], !P3 ;  /* 0x0a08010002e47fae */ /* 0x0003e2000d901d52 */
[C---:B------:R-:W-:Y:S01]  /*19a0*/  ISETP.LT.OR P3, PT, R0.reuse, 0x1, P6 ;  /* 0x000000010000780c */ /* 0x040fe20003761670 */
[----:B------:R-:W-:Y:S01]  /*19b0*/  CS2R R122, SRZ ;  /* 0x00000000007a7805 */ /* 0x000fe2000001ff00 */
[C---:B------:R-:W-:Y:S01]  /*19c0*/  ISETP.LT.OR P6, PT, R0.reuse, 0x21, P6 ;  /* 0x000000210000780c */ /* 0x040fe200037c1670 */
[----:B------:R-:W-:Y:S01]  /*19d0*/  CS2R R120, SRZ ;  /* 0x0000000000787805 */ /* 0x000fe2000001ff00 */
[----:B------:R-:W-:Y:S01]  /*19e0*/  SHF.R.S32.HI R15, RZ, 0x1f, R33 ;  /* 0x0000001fff0f7819 */ /* 0x000fe20000011421 */
[----:B------:R2:W-:Y:S01]  /*19f0*/  LDGSTS.E.BYPASS.LTC128B.128 [R228+0x7080], [R10.64], !P2 ;  /* 0x070800000ae47fae */ /* 0x0005e2000d101d52 */
[C---:B------:R-:W-:Y:S01]  /*1a00*/  ISETP.LT.OR P2, PT, R0.reuse, 0x1, P5 ;  /* 0x000000010000780c */ /* 0x040fe20002f41670 */
[----:B------:R-:W-:Y:S01]  /*1a10*/  CS2R R118, SRZ ;  /* 0x0000000000767805 */ /* 0x000fe2000001ff00 */
[C---:B------:R-:W-:Y:S01]  /*1a20*/  ISETP.LT.OR P5, PT, R0.reuse, 0x21, P5 ;  /* 0x000000210000780c */ /* 0x040fe20002fa1670 */
[----:B------:R2:W-:Y:S01]  /*1a30*/  LDGSTS.E.BYPASS.LTC128B.128 [R228+0x9080], [R10.64+0x80], !P1 ;  /* 0x090800800ae47fae */ /* 0x0005e2000c901d52 */
[C---:B------:R-:W-:Y:S01]  /*1a40*/  ISETP.LT.OR P1, PT, R0.reuse, 0x1, P4 ;  /* 0x000000010000780c */ /* 0x040fe20002721670 */
[----:B------:R-:W-:Y:S01]  /*1a50*/  CS2R R116, SRZ ;  /* 0x0000000000747805 */ /* 0x000fe2000001ff00 */
[----:B------:R-:W-:Y:S01]  /*1a60*/  ISETP.LT.OR P4, PT, R0, 0x21, P4 ;  /* 0x000000210000780c */ /* 0x000fe20002781670 */
[----:B------:R-:W-:Y:S01]  /*1a70*/  IMAD R0, R7, c[0x0][0x1a8], RZ ;  /* 0x00006a0007007a24 */ /* 0x000fe200078e02ff */
[----:B------:R2:W-:Y:S01]  /*1a80*/  LDGSTS.E.BYPASS.LTC128B.128 [R228+0xb080], [R10.64+0x100], !P0 ;  /* 0x0b0801000ae47fae */ /* 0x0005e2000c101d52 */
[----:B------:R-:W-:Y:S01]  /*1a90*/  CS2R R114, SRZ ;  /* 0x0000000000727805 */ /* 0x000fe2000001ff00 */
[----:B------:R-:W-:Y:S01]  /*1aa0*/  CS2R R112, SRZ ;  /* 0x0000000000707805 */ /* 0x000fe2000001ff00 */
[C---:B------:R-:W-:Y:S01]  /*1ab0*/  IMAD R0, R6.reuse, c[0x0][0x1ac], R0 ;  /* 0x00006b0006007a24 */ /* 0x040fe200078e0200 */
[----:B------:R-:W0:Y:S01]  /*1ac0*/  LDGDEPBAR ;  /* 0x00000000000079af */ /* 0x000e220000000000 */
[----:B------:R-:W-:Y:S01]  /*1ad0*/  CS2R R110, SRZ ;  /* 0x00000000006e7805 */ /* 0x000fe2000001ff00 */
[----:B------:R-:W-:Y:S01]  /*1ae0*/  CS2R R108, SRZ ;  /* 0x00000000006c7805 */ /* 0x000fe2000001ff00 */
[----:B------:R-:W-:Y:S01]  /*1af0*/  CS2R R106, SRZ ;  /* 0x00000000006a7805 */ /* 0x000fe2000001ff00 */
[----:B------:R-:W-:Y:S01]  /*1b00*/  CS2R R104, SRZ ;  /* 0x0000000000687805 */ /* 0x000fe2000001ff00 */
[----:B------:R-:W-:Y:S01]  /*1b10*/  CS2R R102, SRZ ;  /* 0x0000000000667805 */ /* 0x000fe2000001ff00 */
[----:B------:R-:W-:Y:S01]  /*1b20*/  CS2R R100, SRZ ;  /* 0x0000000000647805 */ /* 0x000fe2000001ff00 */
[----:B------:R-:W-:Y:S01]  /*1b30*/  CS2R R98, SRZ ;  /* 0x0000000000627805 */ /* 0x000fe2000001ff00 */
[----:B-1----:R-:W-:Y:S01]  /*1b40*/  IMAD R2, R21, c[0x0][0x178], RZ ;  /* 0x00005e0015027a24 */ /* 0x002fe200078e02ff */
        /* <DEDUP_REMOVED lines=10> */
[----:B------:R-:W-:Y:S01]  /*1bf0*/  IADD3 R3, R5, UR4, RZ ;  /* 0x0000000405037c10 */ /* 0x000fe2000fffe0ff */
[----:B------:R-:W-:Y:S01]  /*1c00*/  IMAD.MOV.U32 R8, RZ, RZ, R2 ;  /* 0x000000ffff087224 */ /* 0x000fe200078e0002 */
[----:B------:R-:W-:Y:S01]  /*1c10*/  ULDC.64 UR4, c[0x0][0x188] ;  /* 0x0000620000047ab9 */ /* 0x000fe20000000a00 */
[----:B------:R-:W-:Y:S01]  /*1c20*/  IMAD.MOV.U32 R2, RZ, RZ, R4 ;  /* 0x000000ffff027224 */ /* 0x000fe200078e0004 */
[----:B------:R-:W-:Y:S01]  /*1c30*/  UIMAD UR4, UR11, UR4, URZ ;  /* 0x000000040b0472a4 */ /* 0x000fe2000f8e023f */
[----:B------:R-:W-:Y:S01]  /*1c40*/  CS2R R82, SRZ ;  /* 0x0000000000527805 */ /* 0x000fe2000001ff00 */
[----:B------:R-:W-:Y:S01]  /*1c50*/  CS2R R80, SRZ ;  /* 0x0000000000507805 */ /* 0x000fe2000001ff00 */
[----:B------:R-:W-:Y:S01]  /*1c60*/  IMAD.WIDE.U32 R4, R6, c[0x0][0x1a8], R2 ;  /* 0x00006a0006047a25 */ /* 0x000fe200078e0002 */
[----:B------:R-:W-:Y:S01]  /*1c70*/  UIMAD UR7, UR12, UR5, UR4 ;  /* 0x000000050c0772a4 */ /* 0x000fe2000f8e0204 */
[----:B------:R-:W-:Y:S01]  /*1c80*/  CS2R R78, SRZ ;  /* 0x00000000004e7805 */ /* 0x000fe2000001ff00 */
[----:B------:R-:W-:Y:S01]  /*1c90*/  CS2R R76, SRZ ;  /* 0x00000000004c7805 */ /* 0x000fe2000001ff00 */
[----:B------:R-:W-:Y:S01]  /*1ca0*/  IMAD R3, R25, c[0x0][0x180], RZ ;  /* 0x0000600019037a24 */ /* 0x000fe200078e02ff */
[C---:B------:R-:W-:Y:S01]  /*1cb0*/  LEA R2, P0, R4.reuse, c[0x0][0x190], 0x1 ;  /* 0x0000640004027a11 */ /* 0x040fe200078008ff */
[----:B------:R-:W-:Y:S01]  /*1cc0*/  IMAD.IADD R0, R5, 0x1, R0 ;  /* 0x0000000105007824 */ /* 0x000fe200078e0200 */
[----:B------:R-:W-:Y:S01]  /*1cd0*/  ULDC.64 UR4, c[0x0][0x178] ;  /* 0x00005e0000047ab9 */ /* 0x000fe20000000a00 */
[C---:B------:R-:W-:Y:S01]  /*1ce0*/  IMAD R5, R243.reuse, c[0x0][0x184], R3 ;  /* 0x00006100f3057a24 */ /* 0x040fe200078e0203 */
[----:B------:R-:W-:Y:S01]  /*1cf0*/  UIMAD.WIDE.U32 UR22, UR17, UR4, URZ ;  /* 0x00000004111672a5 */ /* 0x000fe2000f8e003f */
[----:B------:R-:W-:Y:S01]  /*1d00*/  IMAD.WIDE.U32 R6, R243, c[0x0][0x180], R8 ;  /* 0x00006000f3067a25 */ /* 0x000fe200078e0008 */
[----:B------:R-:W-:Y:S01]  /*1d10*/  LEA.HI.X R3, R4, c[0x0][0x194], R0, 0x1, P0 ;  /* 0x0000650004037a11 */ /* 0x000fe200000f0c00 */
[----:B------:R-:W-:Y:S01]  /*1d20*/  UIMAD UR4, UR21, UR4, URZ ;  /* 0x00000004150472a4 */ /* 0x000fe2000f8e023f */
[----:B------:R-:W-:Y:S01]  /*1d30*/  CS2R R74, SRZ ;  /* 0x00000000004a7805 */ /* 0x000fe2000001ff00 */
[----:B------:R-:W-:Y:S01]  /*1d40*/  IMAD.MOV.U32 R0, RZ, RZ, c[0x0][0x1a8] ;  /* 0x00006a00ff007624 */ /* 0x000fe200078e00ff */
[----:B------:R-:W-:Y:S01]  /*1d50*/  CS2R R72, SRZ ;  /* 0x0000000000487805 */ /* 0x000fe2000001ff00 */
[----:B------:R-:W-:Y:S01]  /*1d60*/  IMAD.IADD R5, R7, 0x1, R5 ;  /* 0x0000000107057824 */ /* 0x000fe200078e0205 */
[----:B------:R1:W-:Y:S01]  /*1d70*/  LDGSTS.E.BYPASS.LTC128B.128 [R228+0x80], [R2.64], !P3 ;  /* 0x0008000002e47fae */ /* 0x0003e2000d901d52 */
[----:B------:R-:W-:Y:S01]  /*1d80*/  IMAD.MOV.U32 R7, RZ, RZ, c[0x0][0x1ac] ;  /* 0x00006b00ff077624 */ /* 0x000fe200078e00ff */
[C---:B------:R-:W-:Y:S01]  /*1d90*/  LEA R8, P0, R0.reuse, R2, 0x6 ;  /* 0x0000000200087211 */ /* 0x040fe200078030ff */
[----:B------:R-:W-:Y:S01]  /*1da0*/  UIMAD UR4, UR17, UR5, UR4 ;  /* 0x00000005110472a4 */ /* 0x000fe2000f8e0204 */
[----:B------:R1:W-:Y:S01]  /*1db0*/  LDGSTS.E.BYPASS.LTC128B.128 [R228+0x2080], [R2.64+0x80], !P2 ;  /* 0x0208008002e47fae */ /* 0x0003e2000d101d52 */
[----:B------:R-:W-:Y:S01]  /*1dc0*/  IMAD.MOV.U32 R4, RZ, RZ, R6 ;  /* 0x000000ffff047224 */ /* 0x000fe200078e0006 */
[----:B------:R-:W-:Y:S01]  /*1dd0*/  LEA.HI.X R9, R0, R3, R7, 0x6, P0 ;  /* 0x0000000300097211 */ /* 0x000fe200000f3407 */
[----:B------:R-:W-:Y:S01]  /*1de0*/  IMAD.SHL.U32 R0, R17, 0x40, RZ ;  /* 0x0000004011007824 */ /* 0x000fe200078e00ff */
[----:B------:R1:W-:Y:S01]  /*1df0*/  LDGSTS.E.BYPASS.LTC128B.128 [R228+0x4080], [R2.64+0x100], !P1 ;  /* 0x0408010002e47fae */ /* 0x0003e2000c901d52 */
[----:B------:R-:W-:Y:S01]  /*1e00*/  IMAD.SHL.U32 R6, R18, 0x8, RZ ;  /* 0x0000000812067824 */ /* 0x000fe200078e00ff */
[----:B------:R-:W-:Y:S01]  /*1e10*/  UIADD3 UR4, UR23, UR4, URZ ;  /* 0x0000000417047290 */ /* 0x000fe2000fffe03f */
[----:B------:R-:W-:Y:S01]  /*1e20*/  IMAD.WIDE.U32 R240, R20, c[0x0][0x188], R4 ;  /* 0x0000620014f07a25 */ /* 0x000fe200078e0004 */
[----:B------:R3:W-:Y:S01]  /*1e30*/  LDGSTS.E.BYPASS.LTC128B.128 [R228+0x1080], [R8.64], !P6 ;  /* 0x0108000008e47fae */ /* 0x0007e2000f101d52 */
[----:B------:R-:W-:Y:S01]  /*1e40*/  LOP3.LUT R0, R0, 0x1c0, RZ, 0xc0, !PT ;  /* 0x000001c000007812 */ /* 0x000fe200078ec0ff */
[----:B------:R-:W-:Y:S01]  /*1e50*/  UIMAD UR5, UR6, 0xc0, URZ ;  /* 0x000000c0060578a4 */ /* 0x000fe2000f8e023f */
[----:B------:R-:W-:Y:S01]  /*1e60*/  IMAD.SHL.U32 R5, R16, 0x40, RZ ;  /* 0x0000004010057824 */ /* 0x000fe200078e00ff */
[----:B------:R3:W-:Y:S01]  /*1e70*/  LDGSTS.E.BYPASS.LTC128B.128 [R228+0x3080], [R8.64+0x80], !P5 ;  /* 0x0308008008e47fae */ /* 0x0007e2000e901d52 */
[----:B------:R-:W-:Y:S01]  /*1e80*/  LOP3.LUT R7, R23, 0x3ffffffc, RZ, 0xc0, !PT ;  /* 0x3ffffffc17077812 */ /* 0x000fe200078ec0ff */
[----:B------:R-:W-:Y:S01]  /*1e90*/  CS2R R70, SRZ ;  /* 0x0000000000467805 */ /* 0x000fe2000001ff00 */
[----:B------:R-:W-:Y:S01]  /*1ea0*/  LOP3.LUT R23, R6, 0x18, RZ, 0xc0, !PT ;  /* 0x0000001806177812 */ /* 0x000fe200078ec0ff */
[----:B------:R3:W-:Y:S01]  /*1eb0*/  LDGSTS.E.BYPASS.LTC128B.128 [R228+0x5080], [R8.64+0x100], !P4 ;  /* 0x0508010008e47fae */ /* 0x0007e2000e101d52 */
[----:B------:R-:W-:Y:S01]  /*1ec0*/  SHF.R.U32.HI R4, RZ, 0x3, R0 ;  /* 0x00000003ff047819 */ /* 0x000fe20000011600 */
[----:B------:R-:W-:Y:S01]  /*1ed0*/  CS2R R68, SRZ ;  /* 0x0000000000447805 */ /* 0x000fe2000001ff00 */
[C---:B------:R-:W-:Y:S01]  /*1ee0*/  LOP3.LUT P2, RZ, R16.reuse, 0x4, RZ, 0xc0, !PT ;  /* 0x0000000410ff7812 */ /* 0x040fe2000784c0ff */
[----:B------:R-:W0:Y:S01]  /*1ef0*/  LDGDEPBAR ;  /* 0x00000000000079af */ /* 0x000e220000000000 */
[----:B------:R-:W-:Y:S01]  /*1f00*/  IADD3 R235, R241, UR7, RZ ;  /* 0x00000007f1eb7c10 */ /* 0x000fe2000fffe0ff */
[----:B------:R-:W-:Y:S01]  /*1f10*/  CS2R R66, SRZ ;  /* 0x0000000000427805 */ /* 0x000fe2000001ff00 */
[----:B------:R-:W-:Y:S01]  /*1f20*/  LOP3.LUT P1, RZ, R16, 0x2, RZ, 0xc0, !PT ;  /* 0x0000000210ff7812 */ /* 0x000fe2000782c0ff */
[----:B------:R-:W-:Y:S01]  /*1f30*/  CS2R R64, SRZ ;  /* 0x0000000000407805 */ /* 0x000fe2000001ff00 */
[----:B------:R-:W-:Y:S01]  /*1f40*/  LOP3.LUT R16, R5, 0x1c0, RZ, 0xc0, !PT ;  /* 0x000001c005107812 */ /* 0x000fe200078ec0ff */
[----:B------:R-:W-:Y:S01]  /*1f50*/  IMAD R5, R22, 0x800, R24 ;  /* 0x0000080016057824 */ /* 0x000fe200078e0218 */
[----:B------:R-:W-:Y:S01]  /*1f60*/  LOP3.LUT R4, R4, R0, R23, 0x1e, !PT ;  /* 0x0000000004047212 */ /* 0x000fe200078e1e17 */
[----:B------:R-:W-:Y:S01]  /*1f70*/  IMAD.IADD R0, R33, 0x1, -R7 ;  /* 0x0000000121007824 */ /* 0x000fe200078e0a07 */
[----:B------:R-:W-:Y:S01]  /*1f80*/  SHF.R.U32.HI R223, RZ, 0x3, R16 ;  /* 0x00000003ffdf7819 */ /* 0x000fe20000011610 */
[----:B------:R-:W-:Y:S01]  /*1f90*/  IMAD.SHL.U32 R24, R27, 0x400, RZ ;  /* 0x000004001b187824 */ /* 0x000fe200078e00ff */
[----:B------:R-:W-:Y:S01]  /*1fa0*/  LOP3.LUT P3, RZ, R17, 0x4, RZ, 0xc0, !PT ;  /* 0x0000000411ff7812 */ /* 0x000fe2000786c0ff */
[----:B-1----:R-:W-:Y:S01]  /*1fb0*/  IMAD.U32 R2, RZ, RZ, UR22 ;  /* 0x00000016ff027e24 */ /* 0x002fe2000f8e00ff */
[----:B------:R-:W-:Y:S01]  /*1fc0*/  ISETP.GE.AND P6, PT, R29, c[0x0][0x16c], PT ;  /* 0x00005b001d007a0c */ /* 0x000fe20003fc6270 */
[----:B------:R-:W-:Y:S01]  /*1fd0*/  IMAD.U32 R3, RZ, RZ, UR23 ;  /* 0x00000017ff037e24 */ /* 0x000fe2000f8e00ff */
[----:B------:R-:W-:Y:S01]  /*1fe0*/  ISETP.GE.AND P5, PT, R30, c[0x0][0x16c], PT ;  /* 0x00005b001e007a0c */ /* 0x000fe20003fa6270 */
[----:B------:R-:W-:Y:S01]  /*1ff0*/  IMAD.U32 R3, RZ, RZ, UR4 ;  /* 0x00000004ff037e24 */ /* 0x000fe2000f8e00ff */
[----:B------:R-:W-:Y:S01]  /*2000*/  LEA R6, P0, R2, R240, 0x6 ;  /* 0x000000f002067211 */ /* 0x000fe200078030ff */
[----:B------:R-:W-:Y:S01]  /*2010*/  IMAD R0, R0, 0x2, R24 ;  /* 0x0000000200007824 */ /* 0x000fe200078e0218 */
[----:B------:R-:W-:Y:S01]  /*2020*/  SEL R7, RZ, 0x2, P6 ;  /* 0x00000002ff077807 */ /* 0x000fe20003000000 */
[----:B------:R-:W-:Y:S01]  /*2030*/  USHF.R.S32.HI UR4, URZ, 0x1f, UR6 ;  /* 0x0000001f3f047899 */ /* 0x000fe20008011406 */
[----:B--2---:R-:W-:Y:S01]  /*2040*/  LEA.HI.X R11, R2, R235, R3, 0x6, P0 ;  /* 0x000000eb020b7211 */ /* 0x004fe200000f3403 */
[----:B------:R-:W-:Y:S01]  /*2050*/  IMAD.IADD R4, R0, 0x1, R4 ;  /* 0x0000000100047824 */ /* 0x000fe200078e0204 */
[----:B------:R-:W-:Y:S01]  /*2060*/  LOP3.LUT R2, R16, 0x8, R28, 0xf8, !PT ;  /* 0x0000000810027812 */ /* 0x000fe200078ef81c */
[----:B------:R-:W-:-:S04]  /*2070*/  DEPBAR.LE SB0, 0x1 ;  /* 0x000080400000791a */ /* 0x000fc80000000000 */
[----:B------:R-:W-:Y:S01]  /*2080*/  ISETP.GE.AND P0, PT, R12, c[0x0][0x16c], PT ;  /* 0x00005b000c007a0c */ /* 0x000fe20003f06270 */
[----:B------:R-:W-:Y:S01]  /*2090*/  IMAD.SHL.U32 R230, R4, 0x2, RZ ;  /* 0x0000000204e67824 */ /* 0x000fe200078e00ff */
[----:B------:R-:W-:Y:S01]  /*20a0*/  LOP3.LUT R2, R2, R223, RZ, 0x3c, !PT ;  /* 0x000000df02027212 */ /* 0x000fe200078e3cff */
[----:B------:R-:W-:Y:S01]  /*20b0*/  IMAD R17, R25, c[0x0][0x210], RZ ;  /* 0x0000840019117a24 */ /* 0x000fe200078e02ff */
[----:B------:R-:W-:Y:S01]  /*20c0*/  SEL R234, RZ, 0x1, P0 ;  /* 0x00000001ffea7807 */ /* 0x000fe20000000000 */
[----:B------:R-:W-:Y:S01]  /*20d0*/  UMOV UR22, 0x5 ;  /* 0x0000000500167882 */ /* 0x000fe20000000000 */
[C---:B------:R-:W-:Y:S01]  /*20e0*/  LEA R10, P0, R6.reuse, c[0x0][0x160], 0x1 ;  /* 0x00005800060a7a11 */ /* 0x040fe200078008ff */
[----:B------:R-:W-:Y:S01]  /*20f0*/  IMAD.IADD R2, R5, 0x1, R2 ;  /* 0x0000000105027824 */ /* 0x000fe200078e0202 */
[----:B------:R-:W-:Y:S01]  /*2100*/  SEL R3, RZ, 0x4, P5 ;  /* 0x00000004ff037807 */ /* 0x000fe20002800000 */
[----:B------:R-:W-:Y:S01]  /*2110*/  IMAD.MOV.U32 R5, RZ, RZ, c[0x0][0x178] ;  /* 0x00005e00ff057624 */ /* 0x000fe200078e00ff */
[----:B------:R-:W-:Y:S01]  /*2120*/  LEA.HI.X R11, R6, c[0x0][0x164], R11, 0x1, P0 ;  /* 0x00005900060b7a11 */ /* 0x000fe200000f0c0b */
[----:B------:R-:W-:Y:S01]  /*2130*/  IMAD.MOV.U32 R6, RZ, RZ, c[0x0][0x17c] ;  /* 0x00005f00ff067624 */ /* 0x000fe200078e00ff */
[----:B------:R-:W-:Y:S01]  /*2140*/  IADD3 R0, R3, R7, R234 ;  /* 0x0000000703007210 */ /* 0x000fe20007ffe0ea */
[----:B------:R-:W-:Y:S01]  /*2150*/  IMAD.SHL.U32 R224, R2, 0x2, RZ ;  /* 0x0000000202e07824 */ /* 0x000fe200078e00ff */
[----:B------:R-:W-:Y:S01]  /*2160*/  BAR.SYNC.DEFER_BLOCKING 0x0 ;  /* 0x0000000000007b1d */ /* 0x000fe20000010000 */
[C---:B------:R-:W-:Y:S01]  /*2170*/  IADD3 R3, R230.reuse, 0x12280, RZ ;  /* 0x00012280e6037810 */ /* 0x040fe20007ffe0ff */
[----:B------:R-:W-:Y:S01]  /*2180*/  CS2R R62, SRZ ;  /* 0x00000000003e7805 */ /* 0x000fe2000001ff00 */
[----:B------:R-:W-:Y:S01]  /*2190*/  LEA R4, P0, R5, R10, 0x6 ;  /* 0x0000000a05047211 */ /* 0x000fe200078030ff */
[----:B------:R-:W-:Y:S01]  /*21a0*/  CS2R R60, SRZ ;  /* 0x00000000003c7805 */ /* 0x000fe2000001ff00 */
[----:B------:R-:W-:Y:S01]  /*21b0*/  IADD3 R231, R230, 0x122c0, RZ ;  /* 0x000122c0e6e77810 */ /* 0x000fe20007ffe0ff */
[----:B------:R-:W-:Y:S01]  /*21c0*/  CS2R R58, SRZ ;  /* 0x00000000003a7805 */ /* 0x000fe2000001ff00 */
[----:B------:R-:W-:Y:S01]  /*21d0*/  @P3 IADD3 R231, R3, -0x40, RZ ;  /* 0xffffffc003e73810 */ /* 0x000fe20007ffe0ff */
[----:B------:R-:W-:Y:S01]  /*21e0*/  IMAD R3, R21, c[0x0][0x208], RZ ;  /* 0x0000820015037a24 */ /* 0x000fe200078e02ff */
[----:B------:R-:W-:Y:S01]  /*21f0*/  LEA.HI.X R5, R5, R11, R6, 0x6, P0 ;  /* 0x0000000b05057211 */ /* 0x000fe200000f3406 */
[----:B------:R-:W-:Y:S01]  /*2200*/  IMAD.WIDE.U32 R6, R19, c[0x0][0x208], R12 ;  /* 0x0000820013067a25 */ /* 0x000fe200078e000c */
[C---:B------:R-:W-:Y:S01]  /*2210*/  LOP3.LUT P0, RZ, R0.reuse, 0x1, RZ, 0xc0, !PT ;  /* 0x0000000100ff7812 */ /* 0x040fe2000780c0ff */
[----:B------:R-:W-:Y:S01]  /*2220*/  CS2R R56, SRZ ;  /* 0x0000000000387805 */ /* 0x000fe2000001ff00 */
[C---:B------:R-:W-:Y:S01]  /*2230*/  LOP3.LUT P3, RZ, R0.reuse, 0x2, RZ, 0xc0, !PT ;  /* 0x0000000200ff7812 */ /* 0x040fe2000786c0ff */
[----:B------:R-:W-:Y:S01]  /*2240*/  IMAD.SHL.U32 R13, R33, 0x4, RZ ;  /* 0x00000004210d7824 */ /* 0x000fe200078e00ff */
[----:B------:R-:W-:Y:S01]  /*2250*/  LOP3.LUT P4, RZ, R0, 0x4, RZ, 0xc0, !PT ;  /* 0x0000000400ff7812 */ /* 0x000fe2000788c0ff */
[----:B---3--:R-:W-:Y:S01]  /*2260*/  IMAD R9, R19, c[0x0][0x20c], R3 ;  /* 0x0000830013097a24 */ /* 0x008fe200078e0203 */
[----:B------:R-:W-:Y:S01]  /*2270*/  SEL R0, R220, 0xffffffe0, !P1 ;  /* 0xffffffe0dc007807 */ /* 0x000fe20004800000 */
[----:B------:R-:W-:Y:S01]  /*2280*/  CS2R R54, SRZ ;  /* 0x0000000000367805 */ /* 0x000fe2000001ff00 */
[----:B------:R-:W-:Y:S01]  /*2290*/  SEL R222, R222, 0xffffffc0, !P2 ;  /* 0xffffffc0dede7807 */ /* 0x000fe20005000000 */
[----:B------:R-:W-:Y:S01]  /*22a0*/  IMAD.IADD R7, R7, 0x1, R9 ;  /* 0x0000000107077824 */ /* 0x000fe200078e0209 */
[----:B------:R-:W-:Y:S01]  /*22b0*/  IADD3 R2, -R242, UR14, -R26 ;  /* 0x0000000ef2027c10 */ /* 0x000fe2000fffe91a */
[C---:B------:R-:W-:Y:S01]  /*22c0*/  IMAD.IADD R225, R224.reuse, 0x1, R0 ;  /* 0x00000001e0e17824 */ /* 0x040fe200078e0200 */
[----:B------:R-:W-:Y:S01]  /*22d0*/  SHF.R.S32.HI R3, RZ, 0x1f, R18 ;  /* 0x0000001fff037819 */ /* 0x000fe20000011412 */
[----:B------:R-:W-:Y:S01]  /*22e0*/  IMAD.IADD R227, R224, 0x1, R222 ;  /* 0x00000001e0e37824 */ /* 0x000fe200078e02de */
[----:B------:R1:W2:Y:S01]  /*22f0*/  LDSM.16.M88.4 R148, [R224+0x6080] ;  /* 0x00608000e094783b */ /* 0x0002a20000000200 */
[----:B------:R-:W-:Y:S01]  /*2300*/  IMAD.IADD R226, R222, 0x1, R225 ;  /* 0x00000001dee27824 */ /* 0x000fe200078e02e1 */
[C---:B------:R-:W-:Y:S01]  /*2310*/  ISETP.LT.OR P2, PT, R2.reuse, 0x1, !P0 ;  /* 0x000000010200780c */ /* 0x040fe20004741670 */
[----:B------:R-:W-:Y:S01]  /*2320*/  IMAD.U32 R0, RZ, RZ, UR5 ;  /* 0x00000005ff007e24 */ /* 0x000fe2000f8e00ff */
[----:B------:R1:W3:Y:S01]  /*2330*/  LDSM.16.M88.4 R152, [R225+0x6080] ;  /* 0x00608000e198783b */ /* 0x0002e20000000200 */
[C---:B------:R-:W-:Y:S01]  /*2340*/  ISETP.LT.OR P1, PT, R2.reuse, 0x1, !P3 ;  /* 0x000000010200780c */ /* 0x040fe20005f21670 */
[----:B------:R-:W-:Y:S01]  /*2350*/  IMAD.WIDE.U32 R6, R243, c[0x0][0x210], R6 ;  /* 0x00008400f3067a25 */ /* 0x000fe200078e0006 */
[----:B------:R-:W-:Y:S01]  /*2360*/  LEA.HI R3, R3, R18, RZ, 0x2 ;  /* 0x0000001203037211 */ /* 0x000fe200078f10ff */
[----:B------:R1:W4:Y:S01]  /*2370*/  LDSM.16.M88.4 R156, [R227+0x6080] ;  /* 0x00608000e39c783b */ /* 0x0003220000000200 */
[C---:B------:R-:W-:Y:S01]  /*2380*/  ISETP.LT.OR P0, PT, R2.reuse, 0x21, !P0 ;  /* 0x000000210200780c */ /* 0x040fe20004701670 */
[----:B------:R-:W-:Y:S01]  /*2390*/  CS2R R52, SRZ ;  /* 0x0000000000347805 */ /* 0x000fe2000001ff00 */
[C---:B------:R-:W-:Y:S01]  /*23a0*/  ISETP.LT.OR P3, PT, R2.reuse, 0x21, !P3 ;  /* 0x000000210200780c */ /* 0x040fe20005f61670 */
[----:B------:R1:W1:Y:S01]  /*23b0*/  LDSM.16.M88.4 R168, [R224+0x8080] ;  /* 0x00808000e0a8783b */ /* 0x0002620000000200 */
[----:B------:R-:W-:Y:S01]  /*23c0*/  SEL R21, RZ, 0xffffffff, P6 ;  /* 0xffffffffff157807 */ /* 0x000fe20003000000 */
        /* <DEDUP_REMOVED lines=22> */
[----:B------:R-:W-:Y:S01]  /*2530*/  ISETP.LT.OR P4, PT, R2, 0x21, !P4 ;  /* 0x000000210200780c */ /* 0x000fe20006781670 */
[----:B------:R1:W-:Y:S01]  /*2540*/  LDGSTS.E.BYPASS.LTC128B.128 [R228+0x8080], [R10.64+0x80], !P1 ;  /* 0x080800800ae47fae */ /* 0x0003e2000c901d52 */
[----:B------:R-:W-:-:S04]  /*2550*/  IADD3 R14, P1, R33, UR5, RZ ;  /* 0x00000005210e7c10 */ /* 0x000fc8000ff3e0ff */
[----:B------:R-:W-:Y:S02]  /*2560*/  LEA.HI.X.SX32 R15, R0, R15, 0x1, P1 ;  /* 0x0000000f000f7211 */ /* 0x000fe400008f0eff */
[C---:B------:R-:W-:Y:S02]  /*2570*/  ISETP.GE.AND P1, PT, R12.reuse, c[0x0][0x1fc], PT ;  /* 0x00007f000c007a0c */ /* 0x040fe40003f26270 */
[----:B------:R-:W-:Y:S01]  /*2580*/  LOP3.LUT R0, R3, 0x1ffffffc, RZ, 0xc0, !PT ;  /* 0x1ffffffc03007812 */ /* 0x000fe200078ec0ff */
[----:B------:R1:W-:Y:S01]  /*2590*/  LDGSTS.E.BYPASS.LTC128B.128 [R228+0xa080], [R10.64+0x100], !P2 ;  /* 0x0a0801000ae47fae */ /* 0x0003e2000d101d52 */
[----:B------:R-:W-:Y:S01]  /*25a0*/  IADD3 R8, P2, R13, UR6, RZ ;  /* 0x000000060d087c10 */ /* 0x000fe2000ff5e0ff */
[----:B------:R-:W-:Y:S01]  /*25b0*/  ULDC.64 UR6, c[0x0][0x208] ;  /* 0x0000820000067ab9 */ /* 0x000fe20000000a00 */
[----:B------:R-:W-:Y:S01]  /*25c0*/  IMAD R3, R25, c[0x0][0x270], RZ ;  /* 0x00009c0019037a24 */ /* 0x000fe200078e02ff */
[----:B------:R1:W-:Y:S01]  /*25d0*/  LDGSTS.E.BYPASS.LTC128B.128 [R228+0x7080], [R4.64], !P0 ;  /* 0x0708000004e47fae */ /* 0x0003e2000c101d52 */
[----:B------:R-:W-:Y:S01]  /*25e0*/  LEA.HI.X.SX32 R9, R13, UR4, 0x1, P2 ;  /* 0x000000040d097c11 */ /* 0x000fe200090f0eff */
[----:B------:R-:W-:Y:S01]  /*25f0*/  ULDC.64 UR4, c[0x0][0x218] ;  /* 0x0000860000047ab9 */ /* 0x000fe20000000a00 */
[----:B------:R-:W-:Y:S01]  /*2600*/  ISETP.GE.AND P2, PT, R12, c[0x0][0x1fc], PT ;  /* 0x00007f000c007a0c */ /* 0x000fe20003f46270 */
[----:B------:R-:W-:Y:S01]  /*2610*/  UIMAD UR4, UR11, UR4, URZ ;  /* 0x000000040b0472a4 */ /* 0x000fe2000f8e023f */
[----:B------:R-:W-:Y:S01]  /*2620*/  IMAD.WIDE.U32 R12, R243, c[0x0][0x238], R14 ;  /* 0x00008e00f30c7a25 */ /* 0x000fe200078e000e */
[----:B------:R1:W-:Y:S01]  /*2630*/  LDGSTS.E.BYPASS.LTC128B.128 [R228+0x9080], [R4.64+0x80], !P3 ;  /* 0x0908008004e47fae */ /* 0x0003e2000d901d52 */
[----:B------:R-:W-:Y:S01]  /*2640*/  ISETP.GT.AND P3, PT, R33, 0xf, PT ;  /* 0x0000000f2100780c */ /* 0x000fe20003f64270 */
[----:B------:R-:W-:Y:S01]  /*2650*/  UIMAD UR5, UR12, UR5, UR4 ;  /* 0x000000050c0572a4 */ /* 0x000fe2000f8e0204 */
[----:B------:R-:W-:Y:S01]  /*2660*/  IMAD R14, R243, c[0x0][0x214], R17 ;  /* 0x00008500f30e7a24 */ /* 0x000fe200078e0211 */
[----:B------:R2:W-:Y:S01]  /*2670*/  LDGSTS.E.BYPASS.LTC128B.128 [R228+0xb080], [R4.64+0x100], !P4 ;  /* 0x0b08010004e47fae */ /* 0x0005e2000e101d52 */
[----:B------:R-:W-:Y:S01]  /*2680*/  IMAD.IADD R19, R18, 0x1, -R0 ;  /* 0x0000000112137824 */ /* 0x000fe200078e0a00 */
[----:B------:R-:W-:Y:S01]  /*2690*/  UMOV UR4, 0x6 ;  /* 0x0000000600047882 */ /* 0x000fe20000000000 */
[----:B------:R-:W-:Y:S01]  /*26a0*/  IMAD.IADD R7, R7, 0x1, R14 ;  /* 0x0000000107077824 */ /* 0x000fe200078e020e */
[----:B------:R-:W-:Y:S01]  /*26b0*/  USHF.L.U64.HI UR7, UR6, UR4, UR7 ;  /* 0x0000000406077299 */ /* 0x000fe20008010207 */
[----:B------:R-:W-:Y:S01]  /*26c0*/  IMAD R0, R25, c[0x0][0x238], RZ ;  /* 0x00008e0019007a24 */ /* 0x000fe200078e02ff */
[----:B------:R-:W-:Y:S01]  /*26d0*/  USHF.L.U32 UR4, UR6, 0x6, URZ ;  /* 0x0000000606047899 */ /* 0x000fe2000800063f */
[----:B------:R-:W-:Y:S01]  /*26e0*/  IMAD.WIDE.U32 R238, R20, c[0x0][0x218], R6 ;  /* 0x0000860014ee7a25 */ /* 0x000fe200078e0006 */
[----:B------:R-:W-:Y:S01]  /*26f0*/  UIMAD UR23, UR7, UR17, URZ ;  /* 0x00000011071772a4 */ /* 0x000fe2000f8e023f */
[----:B------:R-:W-:Y:S01]  /*2700*/  LOP3.LUT R14, R31, 0xfffffff0, RZ, 0xc0, !PT ;  /* 0xfffffff01f0e7812 */ /* 0x000fe200078ec0ff */
[----:B------:R-:W-:Y:S01]  /*2710*/  USHF.L.U32 UR7, UR6, 0x5, URZ ;  /* 0x0000000506077899 */ /* 0x000fe2000800063f */
[----:B------:R-:W-:Y:S01]  /*2720*/  IMAD R0, R243, c[0x0][0x23c], R0 ;  /* 0x00008f00f3007a24 */ /* 0x000fe200078e0200 */
[----:B------:R-:W-:Y:S01]  /*2730*/  IADD3 R237, R239, UR5, RZ ;  /* 0x00000005efed7c10 */ /* 0x000fe2000fffe0ff */
[----:B------:R-:W-:Y:S01]  /*2740*/  IMAD.U32 R6, RZ, RZ, UR4 ;  /* 0x00000004ff067e24 */ /* 0x000fe2000f8e00ff */
[----:B------:R-:W-:Y:S01]  /*2750*/  UIMAD UR23, UR21, UR4, UR23 ;  /* 0x00000004151772a4 */ /* 0x000fe2000f8e0217 */
[----:B------:R-:W-:Y:S01]  /*2760*/  IMAD.IADD R13, R13, 0x1, R0 ;  /* 0x000000010d0d7824 */ /* 0x000fe200078e0200 */
[----:B------:R-:W-:Y:S01]  /*2770*/  SEL R233, RZ, 0x1, P1 ;  /* 0x00000001ffe97807 */ /* 0x000fe20000800000 */
[----:B------:R-:W-:Y:S01]  /*2780*/  IMAD R0, R25, c[0x0][0x288], RZ ;  /* 0x0000a20019007a24 */ /* 0x000fe200078e02ff */
[----:B------:R-:W-:Y:S01]  /*2790*/  ULDC.64 UR4, c[0x0][0x278] ;  /* 0x00009e0000047ab9 */ /* 0x000fe20000000a00 */
[----:B------:R-:W-:Y:S01]  /*27a0*/  IMAD.MOV.U32 R236, RZ, RZ, R238 ;  /* 0x000000ffffec7224 */ /* 0x000fe200078e00ee */
[----:B------:R-:W-:Y:S01]  /*27b0*/  ULDC UR21, c[0x0][0x20c] ;  /* 0x0000830000157ab9 */ /* 0x000fe20000000800 */
[C---:B------:R-:W-:Y:S01]  /*27c0*/  IMAD R3, R243.reuse, c[0x0][0x274], R3 ;  /* 0x00009d00f3037a24 */ /* 0x040fe200078e0203 */
[----:B------:R-:W-:Y:S01]  /*27d0*/  UIMAD UR4, UR11, UR4, URZ ;  /* 0x000000040b0472a4 */ /* 0x000fe2000f8e023f */
[C---:B-1----:R-:W-:Y:S01]  /*27e0*/  IMAD.WIDE.U32 R10, R243.reuse, c[0x0][0x270], R8 ;  /* 0x00009c00f30a7a25 */ /* 0x042fe200078e0008 */
[----:B------:R-:W-:Y:S01]  /*27f0*/  USHF.L.U64.HI UR6, UR6, UR22, UR21 ;  /* 0x0000001606067299 */ /* 0x000fe20008010215 */
[----:B------:R-:W-:Y:S01]  /*2800*/  ISETP.GE.AND P1, PT, R30, c[0x0][0x1fc], PT ;  /* 0x00007f001e007a0c */ /* 0x000fe20003f26270 */
[----:B------:R-:W-:Y:S01]  /*2810*/  UIMAD UR4, UR12, UR5, UR4 ;  /* 0x000000050c0472a4 */ /* 0x000fe2000f8e0204 */
[C---:B------:R-:W-:Y:S01]  /*2820*/  IMAD R0, R243.reuse, c[0x0][0x28c], R0 ;  /* 0x0000a300f3007a24 */ /* 0x040fe200078e0200 */
[----:B------:R-:W-:Y:S01]  /*2830*/  USHF.R.S32.HI UR21, URZ, 0x1f, UR20 ;  /* 0x0000001f3f157899 */ /* 0x000fe20008011414 */
[----:B------:R-:W-:-:S04]  /*2840*/  IMAD.WIDE.U32 R8, R243, c[0x0][0x288], R8 ;  /* 0x0000a200f3087a25 */ /* 0x000fc800078e0008 */
[----:B------:R-:W-:-:S04]  /*2850*/  IMAD.WIDE.U32 R6, R6, UR17, R236 ;  /* 0x0000001106067c25 */ /* 0x000fc8000f8e00ec */
[----:B------:R-:W-:Y:S01]  /*2860*/  IMAD.IADD R11, R11, 0x1, R3 ;  /* 0x000000010b0b7824 */ /* 0x000fe200078e0203 */
[----:B------:R-:W-:Y:S01]  /*2870*/  LEA R2, P0, R6, c[0x0][0x1f0], 0x1 ;  /* 0x00007c0006027a11 */ /* 0x000fe200078008ff */
[----:B------:R-:W-:Y:S01]  /*2880*/  IMAD.IADD R9, R9, 0x1, R0 ;  /* 0x0000000109097824 */ /* 0x000fe200078e0200 */
[----:B------:R-:W-:Y:S01]  /*2890*/  IADD3 R0, R7, UR23, RZ ;  /* 0x0000001707007c10 */ /* 0x000fe2000fffe0ff */
[----:B--2---:R-:W-:Y:S01]  /*28a0*/  IMAD.U32 R4, RZ, RZ, UR7 ;  /* 0x00000007ff047e24 */ /* 0x004fe2000f8e00ff */
[----:B------:R-:W-:Y:S01]  /*28b0*/  LOP3.LUT R7, R32, 0xffffffe0, RZ, 0xc0, !PT ;  /* 0xffffffe020077812 */ /* 0x000fe200078ec0ff */
[----:B------:R-:W-:Y:S01]  /*28c0*/  IMAD.WIDE.U32 R246, R20, c[0x0][0x278], R10 ;  /* 0x00009e0014f67a25 */ /* 0x000fe200078e000a */
[----:B------:R-:W-:Y:S02]  /*28d0*/  LEA.HI.X R3, R6, c[0x0][0x1f4], R0, 0x1, P0 ;  /* 0x00007d0006037a11 */ /* 0x000fe400000f0c00 */
[----:B------:R-:W-:Y:S01]  /*28e0*/  LEA R4, P4, R4, R2, 0x1 ;  /* 0x0000000204047211 */ /* 0x000fe200078808ff */
[----:B------:R-:W-:Y:S01]  /*28f0*/  IMAD.U32 R6, RZ, RZ, UR7 ;  /* 0x00000007ff067e24 */ /* 0x000fe2000f8e00ff */
[----:B------:R-:W-:Y:S01]  /*2900*/  IADD3 R252, R247, UR4, RZ ;  /* 0x00000004f7fc7c10 */ /* 0x000fe2000fffe0ff */
[----:B------:R-:W-:Y:S01]  /*2910*/  IMAD.U32 R5, RZ, RZ, UR6 ;  /* 0x00000006ff057e24 */ /* 0x000fe2000f8e00ff */
[----:B------:R-:W-:Y:S01]  /*2920*/  @!P3 IADD3 R0, P0, R246, UR20, RZ ;  /* 0x00000014f600bc10 */ /* 0x000fe2000ff1e0ff */
[----:B------:R-:W-:Y:S01]  /*2930*/  ULDC.64 UR4, c[0x0][0x290] ;  /* 0x0000a40000047ab9 */ /* 0x000fe20000000a00 */
[----:B------:R-:W-:Y:S01]  /*2940*/  IMAD.WIDE.U32 R244, R20, c[0x0][0x290], R8 ;  /* 0x0000a40014f47a25 */ /* 0x000fe200078e0008 */
[----:B------:R-:W-:Y:S01]  /*2950*/  UIMAD UR4, UR11, UR4, URZ ;  /* 0x000000040b0472a4 */ /* 0x000fe2000f8e023f */
[----:B------:R-:W-:-:S02]  /*2960*/  LEA.HI.X R5, R6, R3, R5, 0x1, P4 ;  /* 0x0000000306057211 */ /* 0x000fc400020f0c05 */
[----:B------:R-:W-:Y:S01]  /*2970*/  @!P3 IADD3.X R6, R252, UR21, RZ, P0, !PT ;  /* 0x00000015fc06bc10 */ /* 0x000fe200087fe4ff */
[----:B------:R-:W-:Y:S01]  /*2980*/  UIMAD UR4, UR12, UR5, UR4 ;  /* 0x000000050c0472a4 */ /* 0x000fe2000f8e0204 */
[----:B------:R-:W-:Y:S01]  /*2990*/  @!P3 LEA R10, P6, R0, c[0x0][0x258], 0x2 ;  /* 0x00009600000aba11 */ /* 0x000fe200078c10ff */
[----:B------:R-:W-:Y:S01]  /*29a0*/  IMAD.WIDE.U32 R250, R20, c[0x0][0x240], R12 ;  /* 0x0000900014fa7a25 */ /* 0x000fe200078e000c */
[----:B------:R-:W-:Y:S02]  /*29b0*/  ISETP.GE.AND P4, PT, R29, c[0x0][0x1fc], PT ;  /* 0x00007f001d007a0c */ /* 0x000fe40003f86270 */
[----:B------:R-:W-:Y:S01]  /*29c0*/  @!P3 LEA.HI.X R11, R0, c[0x0][0x25c], R6, 0x2, P6 ;  /* 0x00009700000bba11 */ /* 0x000fe200030f1406 */
[C---:B------:R-:W-:Y:S01]  /*29d0*/  IMAD.IADD R6, R33.reuse, 0x1, -R7 ;  /* 0x0000000121067824 */ /* 0x040fe200078e0a07 */
[----:B------:R-:W-:Y:S01]  /*29e0*/  IADD3 R0, -R26, UR14, -R242 ;  /* 0x0000000e1a007c10 */ /* 0x000fe2000fffe9f2 */
[----:B------:R-:W-:Y:S01]  /*29f0*/  IMAD.IADD R7, R33, 0x1, -R14 ;  /* 0x0000000121077824 */ /* 0x000fe200078e0a0e */
[----:B------:R-:W-:Y:S01]  /*2a00*/  ISETP.GE.AND P0, PT, R29, c[0x0][0x1fc], PT ;  /* 0x00007f001d007a0c */ /* 0x000fe20003f06270 */
[----:B------:R-:W-:Y:S01]  /*2a10*/  @!P3 IMAD.SHL.U32 R14, R33, 0x10, RZ ;  /* 0x00000010210eb824 */ /* 0x000fe200078e00ff */
[----:B------:R-:W-:Y:S01]  /*2a20*/  ISETP.LT.OR P6, PT, R0, 0x1, P2 ;  /* 0x000000010000780c */ /* 0x000fe200017c1670 */
[----:B------:R-:W-:Y:S01]  /*2a30*/  IMAD.SHL.U32 R17, R22, 0x20, RZ ;  /* 0x0000002016117824 */ /* 0x000fe200078e00ff */
[----:B------:R-:W-:Y:S01]  /*2a40*/  SEL R18, RZ, 0xffffffff, P4 ;  /* 0xffffffffff127807 */ /* 0x000fe20002000000 */
[----:B------:R-:W-:Y:S01]  /*2a50*/  IMAD.SHL.U32 R8, R21, 0x2, RZ ;  /* 0x0000000215087824 */ /* 0x000fe200078e00ff */
[----:B------:R-:W-:Y:S01]  /*2a60*/  ISETP.LT.OR P4, PT, R0, 0x1, P0 ;  /* 0x000000010000780c */ /* 0x000fe20000781670 */
[----:B------:R1:W-:Y:S01]  /*2a70*/  @!P3 LDGSTS.E.BYPASS.LTC128B.128 [R14+0x12080], [R10.64] ;  /* 0x120800000a0ebfae */ /* 0x0003e2000b901d52 */
[----:B------:R-:W-:-:S02]  /*2a80*/  SHF.R.S32.HI R15, RZ, 0x1f, R7 ;  /* 0x0000001fff0f7819 */ /* 0x000fc40000011407 */
[----:B------:R-:W-:Y:S01]  /*2a90*/  SHF.R.S32.HI R229, RZ, 0x1f, R6 ;  /* 0x0000001fffe57819 */ /* 0x000fe20000011406 */
[----:B------:R-:W0:Y:S01]  /*2aa0*/  LDGDEPBAR ;  /* 0x00000000000079af */ /* 0x000e220000000000 */
[----:B------:R-:W-:Y:S02]  /*2ab0*/  ISETP.LT.OR P2, PT, R0, 0x21, P2 ;  /* 0x000000210000780c */ /* 0x000fe40001741670 */
[----:B------:R-:W-:Y:S01]  /*2ac0*/  LEA.HI R229, R229, R6, RZ, 0x2 ;  /* 0x00000006e5e57211 */ /* 0x000fe200078f10ff */
[----:B------:R2:W-:Y:S01]  /*2ad0*/  LDGSTS.E.BYPASS.LTC128B.128 [R228+0xc080], [R2.64], !P6 ;  /* 0x0c08000002e47fae */ /* 0x0005e2000f101d52 */
[----:B------:R-:W-:Y:S02]  /*2ae0*/  ISETP.GE.AND P6, PT, R30, c[0x0][0x1fc], PT ;  /* 0x00007f001e007a0c */ /* 0x000fe40003fc6270 */
[C---:B------:R-:W-:Y:S01]  /*2af0*/  ISETP.LT.OR P0, PT, R0.reuse, 0x21, P0 ;  /* 0x000000210000780c */ /* 0x040fe20000701670 */
[----:B------:R2:W-:Y:S01]  /*2b00*/  LDGSTS.E.BYPASS.LTC128B.128 [R228+0xe080], [R2.64+0x80], !P4 ;  /* 0x0e08008002e47fae */ /* 0x0005e2000e101d52 */
[----:B------:R-:W-:-:S02]  /*2b10*/  ISETP.LT.OR P4, PT, R0, 0x1, P6 ;  /* 0x000000010000780c */ /* 0x000fc40003781670 */
[----:B------:R-:W-:Y:S02]  /*2b20*/  ISETP.LT.OR P6, PT, R0, 0x21, P6 ;  /* 0x000000210000780c */ /* 0x000fe400037c1670 */
[----:B------:R-:W-:Y:S02]  /*2b30*/  SEL R12, RZ, 0x4, P1 ;  /* 0x00000004ff0c7807 */ /* 0x000fe40000800000 */
[----:B------:R-:W-:Y:S02]  /*2b40*/  ISETP.GE.AND P1, PT, R33, 0x10, PT ;  /* 0x000000102100780c */ /* 0x000fe40003f26270 */
[----:B------:R-:W-:Y:S01]  /*2b50*/  IADD3 R249, R245, UR4, RZ ;  /* 0x00000004f5f97c10 */ /* 0x000fe2000fffe0ff */
[----:B------:R-:W-:Y:S01]  /*2b60*/  ULDC.64 UR4, c[0x0][0x240] ;  /* 0x0000900000047ab9 */ /* 0x000fe20000000a00 */
[----:B------:R-:W-:Y:S01]  /*2b70*/  LOP3.LUT R17, R23, 0x20, R17, 0xf8, !PT ;  /* 0x0000002017117812 */ /* 0x000fe200078ef811 */
[----:B------:R-:W-:Y:S01]  /*2b80*/  UIMAD UR4, UR11, UR4, URZ ;  /* 0x000000040b0472a4 */ /* 0x000fe2000f8e023f */
[----:B------:R-:W-:Y:S01]  /*2b90*/  LOP3.LUT R234, R8, 0x2, R234, 0xe2, !PT ;  /* 0x0000000208ea7812 */ /* 0x000fe200078ee2ea */
[----:B------:R2:W-:Y:S01]  /*2ba0*/  LDGSTS.E.BYPASS.LTC128B.128 [R228+0x10080], [R2.64+0x100], !P4 ;  /* 0x1008010002e47fae */ /* 0x0005e2000e101d52 */
[----:B-1----:R-:W-:Y:S01]  /*2bb0*/  IMAD.SHL.U32 R10, R27, 0x10, RZ ;  /* 0x000000101b0a7824 */ /* 0x002fe200078e00ff */
[----:B------:R-:W-:Y:S01]  /*2bc0*/  LEA.HI R11, R15, R7, RZ, 0x3 ;  /* 0x000000070f0b7211 */ /* 0x000fe200078f18ff */
[----:B------:R-:W-:Y:S01]  /*2bd0*/  UIMAD UR4, UR12, UR5, UR4 ;  /* 0x000000050c0472a4 */ /* 0x000fe2000f8e0204 */
[----:B------:R-:W-:Y:S01]  /*2be0*/  LOP3.LUT R14, R229, 0x7ffffffc, RZ, 0xc0, !PT ;  /* 0x7ffffffce50e7812 */ /* 0x000fe200078ec0ff */
[----:B------:R1:W-:Y:S01]  /*2bf0*/  LDGSTS.E.BYPASS.LTC128B.128 [R228+0xd080], [R4.64], !P2 ;  /* 0x0d08000004e47fae */ /* 0x0003e2000d101d52 */
[C---:B------:R-:W-:Y:S01]  /*2c00*/  LOP3.LUT R15, R11.reuse, 0xfffffff8, RZ, 0xc0, !PT ;  /* 0xfffffff80b0f7812 */ /* 0x040fe200078ec0ff */
[----:B------:R-:W-:Y:S01]  /*2c10*/  IMAD.SHL.U32 R8, R11, 0x40, RZ ;  /* 0x000000400b087824 */ /* 0x000fe200078e00ff */
[----:B------:R-:W-:Y:S01]  /*2c20*/  LOP3.LUT R16, R16, 0x10, R10, 0xf8, !PT ;  /* 0x0000001010107812 */ /* 0x000fe200078ef80a */
[----:B------:R-:W-:Y:S01]  /*2c30*/  IMAD.IADD R6, R6, 0x1, -R14 ;  /* 0x0000000106067824 */ /* 0x000fe200078e0a0e */
[----:B------:R1:W-:Y:S01]  /*2c40*/  LDGSTS.E.BYPASS.LTC128B.128 [R228+0xf080], [R4.64+0x80], !P0 ;  /* 0x0f08008004e47fae */ /* 0x0003e2000c101d52 */
[----:B------:R-:W-:Y:S01]  /*2c50*/  IMAD.IADD R7, R7, 0x1, -R15 ;  /* 0x0000000107077824 */ /* 0x000fe200078e0a0f */
[----:B------:R-:W-:Y:S01]  /*2c60*/  LOP3.LUT R0, R16, 0x8, R28, 0xf8, !PT ;  /* 0x0000000810007812 */ /* 0x000fe200078ef81c */
[----:B------:R-:W-:Y:S01]  /*2c70*/  IMAD R19, R19, 0x4, R6 ;  /* 0x0000000413137824 */ /* 0x000fe200078e0206 */
[----:B------:R-:W-:Y:S01]  /*2c80*/  LEA.HI.SX32 R229, R229, R10, 0x1e ;  /* 0x0000000ae5e57211 */ /* 0x000fe200078ff2ff */
[----:B------:R-:W-:Y:S01]  /*2c90*/  IMAD.SHL.U32 R6, R18, 0x2, RZ ;  /* 0x0000000212067824 */ /* 0x000fe200078e00ff */
[----:B------:R-:W-:Y:S01]  /*2ca0*/  LOP3.LUT R223, R0, R223, RZ, 0x3c, !PT ;  /* 0x000000df00df7212 */ /* 0x000fe200078e3cff */
[C---:B------:R-:W-:Y:S01]  /*2cb0*/  IMAD.SHL.U32 R0, R7.reuse, 0x40, RZ ;  /* 0x0000004007007824 */ /* 0x040fe200078e00ff */
[C---:B------:R-:W-:Y:S01]  /*2cc0*/  LOP3.LUT P4, RZ, R7.reuse, 0x4, RZ, 0xc0, !PT ;  /* 0x0000000407ff7812 */ /* 0x040fe2000788c0ff */
[----:B------:R1:W-:Y:S01]  /*2cd0*/  LDGSTS.E.BYPASS.LTC128B.128 [R228+0x11080], [R4.64+0x100], !P6 ;  /* 0x1108010004e47fae */ /* 0x0003e2000f101d52 */
[----:B------:R-:W-:Y:S01]  /*2ce0*/  LOP3.LUT P2, RZ, R7, 0x2, RZ, 0xc0, !PT ;  /* 0x0000000207ff7812 */ /* 0x000fe2000784c0ff */
[----:B------:R-:W-:Y:S01]  /*2cf0*/  IMAD R223, R22, 0x200, R223 ;  /* 0x0000020016df7824 */ /* 0x000fe200078e02df */
[----:B------:R-:W-:Y:S01]  /*2d00*/  LOP3.LUT R0, R0, 0x1c0, RZ, 0xc0, !PT ;  /* 0x000001c000007812 */ /* 0x000fe200078ec0ff */
[----:B------:R-:W-:Y:S01]  /*2d10*/  IMAD.SHL.U32 R248, R19, 0x2, RZ ;  /* 0x0000000213f87824 */ /* 0x000fe200078e00ff */
[----:B------:R-:W-:Y:S01]  /*2d20*/  LOP3.LUT R233, R6, 0x2, R233, 0xe2, !PT ;  /* 0x0000000206e97812 */ /* 0x000fe200078ee2e9 */
[C---:B------:R-:W-:Y:S01]  /*2d30*/  IMAD R222, R223.reuse, 0x2, R222 ;  /* 0x00000002dfde7824 */ /* 0x040fe200078e02de */
[----:B------:R-:W-:Y:S01]  /*2d40*/  LOP3.LUT R8, R8, 0xfffffe00, RZ, 0xc0, !PT ;  /* 0xfffffe0008087812 */ /* 0x000fe200078ec0ff */
[----:B--2---:R-:W-:Y:S01]  /*2d50*/  IMAD.SHL.U32 R3, R22, 0x8, RZ ;  /* 0x0000000816037824 */ /* 0x004fe200078e00ff */
[----:B------:R-:W-:Y:S01]  /*2d60*/  IADD3 R2, P0, R244, UR20, RZ ;  /* 0x00000014f4027c10 */ /* 0x000fe2000ff1e0ff */
[----:B------:R-:W-:Y:S01]  /*2d70*/  IMAD.SHL.U32 R223, R223, 0x2, RZ ;  /* 0x00000002dfdf7824 */ /* 0x000fe200078e00ff */
[----:B------:R-:W-:-:S02]  /*2d80*/  SEL R220, R220, 0xffffffe0, !P4 ;  /* 0xffffffe0dcdc7807 */ /* 0x000fc40006000000 */
[----:B------:R-:W-:Y:S02]  /*2d90*/  LOP3.LUT R7, R0, 0x8, R3, 0xf8, !PT ;  /* 0x0000000800077812 */ /* 0x000fe400078ef803 */
[--C-:B------:R-:W-:Y:S02]  /*2da0*/  SHF.R.U32.HI R3, RZ, 0x3, R0.reuse ;  /* 0x00000003ff037819 */ /* 0x100fe40000011600 */
[----:B------:R-:W-:Y:S02]  /*2db0*/  IADD3.X R10, R249, UR21, RZ, P0, !PT ;  /* 0x00000015f90a7c10 */ /* 0x000fe400087fe4ff */
[C---:B------:R-:W-:Y:S02]  /*2dc0*/  LEA R6, P0, R2.reuse, c[0x0][0x280], 0x2 ;  /* 0x0000a00002067a11 */ /* 0x040fe400078010ff */
[----:B------:R-:W-:Y:S02]  /*2dd0*/  LOP3.LUT R9, R7, R3, RZ, 0x3c, !PT ;  /* 0x0000000307097212 */ /* 0x000fe400078e3cff */
[----:B------:R-:W-:Y:S01]  /*2de0*/  LOP3.LUT R0, R3, R17, R0, 0x1e, !PT ;  /* 0x0000001103007212 */ /* 0x000fe200078e1e00 */
[----:B------:R-:W-:Y:S01]  /*2df0*/  @!P1 IMAD.SHL.U32 R3, R33, 0x10, RZ ;  /* 0x0000001021039824 */ /* 0x000fe200078e00ff */
[----:B------:R-:W-:-:S02]  /*2e00*/  LEA.HI.X R7, R2, c[0x0][0x284], R10, 0x2, P0 ;  /* 0x0000a10002077a11 */ /* 0x000fc400000f140a */
[----:B-1----:R-:W-:Y:S02]  /*2e10*/  IADD3 R4, R251, UR4, RZ ;  /* 0x00000004fb047c10 */ /* 0x002fe4000fffe0ff */
[-C--:B------:R-:W-:Y:S01]  /*2e20*/  IADD3 R2, R9, R8.reuse, R24 ;  /* 0x0000000809027210 */ /* 0x080fe20007ffe018 */
[----:B------:R1:W-:Y:S01]  /*2e30*/  @!P1 LDGSTS.E.BYPASS.LTC128B.128 [R3+0x12180], [R6.64] ;  /* 0x1218000006039fae */ /* 0x0003e2000b901d52 */
[----:B------:R-:W-:Y:S01]  /*2e40*/  LOP3.LUT R0, R0, R8, RZ, 0xfc, !PT ;  /* 0x0000000800007212 */ /* 0x000fe200078efcff */
[----:B------:R-:W-:Y:S01]  /*2e50*/  IMAD.MOV.U32 R8, RZ, RZ, 0x10 ;  /* 0x00000010ff087424 */ /* 0x000fe200078e00ff */
[----:B------:R-:W-:Y:S01]  /*2e60*/  LOP3.LUT R233, R233, R12, RZ, 0xfc, !PT ;  /* 0x0000000ce9e97212 */ /* 0x000fe200078efcff */
[----:B------:R-:W0:Y:S01]  /*2e70*/  LDGDEPBAR ;  /* 0x00000000000079af */ /* 0x000e220000000000 */
[----:B------:R-:W-:Y:S01]  /*2e80*/  IMAD.SHL.U32 R2, R2, 0x2, RZ ;  /* 0x0000000202027824 */ /* 0x000fe200078e00ff */
[----:B------:R-:W-:Y:S01]  /*2e90*/  IADD3 R232, -R248, UR8, RZ ;  /* 0x00000008f8e87c10 */ /* 0x000fe2000fffe1ff */
[----:B------:R-:W-:Y:S01]  /*2ea0*/  IMAD.SHL.U32 R0, R0, 0x2, RZ ;  /* 0x0000000200007824 */ /* 0x000fe200078e00ff */
[----:B------:R2:W-:Y:S01]  /*2eb0*/  STL [R1], R4 ;  /* 0x0000000401007387 */ /* 0x0005e20000100800 */
[----:B------:R-:W-:Y:S01]  /*2ec0*/  IMAD R221, R220, 0x2, R2 ;  /* 0x00000002dcdd7824 */ /* 0x000fe200078e0202 */
[----:B-1----:R-:W-:-:S05]  /*2ed0*/  SEL R3, R8, 0xfffffff0, !P2 ;  /* 0xfffffff008037807 */ /* 0x002fca0005000000 */
[----:B------:R-:W-:-:S04]  /*2ee0*/  IMAD R3, R3, 0x2, R2 ;  /* 0x0000000203037824 */ /* 0x000fc800078e0202 */
[----:B--234-:R-:W-:Y:S02]  /*2ef0*/  IMAD R220, R220, 0x2, R3 ;  /* 0x00000002dcdc7824 */ /* 0x01cfe400078e0203 */
.L_x_587:
        /* <DEDUP_REMOVED lines=503> */
.L_x_585:
        /* <DEDUP_REMOVED lines=118> */
.L_x_586:
        /* <DEDUP_REMOVED lines=28> */
[----:B------:R-:W2:Y:S07]  /*5790*/  LDL R217, [R1] ;  /* 0x0000000001d97983 */ /* 0x000eae0000100800 */
        /* <DEDUP_REMOVED lines=26> */
[C---:B------:R-:W-:Y:S07]  /*5940*/  HMMA.16816.F32.BF16 R24, R208.reuse, R160, R24 ;  /* 0x000000a0d018723c */ /* 0x040fee0000041818 */
[----:B------:R-:W-:Y:S01]  /*5950*/  IADD3 R161, P0, R250, UR17, RZ ;  /* 0x00000011faa17c10 */ /* 0x000fe2000ff1e0ff */
[-C--:B------:R-:W-:Y:S08]  /*5960*/  HMMA.16816.F32.BF16 R28, R208, R162.reuse, R28 ;  /* 0x000000a2d01c723c */ /* 0x080ff0000004181c */
[C---:B------:R-:W-:Y:S07]  /*5970*/  HMMA.16816.F32.BF16 R32, R200.reuse, R162, R32 ;  /* 0x000000a2c820723c */ /* 0x040fee0000041820 */
[----:B------:R-:W-:Y:S01]  /*5980*/  IMAD.U32 R162, RZ, RZ, UR17 ;  /* 0x00000011ffa27e24 */ /* 0x000fe2000f8e00ff */
[-C--:B-----5:R-:W-:Y:S01]  /*5990*/  HMMA.16816.F32.BF16 R132, R200, R212.reuse, R132 ;  /* 0x000000d4c884723c */ /* 0x0a0fe20000041884 */
[----:B------:R-:W-:Y:S07]  /*59a0*/  UMOV UR17, UR8 ;  /* 0x0000000800117c82 */ /* 0x000fee0008000000 */
[C---:B------:R-:W-:Y:S08]  /*59b0*/  HMMA.16816.F32.BF16 R136, R208.reuse, R212, R136 ;  /* 0x000000d4d088723c */ /* 0x040ff00000041888 */
[-C--:B------:R-:W-:Y:S08]  /*59c0*/  HMMA.16816.F32.BF16 R140, R208, R214.reuse, R140 ;  /* 0x000000d6d08c723c */ /* 0x080ff0000004188c */
[----:B------:R-:W-:Y:S04]  /*59d0*/  HMMA.16816.F32.BF16 R144, R200, R214, R144 ;  /* 0x000000d6c890723c */ /* 0x000fe80000041890 */
[----:B--2---:R-:W-:Y:S02]  /*59e0*/  LEA.HI.X.SX32 R162, R162, R217, 0x1, P0 ;  /* 0x000000d9a2a27211 */ /* 0x004fe400000f0eff */
[C---:B------:R-:W-:Y:S06]  /*59f0*/  LEA R160, P0, R161.reuse, c[0x0][0x220], 0x2 ;  /* 0x00008800a1a07a11 */ /* 0x040fec00078010ff */
        /* <DEDUP_REMOVED lines=100> */
.L_x_584:
        /* <DEDUP_REMOVED lines=159> */
.L_x_589:
[----:B-1----:R-:W-:Y:S01]  /*6a30*/  LEA.HI R0, R28, R29, RZ, 0x3 ;  /* 0x0000001d1c007211 */ /* 0x002fe200078f18ff */
[----:B------:R-:W-:Y:S01]  /*6a40*/  USHF.R.S32.HI UR6, URZ, 0x1f, UR15 ;  /* 0x0000001f3f067899 */ /* 0x000fe2000801140f */
[----:B-----5:R-:W-:Y:S01]  /*6a50*/  IADD3 R7, R7, -UR9, RZ ;  /* 0x8000000907077c10 */ /* 0x020fe2000fffe0ff */
[----:B------:R-:W-:Y:S01]  /*6a60*/  USEL UR15, UR15, URZ, !UP1 ;  /* 0x0000003f0f0f7287 */ /* 0x000fe2000c800000 */
[----:B------:R-:W-:Y:S01]  /*6a70*/  LOP3.LUT R2, R0, 0x1ffffff8, RZ, 0xc0, !PT ;  /* 0x1ffffff800027812 */ /* 0x000fe200078ec0ff */
[----:B------:R-:W-:Y:S01]  /*6a80*/  USEL UR6, UR6, URZ, !UP1 ;  /* 0x0000003f06067287 */ /* 0x000fe2000c800000 */
[----:B------:R-:W-:Y:S01]  /*6a90*/  SHF.R.S32.HI R14, RZ, 0x3, R0 ;  /* 0x00000003ff0e7819 */ /* 0x000fe20000011400 */
[----:B------:R-:W-:Y:S01]  /*6aa0*/  ULDC.64 UR4, c[0x0][0x340] ;  /* 0x0000d00000047ab9 */ /* 0x000fe20000000a00 */
[----:B------:R-:W-:Y:S01]  /*6ab0*/  IMNMX R15, R7, 0x40, PT ;  /* 0x00000040070f7817 */ /* 0x000fe20003800200 */
[----:B------:R-:W-:Y:S01]  /*6ac0*/  IMAD.IADD R2, R29, 0x1, -R2 ;  /* 0x000000011d027824 */ /* 0x000fe200078e0a02 */
[----:B------:R-:W-:Y:S01]  /*6ad0*/  SHF.R.S32.HI R29, RZ, 0x1f, R243 ;  /* 0x0000001fff1d7819 */ /* 0x000fe200000114f3 */
[C---:B------:R-:W-:Y:S01]  /*6ae0*/  IMAD.SHL.U32 R0, R14.reuse, 0x40, RZ ;  /* 0x000000400e007824 */ /* 0x040fe200078e00ff */
[----:B------:R-:W-:Y:S01]  /*6af0*/  ISETP.GE.AND P4, PT, R14, R15, PT ;  /* 0x0000000f0e00720c */ /* 0x000fe20003f86270 */
[----:B------:R-:W-:Y:S01]  /*6b00*/  IMAD.SHL.U32 R2, R2, 0x8, RZ ;  /* 0x0000000802027824 */ /* 0x000fe200078e00ff */
[----:B------:R-:W-:Y:S01]  /*6b10*/  UIMAD UR4, UR6, UR4, URZ ;  /* 0x00000004060472a4 */ /* 0x000fe2000f8e023f */
[----:B------:R-:W-:Y:S01]  /*6b20*/  IMAD R4, R29, c[0x0][0x338], RZ ;  /* 0x0000ce001d047a24 */ /* 0x000fe200078e02ff */
[----:B------:R-:W-:Y:S01]  /*6b30*/  LOP3.LUT R0, R0, 0x1c0, RZ, 0xc0, !PT ;  /* 0x000001c000007812 */ /* 0x000fe200078ec0ff */
[----:B------:R-:W-:Y:S01]  /*6b40*/  IMAD.U32 R30, RZ, RZ, UR15 ;  /* 0x0000000fff1e7e24 */ /* 0x000fe2000f8e00ff */
[----:B------:R-:W-:Y:S01]  /*6b50*/  UIMAD UR4, UR15, UR5, UR4 ;  /* 0x000000050f0472a4 */ /* 0x000fe2000f8e0204 */
[----:B------:R-:W-:Y:S01]  /*6b60*/  IMAD R6, R243, c[0x0][0x33c], R4 ;  /* 0x0000cf00f3067a24 */ /* 0x000fe200078e0204 */
[----:B------:R-:W-:Y:S01]  /*6b70*/  LOP3.LUT R3, R0, 0x38, R2, 0xf8, !PT ;  /* 0x0000003800037812 */ /* 0x000fe200078ef802 */
[----:B------:R-:W-:Y:S01]  /*6b80*/  IMAD.U32 R8, RZ, RZ, UR16 ;  /* 0x00000010ff087e24 */ /* 0x000fe2000f8e00ff */
[----:B------:R-:W-:Y:S01]  /*6b90*/  SHF.R.U32.HI R0, RZ, 0x3, R0 ;  /* 0x00000003ff007819 */ /* 0x000fe20000011600 */
[----:B------:R-:W-:Y:S01]  /*6ba0*/  BSSY B0, `(.L_x_590) ;  /* 0x0000028000007945 */ /* 0x000fe20003800000 */
[----:B------:R-:W-:-:S02]  /*6bb0*/  IADD3 R28, R2, 0x40, RZ ;  /* 0x00000040021c7810 */ /* 0x000fc40007ffe0ff */
[----:B------:R-:W-:Y:S02]  /*6bc0*/  LOP3.LUT R0, R3, R0, RZ, 0x3c, !PT ;  /* 0x0000000003007212 */ /* 0x000fe400078e3cff */
[----:B------:R-:W-:-:S03]  /*6bd0*/  SHF.R.S32.HI R3, RZ, 0x1f, R2 ;  /* 0x0000001fff037819 */ /* 0x000fc60000011402 */
[----:B------:R-:W-:Y:S02]  /*6be0*/  IMAD R0, R27, 0x200, R0 ;  /* 0x000002001b007824 */ /* 0x000fe400078e0200 */
[----:B------:R-:W-:-:S04]  /*6bf0*/  IMAD.WIDE.U32 R4, R243, c[0x0][0x338], R2 ;  /* 0x0000ce00f3047a25 */ /* 0x000fc800078e0002 */
[----:B------:R-:W-:Y:S02]  /*6c00*/  IMAD.SHL.U32 R0, R0, 0x2, RZ ;  /* 0x0000000200007824 */ /* 0x000fe400078e00ff */
[----:B------:R-:W-:Y:S01]  /*6c10*/  IMAD.IADD R5, R5, 0x1, R6 ;  /* 0x0000000105057824 */ /* 0x000fe200078e0206 */
[----:B------:R-:W-:Y:S02]  /*6c20*/  IADD3 R6, P0, R14, UR10, RZ ;  /* 0x0000000a0e067c10 */ /* 0x000fe4000ff1e0ff */
[----:B------:R1:W2:Y:S01]  /*6c30*/  LDS.128 R40, [R0+0x7080] ;  /* 0x0070800000287984 */ /* 0x0002a20000000c00 */
[----:B------:R-:W-:Y:S01]  /*6c40*/  IMAD.WIDE.U32 R12, R30, c[0x0][0x340], R4 ;  /* 0x0000d0001e0c7a25 */ /* 0x000fe200078e0004 */
[----:B------:R-:W-:Y:S02]  /*6c50*/  LEA.HI.X.SX32 R7, R14, UR11, 0x1, P0 ;  /* 0x0000000b0e077c11 */ /* 0x000fe400080f0eff */
[----:B------:R1:W3:Y:S02]  /*6c60*/  LDS.128 R36, [R0+0x9080] ;  /* 0x0090800000247984 */ /* 0x0002e40000000c00 */
[----:B------:R-:W-:Y:S01]  /*6c70*/  IADD3 R9, R13, UR4, RZ ;  /* 0x000000040d097c10 */ /* 0x000fe2000fffe0ff */
[----:B------:R-:W-:Y:S01]  /*6c80*/  IMAD.WIDE R4, R8, 0x40, R6 ;  /* 0x0000004008047825 */ /* 0x000fe200078e0206 */
        /* <DEDUP_REMOVED lines=25> */
.L_x_591:
[----:B------:R-:W-:Y:S05]  /*6e20*/  BSYNC B0 ;  /* 0x0000000000007941 */ /* 0x000fea0003800000 */
.L_x_590:
        /* <DEDUP_REMOVED lines=21> */
.L_x_593:
[----:B------:R-:W-:Y:S05]  /*6f80*/  BSYNC B0 ;  /* 0x0000000000007941 */ /* 0x000fea0003800000 */
.L_x_592:
[----:B-1----:R-:W-:Y:S01]  /*6f90*/  IMAD R0, R29, c[0x0][0x308], RZ ;  /* 0x0000c2001d007a24 */ /* 0x002fe200078e02ff */
[----:B------:R-:W-:Y:S01]  /*6fa0*/  ULDC.64 UR4, c[0x0][0x310] ;  /* 0x0000c40000047ab9 */ /* 0x000fe20000000a00 */
[C---:B------:R-:W-:Y:S01]  /*6fb0*/  IMAD.WIDE.U32 R6, R243.reuse, c[0x0][0x308], R2 ;  /* 0x0000c200f3067a25 */ /* 0x040fe200078e0002 */
[----:B------:R-:W-:Y:S01]  /*6fc0*/  UIMAD UR4, UR6, UR4, URZ ;  /* 0x00000004060472a4 */ /* 0x000fe2000f8e023f */
[----:B------:R-:W-:Y:S02]  /*6fd0*/  BSSY B0, `(.L_x_594) ;  /* 0x0000015000007945 */ /* 0x000fe40003800000 */
[----:B------:R-:W-:Y:S01]  /*6fe0*/  IMAD R0, R243, c[0x0][0x30c], R0 ;  /* 0x0000c300f3007a24 */ /* 0x000fe200078e0200 */
[----:B------:R-:W-:-:S04]  /*6ff0*/  UIMAD UR4, UR15, UR5, UR4 ;  /* 0x000000050f0472a4 */ /* 0x000fc8000f8e0204 */
[----:B------:R-:W-:-:S05]  /*7000*/  IADD3 R7, R7, R0, RZ ;  /* 0x0000000007077210 */ /* 0x000fca0007ffe0ff */
        /* <DEDUP_REMOVED lines=17> */
.L_x_595:
[----:B------:R-:W-:Y:S05]  /*7120*/  BSYNC B0 ;  /* 0x0000000000007941 */ /* 0x000fea0003800000 */
.L_x_594:
        /* <DEDUP_REMOVED lines=19> */
.L_x_588:
        /* <DEDUP_REMOVED lines=31> */
.L_x_596:
[----:B-1----:R-:W1:Y:S01]  /*7450*/  S2R R2, SR_TID.X ;  /* 0x0000000000027919 */ /* 0x002e620000002100 */
[----:B------:R-:W-:Y:S01]  /*7460*/  SHF.R.S32.HI R18, RZ, 0x1f, R243 ;  /* 0x0000001fff127819 */ /* 0x000fe200000114f3 */
[----:B------:R-:W-:Y:S01]  /*7470*/  USHF.R.S32.HI UR6, URZ, 0x1f, UR15 ;  /* 0x0000001f3f067899 */ /* 0x000fe2000801140f */
[----:B-----5:R-:W-:Y:S01]  /*7480*/  IADD3 R14, R6, -UR9, RZ ;  /* 0x80000009060e7c10 */ /* 0x020fe2000fffe0ff */
[----:B------:R-:W-:Y:S01]  /*7490*/  USEL UR15, UR15, URZ, !UP1 ;  /* 0x0000003f0f0f7287 */ /* 0x000fe2000c800000 */
[----:B------:R-:W-:Y:S01]  /*74a0*/  IMAD.U32 R6, RZ, RZ, UR16 ;  /* 0x00000010ff067e24 */ /* 0x000fe2000f8e00ff */
[----:B------:R-:W-:Y:S01]  /*74b0*/  USEL UR6, UR6, URZ, !UP1 ;  /* 0x0000003f06067287 */ /* 0x000fe2000c800000 */
[----:B------:R-:W-:Y:S01]  /*74c0*/  BSSY B0, `(.L_x_597) ;  /* 0x0000026000007945 */ /* 0x000fe20003800000 */
[----:B------:R-:W-:-:S02]  /*74d0*/  ULDC.64 UR4, c[0x0][0x310] ;  /* 0x0000c40000047ab9 */ /* 0x000fc40000000a00 */
[----:B------:R-:W-:Y:S01]  /*74e0*/  UIMAD UR4, UR6, UR4, URZ ;  /* 0x00000004060472a4 */ /* 0x000fe2000f8e023f */
[----:B------:R-:W-:-:S03]  /*74f0*/  IMAD.U32 R17, RZ, RZ, UR15 ;  /* 0x0000000fff117e24 */ /* 0x000fc6000f8e00ff */
[----:B------:R-:W-:Y:S01]  /*7500*/  UIMAD UR4, UR15, UR5, UR4 ;  /* 0x000000050f0472a4 */ /* 0x000fe2000f8e0204 */
[----:B-1----:R-:W-:-:S04]  /*7510*/  SHF.R.S32.HI R4, RZ, 0x1f, R2 ;  /* 0x0000001fff047819 */ /* 0x002fc80000011402 */
[----:B------:R-:W-:-:S04]  /*7520*/  LEA.HI R4, R4, R2, RZ, 0x3 ;  /* 0x0000000204047211 */ /* 0x000fc800078f18ff */
[----:B------:R-:W-:-:S05]  /*7530*/  LOP3.LUT R0, R4, 0x1ffffff8, RZ, 0xc0, !PT ;  /* 0x1ffffff804007812 */ /* 0x000fca00078ec0ff */
[----:B------:R-:W-:-:S04]  /*7540*/  IMAD.IADD R0, R2, 0x1, -R0 ;  /* 0x0000000102007824 */ /* 0x000fc800078e0a00 */
[----:B------:R-:W-:Y:S02]  /*7550*/  IMAD.SHL.U32 R12, R0, 0x8, RZ ;  /* 0x00000008000c7824 */ /* 0x000fe400078e00ff */
[----:B------:R-:W-:-:S03]  /*7560*/  IMAD R0, R18, c[0x0][0x308], RZ ;  /* 0x0000c20012007a24 */ /* 0x000fc600078e02ff */
[----:B------:R-:W-:Y:S01]  /*7570*/  SHF.R.S32.HI R13, RZ, 0x1f, R12 ;  /* 0x0000001fff0d7819 */ /* 0x000fe2000001140c */
[C---:B------:R-:W-:Y:S01]  /*7580*/  IMAD R0, R243.reuse, c[0x0][0x30c], R0 ;  /* 0x0000c300f3007a24 */ /* 0x040fe200078e0200 */
[C---:B------:R-:W-:Y:S02]  /*7590*/  IADD3 R15, R12.reuse, 0x40, RZ ;  /* 0x000000400c0f7810 */ /* 0x040fe40007ffe0ff */
[----:B------:R-:W-:Y:S01]  /*75a0*/  IADD3 R16, R12, 0x80, RZ ;  /* 0x000000800c107810 */ /* 0x000fe20007ffe0ff */
[----:B------:R-:W-:-:S04]  /*75b0*/  IMAD.WIDE.U32 R2, R243, c[0x0][0x308], R12 ;  /* 0x0000c200f3027a25 */ /* 0x000fc800078e000c */
[----:B------:R-:W-:Y:S01]  /*75c0*/  IMAD.IADD R3, R3, 0x1, R0 ;  /* 0x0000000103037824 */ /* 0x000fe200078e0200 */
[----:B------:R-:W-:-:S03]  /*75d0*/  SHF.R.S32.HI R0, RZ, 0x3, R4 ;  /* 0x00000003ff007819 */ /* 0x000fc60000011404 */
[----:B------:R-:W-:Y:S01]  /*75e0*/  IMAD.WIDE.U32 R10, R17, c[0x0][0x310], R2 ;  /* 0x0000c400110a7a25 */ /* 0x000fe200078e0002 */
[C---:B------:R-:W-:Y:S02]  /*75f0*/  ISETP.GE.AND P4, PT, R0.reuse, R14, PT ;  /* 0x0000000e0000720c */ /* 0x040fe40003f86270 */
[C---:B------:R-:W-:Y:S02]  /*7600*/  IADD3 R4, P0, R0.reuse, UR10, RZ ;  /* 0x0000000a00047c10 */ /* 0x040fe4000ff1e0ff */
[----:B------:R-:W-:Y:S02]  /*7610*/  IADD3 R3, R11, UR4, RZ ;  /* 0x000000040b037c10 */ /* 0x000fe4000fffe0ff */
[----:B------:R-:W-:-:S05]  /*7620*/  LEA.HI.X.SX32 R5, R0, UR11, 0x1, P0 ;  /* 0x0000000b00057c11 */ /* 0x000fca00080f0eff */
[----:B------:R-:W-:Y:S02]  /*7630*/  IMAD.WIDE R6, R6, 0x40, R4 ;  /* 0x0000004006067825 */ /* 0x000fe400078e0204 */
        /* <DEDUP_REMOVED lines=14> */
.L_x_598:
[----:B------:R-:W-:Y:S05]  /*7720*/  BSYNC B0 ;  /* 0x0000000000007941 */ /* 0x000fea0003800000 */
.L_x_597:
        /* <DEDUP_REMOVED lines=19> */
.L_x_600:
[----:B------:R-:W-:Y:S05]  /*7860*/  BSYNC B0 ;  /* 0x0000000000007941 */ /* 0x000fea0003800000 */
.L_x_599:
[----:B------:R-:W-:Y:S01]  /*7870*/  IMAD R0, R18, c[0x0][0x338], RZ ;  /* 0x0000ce0012007a24 */ /* 0x000fe200078e02ff */
[----:B------:R-:W-:Y:S01]  /*7880*/  ULDC.64 UR4, c[0x0][0x340] ;  /* 0x0000d00000047ab9 */ /* 0x000fe20000000a00 */
[C---:B-1----:R-:W-:Y:S01]  /*7890*/  IMAD.WIDE.U32 R2, R243.reuse, c[0x0][0x338], R12 ;  /* 0x0000ce00f3027a25 */ /* 0x042fe200078e000c */
        /* <DEDUP_REMOVED lines=21> */
.L_x_602:
[----:B------:R-:W-:Y:S05]  /*79f0*/  BSYNC B0 ;  /* 0x0000000000007941 */ /* 0x000fea0003800000 */
.L_x_601:
        /* <DEDUP_REMOVED lines=18> */
.L_x_603:
        /* <DEDUP_REMOVED lines=14> */
.L_x_1397:


//--------------------- .text._ZN7cutlass13device_kernelIN5flash19enable_sm80_to_sm89INS1_16FlashAttnBwdSm80INS1_25CollectiveMainloopBwdSm80ILi1ELi1EN4cute5tupleIJNS5_1CILi64EEES8_NS7_ILi192EEEEEENS_10bfloat16_tEfNS_4arch4Sm80ELb1ELb0ELb1ELb1ELb0ELb0ELb0ELb0ELi2ELi2ELi2ELi2ELb1EEENS1_24CollectiveEpilogueBwdGQAISA_fSD_Li256ELb1ELb0EEENS1_25SingleTileBwdLPTSchedulerILb1ELi64ELb0EEEEEEEEEvNT_6ParamsE --------------------------
	.section	.text._ZN7cutlass13device_kernelIN5flash19enable_sm80_to_sm89INS1_16FlashAttnBwdSm80INS1_25CollectiveMainloopBwdSm80ILi1ELi1EN4cute5tupleIJNS5_1CILi64EEES8_NS7_ILi192EEEEEENS_10bfloat16_tEfNS_4arch4Sm80ELb1ELb0ELb1ELb1ELb0ELb0ELb0ELb0ELi2ELi2ELi2ELi2ELb1EEENS1_24CollectiveEpilogueBwdGQAISA_fSD_Li256ELb1ELb0EEENS1_25SingleTileBwdLPTSchedulerILb1ELi64ELb0EEEEEEEEEvNT_6ParamsE,"ax",@progbits
	.sectioninfo	@"SHI_REGISTERS=255"
	.align	128
.text._ZN7cutlass13device_kernelIN5flash19enable_sm80_to_sm89INS1_16FlashAttnBwdSm80INS1_25CollectiveMainloopBwdSm80ILi1ELi1EN4cute5tupleIJNS5_1CILi64EEES8_NS7_ILi192EEEEEENS_10bfloat16_tEfNS_4arch4Sm80ELb1ELb0ELb1ELb1ELb0ELb0ELb0ELb0ELi2ELi2ELi2ELi2ELb1EEENS1_24CollectiveEpilogueBwdGQAISA_fSD_Li256ELb1ELb0EEENS1_25SingleTileBwdLPTSchedulerILb1ELi64ELb0EEEEEEEEEvNT_6ParamsE:
        .type           _ZN7cutlass13device_kernelIN5flash19enable_sm80_to_sm89INS1_16FlashAttnBwdSm80INS1_25CollectiveMainloopBwdSm80ILi1ELi1EN4cute5tupleIJNS5_1CILi64EEES8_NS7_ILi192EEEEEENS_10bfloat16_tEfNS_4arch4Sm80ELb1ELb0ELb1ELb1ELb0ELb0ELb0ELb0ELi2ELi2ELi2ELi2ELb1EEENS1_24CollectiveEpilogueBwdGQAISA_fSD_Li256ELb1ELb0EEENS1_25SingleTileBwdLPTSchedulerILb1ELi64ELb0EEEEEEEEEvNT_6ParamsE,@function
        .size           _ZN7cutlass13device_kernelIN5flash19enable_sm80_to_sm89INS1_16FlashAttnBwdSm80INS1_25CollectiveMainloopBwdSm80ILi1ELi1EN4cute5tupleIJNS5_1CILi64EEES8_NS7_ILi192EEEEEENS_10bfloat16_tEfNS_4arch4Sm80ELb1ELb0ELb1ELb1ELb0ELb0ELb0ELb0ELi2ELi2ELi2ELi2ELb1EEENS1_24CollectiveEpilogueBwdGQAISA_fSD_Li256ELb1ELb0EEENS1_25SingleTileBwdLPTSchedulerILb1ELi64ELb0EEEEEEEEEvNT_6ParamsE,(.L_x_1398 - _ZN7cutlass13device_kernelIN5flash19enable_sm80_to_sm89INS1_16FlashAttnBwdSm80INS1_25CollectiveMainloopBwdSm80ILi1ELi1EN4cute5tupleIJNS5_1CILi64EEES8_NS7_ILi192EEEEEENS_10bfloat16_tEfNS_4arch4Sm80ELb1ELb0ELb1ELb1ELb0ELb0ELb0ELb0ELi2ELi2ELi2ELi2ELb1EEENS1_24CollectiveEpilogueBwdGQAISA_fSD_Li256ELb1ELb0EEENS1_25SingleTileBwdLPTSchedulerILb1ELi64ELb0EEEEEEEEEvNT_6ParamsE)
        .other          _ZN7cutlass13device_kernelIN5flash19enable_sm80_to_sm89INS1_16FlashAttnBwdSm80INS1_25CollectiveMainloopBwdSm80ILi1ELi1EN4cute5tupleIJNS5_1CILi64EEES8_NS7_ILi192EEEEEENS_10bfloat16_tEfNS_4arch4Sm80ELb1ELb0ELb1ELb1ELb0ELb0ELb0ELb0ELi2ELi2ELi2ELi2ELb1EEENS1_24CollectiveEpilogueBwdGQAISA_fSD_Li256ELb1ELb0EEENS1_25SingleTileBwdLPTSchedulerILb1ELi64ELb0EEEEEEEEEvNT_6ParamsE,@"STO_CUDA_ENTRY STV_DEFAULT"
_ZN7cutlass13device_kernelIN5flash19enable_sm80_to_sm89INS1_16FlashAttnBwdSm80INS1_25CollectiveMainloopBwdSm80ILi1ELi1EN4cute5tupleIJNS5_1CILi64EEES8_NS7_ILi192EEEEEENS_10bfloat16_tEfNS_4arch4Sm80ELb1ELb0ELb1ELb1ELb0ELb0ELb0ELb0ELi2ELi2ELi2ELi2ELb1EEENS1_24CollectiveEpilogueBwdGQAISA_fSD_Li256ELb1ELb0EEENS1_25SingleTileBwdLPTSchedulerILb1ELi64ELb0EEEEEEEEEvNT_6ParamsE:
        /* <DEDUP_REMOVED lines=31> */
.L_x_605:
        /* <DEDUP_REMOVED lines=8> */
.L_x_606:
        /* <DEDUP_REMOVED lines=8> */
[----:B------:R-:W-:Y:S02]  /*02f0*/  UMOV UR7, UR5 ;  /* 0x0000000500077c82 */ /* 0x000fe40008000000 */
        /* <DEDUP_REMOVED lines=12> */
.L_x_607:
        /* <DEDUP_REMOVED lines=14> */
.L_x_609:
[----:B------:R-:W-:Y:S02]  /*04a0*/  ULDC UR5, c[0x0][0x3dc] ;  /* 0x0000f70000057ab9 */ /* 0x000fe40000000800 */
.L_x_608:
[----:B------:R-:W-:-:S04]  /*04b0*/  UIADD3 UR5, UR5, 0x3f, URZ ;  /* 0x0000003f05057890 */ /* 0x000fc8000fffe03f */
[----:B------:R-:W-:-:S04]  /*04c0*/  USHF.R.S32.HI UR4, URZ, 0x1f, UR5 ;  /* 0x0000001f3f047899 */ /* 0x000fc80008011405 */
[----:B------:R-:W-:-:S04]  /*04d0*/  ULEA.HI UR4, UR4, UR5, URZ, 0x6 ;  /* 0x0000000504047291 */ /* 0x000fc8000f8f303f */
[----:B------:R-:W-:-:S04]  /*04e0*/  USHF.R.S32.HI UR4, URZ, 0x6, UR4 ;  /* 0x000000063f047899 */ /* 0x000fc80008011404 */
[----:B------:R-:W-:-:S04]  /*04f0*/  UISETP.GE.AND UP0, UPT, UR13, UR4, UPT ;  /* 0x000000040d00728c */ /* 0x000fc8000bf06270 */
[----:B------:R-:W-:-:S06]  /*0500*/  USEL UR7, UR7, 0xffffffff, !UP0 ;  /* 0xffffffff07077887 */ /* 0x000fcc000c000000 */
[----:B------:R-:W-:-:S05]  /*0510*/  MOV R0, UR7 ;  /* 0x0000000700007c02 */ /* 0x000fca0008000f00 */
[----:B------:R1:W-:Y:S01]  /*0520*/  STL [R1], R0 ;  /* 0x0000000001007387 */ /* 0x0003e20000100800 */
[----:B------:R-:W-:Y:S05]  /*0530*/  BRA `(.L_x_610) ;  /* 0x000004a000007947 */ /* 0x000fea0003800000 */
.L_x_604:
        /* <DEDUP_REMOVED lines=22> */
.L_x_611:
        /* <DEDUP_REMOVED lines=8> */
.L_x_612:
        /* <DEDUP_REMOVED lines=21> */
.L_x_613:
        /* <DEDUP_REMOVED lines=14> */
.L_x_615:
[----:B------:R-:W-:Y:S02]  /*0950*/  ULDC UR5, c[0x0][0x3dc] ;  /* 0x0000f70000057ab9 */ /* 0x000fe40000000800 */
.L_x_614:
[----:B------:R-:W-:-:S04]  /*0960*/  UIADD3 UR5, UR5, 0x3f, URZ ;  /* 0x0000003f05057890 */ /* 0x000fc8000fffe03f */
[----:B------:R-:W-:-:S04]  /*0970*/  USHF.R.S32.HI UR4, URZ, 0x1f, UR5 ;  /* 0x0000001f3f047899 */ /* 0x000fc80008011405 */
[----:B------:R-:W-:-:S04]  /*0980*/  ULEA.HI UR4, UR4, UR5, URZ, 0x6 ;  /* 0x0000000504047291 */ /* 0x000fc8000f8f303f */
[----:B------:R-:W-:-:S04]  /*0990*/  USHF.R.S32.HI UR4, URZ, 0x6, UR4 ;  /* 0x000000063f047899 */ /* 0x000fc80008011404 */
[----:B------:R-:W-:-:S04]  /*09a0*/  UISETP.GE.AND UP0, UPT, UR13, UR4, UPT ;  /* 0x000000040d00728c */ /* 0x000fc8000bf06270 */
[----:B------:R-:W-:-:S06]  /*09b0*/  USEL UR7, UR7, 0xffffffff, !UP0 ;  /* 0xffffffff07077887 */ /* 0x000fcc000c000000 */
[----:B------:R-:W-:-:S05]  /*09c0*/  MOV R0, UR7 ;  /* 0x0000000700007c02 */ /* 0x000fca0008000f00 */
[----:B------:R1:W-:Y:S02]  /*09d0*/  STL [R1], R0 ;  /* 0x0000000001007387 */ /* 0x0003e40000100800 */
.L_x_610:
[----:B------:R-:W2:Y:S02]  /*09e0*/  LDL R23, [R1] ;  /* 0x0000000001177983 */ /* 0x000ea40000100800 */
[----:B--2---:R-:W-:-:S13]  /*09f0*/  ISETP.GE.AND P0, PT, R23, RZ, PT ;  /* 0x000000ff1700720c */ /* 0x004fda0003f06270 */
[----:B------:R-:W-:Y:S05]  /*0a00*/  @!P0 EXIT ;  /* 0x000000000000894d */ /* 0x000fea0003800000 */
[----:B------:R-:W-:Y:S01]  /*0a10*/  ISETP.NE.U32.AND P1, PT, RZ, c[0x0][0x2d8], PT ;  /* 0x0000b600ff007a0c */ /* 0x000fe20003f25070 */
[----:B------:R-:W-:Y:S01]  /*0a20*/  IMAD.MOV.U32 R13, RZ, RZ, 0x4 ;  /* 0x00000004ff0d7424 */ /* 0x000fe200078e00ff */
[----:B------:R-:W-:Y:S02]  /*0a30*/  ISETP.NE.U32.AND P3, PT, RZ, c[0x0][0x2c8], PT ;  /* 0x0000b200ff007a0c */ /* 0x000fe40003f65070 */
[----:B------:R-:W-:Y:S01]  /*0a40*/  ISETP.NE.AND.EX P1, PT, RZ, c[0x0][0x2dc], PT, P1 ;  /* 0x0000b700ff007a0c */ /* 0x000fe20003f25310 */
[----:B------:R-:W-:Y:S01]  /*0a50*/  IMAD.WIDE R4, R23, R13, c[0x0][0x2c8] ;  /* 0x0000b20017047625 */ /* 0x000fe200078e020d */
[----:B------:R-:W-:Y:S02]  /*0a60*/  ISETP.NE.AND.EX P3, PT, RZ, c[0x0][0x2cc], PT, P3 ;  /* 0x0000b300ff007a0c */ /* 0x000fe40003f65330 */
[----:B------:R-:W-:-:S04]  /*0a70*/  ISETP.NE.U32.AND P0, PT, RZ, c[0x0][0x2d0], PT ;  /* 0x0000b400ff007a0c */ /* 0x000fc80003f05070 */
[----:B------:R-:W-:-:S05]  /*0a80*/  ISETP.NE.AND.EX P0, PT, RZ, c[0x0][0x2d4], PT, P0 ;  /* 0x0000b500ff007a0c */ /* 0x000fca0003f05300 */
[CC--:B------:R-:W-:Y:S02]  /*0a90*/  @P1 IMAD.WIDE R2, R23.reuse, R13.reuse, c[0x0][0x2d8] ;  /* 0x0000b60017021625 */ /* 0x0c0fe400078e020d */
[----:B-1----:R-:W2:Y:S04]  /*0aa0*/  @P3 LDG.E R0, [R4.64] ;  /* 0x0000000e04003981 */ /* 0x002ea8000c1e1900 */
[----:B------:R1:W3:Y:S04]  /*0ab0*/  @P1 LDG.E R8, [R2.64] ;  /* 0x0000000e02081981 */ /* 0x0002e8000c1e1900 */
[----:B------:R-:W4:Y:S01]  /*0ac0*/  @P3 LDG.E R7, [R4.64] ;  /* 0x0000000e04073981 */ /* 0x000f22000c1e1900 */
[----:B-1----:R-:W-:-:S05]  /*0ad0*/  IMAD.WIDE R2, R23, R13, c[0x0][0x2d0] ;  /* 0x0000b40017027625 */ /* 0x002fca00078e020d */
[----:B------:R-:W5:Y:S01]  /*0ae0*/  @P0 LDG.E R6, [R2.64] ;  /* 0x0000000e02060981 */ /* 0x000f62000c1e1900 */
[----:B------:R-:W-:Y:S01]  /*0af0*/  ULDC UR11, c[0x0][0x168] ;  /* 0x00005a00000b7ab9 */ /* 0x000fe20000000800 */
[----:B------:R-:W-:Y:S01]  /*0b00*/  CS2R R10, SRZ ;  /* 0x00000000000a7805 */ /* 0x000fe2000001ff00 */
[----:B------:R-:W-:Y:S01]  /*0b10*/  ULDC UR10, c[0x0][0x198] ;  /* 0x00006600000a7ab9 */ /* 0x000fe20000000800 */
[----:B------:R-:W-:Y:S02]  /*0b20*/  IMAD.MOV.U32 R12, RZ, RZ, RZ ;  /* 0x000000ffff0c7224 */ /* 0x000fe400078e00ff */
        /* <DEDUP_REMOVED lines=17> */
.L_x_616:
[----:B------:R-:W-:-:S04]  /*0c40*/  ISETP.NE.U32.AND P1, PT, RZ, c[0x0][0x2e0], PT ;  /* 0x0000b800ff007a0c */ /* 0x000fc80003f25070 */
[----:B------:R-:W-:-:S13]  /*0c50*/  ISETP.NE.AND.EX P1, PT, RZ, c[0x0][0x2e4], PT, P1 ;  /* 0x0000b900ff007a0c */ /* 0x000fda0003f25310 */
[----:B------:R-:W-:Y:S05]  /*0c60*/  @!P1 BRA `(.L_x_617) ;  /* 0x0000004000009947 */ /* 0x000fea0003800000 */
[----:B------:R-:W-:-:S05]  /*0c70*/  IMAD.WIDE R2, R23, R13, c[0x0][0x2e0] ;  /* 0x0000b80017027625 */ /* 0x000fca00078e020d */
[----:B------:R-:W2:Y:S02]  /*0c80*/  LDG.E R0, [R2.64] ;  /* 0x0000000e02007981 */ /* 0x000ea4000c1e1900 */
[----:B--2---:R1:W2:Y:S02]  /*0c90*/  R2UR UR10, R0 ;  /* 0x00000000000a73c2 */ /* 0x0042a400000e0000 */
[----:B-12---:R-:W-:Y:S05]  /*0ca0*/  BRA `(.L_x_618) ;  /* 0x0000006000007947 */ /* 0x006fea0003800000 */
.L_x_617:
[----:B------:R-:W-:Y:S05]  /*0cb0*/  @!P0 BRA `(.L_x_618) ;  /* 0x0000005000008947 */ /* 0x000fea0003800000 */
[----:B------:R1:W2:Y:S04]  /*0cc0*/  LDG.E R0, [R2.64] ;  /* 0x0000000e02007981 */ /* 0x0002a8000c1e1900 */
[----:B-1----:R-:W3:Y:S01]  /*0cd0*/  LDG.E R2, [R2.64+0x4] ;  /* 0x0000040e02027981 */ /* 0x002ee2000c1e1900 */
[----:B--2---:R-:W1:Y:S08]  /*0ce0*/  R2UR UR10, R0 ;  /* 0x00000000000a73c2 */ /* 0x004e7000000e0000 */
[----:B---3--:R-:W1:Y:S02]  /*0cf0*/  R2UR UR4, R2 ;  /* 0x00000000020473c2 */ /* 0x008e6400000e0000 */
[----:B-1----:R-:W-:-:S06]  /*0d00*/  UIADD3 UR10, -UR10, UR4, URZ ;  /* 0x000000040a0a7290 */ /* 0x002fcc000fffe13f */
.L_x_618:
        /* <DEDUP_REMOVED lines=67> */
[----:B------:R-:W-:Y:S01]  /*1140*/  IMAD R0, R12, 0xc0, RZ ;  /* 0x000000c00c007824 */ /* 0x000fe200078e02ff */
[--C-:B------:R-:W-:Y:S01]  /*1150*/  SHF.R.S32.HI R13, RZ, 0x1f, R132.reuse ;  /* 0x0000001fff0d7819 */ /* 0x100fe20000011484 */
[----:B------:R-:W-:Y:S01]  /*1160*/  ULDC.64 UR4, c[0x0][0x248] ;  /* 0x0000920000047ab9 */ /* 0x000fe20000000a00 */
[----:B------:R-:W-:Y:S01]  /*1170*/  IADD3 R24, P1, R3, R12, RZ ;  /* 0x0000000c03187210 */ /* 0x000fe20007f3e0ff */
[----:B------:R-:W-:Y:S01]  /*1180*/  UISETP.NE.AND UP0, UPT, UR4, 0x1, UPT ;  /* 0x000000010400788c */ /* 0x000fe2000bf05270 */
[----:B------:R-:W-:Y:S01]  /*1190*/  LEA.HI R33, R13, R132, RZ, 0x3 ;  /* 0x000000840d217211 */ /* 0x000fe200078f18ff */
[----:B------:R-:W-:Y:S01]  /*11a0*/  UIMAD.WIDE.U32 UR20, UR12, UR5, URZ ;  /* 0x000000050c1472a5 */ /* 0x000fe2000f8e003f */
[----:B------:R-:W-:Y:S01]  /*11b0*/  LEA.HI.X.SX32 R25, R3, R2, 0x1, P1 ;  /* 0x0000000203197211 */ /* 0x000fe200008f0eff */
[----:B------:R-:W-:Y:S01]  /*11c0*/  ULDC UR4, c[0x0][0x250] ;  /* 0x0000940000047ab9 */ /* 0x000fe20000000800 */
[----:B------:R-:W-:Y:S01]  /*11d0*/  SHF.R.S32.HI R2, RZ, 0x1f, R132 ;  /* 0x0000001fff027819 */ /* 0x000fe20000011484 */
[----:B------:R-:W-:Y:S01]  /*11e0*/  UMOV UR18, UR12 ;  /* 0x0000000c00127c82 */ /* 0x000fe20008000000 */
[CC--:B------:R-:W-:Y:S01]  /*11f0*/  IADD3 R28, P1, R0.reuse, R132.reuse, RZ ;  /* 0x00000084001c7210 */ /* 0x0c0fe20007f3e0ff */
[----:B------:R-:W-:Y:S01]  /*1200*/  ULDC.64 UR6, c[0x0][0x1e0] ;  /* 0x0000780000067ab9 */ /* 0x000fe20000000a00 */
[C---:B------:R-:W-:Y:S01]  /*1210*/  LEA.HI R36, R13.reuse, R132, RZ, 0x5 ;  /* 0x000000840d247211 */ /* 0x040fe200078f28ff */
[----:B------:R-:W-:Y:S01]  /*1220*/  USHF.R.S32.HI UR19, URZ, 0x1f, UR17 ;  /* 0x0000001f3f137899 */ /* 0x000fe20008011411 */
[----:B------:R-:W-:Y:S01]  /*1230*/  LEA.HI.X.SX32 R29, R0, R2, 0x1, P1 ;  /* 0x00000002001d7211 */ /* 0x000fe200008f0eff */
[----:B------:R-:W-:Y:S01]  /*1240*/  @UP0 UMOV UR5, UR21 ;  /* 0x0000001500050c82 */ /* 0x000fe20008000000 */
[----:B------:R-:W-:Y:S01]  /*1250*/  SHF.R.S32.HI R242, RZ, 0x3, R33 ;  /* 0x00000003fff27819 */ /* 0x000fe20000011421 */
[----:B------:R-:W-:Y:S01]  /*1260*/  @UP0 USHF.R.U32.HI UR18, URZ, UR4, UR5 ;  /* 0x000000043f120299 */ /* 0x000fe20008011605 */
[----:B------:R-:W-:Y:S01]  /*1270*/  SHF.R.S32.HI R2, RZ, 0x5, R36 ;  /* 0x00000005ff027819 */ /* 0x000fe20000011424 */
[----:B------:R-:W-:Y:S01]  /*1280*/  IMAD.MOV.U32 R220, RZ, RZ, 0x20 ;  /* 0x00000020ffdc7424 */ /* 0x000fe200078e00ff */
[----:B------:R-:W-:Y:S01]  /*1290*/  LEA.HI R35, R13, R132, RZ, 0x4 ;  /* 0x000000840d237211 */ /* 0x000fe200078f20ff */
[----:B------:R-:W-:Y:S01]  /*12a0*/  USHF.R.S32.HI UR16, URZ, 0x1f, UR18 ;  /* 0x0000001f3f107899 */ /* 0x000fe20008011412 */
[----:B------:R-:W-:Y:S01]  /*12b0*/  SHF.R.S32.HI R5, RZ, 0x1f, R242 ;  /* 0x0000001fff057819 */ /* 0x000fe200000114f2 */
[----:B------:R-:W-:Y:S01]  /*12c0*/  IMAD.U32 R14, RZ, RZ, UR18 ;  /* 0x00000012ff0e7e24 */ /* 0x000fe2000f8e00ff */
[----:B------:R-:W-:Y:S01]  /*12d0*/  IADD3 R3, P2, R242, R8, RZ ;  /* 0x00000008f2037210 */ /* 0x000fe20007f5e0ff */
[----:B------:R-:W-:Y:S01]  /*12e0*/  UIMAD UR6, UR16, UR6, URZ ;  /* 0x00000006100672a4 */ /* 0x000fe2000f8e023f */
[----:B------:R-:W-:Y:S01]  /*12f0*/  LEA.HI R0, R36, R2, RZ, 0x1 ;  /* 0x0000000224007211 */ /* 0x000fe200078f08ff */
[----:B------:R-:W-:Y:S01]  /*1300*/  ULDC.64 UR4, c[0x0][0x1b0] ;  /* 0x00006c0000047ab9 */ /* 0x000fe20000000a00 */
[----:B------:R-:W-:Y:S01]  /*1310*/  SHF.R.S32.HI R8, RZ, 0x4, R35 ;  /* 0x00000004ff087819 */ /* 0x000fe20000011423 */
[----:B------:R-:W-:Y:S01]  /*1320*/  IMAD.X R7, R5, 0x1, R9, P2 ;  /* 0x0000000105077824 */ /* 0x000fe200010e0609 */
[----:B------:R-:W-:Y:S01]  /*1330*/  LEA.HI R22, R13, R132, RZ, 0x2 ;  /* 0x000000840d167211 */ /* 0x000fe200078f10ff */
[----:B------:R-:W-:Y:S01]  /*1340*/  UIMAD UR6, UR18, UR7, UR6 ;  /* 0x00000007120672a4 */ /* 0x000fe2000f8e0206 */
[----:B------:R-:W-:Y:S01]  /*1350*/  LOP3.LUT R0, R0, 0xfffffffe, RZ, 0xc0, !PT ;  /* 0xfffffffe00007812 */ /* 0x000fe200078ec0ff */
[----:B------:R-:W-:Y:S01]  /*1360*/  UIMAD UR4, UR16, UR4, URZ ;  /* 0x00000004100472a4 */ /* 0x000fe2000f8e023f */
[----:B------:R-:W-:Y:S01]  /*1370*/  LEA.HI R9, R35, R8, RZ, 0x1 ;  /* 0x0000000823097211 */ /* 0x000fe200078f08ff */
[----:B------:R-:W-:Y:S01]  /*1380*/  USHF.R.S32.HI UR16, URZ, 0x1f, UR12 ;  /* 0x0000001f3f107899 */ /* 0x000fe2000801140c */
[----:B------:R-:W-:Y:S01]  /*1390*/  SHF.R.S32.HI R18, RZ, 0x2, R22 ;  /* 0x00000002ff127819 */ /* 0x000fe20000011416 */
[----:B------:R-:W-:Y:S01]  /*13a0*/  IMAD.IADD R229, R2, 0x1, -R0 ;  /* 0x0000000102e57824 */ /* 0x000fe200078e0a00 */
[----:B------:R-:W-:Y:S01]  /*13b0*/  SHF.R.S32.HI R6, RZ, 0x1f, R22 ;  /* 0x0000001fff067819 */ /* 0x000fe20000011416 */
[----:B------:R-:W-:Y:S01]  /*13c0*/  UIMAD UR4, UR18, UR5, UR4 ;  /* 0x00000005120472a4 */ /* 0x000fe2000f8e0204 */
[----:B------:R-:W-:Y:S01]  /*13d0*/  LOP3.LUT R2, R9, 0xfffffffe, RZ, 0xc0, !PT ;  /* 0xfffffffe09027812 */ /* 0x000fe200078ec0ff */
[----:B------:R-:W-:Y:S01]  /*13e0*/  IMAD.SHL.U32 R32, R229, 0x400, RZ ;  /* 0x00000400e5207824 */ /* 0x000fe200078e00ff */
[----:B------:R-:W-:Y:S01]  /*13f0*/  LEA.HI R0, R6, R18, RZ, 0x3 ;  /* 0x0000001206007211 */ /* 0x000fe200078f18ff */
[C---:B------:R-:W-:Y:S01]  /*1400*/  IMAD.SHL.U32 R6, R242.reuse, 0x40, RZ ;  /* 0x00000040f2067824 */ /* 0x040fe200078e00ff */
[----:B------:R-:W-:Y:S01]  /*1410*/  IADD3 R4, P1, R242, R10, RZ ;  /* 0x0000000af2047210 */ /* 0x000fe20007f3e0ff */
[----:B------:R-:W-:Y:S01]  /*1420*/  IMAD.IADD R26, R8, 0x1, -R2 ;  /* 0x00000001081a7824 */ /* 0x000fe200078e0a02 */
[----:B------:R-:W-:Y:S01]  /*1430*/  LOP3.LUT R0, R0, 0xfffffff8, RZ, 0xc0, !PT ;  /* 0xfffffff800007812 */ /* 0x000fe200078ec0ff */
[----:B------:R-:W-:Y:S01]  /*1440*/  IMAD.U32 R2, RZ, RZ, UR13 ;  /* 0x0000000dff027e24 */ /* 0x000fe2000f8e00ff */
[----:B------:R-:W-:Y:S01]  /*1450*/  LOP3.LUT R8, R33, 0xfffffff8, RZ, 0xc0, !PT ;  /* 0xfffffff821087812 */ /* 0x000fe200078ec0ff */
[----:B------:R-:W-:Y:S01]  /*1460*/  IMAD.X R5, R5, 0x1, R11, P1 ;  /* 0x0000000105057824 */ /* 0x000fe200008e060b */
[----:B------:R-:W-:Y:S01]  /*1470*/  SHF.R.S32.HI R19, RZ, 0x1f, R23 ;  /* 0x0000001fff137819 */ /* 0x000fe20000011417 */
[----:B------:R-:W-:Y:S01]  /*1480*/  IMAD.IADD R18, R18, 0x1, -R0 ;  /* 0x0000000112127824 */ /* 0x000fe200078e0a00 */
[----:B------:R-:W-:Y:S01]  /*1490*/  LEA.HI R0, R13, R132, RZ, 0x6 ;  /* 0x000000840d007211 */ /* 0x000fe200078f30ff */
[----:B------:R-:W-:Y:S01]  /*14a0*/  IMAD.IADD R20, R132, 0x1, -R8 ;  /* 0x0000000184147824 */ /* 0x000fe200078e0a08 */
[----:B------:R-:W-:Y:S01]  /*14b0*/  UIADD3 UR18, -UR8, UR10, URZ ;  /* 0x0000000a08127290 */ /* 0x000fe2000fffe13f */
[----:B------:R-:W-:Y:S01]  /*14c0*/  IMAD.WIDE R12, R2, 0x40, R4 ;  /* 0x00000040020c7825 */ /* 0x000fe200078e0204 */
[----:B------:R-:W-:Y:S01]  /*14d0*/  SHF.R.S32.HI R21, RZ, 0x6, R0 ;  /* 0x00000006ff157819 */ /* 0x000fe20000011400 */
[----:B------:R-:W-:Y:S01]  /*14e0*/  CS2R R130, SRZ ;  /* 0x0000000000827805 */ /* 0x000fe2000001ff00 */
[----:B------:R-:W-:Y:S01]  /*14f0*/  LOP3.LUT R0, R6, 0x1c0, RZ, 0xc0, !PT ;  /* 0x000001c006007812 */ /* 0x000fe200078ec0ff */
[----:B------:R-:W-:Y:S01]  /*1500*/  IMAD.SHL.U32 R16, R20, 0x8, RZ ;  /* 0x0000000814107824 */ /* 0x000fe200078e00ff */
[----:B------:R-:W-:Y:S01]  /*1510*/  LOP3.LUT P2, RZ, R18, 0x4, RZ, 0xc0, !PT ;  /* 0x0000000412ff7812 */ /* 0x000fe2000784c0ff */
[----:B------:R-:W-:Y:S01]  /*1520*/  IMAD.SHL.U32 R34, R21, 0x200, RZ ;  /* 0x0000020015227824 */ /* 0x000fe200078e00ff */
[----:B------:R-:W-:Y:S01]  /*1530*/  CS2R R128, SRZ ;  /* 0x0000000000807805 */ /* 0x000fe2000001ff00 */
[----:B------:R-:W-:Y:S01]  /*1540*/  IMAD R2, R7, c[0x0][0x178], RZ ;  /* 0x00005e0007027a24 */ /* 0x000fe200078e02ff */
[----:B------:R-:W-:Y:S01]  /*1550*/  LOP3.LUT R6, R0, 0x38, R16, 0xf8, !PT ;  /* 0x0000003800067812 */ /* 0x000fe200078ef810 */
[----:B------:R-:W-:Y:S01]  /*1560*/  IMAD.MOV.U32 R222, RZ, RZ, 0x40 ;  /* 0x00000040ffde7424 */ /* 0x000fe200078e00ff */
[----:B------:R-:W-:Y:S01]  /*1570*/  SHF.R.U32.HI R0, RZ, 0x3, R0 ;  /* 0x00000003ff007819 */ /* 0x000fe20000011600 */
[----:B------:R-:W-:Y:S01]  /*1580*/  IMAD R8, R3, c[0x0][0x17c], R2 ;  /* 0x00005f0003087a24 */ /* 0x000fe200078e0202 */
[----:B------:R-:W-:Y:S01]  /*1590*/  SHF.R.S32.HI R17, RZ, 0x1f, R16 ;  /* 0x0000001fff117819 */ /* 0x000fe20000011410 */
[----:B------:R-:W-:Y:S01]  /*15a0*/  IMAD.SHL.U32 R229, R229, 0x10, RZ ;  /* 0x00000010e5e57824 */ /* 0x000fe200078e00ff */
[----:B------:R-:W-:Y:S01]  /*15b0*/  LOP3.LUT R228, R34, R6, R0, 0xf6, !PT ;  /* 0x0000000622e47212 */ /* 0x000fe200078ef600 */
[----:B------:R-:W-:Y:S01]  /*15c0*/  IMAD R0, R7, c[0x0][0x208], RZ ;  /* 0x0000820007007a24 */ /* 0x000fe200078e02ff */
[C---:B------:R-:W-:Y:S01]  /*15d0*/  IADD3 R30, R16.reuse, 0x40, RZ ;  /* 0x00000040101e7810 */ /* 0x040fe20007ffe0ff */
[C---:B------:R-:W-:Y:S01]  /*15e0*/  IMAD.WIDE.U32 R4, R3.reuse, c[0x0][0x178], R16 ;  /* 0x00005e0003047a25 */ /* 0x040fe200078e0010 */
[C---:B------:R-:W-:Y:S01]  /*15f0*/  IADD3 R27, R16.reuse, 0x80, RZ ;  /* 0x00000080101b7810 */ /* 0x040fe20007ffe0ff */
[----:B------:R-:W-:Y:S01]  /*1600*/  CS2R R126, SRZ ;  /* 0x00000000007e7805 */ /* 0x000fe2000001ff00 */
[----:B------:R-:W-:Y:S01]  /*1610*/  ISETP.GE.AND P6, PT, R16, c[0x0][0x1cc], PT ;  /* 0x0000730010007a0c */ /* 0x000fe20003fc6270 */
[----:B------:R-:W-:Y:S01]  /*1620*/  IMAD R6, R3, c[0x0][0x20c], R0 ;  /* 0x0000830003067a24 */ /* 0x000fe200078e0200 */
[----:B------:R-:W-:Y:S01]  /*1630*/  ISETP.GE.AND P5, PT, R30, c[0x0][0x1cc], PT ;  /* 0x000073001e007a0c */ /* 0x000fe20003fa6270 */
[----:B------:R-:W-:Y:S01]  /*1640*/  IMAD.SHL.U32 R0, R18, 0x40, RZ ;  /* 0x0000004012007824 */ /* 0x000fe200078e00ff */
[----:B------:R-:W-:Y:S01]  /*1650*/  CS2R R124, SRZ ;  /* 0x00000000007c7805 */ /* 0x000fe2000001ff00 */
[----:B------:R-:W-:Y:S01]  /*1660*/  IMAD.IADD R9, R5, 0x1, R8 ;  /* 0x0000000105097824 */ /* 0x000fe200078e0208 */
[----:B------:R-:W-:Y:S01]  /*1670*/  CS2R R122, SRZ ;  /* 0x00000000007a7805 */ /* 0x000fe2000001ff00 */
[----:B------:R-:W-:Y:S01]  /*1680*/  IMAD.WIDE.U32 R10, R14, c[0x0][0x1e0], R16 ;  /* 0x000078000e0a7a25 */ /* 0x000fe200078e0010 */
[----:B------:R-:W-:Y:S01]  /*1690*/  LOP3.LUT R0, R0, 0x1c0, RZ, 0xc0, !PT ;  /* 0x000001c000007812 */ /* 0x000fe200078ec0ff */
[----:B------:R-:W-:Y:S01]  /*16a0*/  CS2R R120, SRZ ;  /* 0x0000000000787805 */ /* 0x000fe2000001ff00 */
[----:B------:R-:W-:Y:S01]  /*16b0*/  CS2R R118, SRZ ;  /* 0x0000000000767805 */ /* 0x000fe2000001ff00 */
[----:B------:R-:W-:Y:S01]  /*16c0*/  IMAD.MOV.U32 R8, RZ, RZ, R4 ;  /* 0x000000ffff087224 */ /* 0x000fe200078e0004 */
[----:B------:R-:W-:Y:S01]  /*16d0*/  IADD3 R5, R11, UR6, RZ ;  /* 0x000000060b057c10 */ /* 0x000fe2000fffe0ff */
[----:B------:R-:W-:Y:S01]  /*16e0*/  IMAD.SHL.U32 R4, R21, 0x8, RZ ;  /* 0x0000000815047824 */ /* 0x000fe200078e00ff */
[----:B------:R-:W-:Y:S01]  /*16f0*/  SHF.R.U32.HI R11, RZ, 0x3, R0 ;  /* 0x00000003ff0b7819 */ /* 0x000fe20000011600 */
[--C-:B------:R-:W-:Y:S01]  /*1700*/  IMAD.WIDE.U32 R2, R3, c[0x0][0x208], R16.reuse ;  /* 0x0000820003027a25 */ /* 0x100fe200078e0010 */
[----:B------:R-:W-:Y:S01]  /*1710*/  CS2R R116, SRZ ;  /* 0x0000000000747805 */ /* 0x000fe2000001ff00 */
[----:B------:R-:W-:Y:S01]  /*1720*/  CS2R R114, SRZ ;  /* 0x0000000000727805 */ /* 0x000fe2000001ff00 */
[----:B------:R-:W-:Y:S01]  /*1730*/  LOP3.LUT R31, R4, 0x18, RZ, 0xc0, !PT ;  /* 0x00000018041f7812 */ /* 0x000fe200078ec0ff */
[----:B------:R-:W-:Y:S01]  /*1740*/  IMAD.WIDE.U32 R14, R14, c[0x0][0x1b0], R16 ;  /* 0x00006c000e0e7a25 */ /* 0x000fe200078e0010 */
[----:B------:R-:W-:Y:S01]  /*1750*/  CS2R R112, SRZ ;  /* 0x0000000000707805 */ /* 0x000fe2000001ff00 */
[----:B------:R-:W-:Y:S01]  /*1760*/  CS2R R110, SRZ ;  /* 0x00000000006e7805 */ /* 0x000fe2000001ff00 */
[----:B------:R-:W-:Y:S01]  /*1770*/  LOP3.LUT R17, R11, R0, R31, 0x1e, !PT ;  /* 0x000000000b117212 */ /* 0x000fe200078e1e1f */
[----:B------:R-:W-:Y:S01]  /*1780*/  IMAD.U32 R0, RZ, RZ, UR12 ;  /* 0x0000000cff007e24 */ /* 0x000fe2000f8e00ff */
[----:B------:R-:W-:Y:S01]  /*1790*/  CS2R R108, SRZ ;  /* 0x00000000006c7805 */ /* 0x000fe2000001ff00 */
[----:B------:R-:W-:Y:S01]  /*17a0*/  IMAD.IADD R7, R3, 0x1, R6 ;  /* 0x0000000103077824 */ /* 0x000fe200078e0206 */
[----:B------:R-:W-:Y:S01]  /*17b0*/  IADD3 R3, R15, UR4, RZ ;  /* 0x000000040f037c10 */ /* 0x000fe2000fffe0ff */
[----:B------:R-:W-:Y:S01]  /*17c0*/  IMAD.MOV.U32 R6, RZ, RZ, R2 ;  /* 0x000000ffff067224 */ /* 0x000fe200078e0002 */
[----:B------:R-:W-:Y:S01]  /*17d0*/  ULDC.64 UR4, c[0x0][0x180] ;  /* 0x0000600000047ab9 */ /* 0x000fe20000000a00 */
[----:B------:R-:W-:Y:S01]  /*17e0*/  IMAD.MOV.U32 R4, RZ, RZ, R10 ;  /* 0x000000ffff047224 */ /* 0x000fe200078e000a */
[----:B------:R-:W-:Y:S01]  /*17f0*/  UIMAD UR4, UR16, UR4, URZ ;  /* 0x00000004100472a4 */ /* 0x000fe2000f8e023f */
[----:B------:R-:W-:Y:S01]  /*1800*/  IMAD.MOV.U32 R2, RZ, RZ, R14 ;  /* 0x000000ffff027224 */ /* 0x000fe200078e000e */
[----:B------:R-:W-:Y:S01]  /*1810*/  LOP3.LUT R14, R22, 0x3ffffffc, RZ, 0xc0, !PT ;  /* 0x3ffffffc160e7812 */ /* 0x000fe200078ec0ff */
[----:B------:R-:W-:Y:S01]  /*1820*/  IMAD.U32 R10, RZ, RZ, UR12 ;  /* 0x0000000cff0a7e24 */ /* 0x000fe2000f8e00ff */
[----:B------:R-:W-:Y:S01]  /*1830*/  UIMAD UR4, UR12, UR5, UR4 ;  /* 0x000000050c0472a4 */ /* 0x000fe2000f8e0204 */
[----:B------:R-:W-:Y:S01]  /*1840*/  IMAD.WIDE.U32 R8, R0, c[0x0][0x180], R8 ;  /* 0x0000600000087a25 */ /* 0x000fe200078e0008 */
[C---:B------:R-:W-:Y:S01]  /*1850*/  SEL R0, R19.reuse, RZ, !P0 ;  /* 0x000000ff13007207 */ /* 0x040fe20004000000 */
[----:B------:R-:W-:Y:S01]  /*1860*/  CS2R R106, SRZ ;  /* 0x00000000006a7805 */ /* 0x000fe2000001ff00 */
[----:B------:R-:W-:Y:S01]  /*1870*/  SEL R19, R19, RZ, !P3 ;  /* 0x000000ff13137207 */ /* 0x000fe20005800000 */
[----:B------:R-:W-:Y:S01]  /*1880*/  IMAD.WIDE.U32 R10, R10, c[0x0][0x210], R6 ;  /* 0x000084000a0a7a25 */ /* 0x000fe200078e0006 */
[----:B------:R-:W-:Y:S01]  /*1890*/  SEL R6, R23, RZ, !P0 ;  /* 0x000000ff17067207 */ /* 0x000fe20004000000 */
[----:B------:R-:W-:Y:S01]  /*18a0*/  CS2R R104, SRZ ;  /* 0x0000000000687805 */ /* 0x000fe2000001ff00 */
[----:B------:R-:W-:Y:S01]  /*18b0*/  IADD3 R15, R9, UR4, RZ ;  /* 0x00000004090f7c10 */ /* 0x000fe2000fffe0ff */
[----:B------:R-:W-:Y:S01]  /*18c0*/  IMAD.IADD R14, R132, 0x1, -R14 ;  /* 0x00000001840e7824 */ /* 0x000fe200078e0a0e */
[----:B------:R-:W-:Y:S01]  /*18d0*/  ULDC.64 UR4, c[0x0][0x210] ;  /* 0x0000840000047ab9 */ /* 0x000fe20000000a00 */
[C---:B------:R-:W-:Y:S01]  /*18e0*/  IMAD R7, R0.reuse, c[0x0][0x1e8], RZ ;  /* 0x00007a0000077a24 */ /* 0x040fe200078e02ff */
[----:B------:R-:W-:Y:S01]  /*18f0*/  UIMAD UR4, UR16, UR4, URZ ;  /* 0x00000004100472a4 */ /* 0x000fe2000f8e023f */
[----:B------:R-:W-:Y:S01]  /*1900*/  IMAD R0, R0, c[0x0][0x1b8], RZ ;  /* 0x00006e0000007a24 */ /* 0x000fe200078e02ff */
[----:B------:R-:W-:Y:S01]  /*1910*/  SEL R23, R23, RZ, !P3 ;  /* 0x000000ff17177207 */ /* 0x000fe20005800000 */
[----:B------:R-:W-:Y:S01]  /*1920*/  IMAD R14, R14, 0x2, R32 ;  /* 0x000000020e0e7824 */ /* 0x000fe200078e0220 */
[----:B------:R-:W-:Y:S01]  /*1930*/  UIMAD UR4, UR12, UR5, UR4 ;  /* 0x000000050c0472a4 */ /* 0x000fe2000f8e0204 */
[C---:B------:R-:W-:Y:S01]  /*1940*/  IMAD R7, R6.reuse, c[0x0][0x1ec], R7 ;  /* 0x00007b0006077a24 */ /* 0x040fe200078e0207 */
[----:B------:R-:W-:Y:S01]  /*1950*/  ISETP.GE.AND P3, PT, R27, c[0x0][0x1cc], PT ;  /* 0x000073001b007a0c */ /* 0x000fe20003f66270 */
        /* <DEDUP_REMOVED lines=12> */
[----:B------:R-:W-:Y:S01]  /*1a20*/  IMAD.IADD R5, R5, 0x1, R7 ;  /* 0x0000000105057824 */ /* 0x000fe200078e0207 */
[----:B------:R-:W-:Y:S01]  /*1a30*/  CS2R R86, SRZ ;  /* 0x0000000000567805 */ /* 0x000fe2000001ff00 */
[----:B------:R-:W-:Y:S01]  /*1a40*/  IMAD R6, R13, c[0x0][0x1d8], RZ ;  /* 0x000076000d067a24 */ /* 0x000fe200078e02ff */
[----:B------:R-:W-:Y:S01]  /*1a50*/  CS2R R84, SRZ ;  /* 0x0000000000547805 */ /* 0x000fe2000001ff00 */
[----:B------:R-:W-:Y:S01]  /*1a60*/  IMAD.IADD R3, R3, 0x1, R0 ;  /* 0x0000000103037824 */ /* 0x000fe200078e0200 */
[----:B------:R-:W-:Y:S01]  /*1a70*/  CS2R R82, SRZ ;  /* 0x0000000000527805 */ /* 0x000fe2000001ff00 */
[----:B------:R-:W-:Y:S01]  /*1a80*/  IMAD.MOV.U32 R14, RZ, RZ, R8 ;  /* 0x000000ffff0e7224 */ /* 0x000fe200078e0008 */
[----:B------:R-:W-:Y:S01]  /*1a90*/  CS2R R80, SRZ ;  /* 0x0000000000507805 */ /* 0x000fe2000001ff00 */
[----:B------:R-:W-:Y:S01]  /*1aa0*/  IMAD R0, R13, c[0x0][0x1a8], RZ ;  /* 0x00006a000d007a24 */ /* 0x000fe200078e02ff */
[----:B------:R-:W-:Y:S01]  /*1ab0*/  IADD3 R13, R11, UR4, RZ ;  /* 0x000000040b0d7c10 */ /* 0x000fe2000fffe0ff */
[----:B------:R-:W-:Y:S01]  /*1ac0*/  IMAD.SHL.U32 R230, R9, 0x2, RZ ;  /* 0x0000000209e67824 */ /* 0x000fe200078e00ff */
[----:B------:R-:W-:Y:S01]  /*1ad0*/  ULDC.64 UR4, c[0x0][0x178] ;  /* 0x00005e0000047ab9 */ /* 0x000fe20000000a00 */
[C---:B------:R-:W-:Y:S01]  /*1ae0*/  IMAD R7, R12.reuse, c[0x0][0x1dc], R6 ;  /* 0x000077000c077a24 */ /* 0x040fe200078e0206 */
[----:B------:R-:W-:Y:S01]  /*1af0*/  UIMAD UR6, UR19, UR4, URZ ;  /* 0x00000004130672a4 */ /* 0x000fe2000f8e023f */
[----:B------:R-:W-:Y:S01]  /*1b00*/  IMAD.WIDE.U32 R8, R12, c[0x0][0x1d8], R4 ;  /* 0x000076000c087a25 */ /* 0x000fe200078e0004 */
[----:B------:R-:W-:Y:S01]  /*1b10*/  IADD3 R231, R230, 0x122c0, RZ ;  /* 0x000122c0e6e77810 */ /* 0x000fe20007ffe0ff */
[----:B------:R-:W-:Y:S01]  /*1b20*/  UIMAD.WIDE.U32 UR20, UR17, UR4, URZ ;  /* 0x00000004111472a5 */ /* 0x000fe2000f8e003f */
[----:B------:R-:W-:Y:S01]  /*1b30*/  CS2R R78, SRZ ;  /* 0x00000000004e7805 */ /* 0x000fe2000001ff00 */
[C---:B------:R-:W-:Y:S01]  /*1b40*/  IMAD R6, R12.reuse, c[0x0][0x1ac], R0 ;  /* 0x00006b000c067a24 */ /* 0x040fe200078e0200 */
[----:B------:R-:W-:Y:S01]  /*1b50*/  UIMAD UR5, UR17, UR5, UR6 ;  /* 0x00000005110572a4 */ /* 0x000fe2000f8e0206 */
[----:B------:R-:W-:Y:S01]  /*1b60*/  IMAD.WIDE.U32 R4, R12, c[0x0][0x1a8], R2 ;  /* 0x00006a000c047a25 */ /* 0x000fe200078e0002 */
[----:B------:R-:W-:Y:S01]  /*1b70*/  IADD3 R3, R230, 0x12280, RZ ;  /* 0x00012280e6037810 */ /* 0x000fe20007ffe0ff */
[----:B------:R-:W-:Y:S01]  /*1b80*/  ULDC.64 UR6, c[0x0][0x208] ;  /* 0x0000820000067ab9 */ /* 0x000fe20000000a00 */
[----:B------:R-:W-:Y:S01]  /*1b90*/  LEA R2, P1, R8, c[0x0][0x1c0], 0x1 ;  /* 0x0000700008027a11 */ /* 0x000fe200078208ff */
[----:B------:R-:W-:Y:S01]  /*1ba0*/  IMAD.IADD R0, R9, 0x1, R7 ;  /* 0x0000000109007824 */ /* 0x000fe200078e0207 */
[----:B------:R-:W-:Y:S01]  /*1bb0*/  @P2 IADD3 R231, R3, -0x40, RZ ;  /* 0xffffffc003e72810 */ /* 0x000fe20007ffe0ff */
[----:B------:R-:W-:Y:S01]  /*1bc0*/  IMAD.IADD R5, R5, 0x1, R6 ;  /* 0x0000000105057824 */ /* 0x000fe200078e0206 */
[----:B------:R-:W-:Y:S01]  /*1bd0*/  LEA R6, P0, R4, c[0x0][0x190], 0x1 ;  /* 0x0000640004067a11 */ /* 0x000fe200078008ff */
[----:B------:R-:W-:Y:S01]  /*1be0*/  IMAD.MOV.U32 R12, RZ, RZ, R10 ;  /* 0x000000ffff0c7224 */ /* 0x000fe200078e000a */
[----:B------:R-:W-:Y:S01]  /*1bf0*/  LEA.HI.X R3, R8, c[0x0][0x1c4], R0, 0x1, P1 ;  /* 0x0000710008037a11 */ /* 0x000fe200008f0c00 */
[----:B------:R-:W-:Y:S01]  /*1c00*/  IMAD.MOV.U32 R0, RZ, RZ, c[0x0][0x1d8] ;  /* 0x00007600ff007624 */ /* 0x000fe200078e00ff */
[----:B------:R-:W-:Y:S01]  /*1c10*/  LEA.HI.X R7, R4, c[0x0][0x194], R5, 0x1, P0 ;  /* 0x0000650004077a11 */ /* 0x000fe200000f0c05 */
[----:B------:R-:W-:Y:S01]  /*1c20*/  IMAD.MOV.U32 R5, RZ, RZ, c[0x0][0x1dc] ;  /* 0x00007700ff057624 */ /* 0x000fe200078e00ff */
[----:B------:R-:W-:Y:S01]  /*1c30*/  UIADD3 UR5, UR21, UR5, URZ ;  /* 0x0000000515057290 */ /* 0x000fe2000fffe03f */
[----:B------:R-:W-:Y:S01]  /*1c40*/  IMAD.MOV.U32 R8, RZ, RZ, c[0x0][0x1a8] ;  /* 0x00006a00ff087624 */ /* 0x000fe200078e00ff */
[C---:B------:R-:W-:Y:S01]  /*1c50*/  LEA R4, P0, R0.reuse, R2, 0x6 ;  /* 0x0000000200047211 */ /* 0x040fe200078030ff */
[----:B------:R-:W-:Y:S01]  /*1c60*/  IMAD R17, R19, c[0x0][0x188], RZ ;  /* 0x0000620013117a24 */ /* 0x000fe200078e02ff */
[----:B------:R-:W-:Y:S01]  /*1c70*/  USHF.L.U32 UR4, UR6, 0x6, URZ ;  /* 0x0000000606047899 */ /* 0x000fe2000800063f */
[C---:B------:R-:W-:Y:S01]  /*1c80*/  IMAD.WIDE.U32 R240, R23.reuse, c[0x0][0x188], R14 ;  /* 0x0000620017f07a25 */ /* 0x040fe200078e000e */
[----:B------:R-:W-:Y:S01]  /*1c90*/  LEA.HI.X R5, R0, R3, R5, 0x6, P0 ;  /* 0x0000000300057211 */ /* 0x000fe200000f3405 */
[----:B------:R-:W-:Y:S01]  /*1ca0*/  CS2R R76, SRZ ;  /* 0x00000000004c7805 */ /* 0x000fe2000001ff00 */
[C---:B------:R-:W-:Y:S01]  /*1cb0*/  LEA R10, P0, R8.reuse, R6, 0x6 ;  /* 0x00000006080a7211 */ /* 0x040fe200078030ff */
[----:B------:R-:W-:Y:S01]  /*1cc0*/  IMAD.MOV.U32 R0, RZ, RZ, c[0x0][0x1ac] ;  /* 0x00006b00ff007624 */ /* 0x000fe200078e00ff */
[----:B------:R-:W-:Y:S01]  /*1cd0*/  CS2R R74, SRZ ;  /* 0x00000000004a7805 */ /* 0x000fe2000001ff00 */
[----:B------:R-:W-:Y:S01]  /*1ce0*/  IMAD R18, R23, c[0x0][0x18c], R17 ;  /* 0x0000630017127a24 */ /* 0x000fe200078e0211 */
[----:B------:R-:W-:Y:S01]  /*1cf0*/  CS2R R72, SRZ ;  /* 0x0000000000487805 */ /* 0x000fe2000001ff00 */
[----:B------:R-:W-:Y:S01]  /*1d00*/  IMAD.U32 R9, RZ, RZ, UR21 ;  /* 0x00000015ff097e24 */ /* 0x000fe2000f8e00ff */
[----:B------:R-:W-:Y:S01]  /*1d10*/  LEA.HI.X R11, R8, R7, R0, 0x6, P0 ;  /* 0x00000007080b7211 */ /* 0x000fe200000f3400 */
[----:B------:R-:W-:Y:S01]  /*1d20*/  IMAD R0, R19, c[0x0][0x218], RZ ;  /* 0x0000860013007a24 */ /* 0x000fe200078e02ff */
[----:B------:R-:W-:Y:S01]  /*1d30*/  CS2R R70, SRZ ;  /* 0x0000000000467805 */ /* 0x000fe2000001ff00 */
[----:B------:R-:W-:Y:S01]  /*1d40*/  IMAD.U32 R8, RZ, RZ, UR20 ;  /* 0x00000014ff087e24 */ /* 0x000fe2000f8e00ff */
[----:B------:R-:W-:Y:S01]  /*1d50*/  CS2R R68, SRZ ;  /* 0x0000000000447805 */ /* 0x000fe2000001ff00 */
[C---:B------:R-:W-:Y:S01]  /*1d60*/  IMAD R17, R23.reuse, c[0x0][0x21c], R0 ;  /* 0x0000870017117a24 */ /* 0x040fe200078e0200 */
[----:B------:R-:W-:Y:S01]  /*1d70*/  IADD3 R0, -R242, UR18, RZ ;  /* 0x00000012f2007c10 */ /* 0x000fe2000fffe1ff */
[----:B------:R-:W-:Y:S01]  /*1d80*/  IMAD.U32 R9, RZ, RZ, UR5 ;  /* 0x00000005ff097e24 */ /* 0x000fe2000f8e00ff */
[----:B------:R-:W-:Y:S01]  /*1d90*/  UMOV UR5, 0x6 ;  /* 0x0000000600057882 */ /* 0x000fe20000000000 */
[----:B------:R-:W-:Y:S01]  /*1da0*/  IMAD.WIDE.U32 R238, R23, c[0x0][0x218], R12 ;  /* 0x0000860017ee7a25 */ /* 0x000fe200078e000c */
[----:B------:R-:W-:Y:S01]  /*1db0*/  LEA R12, P1, R8, R240, 0x6 ;  /* 0x000000f0080c7211 */ /* 0x000fe200078230ff */
[----:B------:R-:W-:Y:S01]  /*1dc0*/  USHF.L.U64.HI UR5, UR6, UR5, UR7 ;  /* 0x0000000506057299 */ /* 0x000fe20008010207 */
[C---:B------:R-:W-:Y:S01]  /*1dd0*/  ISETP.LT.OR P4, PT, R0.reuse, 0x1, P6 ;  /* 0x000000010000780c */ /* 0x040fe20003781670 */
[----:B------:R-:W-:Y:S01]  /*1de0*/  IMAD.IADD R235, R241, 0x1, R18 ;  /* 0x00000001f1eb7824 */ /* 0x000fe200078e0212 */
[----:B------:R-:W-:Y:S01]  /*1df0*/  ISETP.LT.OR P2, PT, R0, 0x1, P5 ;  /* 0x000000010000780c */ /* 0x000fe20002f41670 */
[----:B------:R-:W-:Y:S01]  /*1e00*/  IMAD.SHL.U32 R228, R228, 0x2, RZ ;  /* 0x00000002e4e47824 */ /* 0x000fe200078e00ff */
[----:B------:R-:W-:Y:S01]  /*1e10*/  ISETP.LT.OR P0, PT, R0, 0x1, P3 ;  /* 0x000000010000780c */ /* 0x000fe20001f01670 */
[----:B------:R-:W-:Y:S01]  /*1e20*/  UIMAD UR5, UR5, UR17, URZ ;  /* 0x00000011050572a4 */ /* 0x000fe2000f8e023f */
[----:B------:R-:W-:Y:S01]  /*1e30*/  LEA.HI.X R13, R8, R235, R9, 0x6, P1 ;  /* 0x000000eb080d7211 */ /* 0x000fe200008f3409 */
[----:B------:R-:W-:Y:S01]  /*1e40*/  IMAD.U32 R22, RZ, RZ, UR4 ;  /* 0x00000004ff167e24 */ /* 0x000fe2000f8e00ff */
[C---:B------:R-:W-:Y:S01]  /*1e50*/  ISETP.LT.OR P1, PT, R0.reuse, 0x21, P6 ;  /* 0x000000210000780c */ /* 0x040fe20003721670 */
[----:B------:R-:W-:Y:S01]  /*1e60*/  IMAD.IADD R237, R239, 0x1, R17 ;  /* 0x00000001efed7824 */ /* 0x000fe200078e0211 */
[C---:B------:R-:W-:Y:S01]  /*1e70*/  ISETP.LT.OR P5, PT, R0.reuse, 0x21, P5 ;  /* 0x000000210000780c */ /* 0x040fe20002fa1670 */
[----:B------:R-:W-:Y:S01]  /*1e80*/  IMAD.MOV.U32 R236, RZ, RZ, R238 ;  /* 0x000000ffffec7224 */ /* 0x000fe200078e00ee */
[----:B------:R-:W-:Y:S01]  /*1e90*/  ISETP.LT.OR P3, PT, R0, 0x21, P3 ;  /* 0x000000210000780c */ /* 0x000fe20001f61670 */
[----:B------:R-:W-:Y:S01]  /*1ea0*/  @!PT LDS RZ, [RZ] ;  /* 0x00000000fffff984 */ /* 0x000fe20000000800 */
[----:B------:R-:W-:Y:S01]  /*1eb0*/  @!PT LDS RZ, [RZ] ;  /* 0x00000000fffff984 */ /* 0x000fe20000000800 */
[----:B------:R-:W-:Y:S01]  /*1ec0*/  @!PT LDS RZ, [RZ] ;  /* 0x00000000fffff984 */ /* 0x000fe20000000800 */
[----:B------:R1:W-:Y:S01]  /*1ed0*/  LDGSTS.E.BYPASS.LTC128B.128 [R228+0x6080], [R2.64], !P4 ;  /* 0x0608000002e47fae */ /* 0x0003e2000e101d4e */
[----:B------:R-:W-:Y:S01]  /*1ee0*/  ISETP.GE.AND P4, PT, R30, c[0x0][0x19c], PT ;  /* 0x000067001e007a0c */ /* 0x000fe20003f86270 */
[----:B------:R-:W-:Y:S01]  /*1ef0*/  UIMAD UR5, UR19, UR4, UR5 ;  /* 0x00000004130572a4 */ /* 0x000fe2000f8e0205 */
[----:B------:R-:W-:Y:S01]  /*1f00*/  IMAD.WIDE.U32 R8, R22, UR17, R236 ;  /* 0x0000001116087c25 */ /* 0x000fe2000f8e00ec */
[----:B------:R1:W-:Y:S01]  /*1f10*/  LDGSTS.E.BYPASS.LTC128B.128 [R228+0x8080], [R2.64+0x80], !P2 ;  /* 0x0808008002e47fae */ /* 0x0003e2000d101d4e */
[----:B------:R-:W-:Y:S01]  /*1f20*/  LOP3.LUT P6, RZ, R20, 0x4, RZ, 0xc0, !PT ;  /* 0x0000000414ff7812 */ /* 0x000fe200078cc0ff */
[----:B------:R-:W-:Y:S01]  /*1f30*/  USHF.L.U32 UR19, UR17, 0x6, URZ ;  /* 0x0000000611137899 */ /* 0x000fe2000800063f */
[----:B------:R-:W-:Y:S01]  /*1f40*/  CS2R R66, SRZ ;  /* 0x0000000000427805 */ /* 0x000fe2000001ff00 */
[----:B------:R1:W-:Y:S01]  /*1f50*/  LDGSTS.E.BYPASS.LTC128B.128 [R228+0xa080], [R2.64+0x100], !P0 ;  /* 0x0a08010002e47fae */ /* 0x0003e2000c101d4e */
[----:B------:R-:W-:Y:S01]  /*1f60*/  ISETP.GE.AND P0, PT, R16, c[0x0][0x19c], PT ;  /* 0x0000670010007a0c */ /* 0x000fe20003f06270 */
[----:B------:R-:W-:Y:S01]  /*1f70*/  ULDC UR7, c[0x0][0x20c] ;  /* 0x0000830000077ab9 */ /* 0x000fe20000000800 */
[----:B------:R-:W-:Y:S01]  /*1f80*/  SEL R222, R222, 0xffffffc0, !P6 ;  /* 0xffffffc0dede7807 */ /* 0x000fe20007000000 */
[----:B------:R2:W-:Y:S01]  /*1f90*/  LDGSTS.E.BYPASS.LTC128B.128 [R228+0x7080], [R4.64], !P1 ;  /* 0x0708000004e47fae */ /* 0x0005e2000c901d4e */
[C---:B------:R-:W-:Y:S01]  /*1fa0*/  ISETP.LT.OR P2, PT, R0.reuse, 0x1, P0 ;  /* 0x000000010000780c */ /* 0x040fe20000741670 */
[----:B------:R-:W-:Y:S01]  /*1fb0*/  CS2R R64, SRZ ;  /* 0x0000000000407805 */ /* 0x000fe2000001ff00 */
[C---:B------:R-:W-:Y:S01]  /*1fc0*/  ISETP.LT.OR P1, PT, R0.reuse, 0x1, P4 ;  /* 0x000000010000780c */ /* 0x040fe20002721670 */
[----:B------:R2:W-:Y:S01]  /*1fd0*/  LDGSTS.E.BYPASS.LTC128B.128 [R228+0x9080], [R4.64+0x80], !P5 ;  /* 0x0908008004e47fae */ /* 0x0005e2000e901d4e */
[C---:B------:R-:W-:Y:S01]  /*1fe0*/  ISETP.LT.OR P0, PT, R0.reuse, 0x21, P0 ;  /* 0x000000210000780c */ /* 0x040fe20000701670 */
[----:B------:R-:W-:Y:S01]  /*1ff0*/  CS2R R62, SRZ ;  /* 0x00000000003e7805 */ /* 0x000fe2000001ff00 */
[C---:B------:R-:W-:Y:S01]  /*2000*/  ISETP.LT.OR P4, PT, R0.reuse, 0x21, P4 ;  /* 0x000000210000780c */ /* 0x040fe20002781670 */
[----:B------:R2:W-:Y:S01]  /*2010*/  LDGSTS.E.BYPASS.LTC128B.128 [R228+0xb080], [R4.64+0x100], !P3 ;  /* 0x0b08010004e47fae */ /* 0x0005e2000d901d4e */
[C---:B------:R-:W-:Y:S01]  /*2020*/  ISETP.GE.AND P3, PT, R27.reuse, c[0x0][0x19c], PT ;  /* 0x000067001b007a0c */ /* 0x040fe20003f66270 */
[----:B------:R-:W-:Y:S01]  /*2030*/  CS2R R60, SRZ ;  /* 0x00000000003c7805 */ /* 0x000fe2000001ff00 */
[----:B------:R-:W-:Y:S01]  /*2040*/  CS2R R58, SRZ ;  /* 0x00000000003a7805 */ /* 0x000fe2000001ff00 */
[----:B------:R-:W0:Y:S01]  /*2050*/  LDGDEPBAR ;  /* 0x00000000000079af */ /* 0x000e220000000000 */
[C---:B------:R-:W-:Y:S01]  /*2060*/  ISETP.LT.OR P5, PT, R0.reuse, 0x1, P3 ;  /* 0x000000010000780c */ /* 0x040fe20001fa1670 */
[----:B------:R-:W-:Y:S01]  /*2070*/  CS2R R56, SRZ ;  /* 0x0000000000387805 */ /* 0x000fe2000001ff00 */
[----:B------:R-:W-:Y:S01]  /*2080*/  ISETP.LT.OR P3, PT, R0, 0x21, P3 ;  /* 0x000000210000780c */ /* 0x000fe20001f61670 */
[----:B------:R3:W-:Y:S01]  /*2090*/  LDGSTS.E.BYPASS.LTC128B.128 [R228+0x80], [R6.64], !P2 ;  /* 0x0008000006e47fae */ /* 0x0007e2000d101d4e */
[----:B------:R-:W-:Y:S01]  /*20a0*/  LOP3.LUT P2, RZ, R20, 0x2, RZ, 0xc0, !PT ;  /* 0x0000000214ff7812 */ /* 0x000fe2000784c0ff */
[----:B------:R-:W-:Y:S01]  /*20b0*/  CS2R R54, SRZ ;  /* 0x0000000000367805 */ /* 0x000fe2000001ff00 */
[----:B------:R-:W-:Y:S01]  /*20c0*/  CS2R R52, SRZ ;  /* 0x0000000000347805 */ /* 0x000fe2000001ff00 */
[----:B------:R3:W-:Y:S01]  /*20d0*/  LDGSTS.E.BYPASS.LTC128B.128 [R228+0x2080], [R6.64+0x80], !P1 ;  /* 0x0208008006e47fae */ /* 0x0007e2000c901d4e */
[----:B------:R-:W-:Y:S01]  /*20e0*/  LEA R14, P1, R8, c[0x0][0x1f0], 0x1 ;  /* 0x00007c00080e7a11 */ /* 0x000fe200078208ff */
[----:B------:R-:W-:Y:S01]  /*20f0*/  CS2R R50, SRZ ;  /* 0x0000000000327805 */ /* 0x000fe2000001ff00 */
[----:B-1----:R-:W-:Y:S01]  /*2100*/  IMAD.SHL.U32 R2, R20, 0x40, RZ ;  /* 0x0000004014027824 */ /* 0x002fe200078e00ff */
[----:B------:R-:W-:Y:S01]  /*2110*/  CS2R R48, SRZ ;  /* 0x0000000000307805 */ /* 0x000fe2000001ff00 */
[----:B------:R-:W-:Y:S01]  /*2120*/  IMAD R3, R26, 0x800, R34 ;  /* 0x000008001a037824 */ /* 0x000fe200078e0222 */
[----:B------:R3:W-:Y:S01]  /*2130*/  LDGSTS.E.BYPASS.LTC128B.128 [R228+0x4080], [R6.64+0x100], !P5 ;  /* 0x0408010006e47fae */ /* 0x0007e2000e901d4e */
[----:B------:R-:W-:Y:S01]  /*2140*/  ISETP.GE.AND P5, PT, R27, c[0x0][0x16c], PT ;  /* 0x00005b001b007a0c */ /* 0x000fe20003fa6270 */
[----:B------:R-:W-:Y:S01]  /*2150*/  IMAD.U32 R20, RZ, RZ, UR19 ;  /* 0x00000013ff147e24 */ /* 0x000fe2000f8e00ff */
[----:B------:R-:W-:Y:S01]  /*2160*/  LOP3.LUT R17, R2, 0x1c0, RZ, 0xc0, !PT ;  /* 0x000001c002117812 */ /* 0x000fe200078ec0ff */
[----:B------:R1:W-:Y:S01]  /*2170*/  LDGSTS.E.BYPASS.LTC128B.128 [R228+0x1080], [R10.64], !P0 ;  /* 0x010800000ae47fae */ /* 0x0003e2000c101d4e */
[----:B------:R-:W-:Y:S01]  /*2180*/  IADD3 R2, R9, UR5, RZ ;  /* 0x0000000509027c10 */ /* 0x000fe2000fffe0ff */
[----:B------:R-:W-:Y:S01]  /*2190*/  ULDC.64 UR4, c[0x0][0x270] ;  /* 0x00009c0000047ab9 */ /* 0x000fe20000000a00 */
[----:B------:R-:W-:Y:S01]  /*21a0*/  SHF.R.U32.HI R223, RZ, 0x3, R17 ;  /* 0x00000003ffdf7819 */ /* 0x000fe20000011611 */
[----:B------:R1:W-:Y:S01]  /*21b0*/  LDGSTS.E.BYPASS.LTC128B.128 [R228+0x3080], [R10.64+0x80], !P4 ;  /* 0x030800800ae47fae */ /* 0x0003e2000e101d4e */
[----:B--2---:R-:W-:Y:S01]  /*21c0*/  LOP3.LUT R4, R17, 0x8, R33, 0xf8, !PT ;  /* 0x0000000811047812 */ /* 0x004fe200078ef821 */
[----:B------:R-:W-:Y:S01]  /*21d0*/  UIMAD UR4, UR16, UR4, URZ ;  /* 0x00000004100472a4 */ /* 0x000fe2000f8e023f */
[----:B------:R-:W-:Y:S01]  /*21e0*/  LEA.HI.X R15, R8, c[0x0][0x1f4], R2, 0x1, P1 ;  /* 0x00007d00080f7a11 */ /* 0x000fe200008f0c02 */
[----:B------:R1:W-:Y:S01]  /*21f0*/  LDGSTS.E.BYPASS.LTC128B.128 [R228+0x5080], [R10.64+0x100], !P3 ;  /* 0x050801000ae47fae */ /* 0x0003e2000d901d4e */
[----:B------:R-:W-:Y:S01]  /*2200*/  LOP3.LUT R2, R4, R223, RZ, 0x3c, !PT ;  /* 0x000000df04027212 */ /* 0x000fe200078e3cff */
[----:B------:R-:W-:Y:S01]  /*2210*/  IMAD.MOV.U32 R8, RZ, RZ, c[0x0][0x17c] ;  /* 0x00005f00ff087624 */ /* 0x000fe200078e00ff */
[----:B------:R-:W-:Y:S01]  /*2220*/  LEA R4, P1, R12, c[0x0][0x160], 0x1 ;  /* 0x000058000c047a11 */ /* 0x000fe200078208ff */
[----:B------:R-:W0:Y:S01]  /*2230*/  LDGDEPBAR ;  /* 0x00000000000079af */ /* 0x000e220000000000 */
[----:B------:R-:W-:Y:S01]  /*2240*/  ISETP.GE.AND P0, PT, R30, c[0x0][0x16c], PT ;  /* 0x00005b001e007a0c */ /* 0x000fe20003f06270 */
[----:B------:R-:W-:Y:S01]  /*2250*/  IMAD.IADD R2, R3, 0x1, R2 ;  /* 0x0000000103027824 */ /* 0x000fe200078e0202 */
[----:B------:R-:W-:Y:S01]  /*2260*/  LEA.HI.X R5, R12, c[0x0][0x164], R13, 0x1, P1 ;  /* 0x000059000c057a11 */ /* 0x000fe200008f0c0d */
[----:B------:R-:W-:Y:S01]  /*2270*/  UIMAD UR20, UR12, UR5, UR4 ;  /* 0x000000050c1472a4 */ /* 0x000fe2000f8e0204 */
[----:B------:R-:W-:Y:S01]  /*2280*/  ISETP.GE.AND P1, PT, R16, c[0x0][0x16c], PT ;  /* 0x00005b0010007a0c */ /* 0x000fe20003f26270 */
[----:B------:R-:W-:Y:S01]  /*2290*/  IMAD.SHL.U32 R224, R2, 0x2, RZ ;  /* 0x0000000202e07824 */ /* 0x000fe200078e00ff */
[----:B------:R-:W-:Y:S01]  /*22a0*/  SEL R3, RZ, 0x2, P0 ;  /* 0x00000002ff037807 */ /* 0x000fe20000000000 */
[----:B------:R-:W-:Y:S01]  /*22b0*/  ULDC.64 UR4, c[0x0][0x288] ;  /* 0x0000a20000047ab9 */ /* 0x000fe20000000a00 */
[----:B------:R-:W-:Y:S01]  /*22c0*/  SEL R18, RZ, 0x1, P1 ;  /* 0x00000001ff127807 */ /* 0x000fe20000800000 */
[----:B------:R-:W-:Y:S01]  /*22d0*/  IMAD.IADD R227, R224, 0x1, R222 ;  /* 0x00000001e0e37824 */ /* 0x000fe200078e02de */
[----:B------:R-:W-:Y:S01]  /*22e0*/  SEL R0, RZ, 0x4, P5 ;  /* 0x00000004ff007807 */ /* 0x000fe20002800000 */
[----:B---3--:R-:W-:Y:S01]  /*22f0*/  IMAD.MOV.U32 R7, RZ, RZ, c[0x0][0x178] ;  /* 0x00005e00ff077624 */ /* 0x008fe200078e00ff */
[----:B------:R-:W-:Y:S01]  /*2300*/  IADD3 R2, -R242, UR11, -R20 ;  /* 0x0000000bf2027c10 */ /* 0x000fe2000fffe914 */
[----:B------:R-:W-:Y:S01]  /*2310*/  UIMAD UR4, UR16, UR4, URZ ;  /* 0x00000004100472a4 */ /* 0x000fe2000f8e023f */
[----:B------:R-:W-:Y:S01]  /*2320*/  IADD3 R0, R0, R3, R18 ;  /* 0x0000000300007210 */ /* 0x000fe20007ffe012 */
[----:B------:R-:W-:Y:S01]  /*2330*/  IMAD.U32 R12, RZ, RZ, UR12 ;  /* 0x0000000cff0c7e24 */ /* 0x000fe2000f8e00ff */
[C---:B------:R-:W-:Y:S01]  /*2340*/  LEA R6, P1, R7.reuse, R4, 0x6 ;  /* 0x0000000407067211 */ /* 0x040fe200078230ff */
[----:B------:R-:W-:Y:S01]  /*2350*/  UIMAD UR5, UR12, UR5, UR4 ;  /* 0x000000050c0572a4 */ /* 0x000fe2000f8e0204 */
[----:B------:R-:W-:Y:S01]  /*2360*/  LOP3.LUT P4, RZ, R0, 0x1, RZ, 0xc0, !PT ;  /* 0x0000000100ff7812 */ /* 0x000fe2000788c0ff */
[----:B------:R-:W-:Y:S01]  /*2370*/  IMAD.WIDE.U32 R12, R12, c[0x0][0x238], R28 ;  /* 0x00008e000c0c7a25 */ /* 0x000fe200078e001c */
[----:B------:R-:W-:Y:S01]  /*2380*/  LEA.HI.X R7, R7, R5, R8, 0x6, P1 ;  /* 0x0000000507077211 */ /* 0x000fe200008f3408 */
[----:B------:R-:W-:Y:S01]  /*2390*/  UMOV UR4, 0x5 ;  /* 0x0000000500047882 */ /* 0x000fe20000000000 */
[----:B------:R-:W-:Y:S01]  /*23a0*/  LOP3.LUT P3, RZ, R0, 0x2, RZ, 0xc0, !PT ;  /* 0x0000000200ff7812 */ /* 0x000fe2000786c0ff */
[----:B------:R-:W-:-:S04]  /*23b0*/  DEPBAR.LE SB0, 0x1 ;  /* 0x000080400000791a */ /* 0x000fc80000000000 */
[----:B------:R-:W-:Y:S01]  /*23c0*/  BAR.SYNC.DEFER_BLOCKING 0x0 ;  /* 0x0000000000007b1d */ /* 0x000fe20000010000 */
[----:B------:R-:W-:Y:S01]  /*23d0*/  LOP3.LUT P1, RZ, R0, 0x4, RZ, 0xc0, !PT ;  /* 0x0000000400ff7812 */ /* 0x000fe2000782c0ff */
[----:B------:R-:W-:Y:S01]  /*23e0*/  IMAD.U32 R8, RZ, RZ, UR12 ;  /* 0x0000000cff087e24 */ /* 0x000fe2000f8e00ff */
[----:B------:R-:W-:Y:S01]  /*23f0*/  SEL R0, R220, 0xffffffe0, !P2 ;  /* 0xffffffe0dc007807 */ /* 0x000fe20005000000 */
[----:B-1----:R-:W-:Y:S01]  /*2400*/  IMAD.U32 R10, RZ, RZ, UR12 ;  /* 0x0000000cff0a7e24 */ /* 0x002fe2000f8e00ff */
[----:B------:R-:W-:Y:S01]  /*2410*/  ISETP.LT.OR P2, PT, R2, 0x1, !P4 ;  /* 0x000000010200780c */ /* 0x000fe20006741670 */
[----:B------:R-:W-:Y:S01]  /*2420*/  IMAD.WIDE.U32 R8, R8, c[0x0][0x270], R24 ;  /* 0x00009c0008087a25 */ /* 0x000fe200078e0018 */
[C---:B------:R-:W-:Y:S01]  /*2430*/  ISETP.LT.OR P6, PT, R2.reuse, 0x1, !P3 ;  /* 0x000000010200780c */ /* 0x040fe20005fc1670 */
[----:B------:R-:W-:Y:S01]  /*2440*/  USHF.L.U64.HI UR7, UR6, UR4, UR7 ;  /* 0x0000000406077299 */ /* 0x000fe20008010207 */
[----:B------:R-:W-:Y:S01]  /*2450*/  ISETP.LT.OR P4, PT, R2, 0x21, !P4 ;  /* 0x000000210200780c */ /* 0x000fe20006781670 */
[----:B------:R-:W-:Y:S01]  /*2460*/  IMAD.IADD R225, R224, 0x1, R0 ;  /* 0x00000001e0e17824 */ /* 0x000fe200078e0200 */
[----:B------:R-:W-:Y:S01]  /*2470*/  ISETP.LT.OR P3, PT, R2, 0x21, !P3 ;  /* 0x000000210200780c */ /* 0x000fe20005f61670 */
[----:B------:R-:W-:Y:S01]  /*2480*/  IMAD.WIDE.U32 R10, R10, c[0x0][0x288], R24 ;  /* 0x0000a2000a0a7a25 */ /* 0x000fe200078e0018 */
[----:B------:R-:W-:Y:S01]  /*2490*/  USHF.L.U32 UR6, UR6, 0x5, URZ ;  /* 0x0000000506067899 */ /* 0x000fe2000800063f */
[----:B------:R-:W-:Y:S01]  /*24a0*/  IADD3 R3, R9, UR20, RZ ;  /* 0x0000001409037c10 */ /* 0x000fe2000fffe0ff */
[----:B------:R-:W-:Y:S01]  /*24b0*/  CS2R R46, SRZ ;  /* 0x00000000002e7805 */ /* 0x000fe2000001ff00 */
[----:B------:R-:W-:Y:S01]  /*24c0*/  IMAD.IADD R226, R222, 0x1, R225 ;  /* 0x00000001dee27824 */ /* 0x000fe200078e02e1 */
[----:B------:R-:W-:Y:S01]  /*24d0*/  IADD3 R9, R11, UR5, RZ ;  /* 0x000000050b097c10 */ /* 0x000fe2000fffe0ff */
[----:B------:R-:W-:Y:S01]  /*24e0*/  ULDC.64 UR4, c[0x0][0x238] ;  /* 0x00008e0000047ab9 */ /* 0x000fe20000000a00 */
[----:B------:R-:W-:Y:S01]  /*24f0*/  IMAD R0, R19, c[0x0][0x278], RZ ;  /* 0x00009e0013007a24 */ /* 0x000fe200078e02ff */
[----:B------:R-:W-:Y:S01]  /*2500*/  UIMAD UR4, UR16, UR4, URZ ;  /* 0x00000004100472a4 */ /* 0x000fe2000f8e023f */
[----:B------:R-:W-:Y:S01]  /*2510*/  LOP3.LUT R17, R17, 0x10, R229, 0xf8, !PT ;  /* 0x0000001011117812 */ /* 0x000fe200078ef8e5 */
[----:B------:R-:W-:Y:S01]  /*2520*/  CS2R R44, SRZ ;  /* 0x00000000002c7805 */ /* 0x000fe2000001ff00 */
[----:B------:R-:W-:Y:S01]  /*2530*/  IMAD R0, R23, c[0x0][0x27c], R0 ;  /* 0x00009f0017007a24 */ /* 0x000fe200078e0200 */
[----:B------:R1:W2:Y:S01]  /*2540*/  LDSM.16.M88.4 R148, [R224+0x6080] ;  /* 0x00608000e094783b */ /* 0x0002a20000000200 */
[----:B------:R-:W-:Y:S01]  /*2550*/  UIMAD UR5, UR12, UR5, UR4 ;  /* 0x000000050c0572a4 */ /* 0x000fe2000f8e0204 */
[----:B------:R-:W-:Y:S01]  /*2560*/  SEL R234, RZ, 0xffffffff, P0 ;  /* 0xffffffffffea7807 */ /* 0x000fe20000000000 */
[----:B------:R-:W-:Y:S01]  /*2570*/  USHF.R.S32.HI UR4, URZ, 0x1f, UR19 ;  /* 0x0000001f3f047899 */ /* 0x000fe20008011413 */
[----:B------:R1:W3:Y:S01]  /*2580*/  LDSM.16.M88.4 R152, [R225+0x6080] ;  /* 0x00608000e198783b */ /* 0x0002e20000000200 */
[----:B------:R-:W-:Y:S01]  /*2590*/  ISETP.GE.AND P0, PT, R30, c[0x0][0x1fc], PT ;  /* 0x00007f001e007a0c */ /* 0x000fe20003f06270 */
[----:B------:R-:W-:Y:S01]  /*25a0*/  CS2R R42, SRZ ;  /* 0x00000000002a7805 */ /* 0x000fe2000001ff00 */
[----:B------:R-:W-:Y:S01]  /*25b0*/  IMAD.SHL.U32 R234, R234, 0x2, RZ ;  /* 0x00000002eaea7824 */ /* 0x000fe200078e00ff */
[----:B------:R1:W4:Y:S01]  /*25c0*/  LDSM.16.M88.4 R156, [R227+0x6080] ;  /* 0x00608000e39c783b */ /* 0x0003220000000200 */
[----:B------:R-:W-:Y:S01]  /*25d0*/  CS2R R40, SRZ ;  /* 0x0000000000287805 */ /* 0x000fe2000001ff00 */
[----:B------:R-:W-:-:S02]  /*25e0*/  CS2R R38, SRZ ;  /* 0x0000000000267805 */ /* 0x000fc4000001ff00 */
[----:B------:R1:W1:Y:S01]  /*25f0*/  LDSM.16.M88.4 R168, [R224+0x8080] ;  /* 0x00808000e0a8783b */ /* 0x0002620000000200 */
[----:B------:R-:W-:-:S03]  /*2600*/  LOP3.LUT R234, R234, 0x2, R18, 0xe2, !PT ;  /* 0x00000002eaea7812 */ /* 0x000fc600078ee212 */
        /* <DEDUP_REMOVED lines=16> */
[----:B------:R-:W-:Y:S01]  /*2710*/  IMAD.MOV.U32 R2, RZ, RZ, R8 ;  /* 0x000000ffff027224 */ /* 0x000fe200078e0008 */
[C---:B------:R-:W-:Y:S01]  /*2720*/  ISETP.GE.AND P6, PT, R16.reuse, c[0x0][0x1fc], PT ;  /* 0x00007f0010007a0c */ /* 0x040fe20003fc6270 */
[----:B------:R-:W-:Y:S02]  /*2730*/  IMAD.MOV.U32 R8, RZ, RZ, R10 ;  /* 0x000000ffff087224 */ /* 0x000fe400078e000a */
[----:B------:R-:W-:Y:S01]  /*2740*/  IMAD.U32 R10, RZ, RZ, UR6 ;  /* 0x00000006ff0a7e24 */ /* 0x000fe2000f8e00ff */
[----:B------:R-:W-:Y:S01]  /*2750*/  SEL R22, RZ, 0x1, P6 ;  /* 0x00000001ff167807 */ /* 0x000fe20003000000 */
[----:B------:R-:W-:Y:S01]  /*2760*/  IMAD.WIDE.U32 R246, R23, c[0x0][0x278], R2 ;  /* 0x00009e0017f67a25 */ /* 0x000fe200078e0002 */
[----:B------:R-:W-:Y:S02]  /*2770*/  IADD3 R3, R13, UR5, RZ ;  /* 0x000000050d037c10 */ /* 0x000fe4000fffe0ff */
[----:B------:R5:W-:Y:S01]  /*2780*/  LDGSTS.E.BYPASS.LTC128B.128 [R228+0xa080], [R4.64+0x100], !P2 ;  /* 0x0a08010004e47fae */ /* 0x000be2000d101d4e */
[----:B------:R-:W-:Y:S01]  /*2790*/  IMAD.IADD R249, R247, 0x1, R0 ;  /* 0x00000001f7f97824 */ /* 0x000fe200078e0200 */
[----:B------:R-:W-:Y:S01]  /*27a0*/  ISETP.GE.AND P2, PT, R16, c[0x0][0x1fc], PT ;  /* 0x00007f0010007a0c */ /* 0x000fe20003f46270 */
[----:B------:R-:W-:Y:S01]  /*27b0*/  IMAD.MOV.U32 R2, RZ, RZ, R12 ;  /* 0x000000ffff027224 */ /* 0x000fe200078e000c */
[----:B------:R1:W-:Y:S01]  /*27c0*/  LDGSTS.E.BYPASS.LTC128B.128 [R228+0x7080], [R6.64], !P4 ;  /* 0x0708000006e47fae */ /* 0x0003e2000e101d4e */
[----:B------:R-:W-:Y:S01]  /*27d0*/  ISETP.GE.AND P6, PT, R27, c[0x0][0x1fc], PT ;  /* 0x00007f001b007a0c */ /* 0x000fe20003fc6270 */
[----:B------:R-:W-:-:S02]  /*27e0*/  IMAD.WIDE.U32 R244, R23, c[0x0][0x290], R8 ;  /* 0x0000a40017f47a25 */ /* 0x000fc400078e0008 */
[----:B------:R1:W-:Y:S01]  /*27f0*/  LDGSTS.E.BYPASS.LTC128B.128 [R228+0x9080], [R6.64+0x80], !P3 ;  /* 0x0908008006e47fae */ /* 0x0003e2000d901d4e */
[----:B------:R-:W-:Y:S01]  /*2800*/  ISETP.GT.AND P3, PT, R132, 0xf, PT ;  /* 0x0000000f8400780c */ /* 0x000fe20003f64270 */
[----:B------:R-:W-:Y:S02]  /*2810*/  IMAD.WIDE.U32 R250, R23, c[0x0][0x240], R2 ;  /* 0x0000900017fa7a25 */ /* 0x000fe400078e0002 */
[----:B------:R1:W-:Y:S02]  /*2820*/  LDGSTS.E.BYPASS.LTC128B.128 [R228+0xb080], [R6.64+0x100], !P1 ;  /* 0x0b08010006e47fae */ /* 0x0003e4000c901d4e */
[----:B------:R-:W-:-:S05]  /*2830*/  IMAD.SHL.U32 R9, R26, 0x20, RZ ;  /* 0x000000201a097824 */ /* 0x000fca00078e00ff */
[----:B------:R-:W-:-:S03]  /*2840*/  LOP3.LUT R12, R31, 0x20, R9, 0xf8, !PT ;  /* 0x000000201f0c7812 */ /* 0x000fc600078ef809 */
[----:B------:R-:W-:Y:S01]  /*2850*/  @!P3 IADD3 R0, P4, R246, UR19, RZ ;  /* 0x00000013f600bc10 */ /* 0x000fe2000ff9e0ff */
[----:B------:R-:W-:Y:S01]  /*2860*/  @!P3 IMAD.SHL.U32 R16, R132, 0x10, RZ ;  /* 0x000000108410b824 */ /* 0x000fe200078e00ff */
[----:B-----5:R-:W-:-:S04]  /*2870*/  SHF.R.S32.HI R4, RZ, 0x1f, R21 ;  /* 0x0000001fff047819 */ /* 0x020fc80000011415 */
[----:B------:R-:W-:-:S04]  /*2880*/  LEA.HI R4, R4, R21, RZ, 0x2 ;  /* 0x0000001504047211 */ /* 0x000fc800078f10ff */
[----:B------:R-:W-:Y:S02]  /*2890*/  LOP3.LUT R5, R4, 0x1ffffffc, RZ, 0xc0, !PT ;  /* 0x1ffffffc04057812 */ /* 0x000fe400078ec0ff */
[----:B------:R-:W-:Y:S01]  /*28a0*/  LEA R4, P1, R10, R14, 0x1 ;  /* 0x0000000e0a047211 */ /* 0x000fe200078208ff */
[----:B-1----:R-:W-:Y:S02]  /*28b0*/  IMAD.U32 R7, RZ, RZ, UR6 ;  /* 0x00000006ff077e24 */ /* 0x002fe4000f8e00ff */
[----:B------:R-:W-:Y:S02]  /*28c0*/  IMAD.U32 R6, RZ, RZ, UR7 ;  /* 0x00000007ff067e24 */ /* 0x000fe4000f8e00ff */
[----:B------:R-:W-:-:S03]  /*28d0*/  IMAD.IADD R21, R21, 0x1, -R5 ;  /* 0x0000000115157824 */ /* 0x000fc600078e0a05 */
[----:B------:R-:W-:Y:S02]  /*28e0*/  LEA.HI.X R5, R7, R15, R6, 0x1, P1 ;  /* 0x0000000f07057211 */ /* 0x000fe400008f0c06 */
[----:B------:R-:W-:Y:S02]  /*28f0*/  @!P3 IADD3.X R6, R249, UR4, RZ, P4, !PT ;  /* 0x00000004f906bc10 */ /* 0x000fe4000a7fe4ff */
[----:B------:R-:W-:Y:S02]  /*2900*/  @!P3 LEA R10, P4, R0, c[0x0][0x258], 0x2 ;  /* 0x00009600000aba11 */ /* 0x000fe400078810ff */
[----:B------:R-:W-:Y:S02]  /*2910*/  ISETP.GE.AND P1, PT, R30, c[0x0][0x1fc], PT ;  /* 0x00007f001e007a0c */ /* 0x000fe40003f26270 */
[----:B------:R-:W-:Y:S01]  /*2920*/  @!P3 LEA.HI.X R11, R0, c[0x0][0x25c], R6, 0x2, P4 ;  /* 0x00009700000bba11 */ /* 0x000fe200020f1406 */
[C---:B------:R-:W-:Y:S01]  /*2930*/  IMAD R0, R19.reuse, c[0x0][0x290], RZ ;  /* 0x0000a40013007a24 */ /* 0x040fe200078e02ff */
[----:B------:R-:W-:Y:S01]  /*2940*/  LOP3.LUT R6, R36, 0xffffffe0, RZ, 0xc0, !PT ;  /* 0xffffffe024067812 */ /* 0x000fe200078ec0ff */
[----:B------:R-:W-:Y:S01]  /*2950*/  IMAD R19, R19, c[0x0][0x240], RZ ;  /* 0x0000900013137a24 */ /* 0x000fe200078e02ff */
[----:B------:R-:W-:Y:S01]  /*2960*/  SEL R233, RZ, 0xffffffff, P1 ;  /* 0xffffffffffe97807 */ /* 0x000fe20000800000 */
[----:B------:R-:W-:Y:S01]  /*2970*/  IMAD R13, R23, c[0x0][0x294], R0 ;  /* 0x0000a500170d7a24 */ /* 0x000fe200078e0200 */
[----:B------:R-:W-:Y:S01]  /*2980*/  LOP3.LUT R7, R35, 0xfffffff0, RZ, 0xc0, !PT ;  /* 0xfffffff023077812 */ /* 0x000fe200078ec0ff */
[C---:B------:R-:W-:Y:S01]  /*2990*/  IMAD.IADD R6, R132.reuse, 0x1, -R6 ;  /* 0x0000000184067824 */ /* 0x040fe200078e0a06 */
[----:B------:R-:W-:Y:S01]  /*29a0*/  ISETP.GE.AND P4, PT, R27, c[0x0][0x1fc], PT ;  /* 0x00007f001b007a0c */ /* 0x000fe20003f86270 */
[----:B------:R1:W-:Y:S01]  /*29b0*/  @!P3 LDGSTS.E.BYPASS.LTC128B.128 [R16+0x12080], [R10.64] ;  /* 0x120800000a10bfae */ /* 0x0003e2000b901d4e */
[----:B------:R-:W-:Y:S01]  /*29c0*/  IMAD.SHL.U32 R233, R233, 0x2, RZ ;  /* 0x00000002e9e97824 */ /* 0x000fe200078e00ff */
[----:B------:R-:W-:Y:S01]  /*29d0*/  CS2R R36, SRZ ;  /* 0x0000000000247805 */ /* 0x000fe2000001ff00 */
[----:B------:R-:W-:Y:S01]  /*29e0*/  SHF.R.S32.HI R0, RZ, 0x1f, R6 ;  /* 0x0000001fff007819 */ /* 0x000fe20000011406 */
[----:B------:R-:W-:Y:S01]  /*29f0*/  IMAD.IADD R7, R132, 0x1, -R7 ;  /* 0x0000000184077824 */ /* 0x000fe200078e0a07 */
[----:B------:R-:W0:Y:S01]  /*2a00*/  LDGDEPBAR ;  /* 0x00000000000079af */ /* 0x000e220000000000 */
[----:B------:R-:W-:Y:S01]  /*2a10*/  LOP3.LUT R233, R233, 0x2, R22, 0xe2, !PT ;  /* 0x00000002e9e97812 */ /* 0x000fe200078ee216 */
[----:B------:R-:W-:Y:S01]  /*2a20*/  IMAD.IADD R248, R245, 0x1, R13 ;  /* 0x00000001f5f87824 */ /* 0x000fe200078e020d */
[----:B------:R-:W-:Y:S01]  /*2a30*/  LEA.HI R2, R0, R6, RZ, 0x2 ;  /* 0x0000000600027211 */ /* 0x000fe200078f10ff */
[----:B------:R-:W-:Y:S01]  /*2a40*/  IMAD R19, R23, c[0x0][0x244], R19 ;  /* 0x0000910017137a24 */ /* 0x000fe200078e0213 */
[----:B------:R-:W-:-:S02]  /*2a50*/  IADD3 R0, -R20, UR11, -R242 ;  /* 0x0000000b14007c10 */ /* 0x000fc4000fffe9f2 */
[----:B------:R-:W-:Y:S01]  /*2a60*/  LEA.HI.SX32 R229, R2, R229, 0x1e ;  /* 0x000000e502e57211 */ /* 0x000fe200078ff2ff */
[----:B------:R-:W-:Y:S01]  /*2a70*/  IMAD.IADD R252, R251, 0x1, R19 ;  /* 0x00000001fbfc7824 */ /* 0x000fe200078e0213 */
[----:B------:R-:W-:Y:S02]  /*2a80*/  ISETP.LT.OR P1, PT, R0, 0x1, P2 ;  /* 0x000000010000780c */ /* 0x000fe40001721670 */
[----:B------:R-:W-:Y:S02]  /*2a90*/  LOP3.LUT R2, R2, 0x7ffffffc, RZ, 0xc0, !PT ;  /* 0x7ffffffc02027812 */ /* 0x000fe400078ec0ff */
[----:B------:R-:W-:Y:S02]  /*2aa0*/  SHF.R.S32.HI R3, RZ, 0x1f, R7 ;  /* 0x0000001fff037819 */ /* 0x000fe40000011407 */
[----:B------:R-:W-:Y:S01]  /*2ab0*/  ISETP.LT.OR P2, PT, R0, 0x21, P2 ;  /* 0x000000210000780c */ /* 0x000fe20001741670 */
[----:B------:R-:W-:Y:S01]  /*2ac0*/  IMAD.IADD R2, R6, 0x1, -R2 ;  /* 0x0000000106027824 */ /* 0x000fe200078e0a02 */
[----:B------:R-:W-:-:S02]  /*2ad0*/  SEL R6, RZ, 0x4, P4 ;  /* 0x00000004ff067807 */ /* 0x000fc40002000000 */
[C---:B------:R-:W-:Y:S01]  /*2ae0*/  ISETP.LT.OR P4, PT, R0.reuse, 0x1, P0 ;  /* 0x000000010000780c */ /* 0x040fe20000781670 */
[----:B------:R-:W-:Y:S01]  /*2af0*/  IMAD R21, R21, 0x4, R2 ;  /* 0x0000000415157824 */ /* 0x000fe200078e0202 */
[----:B------:R-:W-:Y:S01]  /*2b00*/  LEA.HI R3, R3, R7, RZ, 0x3 ;  /* 0x0000000703037211 */ /* 0x000fe200078f18ff */
[----:B------:R1:W-:Y:S01]  /*2b10*/  LDGSTS.E.BYPASS.LTC128B.128 [R228+0xc080], [R14.64], !P1 ;  /* 0x0c0800000ee47fae */ /* 0x0003e2000c901d4e */
[C---:B------:R-:W-:Y:S01]  /*2b20*/  ISETP.LT.OR P1, PT, R0.reuse, 0x1, P6 ;  /* 0x000000010000780c */ /* 0x040fe20003721670 */
[----:B------:R-:W-:Y:S01]  /*2b30*/  IMAD.SHL.U32 R243, R21, 0x2, RZ ;  /* 0x0000000215f37824 */ /* 0x000fe200078e00ff */
[----:B------:R-:W-:Y:S02]  /*2b40*/  LOP3.LUT R8, R3, 0xfffffff8, RZ, 0xc0, !PT ;  /* 0xfffffff803087812 */ /* 0x000fe400078ec0ff */
[C---:B------:R-:W-:Y:S02]  /*2b50*/  ISETP.LT.OR P0, PT, R0.reuse, 0x21, P0 ;  /* 0x000000210000780c */ /* 0x040fe40000701670 */
[----:B------:R-:W-:Y:S01]  /*2b60*/  ISETP.LT.OR P6, PT, R0, 0x21, P6 ;  /* 0x000000210000780c */ /* 0x000fe200037c1670 */
[----:B------:R-:W-:Y:S01]  /*2b70*/  IMAD.IADD R7, R7, 0x1, -R8 ;  /* 0x0000000107077824 */ /* 0x000fe200078e0a08 */
[----:B------:R-:W-:Y:S01]  /*2b80*/  LOP3.LUT R0, R17, 0x8, R33, 0xf8, !PT ;  /* 0x0000000811007812 */ /* 0x000fe200078ef821 */
[----:B------:R1:W-:Y:S01]  /*2b90*/  LDGSTS.E.BYPASS.LTC128B.128 [R228+0xe080], [R14.64+0x80], !P4 ;  /* 0x0e0800800ee47fae */ /* 0x0003e2000e101d4e */
[----:B------:R-:W-:Y:S01]  /*2ba0*/  LOP3.LUT R233, R233, R6, RZ, 0xfc, !PT ;  /* 0x00000006e9e97212 */ /* 0x000fe200078efcff */
[----:B------:R-:W-:Y:S01]  /*2bb0*/  IMAD.SHL.U32 R6, R26, 0x8, RZ ;  /* 0x000000081a067824 */ /* 0x000fe200078e00ff */
[----:B------:R-:W-:Y:S01]  /*2bc0*/  LOP3.LUT R223, R0, R223, RZ, 0x3c, !PT ;  /* 0x000000df00df7212 */ /* 0x000fe200078e3cff */
[----:B------:R1:W-:Y:S01]  /*2bd0*/  LDGSTS.E.BYPASS.LTC128B.128 [R228+0x10080], [R14.64+0x100], !P1 ;  /* 0x100801000ee47fae */ /* 0x0003e2000c901d4e */
[----:B------:R-:W-:Y:S01]  /*2be0*/  IMAD.SHL.U32 R0, R7, 0x40, RZ ;  /* 0x0000004007007824 */ /* 0x000fe200078e00ff */
[----:B------:R-:W-:Y:S01]  /*2bf0*/  ISETP.GE.AND P1, PT, R132, 0x10, PT ;  /* 0x000000108400780c */ /* 0x000fe20003f26270 */
[----:B------:R-:W-:Y:S01]  /*2c00*/  IMAD.SHL.U32 R8, R3, 0x40, RZ ;  /* 0x0000004003087824 */ /* 0x000fe200078e00ff */
[----:B------:R1:W-:Y:S01]  /*2c10*/  LDGSTS.E.BYPASS.LTC128B.128 [R228+0xd080], [R4.64], !P2 ;  /* 0x0d08000004e47fae */ /* 0x0003e2000d101d4e */
[----:B------:R-:W-:Y:S01]  /*2c20*/  LOP3.LUT P4, RZ, R7, 0x4, RZ, 0xc0, !PT ;  /* 0x0000000407ff7812 */ /* 0x000fe2000788c0ff */
[----:B------:R-:W-:Y:S01]  /*2c30*/  IMAD R223, R26, 0x200, R223 ;  /* 0x000002001adf7824 */ /* 0x000fe200078e02df */
[----:B------:R-:W-:Y:S01]  /*2c40*/  LOP3.LUT R0, R0, 0x1c0, RZ, 0xc0, !PT ;  /* 0x000001c000007812 */ /* 0x000fe200078ec0ff */
[----:B------:R1:W-:Y:S01]  /*2c50*/  LDGSTS.E.BYPASS.LTC128B.128 [R228+0xf080], [R4.64+0x80], !P0 ;  /* 0x0f08008004e47fae */ /* 0x0003e2000c101d4e */
[----:B------:R-:W-:Y:S01]  /*2c60*/  IADD3 R2, P0, R244, UR19, RZ ;  /* 0x00000013f4027c10 */ /* 0x000fe2000ff1e0ff */
[----:B------:R-:W-:Y:S01]  /*2c70*/  IMAD R222, R223, 0x2, R222 ;  /* 0x00000002dfde7824 */ /* 0x000fe200078e02de */
[----:B------:R-:W-:Y:S01]  /*2c80*/  LOP3.LUT P2, RZ, R7, 0x2, RZ, 0xc0, !PT ;  /* 0x0000000207ff7812 */ /* 0x000fe2000784c0ff */
[----:B------:R1:W-:Y:S01]  /*2c90*/  LDGSTS.E.BYPASS.LTC128B.128 [R228+0x11080], [R4.64+0x100], !P6 ;  /* 0x1108010004e47fae */ /* 0x0003e2000f101d4e */
[----:B------:R-:W-:Y:S01]  /*2ca0*/  LOP3.LUT R9, R0, 0x8, R6, 0xf8, !PT ;  /* 0x0000000800097812 */ /* 0x000fe200078ef806 */
[----:B------:R-:W-:Y:S01]  /*2cb0*/  IMAD.SHL.U32 R223, R223, 0x2, RZ ;  /* 0x00000002dfdf7824 */ /* 0x000fe200078e00ff */
[----:B------:R-:W-:-:S02]  /*2cc0*/  SHF.R.U32.HI R3, RZ, 0x3, R0 ;  /* 0x00000003ff037819 */ /* 0x000fc40000011600 */
[----:B------:R-:W-:Y:S02]  /*2cd0*/  IADD3.X R7, R248, UR4, RZ, P0, !PT ;  /* 0x00000004f8077c10 */ /* 0x000fe400087fe4ff */
[----:B------:R-:W-:Y:S02]  /*2ce0*/  LEA R6, P0, R2, c[0x0][0x280], 0x2 ;  /* 0x0000a00002067a11 */ /* 0x000fe400078010ff */
[----:B------:R-:W-:Y:S02]  /*2cf0*/  LOP3.LUT R9, R9, R3, RZ, 0x3c, !PT ;  /* 0x0000000309097212 */ /* 0x000fe400078e3cff */
[----:B------:R-:W-:Y:S01]  /*2d00*/  LOP3.LUT R0, R3, R12, R0, 0x1e, !PT ;  /* 0x0000000c03007212 */ /* 0x000fe200078e1e00 */
[----:B------:R-:W-:Y:S01]  /*2d10*/  @!P1 IMAD.SHL.U32 R3, R132, 0x10, RZ ;  /* 0x0000001084039824 */ /* 0x000fe200078e00ff */
[----:B------:R-:W-:Y:S02]  /*2d20*/  LEA.HI.X R7, R2, c[0x0][0x284], R7, 0x2, P0 ;  /* 0x0000a10002077a11 */ /* 0x000fe400000f1407 */
[----:B------:R-:W-:-:S02]  /*2d30*/  LOP3.LUT R8, R8, 0xfffffe00, RZ, 0xc0, !PT ;  /* 0xfffffe0008087812 */ /* 0x000fc400078ec0ff */
[----:B------:R-:W-:Y:S01]  /*2d40*/  SEL R220, R220, 0xffffffe0, !P4 ;  /* 0xffffffe0dcdc7807 */ /* 0x000fe20006000000 */
[----:B------:R5:W-:Y:S01]  /*2d50*/  @!P1 LDGSTS.E.BYPASS.LTC128B.128 [R3+0x12180], [R6.64] ;  /* 0x1218000006039fae */ /* 0x000be2000b901d4e */
[-C--:B------:R-:W-:Y:S02]  /*2d60*/  IADD3 R2, R9, R8.reuse, R32 ;  /* 0x0000000809027210 */ /* 0x080fe40007ffe020 */
[----:B------:R-:W-:Y:S01]  /*2d70*/  LOP3.LUT R0, R0, R8, RZ, 0xfc, !PT ;  /* 0x0000000800007212 */ /* 0x000fe200078efcff */
[----:B------:R-:W0:Y:S01]  /*2d80*/  LDGDEPBAR ;  /* 0x00000000000079af */ /* 0x000e220000000000 */
[----:B------:R-:W-:Y:S01]  /*2d90*/  IMAD.MOV.U32 R8, RZ, RZ, 0x10 ;  /* 0x00000010ff087424 */ /* 0x000fe200078e00ff */
[----:B------:R-:W-:Y:S01]  /*2da0*/  IADD3 R232, -R243, UR18, RZ ;  /* 0x00000012f3e87c10 */ /* 0x000fe2000fffe1ff */
[----:B------:R-:W-:Y:S02]  /*2db0*/  IMAD.SHL.U32 R2, R2, 0x2, RZ ;  /* 0x0000000202027824 */ /* 0x000fe400078e00ff */
[----:B------:R-:W-:-:S02]  /*2dc0*/  IMAD.SHL.U32 R0, R0, 0x2, RZ ;  /* 0x0000000200007824 */ /* 0x000fc400078e00ff */
[----:B------:R-:W-:Y:S01]  /*2dd0*/  IMAD R221, R220, 0x2, R2 ;  /* 0x00000002dcdd7824 */ /* 0x000fe200078e0202 */
[----:B-----5:R-:W-:-:S05]  /*2de0*/  SEL R3, R8, 0xfffffff0, !P2 ;  /* 0xfffffff008037807 */ /* 0x020fca0005000000 */
[----:B------:R-:W-:-:S04]  /*2df0*/  IMAD R3, R3, 0x2, R2 ;  /* 0x0000000203037824 */ /* 0x000fc800078e0202 */
[----:B-1234-:R-:W-:Y:S02]  /*2e00*/  IMAD R220, R220, 0x2, R3 ;  /* 0x00000002dcdc7824 */ /* 0x01efe400078e0203 */
.L_x_622:
        /* <DEDUP_REMOVED lines=503> */
.L_x_620:
        /* <DEDUP_REMOVED lines=118> */
.L_x_621:
        /* <DEDUP_REMOVED lines=166> */
.L_x_619:
[----:B------:R-:W-:Y:S05]  /*5f40*/  @P2 EXIT ;  /* 0x000000000000294d */ /* 0x000fea0003800000 */
[----:B-1----:R-:W2:Y:S01]  /*5f50*/  LDL.LU R7, [R1] ;  /* 0x0000000001077983 */ /* 0x002ea20000300800 */
[----:B------:R-:W-:Y:S01]  /*5f60*/  ISETP.NE.U32.AND P2, PT, RZ, c[0x0][0x360], PT ;  /* 0x0000d800ff007a0c */ /* 0x000fe20003f45070 */
[----:B------:R-:W-:-:S03]  /*5f70*/  ULDC.64 UR4, c[0x0][0x338] ;  /* 0x0000ce0000047ab9 */ /* 0x000fc60000000a00 */
[----:B------:R-:W-:-:S13]  /*5f80*/  ISETP.NE.AND.EX P2, PT, RZ, c[0x0][0x364], PT, P2 ;  /* 0x0000d900ff007a0c */ /* 0x000fda0003f45320 */
[----:B------:R-:W-:-:S04]  /*5f90*/  @P2 IMAD.MOV.U32 R2, RZ, RZ, 0x4 ;  /* 0x00000004ff022424 */ /* 0x000fc800078e00ff */
[----:B--2---:R-:W-:-:S05]  /*5fa0*/  @P2 IMAD.WIDE R2, R7, R2, c[0x0][0x360] ;  /* 0x0000d80007022625 */ /* 0x004fca00078e0202 */
[----:B------:R-:W2:Y:S01]  /*5fb0*/  @P2 LDG.E R0, [R2.64] ;  /* 0x0000000e02002981 */ /* 0x000ea2000c1e1900 */
[----:B------:R-:W-:Y:S01]  /*5fc0*/  UISETP.NE.AND UP0, UPT, UR4, 0x1, UPT ;  /* 0x000000010400788c */ /* 0x000fe2000bf05270 */
[----:B------:R-:W-:Y:S01]  /*5fd0*/  SHF.R.S32.HI R6, RZ, 0x1f, R7 ;  /* 0x0000001fff067819 */ /* 0x000fe20000011407 */
[----:B------:R-:W-:Y:S01]  /*5fe0*/  UIMAD.WIDE.U32 UR6, UR12, UR5, URZ ;  /* 0x000000050c0672a5 */ /* 0x000fe2000f8e003f */
[----:B------:R-:W1:Y:S01]  /*5ff0*/  S2R R4, SR_TID.X ;  /* 0x0000000000047919 */ /* 0x000e620000002100 */
[----:B------:R-:W-:Y:S02]  /*6000*/  ULDC UR4, c[0x0][0x340] ;  /* 0x0000d00000047ab9 */ /* 0x000fe40000000800 */
[----:B------:R-:W-:-:S04]  /*6010*/  UIMAD UR13, UR13, 0x3000, URZ ;  /* 0x000030000d0d78a4 */ /* 0x000fc8000f8e023f */
[----:B------:R-:W-:Y:S02]  /*6020*/  USHF.R.S32.HI UR6, URZ, 0x1f, UR13 ;  /* 0x0000001f3f067899 */ /* 0x000fe4000801140d */
[----:B------:R-:W-:Y:S02]  /*6030*/  @UP0 UMOV UR5, UR7 ;  /* 0x0000000700050c82 */ /* 0x000fe40008000000 */
[----:B------:R-:W-:-:S03]  /*6040*/  @UP0 USHF.R.U32.HI UR12, URZ, UR4, UR5 ;  /* 0x000000043f0c0299 */ /* 0x000fc60008011605 */
[----:B------:R-:W-:Y:S02]  /*6050*/  ULDC.64 UR4, c[0x0][0x328] ;  /* 0x0000ca0000047ab9 */ /* 0x000fe40000000a00 */
[----:B------:R-:W-:-:S04]  /*6060*/  USHF.R.S32.HI UR7, URZ, 0x1f, UR12 ;  /* 0x0000001f3f077899 */ /* 0x000fc8000801140c */
[----:B------:R-:W-:-:S04]  /*6070*/  UIMAD UR4, UR7, UR4, URZ ;  /* 0x00000004070472a4 */ /* 0x000fc8000f8e023f */
[----:B------:R-:W-:-:S03]  /*6080*/  UIMAD UR8, UR12, UR5, UR4 ;  /* 0x000000050c0872a4 */ /* 0x000fc6000f8e0204 */
[----:B------:R-:W-:Y:S02]  /*6090*/  ULDC.64 UR4, c[0x0][0x300] ;  /* 0x0000c00000047ab9 */ /* 0x000fe40000000a00 */
[----:B------:R-:W-:-:S04]  /*60a0*/  UIMAD UR4, UR7, UR4, URZ ;  /* 0x00000004070472a4 */ /* 0x000fc8000f8e023f */
[----:B------:R-:W-:Y:S01]  /*60b0*/  UIMAD UR4, UR12, UR5, UR4 ;  /* 0x000000050c0472a4 */ /* 0x000fe2000f8e0204 */
[----:B------:R-:W-:Y:S01]  /*60c0*/  BAR.SYNC.DEFER_BLOCKING 0x1, 0x100 ;  /* 0x0044000000007b1d */ /* 0x000fe20000010000 */
[----:B--2---:R-:W-:-:S05]  /*60d0*/  @P2 IMAD R0, R7, 0x40, R0 ;  /* 0x0000004007002824 */ /* 0x004fca00078e0200 */
[----:B------:R-:W-:-:S04]  /*60e0*/  @P2 SHF.R.S32.HI R2, RZ, 0x1f, R0 ;  /* 0x0000001fff022819 */ /* 0x000fc80000011400 */
[----:B------:R-:W-:Y:S02]  /*60f0*/  @P2 LEA.HI R2, R2, R0, RZ, 0x6 ;  /* 0x0000000002022211 */ /* 0x000fe400078f30ff */
[----:B-1----:R-:W-:Y:S02]  /*6100*/  SHF.R.S32.HI R0, RZ, 0x1f, R4 ;  /* 0x0000001fff007819 */ /* 0x002fe40000011404 */
[----:B------:R-:W-:-:S05]  /*6110*/  @P2 SHF.R.S32.HI R2, RZ, 0x6, R2 ;  /* 0x00000006ff022819 */ /* 0x000fca0000011402 */
[----:B------:R-:W-:-:S05]  /*6120*/  @P2 IMAD R2, R2, 0x3000, RZ ;  /* 0x0000300002022824 */ /* 0x000fca00078e02ff */
[----:B------:R-:W-:Y:S02]  /*6130*/  @P2 SHF.R.S32.HI R3, RZ, 0x1f, R2 ;  /* 0x0000001fff032819 */ /* 0x000fe40000011402 */
[----:B------:R-:W-:-:S06]  /*6140*/  @!P2 CS2R R2, SRZ ;  /* 0x000000000002a805 */ /* 0x000fcc000001ff00 */
[----:B------:R-:W-:Y:S01]  /*6150*/  IADD3 R2, P1, P0, R2, UR13, R4 ;  /* 0x0000000d02027c10 */ /* 0x000fe2000f83e004 */
[----:B------:R-:W-:-:S03]  /*6160*/  IMAD.U32 R4, RZ, RZ, UR12 ;  /* 0x0000000cff047e24 */ /* 0x000fc6000f8e00ff */
[----:B------:R-:W-:Y:S01]  /*6170*/  IADD3.X R3, R3, UR6, R0, P1, P0 ;  /* 0x0000000603037c10 */ /* 0x000fe20008fe0400 */
[----:B------:R-:W-:-:S04]  /*6180*/  IMAD.U32 R0, RZ, RZ, UR12 ;  /* 0x0000000cff007e24 */ /* 0x000fc8000f8e00ff */
[----:B------:R-:W-:-:S04]  /*6190*/  IMAD.WIDE.U32 R4, R4, c[0x0][0x328], R2 ;  /* 0x0000ca0004047a25 */ /* 0x000fc800078e0002 */
[----:B------:R-:W-:Y:S01]  /*61a0*/  IMAD.WIDE.U32 R2, R0, c[0x0][0x300], R2 ;  /* 0x0000c00000027a25 */ /* 0x000fe200078e0002 */
[----:B------:R-:W-:Y:S02]  /*61b0*/  SEL R0, R6, RZ, !P2 ;  /* 0x000000ff06007207 */ /* 0x000fe40005000000 */
[----:B------:R-:W-:Y:S02]  /*61c0*/  IADD3 R5, R5, UR8, RZ ;  /* 0x0000000805057c10 */ /* 0x000fe4000fffe0ff */
[----:B------:R-:W-:Y:S01]  /*61d0*/  SEL R6, R7, RZ, !P2 ;  /* 0x000000ff07067207 */ /* 0x000fe20005000000 */
[C---:B------:R-:W-:Y:S01]  /*61e0*/  IMAD R10, R0.reuse, c[0x0][0x330], RZ ;  /* 0x0000cc00000a7a24 */ /* 0x040fe200078e02ff */
[----:B------:R-:W-:Y:S01]  /*61f0*/  IADD3 R3, R3, UR4, RZ ;  /* 0x0000000403037c10 */ /* 0x000fe2000fffe0ff */
[----:B------:R-:W-:Y:S02]  /*6200*/  IMAD R0, R0, c[0x0][0x308], RZ ;  /* 0x0000c20000007a24 */ /* 0x000fe400078e02ff */
[----:B------:R-:W-:-:S02]  /*6210*/  IMAD R10, R6, c[0x0][0x334], R10 ;  /* 0x0000cd00060a7a24 */ /* 0x000fc400078e020a */
[----:B------:R-:W-:-:S04]  /*6220*/  IMAD.WIDE.U32 R8, R6, c[0x0][0x330], R4 ;  /* 0x0000cc0006087a25 */ /* 0x000fc800078e0004 */
[----:B------:R-:W-:Y:S01]  /*6230*/  IMAD R0, R6, c[0x0][0x30c], R0 ;  /* 0x0000c30006007a24 */ /* 0x000fe200078e0200 */
[----:B------:R-:W-:Y:S01]  /*6240*/  LEA R4, P1, R8, c[0x0][0x310], 0x2 ;  /* 0x0000c40008047a11 */ /* 0x000fe200078210ff */
[----:B------:R-:W-:-:S04]  /*6250*/  IMAD.WIDE.U32 R6, R6, c[0x0][0x308], R2 ;  /* 0x0000c20006067a25 */ /* 0x000fc800078e0002 */
[----:B------:R-:W-:Y:S01]  /*6260*/  IMAD.IADD R3, R9, 0x1, R10 ;  /* 0x0000000109037824 */ /* 0x000fe200078e020a */
[----:B------:R-:W-:Y:S01]  /*6270*/  LEA R2, P0, R6, c[0x0][0x2e8], 0x2 ;  /* 0x0000ba0006027a11 */ /* 0x000fe200078010ff */
[----:B------:R-:W-:-:S03]  /*6280*/  IMAD.IADD R0, R7, 0x1, R0 ;  /* 0x0000000107007824 */ /* 0x000fc600078e0200 */
        /* <DEDUP_REMOVED lines=99> */
.L_x_623:
        /* <DEDUP_REMOVED lines=12> */
.L_x_1398:


//--------------------- .text._ZN7cutlass13device_kernelIN5flash19enable_sm80_to_sm89INS1_16FlashAttnBwdSm80INS1_25CollectiveMainloopBwdSm80ILi1ELi1EN4cute5tupleIJNS5_1CILi64EEES8_NS7_ILi192EEEEEENS_10bfloat16_tEfNS_4arch4Sm80ELb1ELb0ELb1ELb1ELb1ELb0ELb0ELb0ELi2ELi2ELi2ELi2ELb1EEENS1_24CollectiveEpilogueBwdGQAISA_fSD_Li256ELb1ELb1EEENS1_25SingleTileBwdLPTSchedulerILb1ELi64ELb1EEEEEEEEEvNT_6ParamsE --------------------------
	.section	.text._ZN7cutlass13device_kernelIN5flash19enable_sm80_to_sm89INS1_16FlashAttnBwdSm80INS1_25CollectiveMainloopBwdSm80ILi1ELi1EN4cute5tupleIJNS5_1CILi64EEES8_NS7_ILi192EEEEEENS_10bfloat16_tEfNS_4arch4Sm80ELb1ELb0ELb1ELb1ELb1ELb0ELb0ELb0ELi2ELi2ELi2ELi2ELb1EEENS1_24CollectiveEpilogueBwdGQAISA_fSD_Li256ELb1ELb1EEENS1_25SingleTileBwdLPTSchedulerILb1ELi64ELb1EEEEEEEEEvNT_6ParamsE,"ax",@progbits
	.sectioninfo	@"SHI_REGISTERS=255"
	.align	128
.text._ZN7cutlass13device_kernelIN5flash19enable_sm80_to_sm89INS1_16FlashAttnBwdSm80INS1_25CollectiveMainloopBwdSm80ILi1ELi1EN4cute5tupleIJNS5_1CILi64EEES8_NS7_ILi192EEEEEENS_10bfloat16_tEfNS_4arch4Sm80ELb1ELb0ELb1ELb1ELb1ELb0ELb0ELb0ELi2ELi2ELi2ELi2ELb1EEENS1_24CollectiveEpilogueBwdGQAISA_fSD_Li256ELb1ELb1EEENS1_25SingleTileBwdLPTSchedulerILb1ELi64ELb1EEEEEEEEEvNT_6ParamsE:
        .type           _ZN7cutlass13device_kernelIN5flash19enable_sm80_to_sm89INS1_16FlashAttnBwdSm80INS1_25CollectiveMainloopBwdSm80ILi1ELi1EN4cute5tupleIJNS5_1CILi64EEES8_NS7_ILi192EEEEEENS_10bfloat16_tEfNS_4arch4Sm80ELb1ELb0ELb1ELb1ELb1ELb0ELb0ELb0ELi2ELi2ELi2ELi2ELb1EEENS1_24CollectiveEpilogueBwdGQAISA_fSD_Li256ELb1ELb1EEENS1_25SingleTileBwdLPTSchedulerILb1ELi64ELb1EEEEEEEEEvNT_6ParamsE,@function
        .size           _ZN7cutlass13device_kernelIN5flash19enable_sm80_to_sm89INS1_16FlashAttnBwdSm80INS1_25CollectiveMainloopBwdSm80ILi1ELi1EN4cute5tupleIJNS5_1CILi64EEES8_NS7_ILi192EEEEEENS_10bfloat16_tEfNS_4arch4Sm80ELb1ELb0ELb1ELb1ELb1ELb0ELb0ELb0ELi2ELi2ELi2ELi2ELb1EEENS1_24CollectiveEpilogueBwdGQAISA_fSD_Li256ELb1ELb1EEENS1_25SingleTileBwdLPTSchedulerILb1ELi64ELb1EEEEEEEEEvNT_6ParamsE,(.L_x_1399 - _ZN7cutlass13device_kernelIN5flash19enable_sm80_to_sm89INS1_16FlashAttnBwdSm80INS1_25CollectiveMainloopBwdSm80ILi1ELi1EN4cute5tupleIJNS5_1CILi64EEES8_NS7_ILi192EEEEEENS_10bfloat16_tEfNS_4arch4Sm80ELb1ELb0ELb1ELb1ELb1ELb0ELb0ELb0ELi2ELi2ELi2ELi2ELb1EEENS1_24CollectiveEpilogueBwdGQAISA_fSD_Li256ELb1ELb1EEENS1_25SingleTileBwdLPTSchedulerILb1ELi64ELb1EEEEEEEEEvNT_6ParamsE)
        .other          _ZN7cutlass13device_kernelIN5flash19enable_sm80_to_sm89INS1_16FlashAttnBwdSm80INS1_25CollectiveMainloopBwdSm80ILi1ELi1EN4cute5tupleIJNS5_1CILi64EEES8_NS7_ILi192EEEEEENS_10bfloat16_tEfNS_4arch4Sm80ELb1ELb0ELb1ELb1ELb1ELb0ELb0ELb0ELi2ELi2ELi2ELi2ELb1EEENS1_24CollectiveEpilogueBwdGQAISA_fSD_Li256ELb1ELb1EEENS1_25SingleTileBwdLPTSchedulerILb1ELi64ELb1EEEEEEEEEvNT_6ParamsE,@"STO_CUDA_ENTRY STV_DEFAULT"
_ZN7cutlass13device_kernelIN5flash19enable_sm80_to_sm89INS1_16FlashAttnBwdSm80INS1_25CollectiveMainloopBwdSm80ILi1ELi1EN4cute5tupleIJNS5_1CILi64EEES8_NS7_ILi192EEEEEENS_10bfloat16_tEfNS_4arch4Sm80ELb1ELb0ELb1ELb1ELb1ELb0ELb0ELb0ELi2ELi2ELi2ELi2ELb1EEENS1_24CollectiveEpilogueBwdGQAISA_fSD_Li256ELb1ELb1EEENS1_25SingleTileBwdLPTSchedulerILb1ELi64ELb1EEEEEEEEEvNT_6ParamsE:
        /* <DEDUP_REMOVED lines=29> */
.L_x_625:
[----:B------:R-:W-:Y:S02]  /*01d0*/  ULDC UR9, c[0x0][0x3b4] ;  /* 0x0000ed0000097ab9 */ /* 0x000fe40000000800 */
[----:B------:R-:W-:Y:S02]  /*01e0*/  UISETP.NE.AND UP0, UPT, UR9, 0x1, UPT ;  /* 0x000000010900788c */ /* 0x000fe4000bf05270 */
[----:B------:R-:W-:Y:S02]  /*01f0*/  ULDC.64 UR4, c[0x0][0x3b8] ;  /* 0x0000ee0000047ab9 */ /* 0x000fe40000000a00 */
[----:B------:R-:W-:Y:S02]  /*0200*/  UIMAD.WIDE.U32 UR10, UR8, UR4, URZ ;  /* 0x00000004080a72a5 */ /* 0x000fe4000f8e003f */
[----:B------:R-:W-:-:S05]  /*0210*/  UMOV UR6, UR8 ;  /* 0x0000000800067c82 */ /* 0x000fca0008000000 */
[----:B------:R-:W-:-:S04]  /*0220*/  @UP0 USHF.R.U32.HI UR6, URZ, UR5, UR11 ;  /* 0x000000053f060299 */ /* 0x000fc8000801160b */
[----:B------:R-:W-:-:S04]  /*0230*/  UIMAD UR9, UR6, UR9, URZ ;  /* 0x00000009060972a4 */ /* 0x000fc8000f8e023f */
.L_x_626:
        /* <DEDUP_REMOVED lines=22> */
.L_x_627:
        /* <DEDUP_REMOVED lines=14> */
.L_x_629:
[----:B------:R-:W-:Y:S02]  /*0480*/  ULDC UR5, c[0x0][0x3dc] ;  /* 0x0000f70000057ab9 */ /* 0x000fe40000000800 */
.L_x_628:
        /* <DEDUP_REMOVED lines=9> */
.L_x_624:
        /* <DEDUP_REMOVED lines=21> */
.L_x_631:
[----:B------:R-:W-:Y:S02]  /*0670*/  ULDC UR9, c[0x0][0x3b4] ;  /* 0x0000ed0000097ab9 */ /* 0x000fe40000000800 */
[----:B------:R-:W-:Y:S02]  /*0680*/  UISETP.NE.AND UP0, UPT, UR9, 0x1, UPT ;  /* 0x000000010900788c */ /* 0x000fe4000bf05270 */
[----:B------:R-:W-:Y:S02]  /*0690*/  ULDC.64 UR4, c[0x0][0x3b8] ;  /* 0x0000ee0000047ab9 */ /* 0x000fe40000000a00 */
[----:B------:R-:W-:Y:S02]  /*06a0*/  UIMAD.WIDE.U32 UR10, UR8, UR4, URZ ;  /* 0x00000004080a72a5 */ /* 0x000fe4000f8e003f */
[----:B------:R-:W-:-:S05]  /*06b0*/  UMOV UR6, UR8 ;  /* 0x0000000800067c82 */ /* 0x000fca0008000000 */
[----:B------:R-:W-:-:S04]  /*06c0*/  @UP0 USHF.R.U32.HI UR6, URZ, UR5, UR11 ;  /* 0x000000053f060299 */ /* 0x000fc8000801160b */
[----:B------:R-:W-:-:S04]  /*06d0*/  UIMAD UR9, UR6, UR9, URZ ;  /* 0x00000009060972a4 */ /* 0x000fc8000f8e023f */
.L_x_632:
        /* <DEDUP_REMOVED lines=22> */
.L_x_633:
        /* <DEDUP_REMOVED lines=14> */
.L_x_635:
[----:B------:R-:W-:Y:S02]  /*0920*/  ULDC UR5, c[0x0][0x3dc] ;  /* 0x0000f70000057ab9 */ /* 0x000fe40000000800 */
.L_x_634:
        /* <DEDUP_REMOVED lines=8> */
.L_x_630:
[----:B------:R-:W-:-:S13]  /*09b0*/  ISETP.LE.AND P0, PT, RZ, UR16, PT ;  /* 0x00000010ff007c0c */ /* 0x000fda000bf03270 */
[----:B------:R-:W-:Y:S05]  /*09c0*/  @!P0 EXIT ;  /* 0x000000000000894d */ /* 0x000fea0003800000 */
[----:B------:R-:W-:Y:S02]  /*09d0*/  ULDC.64 UR4, c[0x0][0x2c8] ;  /* 0x0000b20000047ab9 */ /* 0x000fe40000000a00 */
[----:B------:R-:W-:Y:S02]  /*09e0*/  UISETP.NE.U32.AND UP2, UPT, URZ, UR4, UPT ;  /* 0x000000043f00728c */ /* 0x000fe4000bf45070 */
[----:B------:R-:W-:Y:S02]  /*09f0*/  ULDC.64 UR6, c[0x0][0x2d0] ;  /* 0x0000b40000067ab9 */ /* 0x000fe40000000a00 */
[----:B------:R-:W-:Y:S02]  /*0a00*/  UISETP.NE.AND.EX UP2, UPT, URZ, UR5, UPT, UP2 ;  /* 0x000000053f00728c */ /* 0x000fe4000bf45320 */
[----:B------:R-:W-:Y:S02]  /*0a10*/  UISETP.NE.U32.AND UP1, UPT, URZ, UR6, UPT ;  /* 0x000000063f00728c */ /* 0x000fe4000bf25070 */
[----:B------:R-:W-:-:S02]  /*0a20*/  UMOV UR4, 0x4 ;  /* 0x0000000400047882 */ /* 0x000fc40000000000 */
[----:B------:R-:W-:Y:S01]  /*0a30*/  ULDC.64 UR8, c[0x0][0x2c8] ;  /* 0x0000b20000087ab9 */ /* 0x000fe20000000a00 */
[----:B------:R-:W-:Y:S01]  /*0a40*/  PLOP3.LUT P2, PT, PT, PT, UP2, 0x80, 0x0 ;  /* 0x000000000000781c */ /* 0x000fe20003f4f028 */
[----:B------:R-:W-:Y:S02]  /*0a50*/  UIMAD.WIDE UR8, UR16, UR4, UR8 ;  /* 0x00000004100872a5 */ /* 0x000fe4000f8e0208 */
[----:B------:R-:W-:Y:S02]  /*0a60*/  UISETP.NE.AND.EX UP1, UPT, URZ, UR7, UPT, UP1 ;  /* 0x000000073f00728c */ /* 0x000fe4000bf25310 */
[----:B------:R-:W-:Y:S02]  /*0a70*/  ULDC.64 UR10, c[0x0][0x2d0] ;  /* 0x0000b400000a7ab9 */ /* 0x000fe40000000a00 */
[----:B------:R-:W-:Y:S01]  /*0a80*/  IMAD.U32 R8, RZ, RZ, UR8 ;  /* 0x00000008ff087e24 */ /* 0x000fe2000f8e00ff */
[----:B------:R-:W-:Y:S01]  /*0a90*/  UIMAD.WIDE UR10, UR16, UR4, UR10 ;  /* 0x00000004100a72a5 */ /* 0x000fe2000f8e020a */
[----:B------:R-:W-:Y:S01]  /*0aa0*/  IMAD.U32 R9, RZ, RZ, UR9 ;  /* 0x00000009ff097e24 */ /* 0x000fe2000f8e00ff */
[----:B------:R-:W-:Y:S01]  /*0ab0*/  PLOP3.LUT P1, PT, PT, PT, UP1, 0x80, 0x0 ;  /* 0x000000000000781c */ /* 0x000fe20003f2f018 */
[----:B------:R-:W-:-:S02]  /*0ac0*/  ULDC.64 UR6, c[0x0][0x2d8] ;  /* 0x0000b60000067ab9 */ /* 0x000fc40000000a00 */
[----:B------:R-:W-:Y:S01]  /*0ad0*/  UISETP.NE.U32.AND UP0, UPT, URZ, UR6, UPT ;  /* 0x000000063f00728c */ /* 0x000fe2000bf05070 */
[----:B------:R-:W2:Y:S01]  /*0ae0*/  @P2 LDG.E R0, [R8.64] ;  /* 0x0000001408002981 */ /* 0x000ea2000c1e1900 */
[----:B------:R-:W-:Y:S01]  /*0af0*/  MOV R2, UR10 ;  /* 0x0000000a00027c02 */ /* 0x000fe20008000f00 */
[----:B------:R-:W-:Y:S01]  /*0b00*/  IMAD.U32 R3, RZ, RZ, UR11 ;  /* 0x0000000bff037e24 */ /* 0x000fe2000f8e00ff */
[----:B------:R-:W-:Y:S01]  /*0b10*/  UISETP.NE.AND.EX UP0, UPT, URZ, UR7, UPT, UP0 ;  /* 0x000000073f00728c */ /* 0x000fe2000bf05300 */
[----:B------:R-:W3:Y:S02]  /*0b20*/  @P2 LDG.E R5, [R8.64] ;  /* 0x0000001408052981 */ /* 0x000ee4000c1e1900 */
[----:B------:R-:W-:-:S03]  /*0b30*/  ULDC.64 UR6, c[0x0][0x2d8] ;  /* 0x0000b60000067ab9 */ /* 0x000fc60000000a00 */
[----:B------:R-:W4:Y:S01]  /*0b40*/  @P1 LDG.E R4, [R2.64] ;  /* 0x0000001402041981 */ /* 0x000f22000c1e1900 */
[----:B------:R-:W-:-:S04]  /*0b50*/  PLOP3.LUT P0, PT, PT, PT, UP0, 0x80, 0x0 ;  /* 0x000000000000781c */ /* 0x000fc80003f0f008 */
[----:B------:R-:W-:-:S06]  /*0b60*/  @UP0 UIMAD.WIDE UR6, UR16, UR4, UR6 ;  /* 0x00000004100602a5 */ /* 0x000fcc000f8e0206 */
[----:B------:R-:W-:Y:S01]  /*0b70*/  MOV R6, UR6 ;  /* 0x0000000600067c02 */ /* 0x000fe20008000f00 */
[----:B------:R-:W-:-:S05]  /*0b80*/  IMAD.U32 R7, RZ, RZ, UR7 ;  /* 0x00000007ff077e24 */ /* 0x000fca000f8e00ff */
[----:B------:R-:W5:Y:S01]  /*0b90*/  @P0 LDG.E R6, [R6.64] ;  /* 0x0000001406060981 */ /* 0x000f62000c1e1900 */
[----:B------:R-:W-:Y:S02]  /*0ba0*/  ULDC UR15, c[0x0][0x168] ;  /* 0x00005a00000f7ab9 */ /* 0x000fe40000000800 */
[----:B------:R-:W-:Y:S02]  /*0bb0*/  UMOV UR22, URZ ;  /* 0x0000003f00167c82 */ /* 0x000fe40008000000 */
[----:B------:R-:W-:Y:S02]  /*0bc0*/  UMOV UR26, URZ ;  /* 0x0000003f001a7c82 */ /* 0x000fe40008000000 */
[----:B------:R-:W-:Y:S02]  /*0bd0*/  UMOV UR27, URZ ;  /* 0x0000003f001b7c82 */ /* 0x000fe40008000000 */
[----:B------:R-:W-:Y:S02]  /*0be0*/  UMOV UR24, URZ ;  /* 0x0000003f00187c82 */ /* 0x000fe40008000000 */
[----:B------:R-:W-:-:S02]  /*0bf0*/  UMOV UR25, URZ ;  /* 0x0000003f00197c82 */ /* 0x000fc40008000000 */
[----:B------:R-:W-:Y:S01]  /*0c00*/  ULDC UR14, c[0x0][0x198] ;  /* 0x00006600000e7ab9 */ /* 0x000fe20000000800 */
[----:B--2---:R-:W1:Y:S08]  /*0c10*/  @P2 R2UR UR5, R0 ;  /* 0x00000000000523c2 */ /* 0x004e7000000e0000 */
[----:B---3--:R-:W2:Y:S08]  /*0c20*/  @P2 R2UR UR8, R5 ;  /* 0x00000000050823c2 */ /* 0x008eb000000e0000 */
[----:B----4-:R-:W3:Y:S01]  /*0c30*/  @P1 R2UR UR7, R4 ;  /* 0x00000000040713c2 */ /* 0x010ee200000e0000 */
[----:B-1----:R-:W-:-:S04]  /*0c40*/  @UP2 ULEA UR5, UR16, UR5, 0x6 ;  /* 0x0000000510052291 */ /* 0x002fc8000f8e303f */
[----:B------:R-:W-:-:S04]  /*0c50*/  @UP2 USHF.R.S32.HI UR9, URZ, 0x1f, UR5 ;  /* 0x0000001f3f092899 */ /* 0x000fc80008011405 */
[----:B------:R-:W-:Y:S02]  /*0c60*/  @UP2 ULEA.HI UR9, UR9, UR5, URZ, 0x6 ;  /* 0x0000000509092291 */ /* 0x000fe4000f8f303f */
[----:B--2---:R-:W-:Y:S02]  /*0c70*/  @UP2 USHF.R.S32.HI UR6, URZ, 0x1f, UR8 ;  /* 0x0000001f3f062899 */ /* 0x004fe40008011408 */
[----:B---3--:R-:W-:Y:S01]  /*0c80*/  @UP1 USHF.R.S32.HI UR5, URZ, 0x1f, UR7 ;  /* 0x0000001f3f051899 */ /* 0x008fe20008011407 */
[----:B-----5:R1:W2:Y:S01]  /*0c90*/  @P0 R2UR UR15, R6 ;  /* 0x00000000060f03c2 */ /* 0x0202a200000e0000 */
[----:B------:R-:W-:Y:S02]  /*0ca0*/  @UP2 ULOP3.LUT UR22, UR9, 0xffffffc0, URZ, 0xc0, !UPT ;  /* 0xffffffc009162892 */ /* 0x000fe4000f8ec03f */
[----:B------:R-:W-:Y:S02]  /*0cb0*/  @UP2 UMOV UR24, UR8 ;  /* 0x0000000800182c82 */ /* 0x000fe40008000000 */
[----:B------:R-:W-:-:S02]  /*0cc0*/  @UP2 UMOV UR25, UR6 ;  /* 0x0000000600192c82 */ /* 0x000fc40008000000 */
[----:B------:R-:W-:Y:S02]  /*0cd0*/  @UP1 UMOV UR26, UR7 ;  /* 0x00000007001a1c82 */ /* 0x000fe40008000000 */
[----:B------:R-:W-:Y:S01]  /*0ce0*/  @UP1 UMOV UR27, UR5 ;  /* 0x00000005001b1c82 */ /* 0x000fe20008000000 */
[----:B-12---:R-:W-:Y:S05]  /*0cf0*/  @P0 BRA `(.L_x_636) ;  /* 0x0000006000000947 */ /* 0x006fea0003800000 */
[----:B------:R-:W-:Y:S05]  /*0d00*/  @!P2 BRA `(.L_x_636) ;  /* 0x000000500000a947 */ /* 0x000fea0003800000 */
[----:B------:R-:W2:Y:S04]  /*0d10*/  LDG.E R4, [R8.64] ;  /* 0x0000001408047981 */ /* 0x000ea8000c1e1900 */
[----:B------:R-:W3:Y:S01]  /*0d20*/  LDG.E R0, [R8.64+0x4] ;  /* 0x0000041408007981 */ /* 0x000ee2000c1e1900 */
[----:B--2---:R-:W1:Y:S08]  /*0d30*/  R2UR UR15, R4 ;  /* 0x00000000040f73c2 */ /* 0x004e7000000e0000 */
[----:B---3--:R-:W1:Y:S02]  /*0d40*/  R2UR UR5, R0 ;  /* 0x00000000000573c2 */ /* 0x008e6400000e0000 */
[----:B-1----:R-:W-:-:S06]  /*0d50*/  UIADD3 UR15, -UR15, UR5, URZ ;  /* 0x000000050f0f7290 */ /* 0x002fcc000fffe13f */
.L_x_636:
        /* <DEDUP_REMOVED lines=10> */
.L_x_637:
[----:B------:R-:W-:Y:S05]  /*0e00*/  @!P1 BRA `(.L_x_638) ;  /* 0x0000005000009947 */ /* 0x000fea0003800000 */
[----:B------:R1:W2:Y:S04]  /*0e10*/  LDG.E R0, [R2.64] ;  /* 0x0000001402007981 */ /* 0x0002a8000c1e1900 */
[----:B-1----:R-:W3:Y:S01]  /*0e20*/  LDG.E R2, [R2.64+0x4] ;  /* 0x0000041402027981 */ /* 0x002ee2000c1e1900 */
[----:B--2---:R-:W1:Y:S08]  /*0e30*/  R2UR UR14, R0 ;  /* 0x00000000000e73c2 */ /* 0x004e7000000e0000 */
[----:B---3--:R-:W1:Y:S02]  /*0e40*/  R2UR UR4, R2 ;  /* 0x00000000020473c2 */ /* 0x008e6400000e0000 */
[----:B-1----:R-:W-:-:S06]  /*0e50*/  UIADD3 UR14, -UR14, UR4, URZ ;  /* 0x000000040e0e7290 */ /* 0x002fcc000fffe13f */
.L_x_638:
        /* <DEDUP_REMOVED lines=73> */
[----:B------:R-:W-:Y:S01]  /*12f0*/  IADD3 R24, P0, R33, UR6, RZ ;  /* 0x0000000621187c10 */ /* 0x000fe2000ff1e0ff */
[----:B------:R-:W-:Y:S01]  /*1300*/  UIMAD.WIDE.U32 UR6, UR18, UR5, URZ ;  /* 0x00000005120672a5 */ /* 0x000fe2000f8e003f */
[----:B------:R-:W-:Y:S01]  /*1310*/  SHF.R.S32.HI R3, RZ, 0x5, R31 ;  /* 0x00000005ff037819 */ /* 0x000fe2000001141f */
[----:B------:R-:W-:Y:S01]  /*1320*/  ULDC UR4, c[0x0][0x250] ;  /* 0x0000940000047ab9 */ /* 0x000fe20000000800 */
[----:B------:R-:W-:Y:S01]  /*1330*/  LEA.HI.X.SX32 R25, R0, R4, 0x1, P0 ;  /* 0x0000000400197211 */ /* 0x000fe200000f0eff */
[----:B------:R-:W-:Y:S01]  /*1340*/  UMOV UR8, UR18 ;  /* 0x0000001200087c82 */ /* 0x000fe20008000000 */
[----:B------:R-:W-:Y:S01]  /*1350*/  LEA.HI R2, R31, R3, RZ, 0x1 ;  /* 0x000000031f027211 */ /* 0x000fe200078f08ff */
[----:B------:R-:W-:Y:S01]  /*1360*/  USHF.R.S32.HI UR19, URZ, 0x1f, UR18 ;  /* 0x0000001f3f137899 */ /* 0x000fe20008011412 */
[----:B------:R-:W-:Y:S01]  /*1370*/  SHF.R.S32.HI R4, RZ, 0x4, R32 ;  /* 0x00000004ff047819 */ /* 0x000fe20000011420 */
[----:B------:R-:W-:Y:S01]  /*1380*/  @UP0 UMOV UR5, UR7 ;  /* 0x0000000700050c82 */ /* 0x000fe20008000000 */
[----:B------:R-:W-:Y:S01]  /*1390*/  LOP3.LUT R2, R2, 0xfffffffe, RZ, 0xc0, !PT ;  /* 0xfffffffe02027812 */ /* 0x000fe200078ec0ff */
[----:B------:R-:W-:Y:S01]  /*13a0*/  @UP0 USHF.R.U32.HI UR8, URZ, UR4, UR5 ;  /* 0x000000043f080299 */ /* 0x000fe20008011605 */
[----:B------:R-:W-:Y:S01]  /*13b0*/  LEA.HI R0, R32, R4, RZ, 0x1 ;  /* 0x0000000420007211 */ /* 0x000fe200078f08ff */
[----:B------:R-:W-:Y:S01]  /*13c0*/  ULDC.64 UR6, c[0x0][0x1e0] ;  /* 0x0000780000067ab9 */ /* 0x000fe20000000a00 */
[-C--:B------:R-:W-:Y:S01]  /*13d0*/  LEA.HI R19, R7, R33.reuse, RZ, 0x2 ;  /* 0x0000002107137211 */ /* 0x080fe200078f10ff */
[----:B------:R-:W-:Y:S01]  /*13e0*/  IMAD.IADD R229, R3, 0x1, -R2 ;  /* 0x0000000103e57824 */ /* 0x000fe200078e0a02 */
[----:B------:R-:W-:Y:S01]  /*13f0*/  LEA.HI R29, R7, R33, RZ, 0x3 ;  /* 0x00000021071d7211 */ /* 0x000fe200078f18ff */
[----:B------:R-:W-:Y:S01]  /*1400*/  USHF.R.S32.HI UR11, URZ, 0x1f, UR8 ;  /* 0x0000001f3f0b7899 */ /* 0x000fe20008011408 */
[----:B------:R-:W-:Y:S01]  /*1410*/  LOP3.LUT R0, R0, 0xfffffffe, RZ, 0xc0, !PT ;  /* 0xfffffffe00007812 */ /* 0x000fe200078ec0ff */
[----:B------:R-:W-:Y:S01]  /*1420*/  IMAD.U32 R14, RZ, RZ, UR8 ;  /* 0x00000008ff0e7e24 */ /* 0x000fe2000f8e00ff */
[--C-:B------:R-:W-:Y:S01]  /*1430*/  SHF.R.S32.HI R5, RZ, 0x2, R19.reuse ;  /* 0x00000002ff057819 */ /* 0x100fe20000011413 */
[----:B------:R-:W-:Y:S01]  /*1440*/  UIMAD UR6, UR11, UR6, URZ ;  /* 0x000000060b0672a4 */ /* 0x000fe2000f8e023f */
[----:B------:R-:W-:Y:S01]  /*1450*/  SHF.R.S32.HI R2, RZ, 0x1f, R19 ;  /* 0x0000001fff027819 */ /* 0x000fe20000011413 */
[----:B------:R-:W-:Y:S01]  /*1460*/  IMAD.IADD R22, R4, 0x1, -R0 ;  /* 0x0000000104167824 */ /* 0x000fe200078e0a00 */
[----:B------:R-:W-:Y:S01]  /*1470*/  SHF.R.S32.HI R242, RZ, 0x3, R29 ;  /* 0x00000003fff27819 */ /* 0x000fe2000001141d */
[----:B------:R-:W-:Y:S01]  /*1480*/  ULDC.64 UR4, c[0x0][0x1b0] ;  /* 0x00006c0000047ab9 */ /* 0x000fe20000000a00 */
[----:B------:R-:W-:Y:S01]  /*1490*/  LEA.HI R0, R2, R5, RZ, 0x3 ;  /* 0x0000000502007211 */ /* 0x000fe200078f18ff */
[----:B------:R-:W-:Y:S01]  /*14a0*/  UIMAD UR4, UR11, UR4, URZ ;  /* 0x000000040b0472a4 */ /* 0x000fe2000f8e023f */
[----:B------:R-:W-:Y:S01]  /*14b0*/  SHF.R.S32.HI R6, RZ, 0x1f, R242 ;  /* 0x0000001fff067819 */ /* 0x000fe200000114f2 */
[----:B------:R-:W-:Y:S01]  /*14c0*/  UIMAD UR12, UR8, UR7, UR6 ;  /* 0x00000007080c72a4 */ /* 0x000fe2000f8e0206 */
[----:B------:R-:W-:Y:S01]  /*14d0*/  IADD3 R2, P0, R242, UR26, RZ ;  /* 0x0000001af2027c10 */ /* 0x000fe2000ff1e0ff */
[----:B------:R-:W-:Y:S01]  /*14e0*/  USHF.R.S32.HI UR11, URZ, 0x1f, UR16 ;  /* 0x0000001f3f0b7899 */ /* 0x000fe20008011410 */
[----:B------:R-:W-:Y:S01]  /*14f0*/  LOP3.LUT R4, R0, 0xfffffff8, RZ, 0xc0, !PT ;  /* 0xfffffff800047812 */ /* 0x000fe200078ec0ff */
[----:B------:R-:W-:Y:S01]  /*1500*/  IMAD.U32 R0, RZ, RZ, UR17 ;  /* 0x00000011ff007e24 */ /* 0x000fe2000f8e00ff */
[----:B------:R-:W-:Y:S01]  /*1510*/  IADD3.X R3, R6, UR27, RZ, P0, !PT ;  /* 0x0000001b06037c10 */ /* 0x000fe200087fe4ff */
[----:B------:R-:W-:Y:S01]  /*1520*/  ULDC.64 UR6, c[0x0][0x180] ;  /* 0x0000600000067ab9 */ /* 0x000fe20000000a00 */
[----:B------:R-:W-:Y:S01]  /*1530*/  IMAD.SHL.U32 R28, R229, 0x400, RZ ;  /* 0x00000400e51c7824 */ /* 0x000fe200078e00ff */
[----:B------:R-:W-:Y:S01]  /*1540*/  UIMAD UR23, UR8, UR5, UR4 ;  /* 0x00000005081772a4 */ /* 0x000fe2000f8e0204 */
[----:B------:R-:W-:Y:S01]  /*1550*/  IMAD.IADD R18, R5, 0x1, -R4 ;  /* 0x0000000105127824 */ /* 0x000fe200078e0a04 */
[----:B------:R-:W-:Y:S01]  /*1560*/  USEL UR8, UR16, URZ, !UP1 ;  /* 0x0000003f10087287 */ /* 0x000fe2000c800000 */
[----:B------:R-:W-:Y:S01]  /*1570*/  IMAD.WIDE R12, R0, 0x40, R2 ;  /* 0x00000040000c7825 */ /* 0x000fe200078e0202 */
[----:B------:R-:W-:Y:S01]  /*1580*/  LOP3.LUT R3, R29, 0xfffffff8, RZ, 0xc0, !PT ;  /* 0xfffffff81d037812 */ /* 0x000fe200078ec0ff */
[----:B------:R-:W-:Y:S01]  /*1590*/  ULDC.64 UR4, c[0x0][0x1e8] ;  /* 0x00007a0000047ab9 */ /* 0x000fe20000000a00 */
[----:B------:R-:W-:Y:S01]  /*15a0*/  LEA.HI R2, R7, R33, RZ, 0x6 ;  /* 0x0000002107027211 */ /* 0x000fe200078f30ff */
[----:B------:R-:W-:Y:S01]  /*15b0*/  IMAD.MOV.U32 R220, RZ, RZ, 0x20 ;  /* 0x00000020ffdc7424 */ /* 0x000fe200078e00ff */
[C---:B------:R-:W-:Y:S01]  /*15c0*/  IADD3 R0, P0, R242.reuse, UR24, RZ ;  /* 0x00000018f2007c10 */ /* 0x040fe2000ff1e0ff */
[----:B------:R-:W-:Y:S01]  /*15d0*/  IMAD.IADD R20, R33, 0x1, -R3 ;  /* 0x0000000121147824 */ /* 0x000fe200078e0a03 */
[----:B------:R-:W-:Y:S01]  /*15e0*/  SHF.R.S32.HI R21, RZ, 0x6, R2 ;  /* 0x00000006ff157819 */ /* 0x000fe20000011402 */
[----:B------:R-:W-:Y:S01]  /*15f0*/  IMAD.SHL.U32 R3, R242, 0x40, RZ ;  /* 0x00000040f2037824 */ /* 0x000fe200078e00ff */
[----:B------:R-:W-:Y:S01]  /*1600*/  IADD3.X R2, R6, UR25, RZ, P0, !PT ;  /* 0x0000001906027c10 */ /* 0x000fe200087fe4ff */
[----:B------:R-:W-:Y:S01]  /*1610*/  IMAD.SHL.U32 R16, R20, 0x8, RZ ;  /* 0x0000000814107824 */ /* 0x000fe200078e00ff */
[----:B------:R-:W-:Y:S01]  /*1620*/  UIMAD UR24, UR19, UR6, URZ ;  /* 0x00000006131872a4 */ /* 0x000fe2000f8e023f */
[----:B------:R-:W-:Y:S01]  /*1630*/  IMAD.SHL.U32 R30, R21, 0x200, RZ ;  /* 0x00000200151e7824 */ /* 0x000fe200078e00ff */
[----:B------:R-:W-:Y:S01]  /*1640*/  LOP3.LUT R3, R3, 0x1c0, RZ, 0xc0, !PT ;  /* 0x000001c003037812 */ /* 0x000fe200078ec0ff */
[C---:B------:R-:W-:Y:S01]  /*1650*/  IMAD R4, R2.reuse, c[0x0][0x178], RZ ;  /* 0x00005e0002047a24 */ /* 0x040fe200078e02ff */
[--C-:B------:R-:W-:Y:S01]  /*1660*/  SHF.R.S32.HI R17, RZ, 0x1f, R16.reuse ;  /* 0x0000001fff117819 */ /* 0x100fe20000011410 */
[----:B------:R-:W-:Y:S01]  /*1670*/  IMAD R2, R2, c[0x0][0x208], RZ ;  /* 0x0000820002027a24 */ /* 0x000fe200078e02ff */
[----:B------:R-:W-:Y:S01]  /*1680*/  LOP3.LUT R7, R3, 0x38, R16, 0xf8, !PT ;  /* 0x0000003803077812 */ /* 0x000fe200078ef810 */
[C---:B------:R-:W-:Y:S01]  /*1690*/  IMAD R8, R0.reuse, c[0x0][0x17c], R4 ;  /* 0x00005f0000087a24 */ /* 0x040fe200078e0204 */
[----:B------:R-:W-:Y:S01]  /*16a0*/  SHF.R.U32.HI R6, RZ, 0x3, R3 ;  /* 0x00000003ff067819 */ /* 0x000fe20000011603 */
[--C-:B------:R-:W-:Y:S01]  /*16b0*/  IMAD.WIDE.U32 R4, R0, c[0x0][0x178], R16.reuse ;  /* 0x00005e0000047a25 */ /* 0x100fe200078e0010 */
[----:B------:R-:W-:Y:S01]  /*16c0*/  USEL UR6, UR11, URZ, !UP1 ;  /* 0x0000003f0b067287 */ /* 0x000fe2000c800000 */
[----:B------:R-:W-:Y:S01]  /*16d0*/  LOP3.LUT P0, RZ, R18, 0x4, RZ, 0xc0, !PT ;  /* 0x0000000412ff7812 */ /* 0x000fe2000780c0ff */
[----:B------:R-:W-:Y:S01]  /*16e0*/  UIMAD UR7, UR18, UR7, UR24 ;  /* 0x00000007120772a4 */ /* 0x000fe2000f8e0218 */
[----:B------:R-:W-:Y:S01]  /*16f0*/  IMAD.WIDE.U32 R10, R14, c[0x0][0x1e0], R16 ;  /* 0x000078000e0a7a25 */ /* 0x000fe200078e0010 */
[----:B------:R-:W-:Y:S01]  /*1700*/  LOP3.LUT R228, R30, R7, R6, 0xf6, !PT ;  /* 0x000000071ee47212 */ /* 0x000fe200078ef606 */
[----:B------:R-:W-:Y:S01]  /*1710*/  UIMAD UR4, UR6, UR4, URZ ;  /* 0x00000004060472a4 */ /* 0x000fe2000f8e023f */
[----:B------:R-:W-:Y:S01]  /*1720*/  ISETP.GE.AND P6, PT, R16, c[0x0][0x1cc], PT ;  /* 0x0000730010007a0c */ /* 0x000fe20003fc6270 */
[----:B------:R-:W-:Y:S01]  /*1730*/  IMAD.IADD R9, R5, 0x1, R8 ;  /* 0x0000000105097824 */ /* 0x000fe200078e0208 */
[----:B------:R-:W-:Y:S01]  /*1740*/  IADD3 R5, R11, UR12, RZ ;  /* 0x0000000c0b057c10 */ /* 0x000fe2000fffe0ff */
[C---:B------:R-:W-:Y:S01]  /*1750*/  IMAD R15, R0.reuse, c[0x0][0x20c], R2 ;  /* 0x00008300000f7a24 */ /* 0x040fe200078e0202 */
[----:B------:R-:W-:Y:S01]  /*1760*/  UIMAD UR12, UR8, UR5, UR4 ;  /* 0x00000005080c72a4 */ /* 0x000fe2000f8e0204 */
[----:B------:R-:W-:Y:S01]  /*1770*/  IMAD.MOV.U32 R8, RZ, RZ, R4 ;  /* 0x000000ffff087224 */ /* 0x000fe200078e0004 */
[----:B------:R-:W-:Y:S01]  /*1780*/  USEL UR11, UR11, URZ, !UP2 ;  /* 0x0000003f0b0b7287 */ /* 0x000fe2000d000000 */
[----:B------:R-:W-:Y:S01]  /*1790*/  IMAD.WIDE.U32 R2, R0, c[0x0][0x208], R16 ;  /* 0x0000820000027a25 */ /* 0x000fe200078e0010 */
[----:B------:R-:W-:Y:S01]  /*17a0*/  ULDC.64 UR4, c[0x0][0x1b8] ;  /* 0x00006e0000047ab9 */ /* 0x000fe20000000a00 */
[----:B------:R-:W-:Y:S01]  /*17b0*/  IADD3 R23, R16, 0x40, RZ ;  /* 0x0000004010177810 */ /* 0x000fe20007ffe0ff */
[----:B------:R-:W-:Y:S01]  /*17c0*/  UIMAD UR4, UR6, UR4, URZ ;  /* 0x00000004060472a4 */ /* 0x000fe2000f8e023f */
[----:B------:R-:W-:Y:S01]  /*17d0*/  IMAD.MOV.U32 R4, RZ, RZ, R10 ;  /* 0x000000ffff047224 */ /* 0x000fe200078e000a */
[----:B------:R-:W-:Y:S01]  /*17e0*/  USHF.R.S32.HI UR24, URZ, 0x1f, UR13 ;  /* 0x0000001f3f187899 */ /* 0x000fe2000801140d */
[----:B------:R-:W-:Y:S01]  /*17f0*/  IMAD.SHL.U32 R0, R18, 0x40, RZ ;  /* 0x0000004012007824 */ /* 0x000fe200078e00ff */
[----:B------:R-:W-:Y:S01]  /*1800*/  IADD3 R26, R16, 0x80, RZ ;  /* 0x00000080101a7810 */ /* 0x000fe20007ffe0ff */
[----:B------:R-:W-:Y:S01]  /*1810*/  IMAD.U32 R10, RZ, RZ, UR18 ;  /* 0x00000012ff0a7e24 */ /* 0x000fe2000f8e00ff */
[----:B------:R-:W-:Y:S01]  /*1820*/  ISETP.GE.AND P5, PT, R23, c[0x0][0x1cc], PT ;  /* 0x0000730017007a0c */ /* 0x000fe20003fa6270 */
[----:B------:R-:W-:Y:S01]  /*1830*/  IMAD.MOV.U32 R6, RZ, RZ, R2 ;  /* 0x000000ffff067224 */ /* 0x000fe200078e0002 */
[----:B------:R-:W-:Y:S01]  /*1840*/  LOP3.LUT R0, R0, 0x1c0, RZ, 0xc0, !PT ;  /* 0x000001c000007812 */ /* 0x000fe200078ec0ff */
[----:B------:R-:W-:Y:S01]  /*1850*/  IMAD.SHL.U32 R2, R21, 0x8, RZ ;  /* 0x0000000815027824 */ /* 0x000fe200078e00ff */
[----:B------:R-:W-:Y:S01]  /*1860*/  ISETP.GE.AND P3, PT, R26, c[0x0][0x1cc], PT ;  /* 0x000073001a007a0c */ /* 0x000fe20003f66270 */
        /* <DEDUP_REMOVED lines=18> */
[----:B------:R-:W-:Y:S01]  /*1990*/  IMAD.WIDE.U32 R4, R0, c[0x0][0x1e8], R4 ;  /* 0x00007a0000047a25 */ /* 0x000fe200078e0004 */
[----:B------:R-:W-:Y:S01]  /*19a0*/  ULDC.64 UR4, c[0x0][0x210] ;  /* 0x0000840000047ab9 */ /* 0x000fe20000000a00 */
[----:B------:R-:W-:Y:S01]  /*19b0*/  CS2R R122, SRZ ;  /* 0x00000000007a7805 */ /* 0x000fe2000001ff00 */
[----:B------:R-:W-:Y:S01]  /*19c0*/  UIMAD UR4, UR19, UR4, URZ ;  /* 0x00000004130472a4 */ /* 0x000fe2000f8e023f */
[----:B------:R-:W-:Y:S01]  /*19d0*/  IMAD.IADD R10, R10, 0x1, R14 ;  /* 0x000000010a0a7824 */ /* 0x000fe200078e020e */
[----:B------:R-:W-:Y:S01]  /*19e0*/  IADD3 R5, R5, UR12, RZ ;  /* 0x0000000c05057c10 */ /* 0x000fe2000fffe0ff */
[----:B------:R-:W-:Y:S01]  /*19f0*/  IMAD.U32 R11, RZ, RZ, UR18 ;  /* 0x00000012ff0b7e24 */ /* 0x000fe2000f8e00ff */
[----:B------:R-:W-:Y:S01]  /*1a00*/  UIMAD UR23, UR18, UR5, UR4 ;  /* 0x00000005121772a4 */ /* 0x000fe2000f8e0204 */
[----:B------:R-:W-:Y:S01]  /*1a10*/  IMAD.WIDE.U32 R2, R0, c[0x0][0x1b8], R2 ;  /* 0x00006e0000027a25 */ /* 0x000fe200078e0002 */
[----:B------:R-:W-:Y:S01]  /*1a20*/  USEL UR12, UR16, URZ, !UP2 ;  /* 0x0000003f100c7287 */ /* 0x000fe2000d000000 */
[----:B------:R-:W-:Y:S01]  /*1a30*/  CS2R R120, SRZ ;  /* 0x0000000000787805 */ /* 0x000fe2000001ff00 */
[----:B------:R-:W-:Y:S01]  /*1a40*/  ULDC.64 UR4, c[0x0][0x188] ;  /* 0x0000620000047ab9 */ /* 0x000fe20000000a00 */
[----:B------:R-:W-:Y:S01]  /*1a50*/  IMAD R0, R13, c[0x0][0x1a8], RZ ;  /* 0x00006a000d007a24 */ /* 0x000fe200078e02ff */
[----:B------:R-:W-:Y:S01]  /*1a60*/  IADD3 R3, R3, UR8, RZ ;  /* 0x0000000803037c10 */ /* 0x000fe2000fffe0ff */
[----:B------:R-:W-:Y:S01]  /*1a70*/  IMAD.SHL.U32 R230, R10, 0x2, RZ ;  /* 0x000000020ae67824 */ /* 0x000fe200078e00ff */
[----:B------:R-:W-:Y:S01]  /*1a80*/  UIMAD UR4, UR11, UR4, URZ ;  /* 0x000000040b0472a4 */ /* 0x000fe2000f8e023f */
[----:B------:R-:W-:Y:S01]  /*1a90*/  IMAD.WIDE.U32 R18, R11, c[0x0][0x210], R6 ;  /* 0x000084000b127a25 */ /* 0x000fe200078e0006 */
[----:B------:R-:W-:Y:S01]  /*1aa0*/  UIADD3 UR8, -UR9, UR14, URZ ;  /* 0x0000000e09087290 */ /* 0x000fe2000fffe13f */
[----:B------:R-:W-:Y:S01]  /*1ab0*/  CS2R R118, SRZ ;  /* 0x0000000000767805 */ /* 0x000fe2000001ff00 */
[----:B------:R-:W-:Y:S01]  /*1ac0*/  IADD3 R231, R230, 0x122c0, RZ ;  /* 0x000122c0e6e77810 */ /* 0x000fe20007ffe0ff */
[----:B------:R-:W-:Y:S01]  /*1ad0*/  IMAD R6, R13, c[0x0][0x1d8], RZ ;  /* 0x000076000d067a24 */ /* 0x000fe200078e02ff */
[----:B------:R-:W-:Y:S01]  /*1ae0*/  UIMAD UR25, UR12, UR5, UR4 ;  /* 0x000000050c1972a4 */ /* 0x000fe2000f8e0204 */
[----:B------:R-:W-:Y:S01]  /*1af0*/  IMAD R11, R12, c[0x0][0x1ac], R0 ;  /* 0x00006b000c0b7a24 */ /* 0x000fe200078e0200 */
[----:B------:R-:W-:Y:S01]  /*1b00*/  IADD3 R0, R230, 0x12280, RZ ;  /* 0x00012280e6007810 */ /* 0x000fe20007ffe0ff */
[----:B------:R-:W-:Y:S01]  /*1b10*/  IMAD.MOV.U32 R14, RZ, RZ, R8 ;  /* 0x000000ffff0e7224 */ /* 0x000fe200078e0008 */
[----:B------:R-:W-:Y:S01]  /*1b20*/  ULDC.64 UR6, c[0x0][0x218] ;  /* 0x0000860000067ab9 */ /* 0x000fe20000000a00 */
[----:B------:R-:W-:Y:S01]  /*1b30*/  IMAD R10, R12, c[0x0][0x1dc], R6 ;  /* 0x000077000c0a7a24 */ /* 0x000fe200078e0206 */
[----:B------:R-:W-:Y:S01]  /*1b40*/  @P0 IADD3 R231, R0, -0x40, RZ ;  /* 0xffffffc000e70810 */ /* 0x000fe20007ffe0ff */
[----:B------:R-:W-:Y:S01]  /*1b50*/  IMAD.WIDE.U32 R8, R12, c[0x0][0x1d8], R4 ;  /* 0x000076000c087a25 */ /* 0x000fe200078e0004 */
[----:B------:R-:W-:Y:S01]  /*1b60*/  ULDC.64 UR4, c[0x0][0x178] ;  /* 0x00005e0000047ab9 */ /* 0x000fe20000000a00 */
[----:B------:R-:W-:Y:S01]  /*1b70*/  CS2R R116, SRZ ;  /* 0x0000000000747805 */ /* 0x000fe2000001ff00 */
[----:B------:R-:W-:Y:S01]  /*1b80*/  UIMAD UR28, UR11, UR6, URZ ;  /* 0x000000060b1c72a4 */ /* 0x000fe2000f8e023f */
[----:B------:R-:W-:Y:S01]  /*1b90*/  IMAD.IADD R0, R9, 0x1, R10 ;  /* 0x0000000109007824 */ /* 0x000fe200078e020a */
[----:B------:R-:W-:Y:S01]  /*1ba0*/  LEA R4, P1, R8, c[0x0][0x1c0], 0x1 ;  /* 0x0000700008047a11 */ /* 0x000fe200078208ff */
[----:B------:R-:W-:Y:S01]  /*1bb0*/  IMAD.WIDE.U32 R6, R12, c[0x0][0x1a8], R2 ;  /* 0x00006a000c067a25 */ /* 0x000fe200078e0002 */
[----:B------:R-:W-:Y:S01]  /*1bc0*/  UIMAD UR6, UR24, UR4, URZ ;  /* 0x00000004180672a4 */ /* 0x000fe2000f8e023f */
[----:B------:R-:W-:Y:S01]  /*1bd0*/  CS2R R114, SRZ ;  /* 0x0000000000727805 */ /* 0x000fe2000001ff00 */
[----:B------:R-:W-:Y:S01]  /*1be0*/  LEA.HI.X R5, R8, c[0x0][0x1c4], R0, 0x1, P1 ;  /* 0x0000710008057a11 */ /* 0x000fe200008f0c00 */
[----:B------:R-:W-:Y:S01]  /*1bf0*/  IMAD.IADD R3, R7, 0x1, R11 ;  /* 0x0000000107037824 */ /* 0x000fe200078e020b */
[C---:B------:R-:W-:Y:S01]  /*1c00*/  LEA R2, P0, R6.reuse, c[0x0][0x190], 0x1 ;  /* 0x0000640006027a11 */ /* 0x040fe200078008ff */
[----:B------:R-:W-:Y:S01]  /*1c10*/  IMAD.MOV.U32 R0, RZ, RZ, c[0x0][0x1a8] ;  /* 0x00006a00ff007624 */ /* 0x000fe200078e00ff */
[----:B------:R-:W-:Y:S01]  /*1c20*/  UIMAD.WIDE.U32 UR26, UR13, UR4, URZ ;  /* 0x000000040d1a72a5 */ /* 0x000fe2000f8e003f */
[----:B------:R-:W-:Y:S01]  /*1c30*/  IMAD.MOV.U32 R8, RZ, RZ, c[0x0][0x1ac] ;  /* 0x00006b00ff087624 */ /* 0x000fe200078e00ff */
[----:B------:R-:W-:Y:S01]  /*1c40*/  LEA.HI.X R3, R6, c[0x0][0x194], R3, 0x1, P0 ;  /* 0x0000650006037a11 */ /* 0x000fe200000f0c03 */
[----:B------:R-:W-:Y:S01]  /*1c50*/  UIMAD UR5, UR13, UR5, UR6 ;  /* 0x000000050d0572a4 */ /* 0x000fe2000f8e0206 */
[C---:B------:R-:W-:Y:S01]  /*1c60*/  LEA R12, P0, R0.reuse, R2, 0x6 ;  /* 0x00000002000c7211 */ /* 0x040fe200078030ff */
[----:B------:R-:W-:Y:S01]  /*1c70*/  IMAD.MOV.U32 R7, RZ, RZ, c[0x0][0x1d8] ;  /* 0x00007600ff077624 */ /* 0x000fe200078e00ff */
[----:B------:R-:W-:Y:S01]  /*1c80*/  UIMAD UR4, UR12, UR7, UR28 ;  /* 0x000000070c0472a4 */ /* 0x000fe2000f8e021c */
[----:B------:R-:W-:Y:S01]  /*1c90*/  IMAD.U32 R17, RZ, RZ, UR12 ;  /* 0x0000000cff117e24 */ /* 0x000fe2000f8e00ff */
[----:B------:R-:W-:Y:S01]  /*1ca0*/  LEA.HI.X R13, R0, R3, R8, 0x6, P0 ;  /* 0x00000003000d7211 */ /* 0x000fe200000f3408 */
[----:B------:R-:W-:Y:S01]  /*1cb0*/  UIADD3 UR5, UR27, UR5, URZ ;  /* 0x000000051b057290 */ /* 0x000fe2000fffe03f */
[----:B------:R-:W-:Y:S01]  /*1cc0*/  IADD3 R0, -R242, UR8, RZ ;  /* 0x00000008f2007c10 */ /* 0x000fe2000fffe1ff */
[----:B------:R-:W-:Y:S01]  /*1cd0*/  IMAD.MOV.U32 R9, RZ, RZ, c[0x0][0x1dc] ;  /* 0x00007700ff097624 */ /* 0x000fe200078e00ff */
[----:B------:R-:W-:Y:S01]  /*1ce0*/  LEA R6, P1, R7, R4, 0x6 ;  /* 0x0000000407067211 */ /* 0x000fe200078230ff */
[----:B------:R-:W-:Y:S01]  /*1cf0*/  IMAD.U32 R10, RZ, RZ, UR26 ;  /* 0x0000001aff0a7e24 */ /* 0x000fe2000f8e00ff */
[C---:B------:R-:W-:Y:S01]  /*1d00*/  ISETP.LT.OR P4, PT, R0.reuse, 0x1, P6 ;  /* 0x000000010000780c */ /* 0x040fe20003781670 */
[----:B------:R-:W-:Y:S01]  /*1d10*/  IMAD.WIDE.U32 R240, R17, c[0x0][0x188], R14 ;  /* 0x0000620011f07a25 */ /* 0x000fe200078e000e */
[----:B------:R-:W-:Y:S01]  /*1d20*/  LEA.HI.X R7, R7, R5, R9, 0x6, P1 ;  /* 0x0000000507077211 */ /* 0x000fe200008f3409 */
[----:B------:R-:W-:Y:S01]  /*1d30*/  ULDC.64 UR6, c[0x0][0x208] ;  /* 0x0000820000067ab9 */ /* 0x000fe20000000a00 */
[----:B------:R-:W-:Y:S01]  /*1d40*/  ISETP.LT.OR P2, PT, R0, 0x1, P5 ;  /* 0x000000010000780c */ /* 0x000fe20002f41670 */
[----:B------:R-:W-:Y:S01]  /*1d50*/  IMAD.U32 R11, RZ, RZ, UR27 ;  /* 0x0000001bff0b7e24 */ /* 0x000fe2000f8e00ff */
[----:B------:R-:W-:Y:S01]  /*1d60*/  IADD3 R235, R241, UR25, RZ ;  /* 0x00000019f1eb7c10 */ /* 0x000fe2000fffe0ff */
[----:B------:R-:W-:Y:S01]  /*1d70*/  IMAD.U32 R11, RZ, RZ, UR5 ;  /* 0x00000005ff0b7e24 */ /* 0x000fe2000f8e00ff */
[----:B------:R-:W-:Y:S01]  /*1d80*/  LEA R14, P1, R10, R240, 0x6 ;  /* 0x000000f00a0e7211 */ /* 0x000fe200078230ff */
[----:B------:R-:W-:Y:S01]  /*1d90*/  IMAD.SHL.U32 R228, R228, 0x2, RZ ;  /* 0x00000002e4e47824 */ /* 0x000fe200078e00ff */
[----:B------:R-:W-:Y:S01]  /*1da0*/  ISETP.LT.OR P0, PT, R0, 0x1, P3 ;  /* 0x000000010000780c */ /* 0x000fe20001f01670 */
[----:B------:R-:W-:Y:S01]  /*1db0*/  IMAD.MOV.U32 R8, RZ, RZ, R18 ;  /* 0x000000ffff087224 */ /* 0x000fe200078e0012 */
[----:B------:R-:W-:Y:S01]  /*1dc0*/  LEA.HI.X R11, R10, R235, R11, 0x6, P1 ;  /* 0x000000eb0a0b7211 */ /* 0x000fe200008f340b */
[----:B------:R-:W-:Y:S01]  /*1dd0*/  UMOV UR5, 0x6 ;  /* 0x0000000600057882 */ /* 0x000fe20000000000 */
[C---:B------:R-:W-:Y:S01]  /*1de0*/  ISETP.LT.OR P1, PT, R0.reuse, 0x21, P6 ;  /* 0x000000210000780c */ /* 0x040fe20003721670 */
[----:B------:R-:W-:Y:S01]  /*1df0*/  @!PT LDS RZ, [RZ] ;  /* 0x00000000fffff984 */ /* 0x000fe20000000800 */
[----:B------:R-:W-:Y:S01]  /*1e00*/  @!PT LDS RZ, [RZ] ;  /* 0x00000000fffff984 */ /* 0x000fe20000000800 */
[----:B------:R-:W-:Y:S01]  /*1e10*/  @!PT LDS RZ, [RZ] ;  /* 0x00000000fffff984 */ /* 0x000fe20000000800 */
[----:B------:R1:W-:Y:S01]  /*1e20*/  LDGSTS.E.BYPASS.LTC128B.128 [R228+0x6080], [R4.64], !P4 ;  /* 0x0608000004e47fae */ /* 0x0003e2000e101d54 */
[C---:B------:R-:W-:Y:S01]  /*1e30*/  ISETP.LT.OR P4, PT, R0.reuse, 0x21, P5 ;  /* 0x000000210000780c */ /* 0x040fe20002f81670 */
[----:B------:R-:W-:Y:S01]  /*1e40*/  USHF.L.U64.HI UR5, UR6, UR5, UR7 ;  /* 0x0000000506057299 */ /* 0x000fe20008010207 */
[----:B------:R-:W-:Y:S01]  /*1e50*/  ISETP.GE.AND P6, PT, R23, c[0x0][0x19c], PT ;  /* 0x0000670017007a0c */ /* 0x000fe20003fc6270 */
[----:B------:R1:W-:Y:S01]  /*1e60*/  LDGSTS.E.BYPASS.LTC128B.128 [R228+0x8080], [R4.64+0x80], !P2 ;  /* 0x0808008004e47fae */ /* 0x0003e2000d101d54 */
[----:B------:R-:W-:Y:S01]  /*1e70*/  ISETP.LT.OR P3, PT, R0, 0x21, P3 ;  /* 0x000000210000780c */ /* 0x000fe20001f61670 */
[----:B------:R-:W-:Y:S01]  /*1e80*/  UIMAD UR5, UR5, UR13, URZ ;  /* 0x0000000d050572a4 */ /* 0x000fe2000f8e023f */
[----:B------:R-:W-:Y:S01]  /*1e90*/  IADD3 R9, R19, UR23, RZ ;  /* 0x0000001713097c10 */ /* 0x000fe2000fffe0ff */
[----:B------:R1:W-:Y:S01]  /*1ea0*/  LDGSTS.E.BYPASS.LTC128B.128 [R228+0xa080], [R4.64+0x100], !P0 ;  /* 0x0a08010004e47fae */ /* 0x0003e2000c101d54 */
[----:B------:R-:W-:Y:S01]  /*1eb0*/  ISETP.GE.AND P0, PT, R16, c[0x0][0x19c], PT ;  /* 0x0000670010007a0c */ /* 0x000fe20003f06270 */
[----:B------:R-:W-:Y:S01]  /*1ec0*/  USHF.L.U32 UR23, UR6, 0x6, URZ ;  /* 0x0000000606177899 */ /* 0x000fe2000800063f */
[----:B------:R-:W-:Y:S01]  /*1ed0*/  IMAD.MOV.U32 R10, RZ, RZ, c[0x0][0x17c] ;  /* 0x00005f00ff0a7624 */ /* 0x000fe200078e00ff */
[----:B------:R2:W-:Y:S01]  /*1ee0*/  LDGSTS.E.BYPASS.LTC128B.128 [R228+0x7080], [R6.64], !P1 ;  /* 0x0708000006e47fae */ /* 0x0005e2000c901d54 */
[C---:B------:R-:W-:Y:S01]  /*1ef0*/  ISETP.LT.OR P2, PT, R0.reuse, 0x1, P0 ;  /* 0x000000010000780c */ /* 0x040fe20000741670 */
[----:B------:R-:W-:Y:S01]  /*1f00*/  IMAD.WIDE.U32 R238, R17, c[0x0][0x218], R8 ;  /* 0x0000860011ee7a25 */ /* 0x000fe200078e0008 */
[----:B------:R-:W-:Y:S01]  /*1f10*/  ISETP.LT.OR P1, PT, R0, 0x1, P6 ;  /* 0x000000010000780c */ /* 0x000fe20003721670 */
[----:B------:R2:W-:Y:S01]  /*1f20*/  LDGSTS.E.BYPASS.LTC128B.128 [R228+0x9080], [R6.64+0x80], !P4 ;  /* 0x0908008006e47fae */ /* 0x0005e2000e101d54 */
[----:B------:R-:W-:Y:S01]  /*1f30*/  ISETP.GE.AND P4, PT, R26, c[0x0][0x19c], PT ;  /* 0x000067001a007a0c */ /* 0x000fe20003f86270 */
[----:B------:R-:W-:Y:S01]  /*1f40*/  IMAD.MOV.U32 R236, RZ, RZ, R238 ;  /* 0x000000ffffec7224 */ /* 0x000fe200078e00ee */
[C---:B------:R-:W-:Y:S01]  /*1f50*/  ISETP.LT.OR P0, PT, R0.reuse, 0x21, P0 ;  /* 0x000000210000780c */ /* 0x040fe20000701670 */
[----:B------:R2:W-:Y:S01]  /*1f60*/  LDGSTS.E.BYPASS.LTC128B.128 [R228+0xb080], [R6.64+0x100], !P3 ;  /* 0x0b08010006e47fae */ /* 0x0005e2000d901d54 */
[C---:B------:R-:W-:Y:S01]  /*1f70*/  ISETP.LT.OR P5, PT, R0.reuse, 0x1, P4 ;  /* 0x000000010000780c */ /* 0x040fe200027a1670 */
[----:B------:R-:W-:Y:S01]  /*1f80*/  UIMAD UR5, UR24, UR23, UR5 ;  /* 0x00000017180572a4 */ /* 0x000fe2000f8e0205 */
[C---:B------:R-:W-:Y:S01]  /*1f90*/  ISETP.LT.OR P6, PT, R0.reuse, 0x21, P6 ;  /* 0x000000210000780c */ /* 0x040fe200037c1670 */
[----:B------:R-:W0:Y:S01]  /*1fa0*/  LDGDEPBAR ;  /* 0x00000000000079af */ /* 0x000e220000000000 */
[----:B------:R-:W-:Y:S01]  /*1fb0*/  ISETP.LT.OR P4, PT, R0, 0x21, P4 ;  /* 0x000000210000780c */ /* 0x000fe20002781670 */
[----:B------:R-:W-:Y:S01]  /*1fc0*/  IMAD R0, R22, 0x800, R30 ;  /* 0x0000080016007824 */ /* 0x000fe200078e021e */
[----:B------:R-:W-:Y:S01]  /*1fd0*/  IADD3 R237, R239, UR4, RZ ;  /* 0x00000004efed7c10 */ /* 0x000fe2000fffe0ff */
[----:B------:R3:W-:Y:S01]  /*1fe0*/  LDGSTS.E.BYPASS.LTC128B.128 [R228+0x80], [R2.64], !P2 ;  /* 0x0008000002e47fae */ /* 0x0007e2000d101d54 */
[C---:B------:R-:W-:Y:S01]  /*1ff0*/  LOP3.LUT P2, RZ, R20.reuse, 0x4, RZ, 0xc0, !PT ;  /* 0x0000000414ff7812 */ /* 0x040fe2000784c0ff */
[----:B------:R-:W-:Y:S01]  /*2000*/  USHF.R.S32.HI UR7, URZ, 0x1f, UR22 ;  /* 0x0000001f3f077899 */ /* 0x000fe20008011416 */
[----:B------:R-:W-:Y:S01]  /*2010*/  IMAD.MOV.U32 R222, RZ, RZ, 0x40 ;  /* 0x00000040ffde7424 */ /* 0x000fe200078e00ff */
[----:B------:R3:W-:Y:S01]  /*2020*/  LDGSTS.E.BYPASS.LTC128B.128 [R228+0x2080], [R2.64+0x80], !P1 ;  /* 0x0208008002e47fae */ /* 0x0007e2000c901d54 */
[----:B------:R-:W-:Y:S01]  /*2030*/  LOP3.LUT P1, RZ, R20, 0x2, RZ, 0xc0, !PT ;  /* 0x0000000214ff7812 */ /* 0x000fe2000782c0ff */
[----:B------:R-:W-:Y:S01]  /*2040*/  UMOV UR24, 0x5 ;  /* 0x0000000500187882 */ /* 0x000fe20000000000 */
[----:B-1----:R-:W-:Y:S01]  /*2050*/  IMAD.U32 R4, RZ, RZ, UR23 ;  /* 0x00000017ff047e24 */ /* 0x002fe2000f8e00ff */
[----:B------:R3:W-:Y:S01]  /*2060*/  LDGSTS.E.BYPASS.LTC128B.128 [R228+0x4080], [R2.64+0x100], !P5 ;  /* 0x0408010002e47fae */ /* 0x0007e2000e901d54 */
[----:B------:R-:W-:Y:S01]  /*2070*/  ISETP.GE.AND P5, PT, R26, c[0x0][0x16c], PT ;  /* 0x00005b001a007a0c */ /* 0x000fe20003fa6270 */
[----:B------:R-:W-:Y:S01]  /*2080*/  ULDC UR23, c[0x0][0x20c] ;  /* 0x0000830000177ab9 */ /* 0x000fe20000000800 */
[----:B------:R-:W-:Y:S01]  /*2090*/  IMAD.WIDE.U32 R4, R4, UR13, R236 ;  /* 0x0000000d04047c25 */ /* 0x000fe2000f8e00ec */
[----:B------:R1:W-:Y:S01]  /*20a0*/  LDGSTS.E.BYPASS.LTC128B.128 [R228+0x1080], [R12.64], !P0 ;  /* 0x010800000ce47fae */ /* 0x0003e2000c101d54 */
[----:B------:R-:W-:Y:S01]  /*20b0*/  ISETP.GE.AND P0, PT, R23, c[0x0][0x16c], PT ;  /* 0x00005b0017007a0c */ /* 0x000fe20003f06270 */
[----:B------:R-:W-:Y:S01]  /*20c0*/  USHF.L.U64.HI UR23, UR6, UR24, UR23 ;  /* 0x0000001806177299 */ /* 0x000fe20008010217 */
[----:B------:R-:W-:Y:S01]  /*20d0*/  SEL R222, R222, 0xffffffc0, !P2 ;  /* 0xffffffc0dede7807 */ /* 0x000fe20005000000 */
[----:B------:R1:W-:Y:S01]  /*20e0*/  LDGSTS.E.BYPASS.LTC128B.128 [R228+0x3080], [R12.64+0x80], !P6 ;  /* 0x030800800ce47fae */ /* 0x0003e2000f101d54 */
[----:B------:R-:W-:Y:S01]  /*20f0*/  IADD3 R5, R5, UR5, RZ ;  /* 0x0000000505057c10 */ /* 0x000fe2000fffe0ff */
[----:B------:R-:W-:Y:S01]  /*2100*/  USHF.L.U32 UR24, UR13, 0x6, URZ ;  /* 0x000000060d187899 */ /* 0x000fe2000800063f */
[----:B--2---:R-:W-:Y:S01]  /*2110*/  IMAD.SHL.U32 R6, R20, 0x40, RZ ;  /* 0x0000004014067824 */ /* 0x004fe200078e00ff */
[----:B------:R1:W-:Y:S01]  /*2120*/  LDGSTS.E.BYPASS.LTC128B.128 [R228+0x5080], [R12.64+0x100], !P4 ;  /* 0x050801000ce47fae */ /* 0x0003e2000e101d54 */
[----:B------:R-:W-:Y:S01]  /*2130*/  LEA R8, P3, R4, c[0x0][0x1f0], 0x1 ;  /* 0x00007c0004087a11 */ /* 0x000fe200078608ff */
[----:B------:R-:W-:Y:S01]  /*2140*/  ULDC.64 UR4, c[0x0][0x270] ;  /* 0x00009c0000047ab9 */ /* 0x000fe20000000a00 */
[----:B------:R-:W-:Y:S01]  /*2150*/  IMAD.U32 R18, RZ, RZ, UR18 ;  /* 0x00000012ff127e24 */ /* 0x000fe2000f8e00ff */
        /* <DEDUP_REMOVED lines=8> */
[----:B------:R-:W-:Y:S01]  /*21e0*/  IMAD.WIDE.U32 R18, R18, c[0x0][0x238], R24 ;  /* 0x00008e0012127a25 */ /* 0x000fe200078e0018 */
[----:B------:R-:W-:Y:S01]  /*21f0*/  SEL R4, RZ, 0x2, P0 ;  /* 0x00000002ff047807 */ /* 0x000fe20000000000 */
[----:B------:R-:W-:Y:S01]  /*2200*/  ULDC.64 UR4, c[0x0][0x288] ;  /* 0x0000a20000047ab9 */ /* 0x000fe20000000a00 */
[----:B---3--:R-:W-:Y:S01]  /*2210*/  LOP3.LUT R2, R15, 0x8, R29, 0xf8, !PT ;  /* 0x000000080f027812 */ /* 0x008fe200078ef81d */
[----:B------:R-:W-:Y:S01]  /*2220*/  UIMAD UR4, UR19, UR4, URZ ;  /* 0x00000004130472a4 */ /* 0x000fe2000f8e023f */
[----:B------:R-:W-:Y:S01]  /*2230*/  SEL R20, RZ, 0x1, P3 ;  /* 0x00000001ff147807 */ /* 0x000fe20001800000 */
[----:B------:R-:W-:Y:S01]  /*2240*/  IMAD.SHL.U32 R229, R229, 0x10, RZ ;  /* 0x00000010e5e57824 */ /* 0x000fe200078e00ff */
        /* <DEDUP_REMOVED lines=125> */
[----:B-----5:R-:W-:-:S03]  /*2a20*/  IMAD.MOV.U32 R6, RZ, RZ, R18 ;  /* 0x000000ffff067224 */ /* 0x020fc600078e0012 */
        /* <DEDUP_REMOVED lines=10> */
[----:B-1----:R-:W-:-:S02]  /*2ad0*/  IMAD.U32 R4, RZ, RZ, UR22 ;  /* 0x00000016ff047e24 */ /* 0x002fc4000f8e00ff */
        /* <DEDUP_REMOVED lines=12> */
[----:B------:R-:W-:Y:S01]  /*2ba0*/  IMAD.IADD R3, R33, 0x1, -R3 ;  /* 0x0000000121037824 */ /* 0x000fe200078e0a03 */
        /* <DEDUP_REMOVED lines=50> */
[----:B-----5:R-:W-:Y:S01]  /*2ed0*/  IMAD.SHL.U32 R8, R13, 0x40, RZ ;  /* 0x000000400d087824 */ /* 0x020fe200078e00ff */
        /* <DEDUP_REMOVED lines=14> */
[----:B-----5:R-:W-:-:S05]  /*2fc0*/  SEL R3, R8, 0xfffffff0, !P2 ;  /* 0xfffffff008037807 */ /* 0x020fca0005000000 */
[----:B------:R-:W-:-:S04]  /*2fd0*/  IMAD R3, R3, 0x2, R2 ;  /* 0x0000000203037824 */ /* 0x000fc800078e0202 */
[----:B-1234-:R-:W-:Y:S02]  /*2fe0*/  IMAD R220, R220, 0x2, R3 ;  /* 0x00000002dcdc7824 */ /* 0x01efe400078e0203 */
.L_x_642:
        /* <DEDUP_REMOVED lines=503> */
.L_x_640:
        /* <DEDUP_REMOVED lines=118> */
.L_x_641:
        /* <DEDUP_REMOVED lines=166> */
.L_x_639:
[----:B------:R-:W-:Y:S05]  /*6120*/  @P1 EXIT ;  /* 0x000000000000194d */ /* 0x000fea0003800000 */
[----:B------:R-:W-:Y:S02]  /*6130*/  ULDC.64 UR4, c[0x0][0x360] ;  /* 0x0000d80000047ab9 */ /* 0x000fe40000000a00 */
[----:B------:R-:W-:Y:S02]  /*6140*/  UISETP.NE.U32.AND UP2, UPT, URZ, UR4, UPT ;  /* 0x000000043f00728c */ /* 0x000fe4000bf45070 */
[----:B------:R-:W-:-:S02]  /*6150*/  ULDC.64 UR6, c[0x0][0x360] ;  /* 0x0000d80000067ab9 */ /* 0x000fc40000000a00 */
[----:B------:R-:W-:Y:S02]  /*6160*/  UISETP.NE.AND.EX UP2, UPT, URZ, UR5, UPT, UP2 ;  /* 0x000000053f00728c */ /* 0x000fe4000bf45320 */
[----:B------:R-:W-:-:S04]  /*6170*/  ULDC.64 UR10, c[0x0][0x338] ;  /* 0x0000ce00000a7ab9 */ /* 0x000fc80000000a00 */
[----:B------:R-:W-:-:S05]  /*6180*/  PLOP3.LUT P0, PT, PT, PT, UP2, 0x80, 0x0 ;  /* 0x000000000000781c */ /* 0x000fca0003f0f028 */
[----:B------:R-:W-:Y:S02]  /*6190*/  @UP2 UMOV UR4, 0x4 ;  /* 0x0000000400042882 */ /* 0x000fe40000000000 */
[----:B------:R-:W-:-:S06]  /*61a0*/  @UP2 UIMAD.WIDE UR4, UR16, UR4, UR6 ;  /* 0x00000004100422a5 */ /* 0x000fcc000f8e0206 */
[----:B------:R-:W-:Y:S02]  /*61b0*/  IMAD.U32 R2, RZ, RZ, UR4 ;  /* 0x00000004ff027e24 */ /* 0x000fe4000f8e00ff */
[----:B------:R-:W-:-:S05]  /*61c0*/  IMAD.U32 R3, RZ, RZ, UR5 ;  /* 0x00000005ff037e24 */ /* 0x000fca000f8e00ff */
[----:B------:R-:W2:Y:S01]  /*61d0*/  @P0 LDG.E R0, [R2.64] ;  /* 0x0000001402000981 */ /* 0x000ea2000c1e1900 */
[----:B------:R-:W-:Y:S01]  /*61e0*/  UISETP.NE.AND UP0, UPT, UR10, 0x1, UPT ;  /* 0x000000010a00788c */ /* 0x000fe2000bf05270 */
[----:B------:R-:W-:Y:S01]  /*61f0*/  BSSY B0, `(.L_x_643) ;  /* 0x000002e000007945 */ /* 0x000fe20003800000 */
[----:B------:R-:W-:Y:S01]  /*6200*/  UIMAD.WIDE.U32 UR8, UR18, UR11, URZ ;  /* 0x0000000b120872a5 */ /* 0x000fe2000f8e003f */
[----:B-1----:R-:W1:Y:S01]  /*6210*/  S2R R4, SR_TID.X ;  /* 0x0000000000047919 */ /* 0x002e620000002100 */
[----:B------:R-:W-:Y:S02]  /*6220*/  ULDC UR4, c[0x0][0x340] ;  /* 0x0000d00000047ab9 */ /* 0x000fe40000000800 */
[----:B------:R-:W-:Y:S02]  /*6230*/  UMOV UR6, UR18 ;  /* 0x0000001200067c82 */ /* 0x000fe40008000000 */
[----:B------:R-:W-:Y:S02]  /*6240*/  ULDC UR13, c[0x0][0x358] ;  /* 0x0000d600000d7ab9 */ /* 0x000fe40000000800 */
[----:B------:R-:W-:-:S02]  /*6250*/  UIMAD UR13, UR17, UR13, URZ ;  /* 0x0000000d110d72a4 */ /* 0x000fc4000f8e023f */
[----:B------:R-:W-:Y:S02]  /*6260*/  @UP0 UMOV UR5, UR9 ;  /* 0x0000000900050c82 */ /* 0x000fe40008000000 */
[----:B------:R-:W-:-:S04]  /*6270*/  @UP0 USHF.R.U32.HI UR6, URZ, UR4, UR5 ;  /* 0x000000043f060299 */ /* 0x000fc80008011605 */
[----:B------:R-:W-:Y:S02]  /*6280*/  UIADD3 UR4, -UR6, URZ, URZ ;  /* 0x0000003f06047290 */ /* 0x000fe4000fffe13f */
[----:B------:R-:W-:Y:S02]  /*6290*/  USHF.R.S32.HI UR9, URZ, 0x1f, UR6 ;  /* 0x0000001f3f097899 */ /* 0x000fe40008011406 */
[----:B------:R-:W-:-:S03]  /*62a0*/  UIMAD UR10, UR4, UR10, UR18 ;  /* 0x0000000a040a72a4 */ /* 0x000fc6000f8e0212 */
[----:B------:R-:W-:Y:S02]  /*62b0*/  ULDC UR4, c[0x0][0x2f4] ;  /* 0x0000bd0000047ab9 */ /* 0x000fe40000000800 */
[----:B------:R-:W-:Y:S01]  /*62c0*/  UIMAD UR13, UR13, UR4, URZ ;  /* 0x000000040d0d72a4 */ /* 0x000fe2000f8e023f */
[----:B------:R-:W-:Y:S01]  /*62d0*/  BAR.SYNC.DEFER_BLOCKING 0x1, 0x100 ;  /* 0x0044000000007b1d */ /* 0x000fe20000010000 */
[----:B------:R-:W-:Y:S01]  /*62e0*/  UIMAD UR11, UR16, UR4, URZ ;  /* 0x00000004100b72a4 */ /* 0x000fe2000f8e023f */
[----:B-1----:R-:W-:Y:S01]  /*62f0*/  ISETP.NE.AND P2, PT, R4, RZ, PT ;  /* 0x000000ff0400720c */ /* 0x002fe20003f45270 */
[----:B------:R-:W-:Y:S02]  /*6300*/  USHF.R.S32.HI UR8, URZ, 0x1f, UR13 ;  /* 0x0000001f3f087899 */ /* 0x000fe4000801140d */
[----:B------:R-:W-:Y:S02]  /*6310*/  USHF.R.S32.HI UR7, URZ, 0x1f, UR11 ;  /* 0x0000001f3f077899 */ /* 0x000fe4000801140b */
[----:B------:R-:W-:-:S02]  /*6320*/  UIADD3 UR13, UP1, UP0, UR13, UR11, UR6 ;  /* 0x0000000b0d0d7290 */ /* 0x000fc4000f83e006 */
[----:B------:R-:W-:Y:S02]  /*6330*/  ULDC.64 UR4, c[0x0][0x350] ;  /* 0x0000d40000047ab9 */ /* 0x000fe40000000a00 */
[----:B------:R-:W-:Y:S02]  /*6340*/  UIADD3.X UR8, UR8, UR7, UR9, UP1, UP0 ;  /* 0x0000000708087290 */ /* 0x000fe40008fe0409 */
[----:B------:R-:W-:Y:S02]  /*6350*/  USHF.L.U32 UR7, UR13, 0x2, URZ ;  /* 0x000000020d077899 */ /* 0x000fe4000800063f */
[----:B------:R-:W-:Y:S02]  /*6360*/  USHF.L.U64.HI UR8, UR13, 0x2, UR8 ;  /* 0x000000020d087899 */ /* 0x000fe40008010208 */
[----:B------:R-:W-:-:S04]  /*6370*/  UIADD3 UR4, UP0, UR7, UR4, URZ ;  /* 0x0000000407047290 */ /* 0x000fc8000ff1e03f */
[----:B------:R-:W-:Y:S02]  /*6380*/  UIADD3.X UR5, UR8, UR5, URZ, UP0, !UPT ;  /* 0x0000000508057290 */ /* 0x000fe400087fe43f */
[----:B------:R-:W-:-:S04]  /*6390*/  MOV R4, UR4 ;  /* 0x0000000400047c02 */ /* 0x000fc80008000f00 */
[----:B------:R-:W-:Y:S01]  /*63a0*/  IMAD.U32 R5, RZ, RZ, UR5 ;  /* 0x00000005ff057e24 */ /* 0x000fe2000f8e00ff */
[----:B--2---:R-:W1:Y:S02]  /*63b0*/  @P0 R2UR UR12, R0 ;  /* 0x00000000000c03c2 */ /* 0x004e6400000e0000 */
[----:B-1----:R-:W-:-:S04]  /*63c0*/  @UP2 ULEA UR12, UR16, UR12, 0x6 ;  /* 0x0000000c100c2291 */ /* 0x002fc8000f8e303f */
[----:B------:R-:W-:-:S04]  /*63d0*/  @UP2 USHF.R.S32.HI UR11, URZ, 0x1f, UR12 ;  /* 0x0000001f3f0b2899 */ /* 0x000fc8000801140c */
[----:B------:R-:W-:Y:S02]  /*63e0*/  @UP2 ULEA.HI UR12, UR11, UR12, URZ, 0x6 ;  /* 0x0000000c0b0c2291 */ /* 0x000fe4000f8f303f */
[----:B------:R-:W-:Y:S02]  /*63f0*/  USHF.R.S32.HI UR11, URZ, 0x1f, UR16 ;  /* 0x0000001f3f0b7899 */ /* 0x000fe40008011410 */
[----:B------:R-:W-:Y:S02]  /*6400*/  @UP2 USHF.R.S32.HI UR12, URZ, 0x6, UR12 ;  /* 0x000000063f0c2899 */ /* 0x000fe4000801140c */
[----:B------:R-:W-:Y:S02]  /*6410*/  USEL UR16, UR16, URZ, !UP2 ;  /* 0x0000003f10107287 */ /* 0x000fe4000d000000 */
[----:B------:R-:W-:Y:S02]  /*6420*/  @UP2 UIMAD UR12, UR12, 0x3000, URZ ;  /* 0x000030000c0c28a4 */ /* 0x000fe4000f8e023f */
[----:B------:R-:W-:-:S02]  /*6430*/  USEL UR11, UR11, URZ, !UP2 ;  /* 0x0000003f0b0b7287 */ /* 0x000fc4000d000000 */
[----:B------:R-:W-:-:S03]  /*6440*/  @UP2 USHF.R.S32.HI UR13, URZ, 0x1f, UR12 ;  /* 0x0000001f3f0d2899 */ /* 0x000fc6000801140c */
[----:B------:R-:W-:-:S04]  /*6450*/  @!UP2 UMOV UR12, URZ ;  /* 0x0000003f000cac82 */ /* 0x000fc80008000000 */
[----:B------:R-:W-:Y:S01]  /*6460*/  @!UP2 UMOV UR13, URZ ;  /* 0x0000003f000dac82 */ /* 0x000fe20008000000 */
[----:B------:R-:W-:Y:S05]  /*6470*/  @P2 BRA `(.L_x_644) ;  /* 0x0000005000002947 */ /* 0x000fea0003800000 */
.L_x_645:
[----:B------:R-:W2:Y:S01]  /*6480*/  LDG.E.STRONG.GPU R0, [R4.64] ;  /* 0x0000001404007981 */ /* 0x000ea2000c1ef900 */
[----:B------:R-:W-:Y:S01]  /*6490*/  YIELD ;  /* 0x0000000000007946 */ /* 0x000fe20003800000 */
[----:B--2---:R-:W-:Y:S01]  /*64a0*/  ISETP.NE.AND P0, PT, R0, UR10, PT ;  /* 0x0000000a00007c0c */ /* 0x004fe2000bf05270 */
[----:B------:R-:W-:-:S12]  /*64b0*/  CCTL.IVALL ;  /* 0x00000000ff00798f */ /* 0x000fd80002000000 */
[----:B------:R-:W-:Y:S05]  /*64c0*/  @P0 BRA `(.L_x_645) ;  /* 0xffffffb000000947 */ /* 0x000fea000383ffff */
.L_x_644:
[----:B------:R-:W-:Y:S05]  /*64d0*/  BSYNC B0 ;  /* 0x0000000000007941 */ /* 0x000fea0003800000 */
.L_x_643:
[----:B------:R-:W-:Y:S01]  /*64e0*/  MOV R11, 0xffffffff ;  /* 0xffffffff000b7802 */ /* 0x000fe20000000f00 */
[----:B------:R-:W-:Y:S05]  /*64f0*/  BRA.CONV ~URZ, `(.L_x_646) ;  /* 0x000000237f007947 */ /* 0x000fea000b800000 */
[----:B------:R-:W-:Y:S02]  /*6500*/  MOV R2, 0x6520 ;  /* 0x0000652000027802 */ /* 0x000fe40000000f00 */
[----:B------:R-:W-:Y:S05]  /*6510*/  CALL.REL.NOINC `($__internal_5_$__cuda_sm70_warpsync) ;  /* 0x00000b6000007944 */ /* 0x000fea0003c00000 */
.L_x_646:
[----:B------:R-:W1:Y:S01]  /*6520*/  S2R R0, SR_TID.X ;  /* 0x0000000000007919 */ /* 0x000e620000002100 */
[----:B------:R-:W-:Y:S01]  /*6530*/  UIMAD UR5, UR17, 0x3000, URZ ;  /* 0x00003000110578a4 */ /* 0x000fe2000f8e023f */
[----:B------:R-:W-:Y:S01]  /*6540*/  IMAD.U32 R10, RZ, RZ, UR16 ;  /* 0x00000010ff0a7e24 */ /* 0x000fe2000f8e00ff */
[----:B------:R-:W-:-:S06]  /*6550*/  NOP ;  /* 0x0000000000007918 */ /* 0x000fcc0000000000 */
[----:B------:R-:W-:Y:S01]  /*6560*/  USHF.R.S32.HI UR4, URZ, 0x1f, UR5 ;  /* 0x0000001f3f047899 */ /* 0x000fe20008011405 */
[----:B------:R-:W-:Y:S01]  /*6570*/  IMAD.U32 R8, RZ, RZ, UR5 ;  /* 0x00000005ff087e24 */ /* 0x000fe2000f8e00ff */
[----:B-1----:R-:W-:-:S04]  /*6580*/  SHF.R.S32.HI R2, RZ, 0x1f, R0 ;  /* 0x0000001fff027819 */ /* 0x002fc80000011400 */
[----:B------:R-:W-:Y:S01]  /*6590*/  IADD3 R8, P1, P0, R8, UR12, R0 ;  /* 0x0000000c08087c10 */ /* 0x000fe2000f83e000 */
[----:B------:R-:W-:Y:S01]  /*65a0*/  IMAD.U32 R0, RZ, RZ, UR4 ;  /* 0x00000004ff007e24 */ /* 0x000fe2000f8e00ff */
[----:B------:R-:W-:Y:S02]  /*65b0*/  ULDC.64 UR4, c[0x0][0x328] ;  /* 0x0000ca0000047ab9 */ /* 0x000fe40000000a00 */
[----:B------:R-:W-:Y:S02]  /*65c0*/  UIMAD UR4, UR9, UR4, URZ ;  /* 0x00000004090472a4 */ /* 0x000fe4000f8e023f */
[----:B------:R-:W-:Y:S01]  /*65d0*/  IADD3.X R9, R0, UR13, R2, P1, P0 ;  /* 0x0000000d00097c10 */ /* 0x000fe20008fe0402 */
[----:B------:R-:W-:Y:S01]  /*65e0*/  IMAD.U32 R2, RZ, RZ, UR6 ;  /* 0x00000006ff027e24 */ /* 0x000fe2000f8e00ff */
[----:B------:R-:W-:-:S03]  /*65f0*/  UIMAD UR14, UR6, UR5, UR4 ;  /* 0x00000005060e72a4 */ /* 0x000fc6000f8e0204 */
        /* <DEDUP_REMOVED lines=59> */
[----:B------:R-:W-:Y:S05]  /*69b0*/  CALL.REL.NOINC `($__internal_5_$__cuda_sm70_warpsync) ;  /* 0x000006c000007944 */ /* 0x000fea0003c00000 */
.L_x_647:
        /* <DEDUP_REMOVED lines=12> */
.L_x_649:
[----:B------:R-:W-:Y:S05]  /*6a80*/  BSYNC B0 ;  /* 0x0000000000007941 */ /* 0x000fea0003800000 */
.L_x_648:
[----:B------:R-:W-:Y:S01]  /*6a90*/  ULDC.64 UR4, c[0x0][0x348] ;  /* 0x0000d20000047ab9 */ /* 0x000fe20000000a00 */
[----:B------:R-:W-:Y:S01]  /*6aa0*/  BSSY B0, `(.L_x_650) ;  /* 0x000000b000007945 */ /* 0x000fe20003800000 */
[----:B------:R-:W-:-:S04]  /*6ab0*/  UIADD3 UR4, UP0, UR7, UR4, URZ ;  /* 0x0000000407047290 */ /* 0x000fc8000ff1e03f */
[----:B------:R-:W-:Y:S02]  /*6ac0*/  UIADD3.X UR5, UR8, UR5, URZ, UP0, !UPT ;  /* 0x0000000508057290 */ /* 0x000fe400087fe43f */
[----:B--2---:R-:W-:-:S04]  /*6ad0*/  MOV R4, UR4 ;  /* 0x0000000400047c02 */ /* 0x004fc80008000f00 */
[----:B------:R-:W-:Y:S01]  /*6ae0*/  MOV R5, UR5 ;  /* 0x0000000500057c02 */ /* 0x000fe20008000f00 */
[----:B------:R-:W-:Y:S05]  /*6af0*/  @P2 BRA `(.L_x_651) ;  /* 0x0000005000002947 */ /* 0x000fea0003800000 */
.L_x_652:
[----:B------:R-:W2:Y:S01]  /*6b00*/  LDG.E.STRONG.GPU R0, [R4.64] ;  /* 0x0000001404007981 */ /* 0x000ea2000c1ef900 */
[----:B------:R-:W-:Y:S01]  /*6b10*/  YIELD ;  /* 0x0000000000007946 */ /* 0x000fe20003800000 */
[----:B--2---:R-:W-:Y:S01]  /*6b20*/  ISETP.NE.AND P0, PT, R0, UR10, PT ;  /* 0x0000000a00007c0c */ /* 0x004fe2000bf05270 */
[----:B------:R-:W-:-:S12]  /*6b30*/  CCTL.IVALL ;  /* 0x00000000ff00798f */ /* 0x000fd80002000000 */
[----:B------:R-:W-:Y:S05]  /*6b40*/  @P0 BRA `(.L_x_652) ;  /* 0xffffffb000000947 */ /* 0x000fea000383ffff */
.L_x_651:
[----:B------:R-:W-:Y:S05]  /*6b50*/  BSYNC B0 ;  /* 0x0000000000007941 */ /* 0x000fea0003800000 */
.L_x_650:
[----:B------:R-:W-:Y:S05]  /*6b60*/  BRA.CONV ~URZ, `(.L_x_653) ;  /* 0x000000237f007947 */ /* 0x000fea000b800000 */
[----:B-1----:R-:W-:Y:S02]  /*6b70*/  MOV R2, 0x6b90 ;  /* 0x00006b9000027802 */ /* 0x002fe40000000f00 */
[----:B------:R-:W-:Y:S05]  /*6b80*/  CALL.REL.NOINC `($__internal_5_$__cuda_sm70_warpsync) ;  /* 0x000004f000007944 */ /* 0x000fea0003c00000 */
.L_x_653:
[----:B------:R-:W-:Y:S01]  /*6b90*/  ULDC.64 UR4, c[0x0][0x300] ;  /* 0x0000c00000047ab9 */ /* 0x000fe20000000a00 */
[----:B-1----:R-:W-:Y:S01]  /*6ba0*/  MOV R2, R8 ;  /* 0x0000000800027202 */ /* 0x002fe20000000f00 */
[----:B------:R-:W-:Y:S01]  /*6bb0*/  UIMAD UR4, UR9, UR4, URZ ;  /* 0x00000004090472a4 */ /* 0x000fe2000f8e023f */
[----:B------:R-:W-:Y:S02]  /*6bc0*/  IMAD.U32 R0, RZ, RZ, UR6 ;  /* 0x00000006ff007e24 */ /* 0x000fe4000f8e00ff */
[----:B------:R-:W-:Y:S01]  /*6bd0*/  IMAD.MOV.U32 R3, RZ, RZ, R9 ;  /* 0x000000ffff037224 */ /* 0x000fe200078e0009 */
        /* <DEDUP_REMOVED lines=62> */
.L_x_654:
        /* <DEDUP_REMOVED lines=12> */
        .weak           $__internal_5_$__cuda_sm70_warpsync
        .type           $__internal_5_$__cuda_sm70_warpsync,@function
        .size           $__internal_5_$__cuda_sm70_warpsync,(.L_x_1399 - $__internal_5_$__cuda_sm70_warpsync)
$__internal_5_$__cuda_sm70_warpsync:
[----:B------:R-:W-:Y:S01]  /*7080*/  MOV R3, 0x0 ;  /* 0x0000000000037802 */ /* 0x000fe20000000f00 */
[----:B------:R-:W-:Y:S04]  /*7090*/  WARPSYNC R11 ;  /* 0x0000000b00007348 */ /* 0x000fe80003800000 */
[----:B------:R-:W-:Y:S05]  /*70a0*/  RET.REL.NODEC R2 `(_ZN7cutlass13device_kernelIN5flash19enable_sm80_to_sm89INS1_16FlashAttnBwdSm80INS1_25CollectiveMainloopBwdSm80ILi1ELi1EN4cute5tupleIJNS5_1CILi64EEES8_NS7_ILi192EEEEEENS_10bfloat16_tEfNS_4arch4Sm80ELb1ELb0ELb1ELb1ELb1ELb0ELb0ELb0ELi2ELi2ELi2ELi2ELb1EEENS1_24CollectiveEpilogueBwdGQAISA_fSD_Li256ELb1ELb1EEENS1_25SingleTileBwdLPTSchedulerILb1ELi64ELb1EEEEEEEEEvNT_6ParamsE) ;  /* 0xffff8f5002007950 */ /* 0x000fea0003c3ffff */
.L_x_655:
        /* <DEDUP_REMOVED lines=13> */
.L_x_1399:


//--------------------- .text._ZN7cutlass13device_kernelIN5flash19enable_sm80_to_sm89INS1_16FlashAttnBwdSm80INS1_25CollectiveMainloopBwdSm80ILi2ELi1EN4cute5tupleIJNS5_1CILi64EEENS7_ILi80EEENS7_ILi192EEEEEENS_10bfloat16_tEfNS_4arch4Sm80ELb0ELb0ELb1ELb0ELb0ELb0ELb1ELb0ELi2ELi4ELi2ELi2ELb0EEENS1_21CollectiveEpilogueBwdISB_SC_SE_Li256ELb0ELb1ELi4EEENS1_19SingleTileSchedulerILb0ELb0ELb0ELi80EEEEEEEEEvNT_6ParamsE --------------------------
	.section	.text._ZN7cutlass13device_kernelIN5flash19enable_sm80_to_sm89INS1_16FlashAttnBwdSm80INS1_25CollectiveMainloopBwdSm80ILi2ELi1EN4cute5tupleIJNS5_1CILi64EEENS7_ILi80EEENS7_ILi192EEEEEENS_10bfloat16_tEfNS_4arch4Sm80ELb0ELb0ELb1ELb0ELb0ELb0ELb1ELb0ELi2ELi4ELi2ELi2ELb0EEENS1_21CollectiveEpilogueBwdISB_SC_SE_Li256ELb0ELb1ELi4EEENS1_19SingleTileSchedulerILb0ELb0ELb0ELi80EEEEEEEEEvNT_6ParamsE,"ax",@progbits
	.sectioninfo	@"SHI_REGISTERS=255"
	.align	128
.text._ZN7cutlass13device_kernelIN5flash19enable_sm80_to_sm89INS1_16FlashAttnBwdSm80INS1_25CollectiveMainloopBwdSm80ILi2ELi1EN4cute5tupleIJNS5_1CILi64EEENS7_ILi80EEENS7_ILi192EEEEEENS_10bfloat16_tEfNS_4arch4Sm80ELb0ELb0ELb1ELb0ELb0ELb0ELb1ELb0ELi2ELi4ELi2ELi2ELb0EEENS1_21CollectiveEpilogueBwdISB_SC_SE_Li256ELb0ELb1ELi4EEENS1_19SingleTileSchedulerILb0ELb0ELb0ELi80EEEEEEEEEvNT_6ParamsE:
        .type           _ZN7cutlass13device_kernelIN5flash19enable_sm80_to_sm89INS1_16FlashAttnBwdSm80INS1_25CollectiveMainloopBwdSm80ILi2ELi1EN4cute5tupleIJNS5_1CILi64EEENS7_ILi80EEENS7_ILi192EEEEEENS_10bfloat16_tEfNS_4arch4Sm80ELb0ELb0ELb1ELb0ELb0ELb0ELb1ELb0ELi2ELi4ELi2ELi2ELb0EEENS1_21CollectiveEpilogueBwdISB_SC_SE_Li256ELb0ELb1ELi4EEENS1_19SingleTileSchedulerILb0ELb0ELb0ELi80EEEEEEEEEvNT_6ParamsE,@function
        .size           _ZN7cutlass13device_kernelIN5flash19enable_sm80_to_sm89INS1_16FlashAttnBwdSm80INS1_25CollectiveMainloopBwdSm80ILi2ELi1EN4cute5tupleIJNS5_1CILi64EEENS7_ILi80EEENS7_ILi192EEEEEENS_10bfloat16_tEfNS_4arch4Sm80ELb0ELb0ELb1ELb0ELb0ELb0ELb1ELb0ELi2ELi4ELi2ELi2ELb0EEENS1_21CollectiveEpilogueBwdISB_SC_SE_Li256ELb0ELb1ELi4EEENS1_19SingleTileSchedulerILb0ELb0ELb0ELi80EEEEEEEEEvNT_6ParamsE,(.L_x_1401 - _ZN7cutlass13device_kernelIN5flash19enable_sm80_to_sm89INS1_16FlashAttnBwdSm80INS1_25CollectiveMainloopBwdSm80ILi2ELi1EN4cute5tupleIJNS5_1CILi64EEENS7_ILi80EEENS7_ILi192EEEEEENS_10bfloat16_tEfNS_4arch4Sm80ELb0ELb0ELb1ELb0ELb0ELb0ELb1ELb0ELi2ELi4ELi2ELi2ELb0EEENS1_21CollectiveEpilogueBwdISB_SC_SE_Li256ELb0ELb1ELi4EEENS1_19SingleTileSchedulerILb0ELb0ELb0ELi80EEEEEEEEEvNT_6ParamsE)
        .other          _ZN7cutlass13device_kernelIN5flash19enable_sm80_to_sm89INS1_16FlashAttnBwdSm80INS1_25CollectiveMainloopBwdSm80ILi2ELi1EN4cute5tupleIJNS5_1CILi64EEENS7_ILi80EEENS7_ILi192EEEEEENS_10bfloat16_tEfNS_4arch4Sm80ELb0ELb0ELb1ELb0ELb0ELb0ELb1ELb0ELi2ELi4ELi2ELi2ELb0EEENS1_21CollectiveEpilogueBwdISB_SC_SE_Li256ELb0ELb1ELi4EEENS1_19SingleTileSchedulerILb0ELb0ELb0ELi80EEEEEEEEEvNT_6ParamsE,@"STO_CUDA_ENTRY STV_DEFAULT"
_ZN7cutlass13device_kernelIN5flash19enable_sm80_to_sm89INS1_16FlashAttnBwdSm80INS1_25CollectiveMainloopBwdSm80ILi2ELi1EN4cute5tupleIJNS5_1CILi64EEENS7_ILi80EEENS7_ILi192EEEEEENS_10bfloat16_tEfNS_4arch4Sm80ELb0ELb0ELb1ELb0ELb0ELb0ELb1ELb0ELi2ELi4ELi2ELi2ELb0EEENS1_21CollectiveEpilogueBwdISB_SC_SE_Li256ELb0ELb1ELi4EEENS1_19SingleTileSchedulerILb0ELb0ELb0ELi80EEEEEEEEEvNT_6ParamsE:
        /* <DEDUP_REMOVED lines=8> */
[----:B------:R-:W-:Y:S01]  /*0080*/  IMAD.U32 R6, RZ, RZ, UR20 ;  /* 0x00000014ff067e24 */ /* 0x000fe2000f8e00ff */
[----:B------:R-:W2:Y:S01]  /*0090*/  S2R R5, SR_CTAID.Y ;  /* 0x0000000000057919 */ /* 0x000ea20000002600 */
[----:B------:R-:W-:Y:S01]  /*00a0*/  ULDC.64 UR4, c[0x0][0x1e8] ;  /* 0x00007a0000047ab9 */ /* 0x000fe20000000a00 */
[----:B------:R-:W-:Y:S01]  /*00b0*/  ISETP.NE.AND P0, PT, R0, 0x1, PT ;  /* 0x000000010000780c */ /* 0x000fe20003f05270 */
[----:B------:R-:W-:Y:S01]  /*00c0*/  UIMAD UR4, UR8, UR4, URZ ;  /* 0x00000004080472a4 */ /* 0x000fe2000f8e023f */
[----:B------:R-:W3:Y:S01]  /*00d0*/  S2R R227, SR_CTAID.X ;  /* 0x0000000000e37919 */ /* 0x000ee20000002500 */
[----:B------:R-:W-:Y:S01]  /*00e0*/  UMOV UR9, 0x5 ;  /* 0x0000000500097882 */ /* 0x000fe20000000000 */
[----:B------:R-:W-:Y:S01]  /*00f0*/  LOP3.LUT R233, R233, 0xfffffffe, RZ, 0xc0, !PT ;  /* 0xfffffffee9e97812 */ /* 0x000fe200078ec0ff */
[----:B------:R-:W-:Y:S01]  /*0100*/  UIMAD UR6, UR20, UR5, UR4 ;  /* 0x00000005140672a4 */ /* 0x000fe2000f8e0204 */
[----:B------:R-:W-:Y:S01]  /*0110*/  IMAD.MOV.U32 R215, RZ, RZ, 0x10 ;  /* 0x00000010ffd77424 */ /* 0x000fe200078e00ff */
[----:B------:R-:W-:Y:S01]  /*0120*/  ULDC.64 UR24, c[0x0][0x118] ;  /* 0x0000460000187ab9 */ /* 0x000fe20000000a00 */
[----:B------:R-:W-:Y:S01]  /*0130*/  IMAD.MOV.U32 R223, RZ, RZ, 0x20 ;  /* 0x00000020ffdf7424 */ /* 0x000fe200078e00ff */
[----:B------:R-:W-:Y:S01]  /*0140*/  ULDC.64 UR4, c[0x0][0x1b8] ;  /* 0x00006e0000047ab9 */ /* 0x000fe20000000a00 */
[----:B------:R-:W-:Y:S01]  /*0150*/  CS2R R170, SRZ ;  /* 0x0000000000aa7805 */ /* 0x000fe2000001ff00 */
[----:B------:R-:W-:Y:S01]  /*0160*/  UIMAD UR4, UR8, UR4, URZ ;  /* 0x00000004080472a4 */ /* 0x000fe2000f8e023f */
[----:B------:R-:W-:Y:S01]  /*0170*/  CS2R R168, SRZ ;  /* 0x0000000000a87805 */ /* 0x000fe2000001ff00 */
[----:B------:R-:W-:Y:S01]  /*0180*/  CS2R R166, SRZ ;  /* 0x0000000000a67805 */ /* 0x000fe2000001ff00 */
[----:B------:R-:W-:Y:S01]  /*0190*/  CS2R R164, SRZ ;  /* 0x0000000000a47805 */ /* 0x000fe2000001ff00 */
[----:B------:R-:W-:Y:S01]  /*01a0*/  UIMAD UR4, UR20, UR5, UR4 ;  /* 0x00000005140472a4 */ /* 0x000fe2000f8e0204 */
[----:B------:R-:W-:Y:S01]  /*01b0*/  CS2R R162, SRZ ;  /* 0x0000000000a27805 */ /* 0x000fe2000001ff00 */
[----:B------:R-:W-:Y:S01]  /*01c0*/  CS2R R160, SRZ ;  /* 0x0000000000a07805 */ /* 0x000fe2000001ff00 */
[----:B-1----:R-:W-:Y:S01]  /*01d0*/  SHF.R.S32.HI R19, RZ, 0x1f, R234 ;  /* 0x0000001fff137819 */ /* 0x002fe200000114ea */
[C---:B------:R-:W-:Y:S01]  /*01e0*/  IMAD.SHL.U32 R238, R234.reuse, 0x4, RZ ;  /* 0x00000004eaee7824 */ /* 0x040fe200078e00ff */
[----:B------:R-:W-:Y:S01]  /*01f0*/  ISETP.GT.AND P2, PT, R234, 0x7f, PT ;  /* 0x0000007fea00780c */ /* 0x000fe20003f44270 */
[----:B------:R-:W-:Y:S01]  /*0200*/  CS2R R150, SRZ ;  /* 0x0000000000967805 */ /* 0x000fe2000001ff00 */
[----:B------:R-:W-:Y:S01]  /*0210*/  LEA.HI R16, R19, R234, RZ, 0x3 ;  /* 0x000000ea13107211 */ /* 0x000fe200078f18ff */
[----:B--2---:R-:W-:Y:S01]  /*0220*/  @P0 IMAD.HI.U32 R0, R5, c[0x0][0x24c], RZ ;  /* 0x0000930005000a27 */ /* 0x004fe200078e00ff */
[----:B------:R-:W-:Y:S01]  /*0230*/  SHF.R.S32.HI R239, RZ, 0x1f, R238 ;  /* 0x0000001fffef7819 */ /* 0x000fe200000114ee */
        /* <DEDUP_REMOVED lines=11> */
[----:B------:R-:W-:Y:S01]  /*02f0*/  IADD3 R4, -R236, c[0x0][0x198], RZ ;  /* 0x00006600ec047a10 */ /* 0x000fe20007ffe1ff */
[C---:B------:R-:W-:Y:S01]  /*0300*/  IMAD R0, R2.reuse, c[0x0][0x1e0], RZ ;  /* 0x0000780002007a24 */ /* 0x040fe200078e02ff */
[----:B------:R-:W-:Y:S01]  /*0310*/  CS2R R158, SRZ ;  /* 0x00000000009e7805 */ /* 0x000fe2000001ff00 */
[----:B------:R-:W-:Y:S01]  /*0320*/  IMAD R2, R2, c[0x0][0x1b0], RZ ;  /* 0x00006c0002027a24 */ /* 0x000fe200078e02ff */
[----:B------:R-:W-:Y:S01]  /*0330*/  SHF.R.S32.HI R251, RZ, 0x1f, R250 ;  /* 0x0000001ffffb7819 */ /* 0x000fe200000114fa */
[C---:B------:R-:W-:Y:S01]  /*0340*/  IMAD R0, R3.reuse, c[0x0][0x1e4], R0 ;  /* 0x0000790003007a24 */ /* 0x040fe200078e0200 */
[C---:B------:R-:W-:Y:S01]  /*0350*/  ISETP.GE.AND P1, PT, R250.reuse, c[0x0][0x1cc], PT ;  /* 0x00007300fa007a0c */ /* 0x040fe20003f26270 */
[C---:B------:R-:W-:Y:S01]  /*0360*/  IMAD R2, R3.reuse, c[0x0][0x1b4], R2 ;  /* 0x00006d0003027a24 */ /* 0x040fe200078e0202 */
[C---:B------:R-:W-:Y:S01]  /*0370*/  IADD3 R231, R250.reuse, 0x40, RZ ;  /* 0x00000040fae77810 */ /* 0x040fe20007ffe0ff */
[--C-:B------:R-:W-:Y:S01]  /*0380*/  IMAD.WIDE.U32 R10, R3, c[0x0][0x1e0], R250.reuse ;  /* 0x00007800030a7a25 */ /* 0x100fe200078e00fa */
[----:B------:R-:W-:Y:S01]  /*0390*/  IADD3 R230, R250, 0x80, RZ ;  /* 0x00000080fae67810 */ /* 0x000fe20007ffe0ff */
[----:B------:R-:W-:Y:S01]  /*03a0*/  CS2R R156, SRZ ;  /* 0x00000000009c7805 */ /* 0x000fe2000001ff00 */
[----:B------:R-:W-:Y:S01]  /*03b0*/  ISETP.GE.AND P4, PT, R231, c[0x0][0x1cc], PT ;  /* 0x00007300e7007a0c */ /* 0x000fe20003f86270 */
[----:B------:R-:W-:Y:S01]  /*03c0*/  IMAD.WIDE.U32 R12, R3, c[0x0][0x1b0], R250 ;  /* 0x00006c00030c7a25 */ /* 0x000fe200078e00fa */
[----:B------:R-:W-:Y:S01]  /*03d0*/  ISETP.GE.AND P3, PT, R230, c[0x0][0x1cc], PT ;  /* 0x00007300e6007a0c */ /* 0x000fe20003f66270 */
[----:B------:R-:W-:Y:S01]  /*03e0*/  CS2R R146, SRZ ;  /* 0x0000000000927805 */ /* 0x000fe2000001ff00 */
[----:B------:R-:W-:Y:S01]  /*03f0*/  CS2R R144, SRZ ;  /* 0x0000000000907805 */ /* 0x000fe2000001ff00 */
[----:B------:R-:W-:Y:S01]  /*0400*/  IMAD.IADD R11, R11, 0x1, R0 ;  /* 0x000000010b0b7824 */ /* 0x000fe200078e0200 */
[----:B------:R-:W-:Y:S01]  /*0410*/  CS2R R142, SRZ ;  /* 0x00000000008e7805 */ /* 0x000fe2000001ff00 */
[----:B------:R-:W-:Y:S01]  /*0420*/  IMAD.IADD R3, R13, 0x1, R2 ;  /* 0x000000010d037824 */ /* 0x000fe200078e0202 */
[----:B------:R-:W-:Y:S01]  /*0430*/  CS2R R140, SRZ ;  /* 0x00000000008c7805 */ /* 0x000fe2000001ff00 */
[----:B------:R-:W-:Y:S01]  /*0440*/  IMAD.WIDE.U32 R6, R6, c[0x0][0x1e8], R10 ;  /* 0x00007a0006067a25 */ /* 0x000fe200078e000a */
[----:B------:R-:W-:Y:S01]  /*0450*/  CS2R R138, SRZ ;  /* 0x00000000008a7805 */ /* 0x000fe2000001ff00 */
[----:B------:R-:W-:Y:S01]  /*0460*/  CS2R R136, SRZ ;  /* 0x0000000000887805 */ /* 0x000fe2000001ff00 */
[----:B------:R-:W-:Y:S01]  /*0470*/  CS2R R126, SRZ ;  /* 0x00000000007e7805 */ /* 0x000fe2000001ff00 */
[----:B------:R-:W-:Y:S01]  /*0480*/  IMAD.MOV.U32 R2, RZ, RZ, R12 ;  /* 0x000000ffff027224 */ /* 0x000fe200078e000c */
[----:B------:R-:W-:Y:S01]  /*0490*/  IADD3 R7, R7, UR6, RZ ;  /* 0x0000000607077c10 */ /* 0x000fe2000fffe0ff */
[----:B------:R-:W-:Y:S01]  /*04a0*/  IMAD.U32 R10, RZ, RZ, UR20 ;  /* 0x00000014ff0a7e24 */ /* 0x000fe2000f8e00ff */
[----:B------:R-:W-:Y:S01]  /*04b0*/  CS2R R124, SRZ ;  /* 0x00000000007c7805 */ /* 0x000fe2000001ff00 */
[----:B---3--:R-:W-:Y:S01]  /*04c0*/  IMAD.WIDE R22, R227, 0x50, R236 ;  /* 0x00000050e3167825 */ /* 0x008fe200078e02ec */
[----:B------:R-:W-:Y:S01]  /*04d0*/  CS2R R130, SRZ ;  /* 0x0000000000827805 */ /* 0x000fe2000001ff00 */
        /* <DEDUP_REMOVED lines=8> */
[----:B------:R-:W-:Y:S01]  /*0560*/  IMAD.SHL.U32 R229, R236, 0x40, RZ ;  /* 0x00000040ece57824 */ /* 0x000fe200078e00ff */
[----:B------:R-:W-:Y:S01]  /*0570*/  ULDC.64 UR4, c[0x0][0x1d8] ;  /* 0x0000760000047ab9 */ /* 0x000fe20000000a00 */
[C---:B------:R-:W-:Y:S01]  /*0580*/  IMAD R0, R22.reuse, c[0x0][0x1dc], R3 ;  /* 0x0000770016007a24 */ /* 0x040fe200078e0203 */
[----:B------:R-:W-:Y:S01]  /*0590*/  USHF.L.U64.HI UR5, UR4, UR9, UR5 ;  /* 0x0000000904057299 */ /* 0x000fe20008010205 */
[----:B------:R-:W-:Y:S01]  /*05a0*/  IMAD.WIDE.U32 R6, R22, c[0x0][0x1d8], R6 ;  /* 0x0000760016067a25 */ /* 0x000fe200078e0006 */
[----:B------:R-:W-:Y:S01]  /*05b0*/  LOP3.LUT R229, R229, 0x1c0, RZ, 0xc0, !PT ;  /* 0x000001c0e5e57812 */ /* 0x000fe200078ec0ff */
[----:B------:R-:W-:Y:S01]  /*05c0*/  USHF.L.U32 UR4, UR4, 0x5, URZ ;  /* 0x0000000504047899 */ /* 0x000fe2000800063f */
[----:B------:R-:W-:Y:S01]  /*05d0*/  CS2R R118, SRZ ;  /* 0x0000000000767805 */ /* 0x000fe2000001ff00 */
[----:B------:R-:W-:Y:S01]  /*05e0*/  IMAD.IADD R0, R7, 0x1, R0 ;  /* 0x0000000107007824 */ /* 0x000fe200078e0200 */
[----:B------:R-:W-:Y:S01]  /*05f0*/  LEA R20, P0, R6, c[0x0][0x1c0], 0x1 ;  /* 0x0000700006147a11 */ /* 0x000fe200078008ff */
[----:B------:R-:W-:Y:S01]  /*0600*/  IMAD.MOV.U32 R3, RZ, RZ, c[0x0][0x1d8] ;  /* 0x00007600ff037624 */ /* 0x000fe200078e00ff */
[----:B------:R-:W-:Y:S01]  /*0610*/  LOP3.LUT R2, R229, 0x38, R250, 0xf8, !PT ;  /* 0x00000038e5027812 */ /* 0x000fe200078ef8fa */
[----:B------:R-:W-:Y:S01]  /*0620*/  IMAD R4, R227, -0x50, R4 ;  /* 0xffffffb0e3047824 */ /* 0x000fe200078e0204 */
[----:B------:R-:W-:Y:S01]  /*0630*/  SHF.R.U32.HI R229, RZ, 0x3, R229 ;  /* 0x00000003ffe57819 */ /* 0x000fe200000116e5 */
[----:B------:R-:W-:Y:S01]  /*0640*/  IMAD.WIDE.U32 R10, R22, c[0x0][0x1a8], R10 ;  /* 0x00006a00160a7a25 */ /* 0x000fe200078e000a */
[----:B------:R-:W-:Y:S01]  /*0650*/  LEA.HI.X R21, R6, c[0x0][0x1c4], R0, 0x1, P0 ;  /* 0x0000710006157a11 */ /* 0x000fe200000f0c00 */
[----:B------:R-:W-:Y:S01]  /*0660*/  CS2R R116, SRZ ;  /* 0x0000000000747805 */ /* 0x000fe2000001ff00 */
[----:B------:R-:W-:Y:S01]  /*0670*/  LOP3.LUT R229, R2, R229, RZ, 0x3c, !PT ;  /* 0x000000e502e57212 */ /* 0x000fe200078e3cff */
[----:B------:R-:W-:Y:S01]  /*0680*/  IMAD.MOV.U32 R0, RZ, RZ, c[0x0][0x1dc] ;  /* 0x00007700ff007624 */ /* 0x000fe200078e00ff */
[----:B------:R-:W-:Y:S01]  /*0690*/  LEA R14, P0, R3, R20, 0x6 ;  /* 0x00000014030e7211 */ /* 0x000fe200078030ff */
[----:B------:R-:W-:Y:S01]  /*06a0*/  IMAD R6, R23, c[0x0][0x1a8], RZ ;  /* 0x00006a0017067a24 */ /* 0x000fe200078e02ff */
[----:B------:R-:W-:Y:S01]  /*06b0*/  LEA.HI R2, R19, R234, RZ, 0x6 ;  /* 0x000000ea13027211 */ /* 0x000fe200078f30ff */
[----:B------:R-:W-:Y:S01]  /*06c0*/  IMAD.WIDE.U32 R24, R236, c[0x0][0x178], R250 ;  /* 0x00005e00ec187a25 */ /* 0x000fe200078e00fa */
[----:B------:R-:W-:Y:S01]  /*06d0*/  LEA.HI.X R15, R3, R21, R0, 0x6, P0 ;  /* 0x00000015030f7211 */ /* 0x000fe200000f3400 */
[----:B------:R-:W-:Y:S01]  /*06e0*/  CS2R R114, SRZ ;  /* 0x0000000000727805 */ /* 0x000fe2000001ff00 */
[----:B------:R-:W-:Y:S01]  /*06f0*/  SHF.R.S32.HI R0, RZ, 0x6, R2 ;  /* 0x00000006ff007819 */ /* 0x000fe20000011402 */
[----:B------:R-:W-:Y:S01]  /*0700*/  IMAD.U32 R3, RZ, RZ, UR4 ;  /* 0x00000004ff037e24 */ /* 0x000fe2000f8e00ff */
[C---:B------:R-:W-:Y:S01]  /*0710*/  ISETP.LT.OR P0, PT, R4.reuse, 0x1, P1 ;  /* 0x000000010400780c */ /* 0x040fe20000f01670 */
[----:B------:R-:W-:Y:S01]  /*0720*/  IMAD.U32 R2, RZ, RZ, UR5 ;  /* 0x00000005ff027e24 */ /* 0x000fe2000f8e00ff */
[----:B------:R-:W-:Y:S01]  /*0730*/  ISETP.LT.OR P6, PT, R4, 0x1, P4 ;  /* 0x000000010400780c */ /* 0x000fe200027c1670 */
[----:B------:R-:W-:Y:S01]  /*0740*/  IMAD R229, R0, 0x200, R229 ;  /* 0x0000020000e57824 */ /* 0x000fe200078e02e5 */
[----:B------:R-:W-:Y:S01]  /*0750*/  ISETP.LT.OR P5, PT, R4, 0x1, P3 ;  /* 0x000000010400780c */ /* 0x000fe20001fa1670 */
[----:B------:R-:W-:Y:S01]  /*0760*/  IMAD R6, R22, c[0x0][0x1ac], R6 ;  /* 0x00006b0016067a24 */ /* 0x000fe200078e0206 */
[C---:B------:R-:W-:Y:S01]  /*0770*/  ISETP.LT.OR P1, PT, R4.reuse, 0x21, P1 ;  /* 0x000000210400780c */ /* 0x040fe20000f21670 */
[----:B------:R-:W-:Y:S01]  /*0780*/  IMAD.SHL.U32 R229, R229, 0x2, RZ ;  /* 0x00000002e5e57824 */ /* 0x000fe200078e00ff */
[----:B------:R-:W-:Y:S01]  /*0790*/  ISETP.LT.OR P3, PT, R4, 0x21, P3 ;  /* 0x000000210400780c */ /* 0x000fe20001f61670 */
[----:B------:R-:W-:Y:S01]  /*07a0*/  IMAD.IADD R6, R11, 0x1, R6 ;  /* 0x000000010b067824 */ /* 0x000fe200078e0206 */
[----:B------:R-:W-:Y:S01]  /*07b0*/  ULDC.64 UR4, c[0x0][0x1a8] ;  /* 0x00006a0000047ab9 */ /* 0x000fe20000000a00 */
[----:B------:R-:W-:Y:S01]  /*07c0*/  IMAD R241, R237, c[0x0][0x208], RZ ;  /* 0x00008200edf17a24 */ /* 0x000fe200078e02ff */
[----:B------:R-:W-:Y:S01]  /*07d0*/  USHF.L.U32 UR7, UR4, 0x5, URZ ;  /* 0x0000000504077899 */ /* 0x000fe2000800063f */
[----:B------:R1:W-:Y:S01]  /*07e0*/  LDGSTS.E.BYPASS.LTC128B.128 [R229+0x7880], [R20.64], !P0 ;  /* 0x0788000014e57fae */ /* 0x0003e2000c101d58 */
[C---:B------:R-:W-:Y:S01]  /*07f0*/  @!P2 LEA R12, P0, R3.reuse, R14, 0x1 ;  /* 0x0000000e030ca211 */ /* 0x040fe200078008ff */
[----:B------:R-:W-:Y:S01]  /*0800*/  USHF.L.U64.HI UR6, UR4, UR9, UR5 ;  /* 0x0000000904067299 */ /* 0x000fe20008010205 */
[----:B------:R-:W-:Y:S01]  /*0810*/  IMAD R241, R236, c[0x0][0x20c], R241 ;  /* 0x00008300ecf17a24 */ /* 0x000fe200078e02f1 */
[----:B------:R1:W-:Y:S01]  /*0820*/  LDGSTS.E.BYPASS.LTC128B.128 [R229+0xa080], [R20.64+0x80], !P6 ;  /* 0x0a08008014e57fae */ /* 0x0003e2000f101d58 */
[----:B------:R-:W-:Y:S01]  /*0830*/  @!P2 LEA.HI.X R13, R3, R15, R2, 0x1, P0 ;  /* 0x0000000f030da211 */ /* 0x000fe200000f0c02 */
[----:B------:R-:W-:Y:S01]  /*0840*/  IMAD.MOV.U32 R2, RZ, RZ, c[0x0][0x1a8] ;  /* 0x00006a00ff027624 */ /* 0x000fe200078e00ff */
[----:B------:R-:W-:Y:S01]  /*0850*/  LEA R22, P0, R10, c[0x0][0x190], 0x1 ;  /* 0x000064000a167a11 */ /* 0x000fe200078008ff */
[----:B------:R1:W-:Y:S01]  /*0860*/  LDGSTS.E.BYPASS.LTC128B.128 [R229+0xc880], [R20.64+0x100], !P5 ;  /* 0x0c88010014e57fae */ /* 0x0003e2000e901d58 */
[----:B------:R-:W-:Y:S01]  /*0870*/  ISETP.LT.OR P5, PT, R4, 0x21, P4 ;  /* 0x000000210400780c */ /* 0x000fe200027a1670 */
[----:B------:R-:W-:Y:S01]  /*0880*/  IMAD.MOV.U32 R3, RZ, RZ, c[0x0][0x1ac] ;  /* 0x00006b00ff037624 */ /* 0x000fe200078e00ff */
[----:B------:R-:W-:Y:S01]  /*0890*/  LEA.HI.X R23, R10, c[0x0][0x194], R6, 0x1, P0 ;  /* 0x000065000a177a11 */ /* 0x000fe200000f0c06 */
[----:B------:R2:W-:Y:S01]  /*08a0*/  LDGSTS.E.BYPASS.LTC128B.128 [R229+0x8880], [R14.64], !P1 ;  /* 0x088800000ee57fae */ /* 0x0005e2000c901d58 */
[C---:B------:R-:W-:Y:S01]  /*08b0*/  @!P2 ISETP.GE.AND P0, PT, R4.reuse, 0x41, PT ;  /* 0x000000410400a80c */ /* 0x040fe20003f06270 */
[----:B------:R-:W-:Y:S01]  /*08c0*/  ULDC.64 UR4, c[0x0][0x188] ;  /* 0x0000620000047ab9 */ /* 0x000fe20000000a00 */
[----:B------:R-:W-:Y:S01]  /*08d0*/  P2R R6, PR, RZ, 0x20 ;  /* 0x00000020ff067803 */ /* 0x000fe20000000000 */
[----:B------:R-:W-:Y:S01]  /*08e0*/  UIMAD.WIDE.U32 UR10, UR20, UR4, URZ ;  /* 0x00000004140a72a5 */ /* 0x000fe2000f8e003f */
[----:B------:R-:W-:Y:S01]  /*08f0*/  @!P2 ISETP.LT.OR P5, PT, R4, 0x41, P4 ;  /* 0x000000410400a80c */ /* 0x000fe200027a1670 */
[----:B------:R-:W-:Y:S01]  /*0900*/  UIMAD UR4, UR8, UR4, URZ ;  /* 0x00000004080472a4 */ /* 0x000fe2000f8e023f */
[----:B------:R-:W-:Y:S01]  /*0910*/  @!P2 ISETP.GE.OR P6, PT, R250, c[0x0][0x1cc], !P0 ;  /* 0x00007300fa00aa0c */ /* 0x000fe200047c6670 */
[----:B------:R-:W-:Y:S01]  /*0920*/  IMAD.WIDE.U32 R242, R236, c[0x0][0x208], R250 ;  /* 0x00008200ecf27a25 */ /* 0x000fe200078e00fa */
[----:B------:R-:W-:Y:S01]  /*0930*/  @!P2 ISETP.GE.OR P4, PT, R230, c[0x0][0x1cc], !P0 ;  /* 0x00007300e600aa0c */ /* 0x000fe20004786670 */
[----:B------:R-:W-:Y:S01]  /*0940*/  UIMAD UR4, UR20, UR5, UR4 ;  /* 0x00000005140472a4 */ /* 0x000fe2000f8e0204 */
[----:B------:R-:W-:Y:S01]  /*0950*/  ISETP.NE.AND P0, PT, R6, RZ, PT ;  /* 0x000000ff0600720c */ /* 0x000fe20003f05270 */
[----:B------:R-:W-:Y:S01]  /*0960*/  IMAD.IADD R241, R243, 0x1, R241 ;  /* 0x00000001f3f17824 */ /* 0x000fe200078e02f1 */
[C---:B------:R-:W-:Y:S01]  /*0970*/  LEA R10, P1, R2.reuse, R22, 0x6 ;  /* 0x00000016020a7211 */ /* 0x040fe200078230ff */
[----:B------:R-:W-:Y:S01]  /*0980*/  UIADD3 UR13, UR11, UR4, URZ ;  /* 0x000000040b0d7290 */ /* 0x000fe2000fffe03f */
[----:B------:R-:W-:Y:S01]  /*0990*/  IMAD.MOV.U32 R240, RZ, RZ, R242 ;  /* 0x000000fffff07224 */ /* 0x000fe200078e00f2 */
[----:B------:R3:W-:Y:S01]  /*09a0*/  STL.64 [R1], R24 ;  /* 0x0000001801007387 */ /* 0x0007e20000100a00 */
[----:B------:R-:W-:Y:S01]  /*09b0*/  LEA.HI.X R11, R2, R23, R3, 0x6, P1 ;  /* 0x00000017020b7211 */ /* 0x000fe200008f3403 */
[----:B------:R-:W-:Y:S01]  /*09c0*/  IMAD R3, R237, c[0x0][0x178], RZ ;  /* 0x00005e00ed037a24 */ /* 0x000fe200078e02ff */
[----:B------:R-:W-:Y:S01]  /*09d0*/  ISETP.GE.AND P1, PT, R250, c[0x0][0x19c], PT ;  /* 0x00006700fa007a0c */ /* 0x000fe20003f26270 */
[----:B------:R-:W-:Y:S01]  /*09e0*/  IMAD.SHL.U32 R0, R0, 0x8, RZ ;  /* 0x0000000800007824 */ /* 0x000fe200078e00ff */
[----:B------:R-:W-:Y:S01]  /*09f0*/  CS2R R112, SRZ ;  /* 0x0000000000707805 */ /* 0x000fe2000001ff00 */
[----:B------:R-:W-:Y:S01]  /*0a00*/  IMAD R248, R236, c[0x0][0x17c], R3 ;  /* 0x00005f00ecf87a24 */ /* 0x000fe200078e0203 */
[----:B------:R-:W-:Y:S01]  /*0a10*/  CS2R R82, SRZ ;  /* 0x0000000000527805 */ /* 0x000fe2000001ff00 */
[----:B------:R2:W-:Y:S01]  /*0a20*/  LDGSTS.E.BYPASS.LTC128B.128 [R229+0xb080], [R14.64+0x80], !P0 ;  /* 0x0b0800800ee57fae */ /* 0x0005e2000c101d58 */
[----:B------:R-:W-:Y:S01]  /*0a30*/  ISETP.GE.AND P0, PT, R231, c[0x0][0x19c], PT ;  /* 0x00006700e7007a0c */ /* 0x000fe20003f06270 */
[----:B------:R-:W-:Y:S01]  /*0a40*/  IMAD.U32 R3, RZ, RZ, UR6 ;  /* 0x00000006ff037e24 */ /* 0x000fe2000f8e00ff */
[----:B------:R-:W-:Y:S01]  /*0a50*/  CS2R R80, SRZ ;  /* 0x0000000000507805 */ /* 0x000fe2000001ff00 */
[----:B------:R2:W-:Y:S01]  /*0a60*/  LDGSTS.E.BYPASS.LTC128B.128 [R229+0xd880], [R14.64+0x100], !P3 ;  /* 0x0d8801000ee57fae */ /* 0x0005e2000d901d58 */
[----:B------:R-:W-:Y:S01]  /*0a70*/  ISETP.GE.AND P3, PT, R230, c[0x0][0x19c], PT ;  /* 0x00006700e6007a0c */ /* 0x000fe20003f66270 */
[----:B------:R-:W-:Y:S01]  /*0a80*/  IMAD.IADD R249, R25, 0x1, R248 ;  /* 0x0000000119f97824 */ /* 0x000fe200078e02f8 */
[----:B------:R-:W-:Y:S01]  /*0a90*/  CS2R R78, SRZ ;  /* 0x00000000004e7805 */ /* 0x000fe2000001ff00 */
[----:B------:R4:W-:Y:S01]  /*0aa0*/  @!P2 LDGSTS.E.BYPASS.LTC128B.128 [R229+0x9880], [R12.64], !P6 ;  /* 0x098800000ce5afae */ /* 0x0009e2000f101d58 */
[C---:B------:R-:W-:Y:S01]  /*0ab0*/  ISETP.LT.OR P6, PT, R4.reuse, 0x1, P1 ;  /* 0x000000010400780c */ /* 0x040fe20000fc1670 */
[----:B------:R-:W-:Y:S01]  /*0ac0*/  IMAD.MOV.U32 R248, RZ, RZ, R24 ;  /* 0x000000fffff87224 */ /* 0x000fe200078e0018 */
[----:B------:R-:W-:Y:S01]  /*0ad0*/  CS2R R76, SRZ ;  /* 0x00000000004c7805 */ /* 0x000fe2000001ff00 */
[----:B------:R4:W-:Y:S01]  /*0ae0*/  @!P2 LDGSTS.E.BYPASS.LTC128B.128 [R229+0xc080], [R12.64+0x80], !P5 ;  /* 0x0c0800800ce5afae */ /* 0x0009e2000e901d58 */
[C---:B------:R-:W-:Y:S01]  /*0af0*/  ISETP.LT.OR P5, PT, R4.reuse, 0x1, P0 ;  /* 0x000000010400780c */ /* 0x040fe200007a1670 */
[----:B------:R-:W-:Y:S01]  /*0b00*/  CS2R R74, SRZ ;  /* 0x00000000004a7805 */ /* 0x000fe2000001ff00 */
[----:B------:R-:W-:Y:S01]  /*0b10*/  CS2R R72, SRZ ;  /* 0x0000000000487805 */ /* 0x000fe2000001ff00 */
[----:B------:R4:W-:Y:S01]  /*0b20*/  @!P2 LDGSTS.E.BYPASS.LTC128B.128 [R229+0xe880], [R12.64+0x100], !P4 ;  /* 0x0e8801000ce5afae */ /* 0x0009e2000e101d58 */
[C---:B------:R-:W-:Y:S01]  /*0b30*/  ISETP.LT.OR P4, PT, R4.reuse, 0x1, P3 ;  /* 0x000000010400780c */ /* 0x040fe20001f81670 */
[----:B------:R-:W-:Y:S01]  /*0b40*/  CS2R R62, SRZ ;  /* 0x00000000003e7805 */ /* 0x000fe2000001ff00 */
[----:B------:R-:W-:Y:S01]  /*0b50*/  CS2R R60, SRZ ;  /* 0x00000000003c7805 */ /* 0x000fe2000001ff00 */
[----:B------:R-:W-:Y:S01]  /*0b60*/  CS2R R66, SRZ ;  /* 0x0000000000427805 */ /* 0x000fe2000001ff00 */
[----:B------:R-:W-:Y:S01]  /*0b70*/  CS2R R64, SRZ ;  /* 0x0000000000407805 */ /* 0x000fe2000001ff00 */
[----:B------:R5:W-:Y:S01]  /*0b80*/  LDGSTS.E.BYPASS.LTC128B.128 [R229+0x80], [R22.64], !P6 ;  /* 0x0008000016e57fae */ /* 0x000be2000f101d58 */
[C---:B------:R-:W-:Y:S01]  /*0b90*/  ISETP.LT.OR P6, PT, R4.reuse, 0x21, P1 ;  /* 0x000000210400780c */ /* 0x040fe20000fc1670 */
[----:B------:R-:W-:Y:S01]  /*0ba0*/  CS2R R70, SRZ ;  /* 0x0000000000467805 */ /* 0x000fe2000001ff00 */
[C---:B------:R-:W-:Y:S01]  /*0bb0*/  @!P2 ISETP.LT.OR P1, PT, R4.reuse, 0x41, P1 ;  /* 0x000000410400a80c */ /* 0x040fe20000f21670 */
[----:B------:R5:W-:Y:S01]  /*0bc0*/  LDGSTS.E.BYPASS.LTC128B.128 [R229+0x2880], [R22.64+0x80], !P5 ;  /* 0x0288008016e57fae */ /* 0x000be2000e901d58 */
[C---:B------:R-:W-:Y:S01]  /*0bd0*/  ISETP.LT.OR P5, PT, R4.reuse, 0x21, P0 ;  /* 0x000000210400780c */ /* 0x040fe200007a1670 */
[----:B------:R-:W-:Y:S01]  /*0be0*/  CS2R R68, SRZ ;  /* 0x0000000000447805 */ /* 0x000fe2000001ff00 */
[----:B------:R-:W-:Y:S01]  /*0bf0*/  CS2R R58, SRZ ;  /* 0x00000000003a7805 */ /* 0x000fe2000001ff00 */
[----:B------:R5:W-:Y:S01]  /*0c00*/  LDGSTS.E.BYPASS.LTC128B.128 [R229+0x5080], [R22.64+0x100], !P4 ;  /* 0x0508010016e57fae */ /* 0x000be2000e101d58 */
[C---:B------:R-:W-:Y:S01]  /*0c10*/  ISETP.LT.OR P4, PT, R4.reuse, 0x21, P3 ;  /* 0x000000210400780c */ /* 0x040fe20001f81670 */
[----:B--2---:R-:W-:Y:S01]  /*0c20*/  IMAD.WIDE.U32 R14, R5, c[0x0][0x270], R238 ;  /* 0x00009c00050e7a25 */ /* 0x004fe200078e00ee */
[----:B------:R-:W-:Y:S01]  /*0c30*/  CS2R R56, SRZ ;  /* 0x0000000000387805 */ /* 0x000fe2000001ff00 */
[----:B------:R-:W-:Y:S01]  /*0c40*/  CS2R R54, SRZ ;  /* 0x0000000000367805 */ /* 0x000fe2000001ff00 */
[----:B------:R-:W-:Y:S01]  /*0c50*/  CS2R R52, SRZ ;  /* 0x0000000000347805 */ /* 0x000fe2000001ff00 */
[----:B------:R2:W-:Y:S01]  /*0c60*/  LDGSTS.E.BYPASS.LTC128B.128 [R229+0x1080], [R10.64], !P6 ;  /* 0x010800000ae57fae */ /* 0x0005e2000f101d58 */
[----:B------:R-:W-:Y:S01]  /*0c70*/  ISETP.GE.AND P6, PT, R231, c[0x0][0x16c], PT ;  /* 0x00005b00e7007a0c */ /* 0x000fe20003fc6270 */
[----:B------:R-:W-:Y:S01]  /*0c80*/  CS2R R50, SRZ ;  /* 0x0000000000327805 */ /* 0x000fe2000001ff00 */
[----:B------:R-:W-:Y:S01]  /*0c90*/  P2R R2, PR, RZ, 0x2 ;  /* 0x00000002ff027803 */ /* 0x000fe20000000000 */
[----:B------:R2:W-:Y:S01]  /*0ca0*/  LDGSTS.E.BYPASS.LTC128B.128 [R229+0x3880], [R10.64+0x80], !P5 ;  /* 0x038800800ae57fae */ /* 0x0005e2000e901d58 */
[C---:B------:R-:W-:Y:S01]  /*0cb0*/  @!P2 ISETP.LT.OR P1, PT, R4.reuse, 0x41, P0 ;  /* 0x000000410400a80c */ /* 0x040fe20000721670 */
[----:B------:R-:W-:Y:S01]  /*0cc0*/  CS2R R48, SRZ ;  /* 0x0000000000307805 */ /* 0x000fe2000001ff00 */
[----:B------:R-:W-:Y:S01]  /*0cd0*/  @!P2 ISETP.LT.OR P0, PT, R4, 0x41, P3 ;  /* 0x000000410400a80c */ /* 0x000fe20001f01670 */
[----:B------:R-:W-:Y:S01]  /*0ce0*/  IMAD.U32 R4, RZ, RZ, UR7 ;  /* 0x00000007ff047e24 */ /* 0x000fe2000f8e00ff */
[----:B------:R-:W-:Y:S01]  /*0cf0*/  ISETP.NE.AND P3, PT, R2, RZ, PT ;  /* 0x000000ff0200720c */ /* 0x000fe20003f65270 */
[----:B------:R2:W-:Y:S01]  /*0d00*/  LDGSTS.E.BYPASS.LTC128B.128 [R229+0x6080], [R10.64+0x100], !P4 ;  /* 0x060801000ae57fae */ /* 0x0005e2000e101d58 */
[----:B------:R-:W-:Y:S01]  /*0d10*/  SEL R6, RZ, 0xffffffff, P6 ;  /* 0xffffffffff067807 */ /* 0x000fe20003000000 */
[----:B----4-:R-:W-:Y:S01]  /*0d20*/  IMAD.WIDE.U32 R12, R5, c[0x0][0x180], R248 ;  /* 0x00006000050c7a25 */ /* 0x010fe200078e00f8 */
[----:B------:R-:W-:Y:S01]  /*0d30*/  ISETP.GE.AND P5, PT, R230, c[0x0][0x16c], PT ;  /* 0x00005b00e6007a0c */ /* 0x000fe20003fa6270 */
[----:B------:R-:W-:Y:S01]  /*0d40*/  ULDC.64 UR6, c[0x0][0x178] ;  /* 0x00005e0000067ab9 */ /* 0x000fe20000000a00 */
[----:B------:R-:W-:Y:S01]  /*0d50*/  CS2R R38, SRZ ;  /* 0x0000000000267805 */ /* 0x000fe2000001ff00 */
[----:B------:R-:W-:Y:S01]  /*0d60*/  IMAD.SHL.U32 R6, R6, 0x2, RZ ;  /* 0x0000000206067824 */ /* 0x000fe200078e00ff */
[----:B------:R-:W-:Y:S01]  /*0d70*/  USHF.L.U32 UR4, UR6, 0x5, URZ ;  /* 0x0000000506047899 */ /* 0x000fe2000800063f */
[----:B------:R-:W-:Y:S01]  /*0d80*/  CS2R R36, SRZ ;  /* 0x0000000000247805 */ /* 0x000fe2000001ff00 */
[----:B------:R-:W-:Y:S01]  /*0d90*/  USHF.L.U64.HI UR7, UR6, UR9, UR7 ;  /* 0x0000000906077299 */ /* 0x000fe20008010207 */
[----:B------:R-:W-:Y:S01]  /*0da0*/  P2R R2, PR, RZ, 0x1 ;  /* 0x00000001ff027803 */ /* 0x000fe20000000000 */
[----:B------:R-:W-:Y:S01]  /*0db0*/  CS2R R42, SRZ ;  /* 0x00000000002a7805 */ /* 0x000fe2000001ff00 */
[----:B------:R-:W-:Y:S01]  /*0dc0*/  ISETP.GE.AND P0, PT, R250, c[0x0][0x16c], PT ;  /* 0x00005b00fa007a0c */ /* 0x000fe20003f06270 */
[----:B------:R-:W-:Y:S01]  /*0dd0*/  USHF.L.U64.HI UR7, UR4, 0x1, UR7 ;  /* 0x0000000104077899 */ /* 0x000fe20008010207 */
[----:B------:R-:W-:Y:S01]  /*0de0*/  ISETP.NE.AND P4, PT, R2, RZ, PT ;  /* 0x000000ff0200720c */ /* 0x000fe20003f85270 */
[----:B------:R-:W-:Y:S01]  /*0df0*/  CS2R R40, SRZ ;  /* 0x0000000000287805 */ /* 0x000fe2000001ff00 */
[----:B------:R-:W-:Y:S01]  /*0e00*/  SEL R7, RZ, 0x1, P0 ;  /* 0x00000001ff077807 */ /* 0x000fe20000000000 */
[----:B------:R-:W-:Y:S01]  /*0e10*/  CS2R R46, SRZ ;  /* 0x00000000002e7805 */ /* 0x000fe2000001ff00 */
[----:B------:R-:W-:Y:S01]  /*0e20*/  SHF.R.S32.HI R2, RZ, 0x1f, R5 ;  /* 0x0000001fff027819 */ /* 0x000fe20000011405 */
[----:B------:R-:W-:Y:S01]  /*0e30*/  CS2R R44, SRZ ;  /* 0x00000000002c7805 */ /* 0x000fe2000001ff00 */
[----:B------:R-:W-:Y:S01]  /*0e40*/  LOP3.LUT R6, R6, 0x2, R7, 0xe2, !PT ;  /* 0x0000000206067812 */ /* 0x000fe200078ee207 */
[----:B------:R-:W-:Y:S01]  /*0e50*/  CS2R R34, SRZ ;  /* 0x0000000000227805 */ /* 0x000fe2000001ff00 */
[----:B------:R-:W-:Y:S01]  /*0e60*/  CS2R R32, SRZ ;  /* 0x0000000000207805 */ /* 0x000fe2000001ff00 */
[----:B------:R-:W-:Y:S01]  /*0e70*/  CS2R R30, SRZ ;  /* 0x00000000001e7805 */ /* 0x000fe2000001ff00 */
[----:B------:R-:W-:Y:S01]  /*0e80*/  CS2R R28, SRZ ;  /* 0x00000000001c7805 */ /* 0x000fe2000001ff00 */
[----:B------:R-:W-:Y:S01]  /*0e90*/  @P0 LOP3.LUT R233, R233, 0x1, RZ, 0xfc, !PT ;  /* 0x00000001e9e90812 */ /* 0x000fe200078efcff */
[----:B------:R-:W-:Y:S01]  /*0ea0*/  CS2R R26, SRZ ;  /* 0x00000000001a7805 */ /* 0x000fe2000001ff00 */
[----:B--2---:R-:W-:-:S04]  /*0eb0*/  @!P2 LEA R10, P0, R4, R10, 0x1 ;  /* 0x0000000a040aa211 */ /* 0x004fc800078008ff */
[----:B------:R-:W-:Y:S01]  /*0ec0*/  @!P2 LEA.HI.X R11, R4, R11, R3, 0x1, P0 ;  /* 0x0000000b040ba211 */ /* 0x000fe200000f0c03 */
[----:B------:R-:W-:Y:S01]  /*0ed0*/  IMAD R4, R2, c[0x0][0x180], RZ ;  /* 0x0000600002047a24 */ /* 0x000fe200078e02ff */
[----:B------:R-:W-:Y:S02]  /*0ee0*/  SEL R3, RZ, 0x4, P5 ;  /* 0x00000004ff037807 */ /* 0x000fe40002800000 */
[----:B------:R-:W-:Y:S01]  /*0ef0*/  IADD3 R7, P0, R12, UR10, RZ ;  /* 0x0000000a0c077c10 */ /* 0x000fe2000ff1e0ff */
[----:B------:R-:W-:Y:S01]  /*0f00*/  IMAD R4, R5, c[0x0][0x184], R4 ;  /* 0x0000610005047a24 */ /* 0x000fe200078e0204 */
[----:B------:R-:W-:Y:S01]  /*0f10*/  LOP3.LUT R3, R6, R3, RZ, 0xfc, !PT ;  /* 0x0000000306037212 */ /* 0x000fe200078efcff */
[----:B------:R-:W-:Y:S01]  /*0f20*/  USHF.L.U32 UR10, UR4, 0x1, URZ ;  /* 0x00000001040a7899 */ /* 0x000fe2000800063f */
[----:B------:R2:W-:Y:S02]  /*0f30*/  @!P2 LDGSTS.E.BYPASS.LTC128B.128 [R229+0x2080], [R10.64], !P3 ;  /* 0x020800000ae5afae */ /* 0x0005e4000d901d58 */
[----:B------:R-:W-:Y:S01]  /*0f40*/  IADD3.X R4, R13, UR13, R4, P0, !PT ;  /* 0x0000000d0d047c10 */ /* 0x000fe200087fe404 */
[----:B------:R-:W-:Y:S01]  /*0f50*/  ULDC.64 UR4, c[0x0][0x278] ;  /* 0x00009e0000047ab9 */ /* 0x000fe20000000a00 */
[----:B-1----:R-:W-:Y:S01]  /*0f60*/  LEA R20, P0, R7, c[0x0][0x160], 0x1 ;  /* 0x0000580007147a11 */ /* 0x002fe200078008ff */
[----:B------:R2:W-:Y:S01]  /*0f70*/  @!P2 LDGSTS.E.BYPASS.LTC128B.128 [R229+0x4880], [R10.64+0x80], !P1 ;  /* 0x048800800ae5afae */ /* 0x0005e2000c901d58 */
[----:B------:R-:W-:Y:S01]  /*0f80*/  LOP3.LUT R6, R3, 0x1, RZ, 0xc0, !PT ;  /* 0x0000000103067812 */ /* 0x000fe200078ec0ff */
[----:B------:R-:W-:Y:S01]  /*0f90*/  UIMAD UR15, UR8, UR4, URZ ;  /* 0x00000004080f72a4 */ /* 0x000fe2000f8e023f */
[----:B------:R-:W-:Y:S01]  /*0fa0*/  LEA.HI.X R21, R7, c[0x0][0x164], R4, 0x1, P0 ;  /* 0x0000590007157a11 */ /* 0x000fe200000f0c04 */
[----:B------:R2:W-:Y:S01]  /*0fb0*/  @!P2 LDGSTS.E.BYPASS.LTC128B.128 [R229+0x7080], [R10.64+0x100], !P4 ;  /* 0x070801000ae5afae */ /* 0x0005e2000e101d58 */
[----:B------:R-:W-:Y:S01]  /*0fc0*/  ISETP.NE.U32.AND P3, PT, R6, 0x1, PT ;  /* 0x000000010600780c */ /* 0x000fe20003f65070 */
[----:B------:R-:W-:Y:S01]  /*0fd0*/  UIMAD.WIDE.U32 UR16, UR20, UR4, URZ ;  /* 0x00000004141072a5 */ /* 0x000fe2000f8e003f */
[----:B------:R-:W-:Y:S01]  /*0fe0*/  IADD3 R7, -R236, c[0x0][0x168], RZ ;  /* 0x00005a00ec077a10 */ /* 0x000fe20007ffe1ff */
[----:B------:R-:W0:Y:S01]  /*0ff0*/  LDGDEPBAR ;  /* 0x00000000000079af */ /* 0x000e220000000000 */
[----:B------:R-:W-:Y:S01]  /*1000*/  IADD3 R12, P0, R20, UR10, RZ ;  /* 0x0000000a140c7c10 */ /* 0x000fe2000ff1e0ff */
[----:B------:R-:W-:Y:S01]  /*1010*/  UIMAD UR15, UR20, UR5, UR15 ;  /* 0x00000005140f72a4 */ /* 0x000fe2000f8e020f */
[----:B------:R-:W-:Y:S01]  /*1020*/  LOP3.LUT P2, RZ, R3, 0x2, RZ, 0xc0, !PT ;  /* 0x0000000203ff7812 */ /* 0x000fe2000784c0ff */
[C---:B------:R-:W-:Y:S01]  /*1030*/  IMAD R4, R2.reuse, c[0x0][0x270], RZ ;  /* 0x00009c0002047a24 */ /* 0x040fe200078e02ff */
[----:B------:R-:W-:Y:S01]  /*1040*/  ISETP.LT.OR P1, PT, R7, 0x1, P3 ;  /* 0x000000010700780c */ /* 0x000fe20001f21670 */
[----:B------:R-:W-:Y:S01]  /*1050*/  ULDC.64 UR4, c[0x0][0x218] ;  /* 0x0000860000047ab9 */ /* 0x000fe20000000a00 */
[----:B------:R-:W-:Y:S01]  /*1060*/  IADD3.X R13, R21, UR7, RZ, P0, !PT ;  /* 0x00000007150d7c10 */ /* 0x000fe200087fe4ff */
[----:B------:R-:W-:Y:S01]  /*1070*/  UIMAD.WIDE.U32 UR18, UR20, UR4, URZ ;  /* 0x00000004141272a5 */ /* 0x000fe2000f8e003f */
[----:B------:R-:W-:Y:S01]  /*1080*/  ISETP.LT.OR P0, PT, R7, 0x1, !P2 ;  /* 0x000000010700780c */ /* 0x000fe20005701670 */
[----:B------:R-:W-:Y:S01]  /*1090*/  UIMAD UR4, UR8, UR4, URZ ;  /* 0x00000004080472a4 */ /* 0x000fe2000f8e023f */
[----:B------:R-:W-:Y:S01]  /*10a0*/  LOP3.LUT P4, RZ, R3, 0x4, RZ, 0xc0, !PT ;  /* 0x0000000403ff7812 */ /* 0x000fe2000788c0ff */
[----:B------:R-:W-:Y:S01]  /*10b0*/  UIADD3 UR15, UR17, UR15, URZ ;  /* 0x0000000f110f7290 */ /* 0x000fe2000fffe03f */
[----:B------:R-:W-:Y:S01]  /*10c0*/  IMAD R3, R5, c[0x0][0x274], R4 ;  /* 0x00009d0005037a24 */ /* 0x000fe200078e0204 */
[----:B------:R-:W-:Y:S01]  /*10d0*/  UIMAD UR5, UR20, UR5, UR4 ;  /* 0x00000005140572a4 */ /* 0x000fe2000f8e0204 */
[----:B------:R-:W-:Y:S01]  /*10e0*/  IMAD R6, R2, c[0x0][0x210], RZ ;  /* 0x0000840002067a24 */ /* 0x000fe200078e02ff */
[----:B------:R-:W-:-:S02]  /*10f0*/  ISETP.LT.OR P2, PT, R7, 0x21, !P2 ;  /* 0x000000210700780c */ /* 0x000fc40005741670 */
[----:B------:R1:W-:Y:S01]  /*1100*/  LDGSTS.E.BYPASS.LTC128B.128 [R229+0xf080], [R20.64], !P1 ;  /* 0x0f08000014e57fae */ /* 0x0003e2000c901d58 */
[----:B------:R-:W-:Y:S01]  /*1110*/  ISETP.LT.OR P1, PT, R7, 0x21, P3 ;  /* 0x000000210700780c */ /* 0x000fe20001f21670 */
[----:B------:R-:W-:Y:S01]  /*1120*/  UIADD3 UR14, UR19, UR5, URZ ;  /* 0x00000005130e7290 */ /* 0x000fe2000fffe03f */
[----:B------:R-:W-:Y:S01]  /*1130*/  IMAD R6, R5, c[0x0][0x214], R6 ;  /* 0x0000850005067a24 */ /* 0x000fe200078e0206 */
[----:B------:R1:W-:Y:S01]  /*1140*/  LDGSTS.E.BYPASS.LTC128B.128 [R229+0x11080], [R20.64+0x80], !P0 ;  /* 0x1108008014e57fae */ /* 0x0003e2000c101d58 */
[----:B------:R-:W-:Y:S01]  /*1150*/  ISETP.LT.OR P0, PT, R7, 0x1, !P4 ;  /* 0x000000010700780c */ /* 0x000fe20006701670 */
[----:B--2---:R-:W-:Y:S01]  /*1160*/  IMAD.WIDE.U32 R10, R5, c[0x0][0x210], R240 ;  /* 0x00008400050a7a25 */ /* 0x004fe200078e00f0 */
[----:B------:R-:W-:Y:S01]  /*1170*/  ULDC.64 UR4, c[0x0][0x208] ;  /* 0x0000820000047ab9 */ /* 0x000fe20000000a00 */
[----:B------:R-:W-:Y:S01]  /*1180*/  ISETP.LT.OR P3, PT, R7, 0x21, !P4 ;  /* 0x000000210700780c */ /* 0x000fe20006761670 */
[----:B------:R-:W-:Y:S01]  /*1190*/  USHF.L.U32 UR11, UR4, 0x5, URZ ;  /* 0x00000005040b7899 */ /* 0x000fe2000800063f */
[----:B------:R-:W-:Y:S01]  /*11a0*/  ISETP.GT.AND P4, PT, R234, 0xf, PT ;  /* 0x0000000fea00780c */ /* 0x000fe20003f84270 */
[----:B------:R-:W-:-:S04]  /*11b0*/  USHF.L.U64.HI UR5, UR4, UR9, UR5 ;  /* 0x0000000904057299 */ /* 0x000fc80008010205 */
[----:B------:R-:W-:-:S03]  /*11c0*/  USHF.L.U64.HI UR5, UR11, 0x1, UR5 ;  /* 0x000000010b057899 */ /* 0x000fc60008010205 */
[----:B------:R1:W-:Y:S01]  /*11d0*/  LDGSTS.E.BYPASS.LTC128B.128 [R229+0x13080], [R20.64+0x100], !P0 ;  /* 0x1308010014e57fae */ /* 0x0003e2000c101d58 */
[----:B------:R-:W-:-:S03]  /*11e0*/  IADD3 R4, P0, R14, UR16, RZ ;  /* 0x000000100e047c10 */ /* 0x000fc6000ff1e0ff */
[----:B------:R2:W-:Y:S01]  /*11f0*/  LDGSTS.E.BYPASS.LTC128B.128 [R229+0x10080], [R12.64], !P1 ;  /* 0x100800000ce57fae */ /* 0x0005e2000c901d58 */
[----:B------:R-:W-:Y:S02]  /*1200*/  IADD3.X R3, R15, UR15, R3, P0, !PT ;  /* 0x0000000f0f037c10 */ /* 0x000fe400087fe403 */
[----:B------:R-:W-:-:S04]  /*1210*/  IADD3 R8, P0, R10, UR18, RZ ;  /* 0x000000120a087c10 */ /* 0x000fc8000ff1e0ff */
[----:B------:R-:W-:Y:S01]  /*1220*/  IADD3.X R11, R11, UR14, R6, P0, !PT ;  /* 0x0000000e0b0b7c10 */ /* 0x000fe200087fe406 */
[----:B------:R-:W-:Y:S01]  /*1230*/  IMAD.U32 R6, RZ, RZ, UR10 ;  /* 0x0000000aff067e24 */ /* 0x000fe2000f8e00ff */
[----:B------:R-:W-:Y:S01]  /*1240*/  LEA R14, P0, R8, c[0x0][0x1f0], 0x1 ;  /* 0x00007c00080e7a11 */ /* 0x000fe200078008ff */
[----:B------:R-:W-:-:S03]  /*1250*/  USHF.L.U32 UR10, UR11, 0x1, URZ ;  /* 0x000000010b0a7899 */ /* 0x000fc6000800063f */
[----:B------:R-:W-:Y:S02]  /*1260*/  LEA.HI.X R15, R8, c[0x0][0x1f4], R11, 0x1, P0 ;  /* 0x00007d00080f7a11 */ /* 0x000fe400000f0c0b */
[----:B-----5:R-:W-:-:S04]  /*1270*/  IADD3 R22, P1, P0, R6, 0x80, R20 ;  /* 0x0000008006167810 */ /* 0x020fc8000783e014 */
[--C-:B------:R-:W-:Y:S02]  /*1280*/  IADD3.X R23, RZ, UR7, R21.reuse, P1, P0 ;  /* 0x00000007ff177c10 */ /* 0x100fe40008fe0415 */
[----:B---3--:R-:W-:Y:S01]  /*1290*/  IADD3 R24, P1, P0, R6, 0x100, R20 ;  /* 0x0000010006187810 */ /* 0x008fe2000783e014 */
[----:B-1----:R-:W-:Y:S02]  /*12a0*/  IMAD.U32 R20, RZ, RZ, UR10 ;  /* 0x0000000aff147e24 */ /* 0x002fe4000f8e00ff */
[----:B------:R1:W-:Y:S01]  /*12b0*/  LDGSTS.E.BYPASS.LTC128B.128 [R229+0x12080], [R22.64], !P2 ;  /* 0x1208000016e57fae */ /* 0x0003e2000d101d58 */
[----:B------:R-:W-:Y:S02]  /*12c0*/  IADD3.X R25, RZ, UR7, R21, P1, P0 ;  /* 0x00000007ff197c10 */ /* 0x000fe40008fe0415 */
[----:B------:R-:W-:Y:S02]  /*12d0*/  ISETP.GE.AND P2, PT, R250, c[0x0][0x1fc], PT ;  /* 0x00007f00fa007a0c */ /* 0x000fe40003f46270 */
[----:B------:R-:W-:Y:S01]  /*12e0*/  IADD3 R20, P1, P0, R20, 0x100, R14 ;  /* 0x0000010014147810 */ /* 0x000fe2000783e00e */
[----:B------:R3:W-:Y:S01]  /*12f0*/  LDGSTS.E.BYPASS.LTC128B.128 [R229+0x14080], [R24.64], !P3 ;  /* 0x1408000018e57fae */ /* 0x0007e2000d901d58 */
[----:B------:R-:W-:-:S02]  /*1300*/  ISETP.GE.AND P3, PT, R231, c[0x0][0x1fc], PT ;  /* 0x00007f00e7007a0c */ /* 0x000fc40003f66270 */
[----:B------:R-:W-:Y:S02]  /*1310*/  IADD3.X R21, RZ, UR5, R15, P1, P0 ;  /* 0x00000005ff157c10 */ /* 0x000fe40008fe040f */
[C---:B------:R-:W-:Y:S02]  /*1320*/  LEA R10, P0, R4.reuse, c[0x0][0x258], 0x2 ;  /* 0x00009600040a7a11 */ /* 0x040fe400078010ff */
[C---:B------:R-:W-:Y:S02]  /*1330*/  ISETP.LT.OR P1, PT, R7.reuse, 0x1, P2 ;  /* 0x000000010700780c */ /* 0x040fe40001721670 */
[----:B------:R-:W-:Y:S01]  /*1340*/  LEA.HI.X R11, R4, c[0x0][0x25c], R3, 0x2, P0 ;  /* 0x00009700040b7a11 */ /* 0x000fe200000f1403 */
[----:B------:R-:W-:Y:S01]  /*1350*/  @!P4 IMAD.SHL.U32 R3, R234, 0x10, RZ ;  /* 0x00000010ea03c824 */ /* 0x000fe200078e00ff */
[----:B------:R-:W-:Y:S01]  /*1360*/  ISETP.LT.OR P0, PT, R7, 0x1, P3 ;  /* 0x000000010700780c */ /* 0x000fe20001f01670 */
[----:B------:R-:W-:Y:S01]  /*1370*/  IMAD R4, R2, c[0x0][0x288], RZ ;  /* 0x0000a20002047a24 */ /* 0x000fe200078e02ff */
[----:B------:R-:W-:-:S02]  /*1380*/  ISETP.GE.AND P2, PT, R230, c[0x0][0x1fc], PT ;  /* 0x00007f00e6007a0c */ /* 0x000fc40003f46270 */
[----:B------:R4:W-:Y:S01]  /*1390*/  @!P4 LDGSTS.E.BYPASS.LTC128B.128 [R3+0x21080], [R10.64] ;  /* 0x210800000a03cfae */ /* 0x0009e2000b901d58 */
[-C--:B--2---:R-:W-:Y:S01]  /*13a0*/  LEA.HI R13, R19, R234.reuse, RZ, 0x4 ;  /* 0x000000ea130d7211 */ /* 0x084fe200078f20ff */
[----:B------:R-:W-:Y:S01]  /*13b0*/  IMAD R4, R5, c[0x0][0x28c], R4 ;  /* 0x0000a30005047a24 */ /* 0x000fe200078e0204 */
[CC--:B------:R-:W-:Y:S01]  /*13c0*/  LEA.HI R6, R19.reuse, R234.reuse, RZ, 0x5 ;  /* 0x000000ea13067211 */ /* 0x0c0fe200078f28ff */
[----:B------:R-:W0:Y:S01]  /*13d0*/  LDGDEPBAR ;  /* 0x00000000000079af */ /* 0x000e220000000000 */
[----:B------:R-:W-:Y:S02]  /*13e0*/  SHF.R.S32.HI R8, RZ, 0x4, R13 ;  /* 0x00000004ff087819 */ /* 0x000fe4000001140d */
[----:B------:R-:W-:Y:S01]  /*13f0*/  LEA.HI R12, R19, R234, RZ, 0x7 ;  /* 0x000000ea130c7211 */ /* 0x000fe200078f38ff */
[----:B------:R2:W-:Y:S01]  /*1400*/  LDGSTS.E.BYPASS.LTC128B.128 [R229+0x1b080], [R14.64], !P1 ;  /* 0x1b0800000ee57fae */ /* 0x0005e2000c901d58 */
[----:B------:R-:W-:-:S03]  /*1410*/  ISETP.GE.AND P1, PT, R250, c[0x0][0x1fc], PT ;  /* 0x00007f00fa007a0c */ /* 0x000fc60003f26270 */
[----:B------:R2:W-:Y:S01]  /*1420*/  LDGSTS.E.BYPASS.LTC128B.128 [R229+0x1d080], [R14.64+0x80], !P0 ;  /* 0x1d0800800ee57fae */ /* 0x0005e2000c101d58 */
[----:B-1----:R-:W-:Y:S01]  /*1430*/  IADD3 R22, P0, R14, UR10, RZ ;  /* 0x0000000a0e167c10 */ /* 0x002fe2000ff1e0ff */
[----:B---3--:R-:W-:-:S03]  /*1440*/  IMAD.WIDE.U32 R24, R5, c[0x0][0x288], R238 ;  /* 0x0000a20005187a25 */ /* 0x008fc600078e00ee */
[----:B------:R-:W-:Y:S01]  /*1450*/  IADD3.X R23, R15, UR5, RZ, P0, !PT ;  /* 0x000000050f177c10 */ /* 0x000fe200087fe4ff */
[----:B------:R-:W-:Y:S01]  /*1460*/  ULDC.64 UR4, c[0x0][0x290] ;  /* 0x0000a40000047ab9 */ /* 0x000fe20000000a00 */
[----:B------:R-:W-:Y:S01]  /*1470*/  ISETP.LT.OR P0, PT, R7, 0x1, P2 ;  /* 0x000000010700780c */ /* 0x000fe20001701670 */
[----:B------:R-:W-:Y:S02]  /*1480*/  UIMAD UR7, UR8, UR4, URZ ;  /* 0x00000004080772a4 */ /* 0x000fe4000f8e023f */
[----:B------:R-:W-:Y:S02]  /*1490*/  UIMAD.WIDE.U32 UR10, UR20, UR4, URZ ;  /* 0x00000004140a72a5 */ /* 0x000fe4000f8e003f */
[----:B------:R-:W-:Y:S01]  /*14a0*/  UIMAD UR5, UR20, UR5, UR7 ;  /* 0x00000005140572a4 */ /* 0x000fe2000f8e0207 */
[----:B----4-:R-:W-:-:S03]  /*14b0*/  LEA.HI R11, R19, R234, RZ, 0x2 ;  /* 0x000000ea130b7211 */ /* 0x010fc600078f10ff */
[----:B------:R-:W-:Y:S01]  /*14c0*/  UIADD3 UR16, UR11, UR5, URZ ;  /* 0x000000050b107290 */ /* 0x000fe2000fffe03f */
[----:B------:R-:W-:Y:S02]  /*14d0*/  LEA.HI R3, R13, R8, RZ, 0x1 ;  /* 0x000000080d037211 */ /* 0x000fe400078f08ff */
[--C-:B------:R-:W-:Y:S01]  /*14e0*/  SHF.R.S32.HI R17, RZ, 0x2, R11.reuse ;  /* 0x00000002ff117819 */ /* 0x100fe2000001140b */
[----:B------:R2:W-:Y:S01]  /*14f0*/  LDGSTS.E.BYPASS.LTC128B.128 [R229+0x1f080], [R14.64+0x100], !P0 ;  /* 0x1f0801000ee57fae */ /* 0x0005e2000c101d58 */
[----:B------:R-:W-:Y:S01]  /*1500*/  SHF.R.S32.HI R232, RZ, 0x1f, R11 ;  /* 0x0000001fffe87819 */ /* 0x000fe2000001140b */
[----:B------:R-:W-:Y:S01]  /*1510*/  ULDC UR11, c[0x0][0x168] ;  /* 0x00005a00000b7ab9 */ /* 0x000fe20000000800 */
[----:B------:R-:W-:Y:S01]  /*1520*/  ISETP.LT.OR P0, PT, R7, 0x21, P1 ;  /* 0x000000210700780c */ /* 0x000fe20000f01670 */
[----:B------:R-:W-:Y:S01]  /*1530*/  UISETP.GE.AND UP0, UPT, UR11, 0x1, UPT ;  /* 0x000000010b00788c */ /* 0x000fe2000bf06270 */
[----:B------:R-:W-:Y:S02]  /*1540*/  LEA.HI R232, R232, R17, RZ, 0x3 ;  /* 0x00000011e8e87211 */ /* 0x000fe400078f18ff */
[----:B------:R-:W-:-:S02]  /*1550*/  LOP3.LUT R3, R3, 0xfffffffe, RZ, 0xc0, !PT ;  /* 0xfffffffe03037812 */ /* 0x000fc400078ec0ff */
[----:B------:R-:W-:Y:S02]  /*1560*/  LOP3.LUT R232, R232, 0xfffffff8, RZ, 0xc0, !PT ;  /* 0xfffffff8e8e87812 */ /* 0x000fe400078ec0ff */
[----:B------:R-:W-:Y:S01]  /*1570*/  SHF.R.S32.HI R10, RZ, 0x5, R6 ;  /* 0x00000005ff0a7819 */ /* 0x000fe20000011406 */
[----:B------:R-:W-:Y:S01]  /*1580*/  IMAD.IADD R3, R8, 0x1, -R3 ;  /* 0x0000000108037824 */ /* 0x000fe200078e0a03 */
[----:B------:R-:W-:Y:S01]  /*1590*/  LOP3.LUT R13, R13, 0xfffffff0, RZ, 0xc0, !PT ;  /* 0xfffffff00d0d7812 */ /* 0x000fe200078ec0ff */
[----:B------:R-:W-:Y:S01]  /*15a0*/  IMAD.IADD R232, R17, 0x1, -R232 ;  /* 0x0000000111e87824 */ /* 0x000fe200078e0ae8 */
[----:B------:R-:W-:Y:S01]  /*15b0*/  SHF.R.S32.HI R17, RZ, 0x1f, R6 ;  /* 0x0000001fff117819 */ /* 0x000fe20000011406 */
[----:B------:R1:W-:Y:S01]  /*15c0*/  LDGSTS.E.BYPASS.LTC128B.128 [R229+0x1c080], [R22.64], !P0 ;  /* 0x1c08000016e57fae */ /* 0x0003e2000c101d58 */
[----:B------:R-:W-:Y:S01]  /*15d0*/  ISETP.LT.OR P1, PT, R7, 0x21, P3 ;  /* 0x000000210700780c */ /* 0x000fe20001f21670 */
[----:B------:R-:W-:Y:S01]  /*15e0*/  IMAD.IADD R13, R234, 0x1, -R13 ;  /* 0x00000001ea0d7824 */ /* 0x000fe200078e0a0d */
[----:B------:R-:W-:Y:S01]  /*15f0*/  LEA.HI R8, R17, R10, RZ, 0x2 ;  /* 0x0000000a11087211 */ /* 0x000fe200078f10ff */
[----:B------:R-:W-:Y:S01]  /*1600*/  IMAD.SHL.U32 R228, R3, 0x8, RZ ;  /* 0x0000000803e47824 */ /* 0x000fe200078e00ff */
[----:B------:R-:W-:Y:S01]  /*1610*/  LOP3.LUT R11, R11, 0xfffffffc, RZ, 0xc0, !PT ;  /* 0xfffffffc0b0b7812 */ /* 0x000fe200078ec0ff */
[----:B------:R-:W-:Y:S01]  /*1620*/  IMAD.SHL.U32 R219, R13, 0x10, RZ ;  /* 0x000000100ddb7824 */ /* 0x000fe200078e00ff */
[----:B------:R-:W-:-:S02]  /*1630*/  LOP3.LUT R17, R8, 0xfffffffc, RZ, 0xc0, !PT ;  /* 0xfffffffc08117812 */ /* 0x000fc400078ec0ff */
[----:B------:R-:W-:Y:S02]  /*1640*/  SHF.R.S32.HI R18, RZ, 0x1f, R13 ;  /* 0x0000001fff127819 */ /* 0x000fe4000001140d */
[----:B--2---:R-:W-:Y:S02]  /*1650*/  IADD3 R15, P0, R24, UR10, RZ ;  /* 0x0000000a180f7c10 */ /* 0x004fe4000ff1e0ff */
[----:B------:R-:W-:Y:S01]  /*1660*/  LOP3.LUT R219, R219, 0xf0, RZ, 0xc0, !PT ;  /* 0x000000f0dbdb7812 */ /* 0x000fe200078ec0ff */
[----:B------:R1:W-:Y:S01]  /*1670*/  LDGSTS.E.BYPASS.LTC128B.128 [R229+0x1e080], [R22.64+0x80], !P1 ;  /* 0x1e08008016e57fae */ /* 0x0003e2000c901d58 */
[----:B------:R-:W-:Y:S02]  /*1680*/  IADD3.X R4, R25, UR16, R4, P0, !PT ;  /* 0x0000001019047c10 */ /* 0x000fe400087fe404 */
[----:B------:R-:W-:Y:S01]  /*1690*/  LEA R14, P0, R15, c[0x0][0x280], 0x2 ;  /* 0x0000a0000f0e7a11 */ /* 0x000fe200078010ff */
[----:B------:R-:W-:Y:S01]  /*16a0*/  CS2R R24, SRZ ;  /* 0x0000000000187805 */ /* 0x000fe2000001ff00 */
[----:B------:R-:W-:Y:S01]  /*16b0*/  LEA.HI R217, R18, R13, RZ, 0x3 ;  /* 0x0000000d12d97211 */ /* 0x000fe200078f18ff */
[----:B------:R-:W-:Y:S01]  /*16c0*/  IMAD.SHL.U32 R18, R13, 0x2, RZ ;  /* 0x000000020d127824 */ /* 0x000fe200078e00ff */
[----:B------:R-:W-:-:S02]  /*16d0*/  LEA.HI.X R15, R15, c[0x0][0x284], R4, 0x2, P0 ;  /* 0x0000a1000f0f7a11 */ /* 0x000fc400000f1404 */
[----:B------:R-:W-:Y:S01]  /*16e0*/  SHF.R.S32.HI R4, RZ, 0x7, R12 ;  /* 0x00000007ff047819 */ /* 0x000fe2000001140c */
[C---:B------:R-:W-:Y:S01]  /*16f0*/  IMAD.IADD R12, R10.reuse, 0x1, -R17 ;  /* 0x000000010a0c7824 */ /* 0x040fe200078e0a11 */
[----:B------:R-:W-:Y:S01]  /*1700*/  ISETP.LT.OR P0, PT, R7, 0x21, P2 ;  /* 0x000000210700780c */ /* 0x000fe20001701670 */
[----:B------:R-:W-:Y:S01]  /*1710*/  IMAD.SHL.U32 R10, R10, 0x100, RZ ;  /* 0x000001000a0a7824 */ /* 0x000fe200078e00ff */
[----:B------:R-:W-:Y:S01]  /*1720*/  LOP3.LUT P2, RZ, R9, 0x4, RZ, 0xc0, !PT ;  /* 0x0000000409ff7812 */ /* 0x000fe2000784c0ff */
[----:B------:R-:W-:Y:S01]  /*1730*/  IMAD.SHL.U32 R8, R4, 0x8, RZ ;  /* 0x0000000804087824 */ /* 0x000fe200078e00ff */
[----:B------:R-:W-:Y:S01]  /*1740*/  LOP3.LUT R228, R228, 0x8, RZ, 0xc0, !PT ;  /* 0x00000008e4e47812 */ /* 0x000fe200078ec0ff */
[----:B------:R-:W-:Y:S01]  /*1750*/  IMAD.SHL.U32 R246, R12, 0x10, RZ ;  /* 0x000000100cf67824 */ /* 0x000fe200078e00ff */
[----:B------:R-:W-:Y:S01]  /*1760*/  LOP3.LUT R7, R219, 0x100, R10, 0xf8, !PT ;  /* 0x00000100db077812 */ /* 0x000fe200078ef80a */
[----:B------:R-:W-:Y:S01]  /*1770*/  IMAD.SHL.U32 R17, R232, 0x10, RZ ;  /* 0x00000010e8117824 */ /* 0x000fe200078e00ff */
[C---:B------:R-:W-:Y:S01]  /*1780*/  LOP3.LUT R10, R217.reuse, 0xfffffff8, RZ, 0xc0, !PT ;  /* 0xfffffff8d90a7812 */ /* 0x040fe200078ec0ff */
[----:B------:R-:W-:Y:S01]  /*1790*/  IMAD.SHL.U32 R217, R217, 0x40, RZ ;  /* 0x00000040d9d97824 */ /* 0x000fe200078e00ff */
[----:B------:R-:W-:-:S02]  /*17a0*/  LOP3.LUT R8, R8, 0x8, RZ, 0xc0, !PT ;  /* 0x0000000808087812 */ /* 0x000fc400078ec0ff */
[----:B------:R-:W-:Y:S01]  /*17b0*/  SHF.R.U32.HI R218, RZ, 0x3, R7 ;  /* 0x00000003ffda7819 */ /* 0x000fe20000011607 */
[----:B------:R-:W-:Y:S01]  /*17c0*/  IMAD.IADD R10, R13, 0x1, -R10 ;  /* 0x000000010d0a7824 */ /* 0x000fe200078e0a0a */
[----:B------:R-:W-:Y:S01]  /*17d0*/  LOP3.LUT R219, R219, R8, RZ, 0xfc, !PT ;  /* 0x00000008dbdb7212 */ /* 0x000fe200078efcff */
[----:B------:R1:W-:Y:S01]  /*17e0*/  LDGSTS.E.BYPASS.LTC128B.128 [R229+0x20080], [R20.64], !P0 ;  /* 0x2008000014e57fae */ /* 0x0003e2000c101d58 */
[----:B------:R-:W-:Y:S02]  /*17f0*/  LOP3.LUT R218, R218, 0x38, RZ, 0xc0, !PT ;  /* 0x00000038dada7812 */ /* 0x000fe400078ec0ff */
[----:B------:R-:W-:Y:S02]  /*1800*/  LOP3.LUT P0, RZ, R10, 0x2, RZ, 0xc0, !PT ;  /* 0x000000020aff7812 */ /* 0x000fe4000780c0ff */
[----:B------:R-:W-:Y:S01]  /*1810*/  LOP3.LUT R219, R219, 0x18, R18, 0x78, !PT ;  /* 0x00000018dbdb7812 */ /* 0x000fe200078e7812 */
[----:B------:R-:W-:Y:S01]  /*1820*/  IMAD.IADD R18, R234, 0x1, -R11 ;  /* 0x00000001ea127824 */ /* 0x000fe200078e0a0b */
[----:B------:R-:W-:Y:S01]  /*1830*/  SEL R225, R215, 0xfffffff0, !P0 ;  /* 0xfffffff0d7e17807 */ /* 0x000fe20004000000 */
[----:B------:R-:W-:Y:S01]  /*1840*/  IMAD.SHL.U32 R11, R3, 0x20, RZ ;  /* 0x00000020030b7824 */ /* 0x000fe200078e00ff */
[C---:B------:R-:W-:Y:S01]  /*1850*/  LOP3.LUT P0, RZ, R9.reuse, 0x2, RZ, 0xc0, !PT ;  /* 0x0000000209ff7812 */ /* 0x040fe2000780c0ff */
[----:B------:R-:W-:Y:S01]  /*1860*/  IMAD.SHL.U32 R9, R9, 0x40, RZ ;  /* 0x0000004009097824 */ /* 0x000fe200078e00ff */
[C---:B------:R-:W-:Y:S01]  /*1870*/  LOP3.LUT P1, RZ, R10.reuse, 0x4, RZ, 0xc0, !PT ;  /* 0x000000040aff7812 */ /* 0x040fe2000782c0ff */
[----:B------:R-:W-:Y:S01]  /*1880*/  IMAD.SHL.U32 R10, R10, 0x40, RZ ;  /* 0x000000400a0a7824 */ /* 0x000fe200078e00ff */
[----:B------:R-:W-:-:S02]  /*1890*/  LOP3.LUT R11, R11, 0x20, RZ, 0xc0, !PT ;  /* 0x000000200b0b7812 */ /* 0x000fc400078ec0ff */
[----:B------:R-:W-:Y:S02]  /*18a0*/  LOP3.LUT R9, R9, 0x1c0, RZ, 0xc0, !PT ;  /* 0x000001c009097812 */ /* 0x000fe400078ec0ff */
[----:B------:R-:W-:Y:S02]  /*18b0*/  LOP3.LUT R0, R11, 0x18, R0, 0xf8, !PT ;  /* 0x000000180b007812 */ /* 0x000fe400078ef800 */
[----:B------:R-:W-:Y:S02]  /*18c0*/  LOP3.LUT R11, R9, 0x30, R246, 0xf8, !PT ;  /* 0x00000030090b7812 */ /* 0x000fe400078ef8f6 */
[----:B------:R-:W-:Y:S01]  /*18d0*/  LOP3.LUT P3, RZ, R13, 0x2, RZ, 0xc0, !PT ;  /* 0x000000020dff7812 */ /* 0x000fe2000786c0ff */
[----:B------:R-:W-:Y:S01]  /*18e0*/  IMAD.SHL.U32 R13, R12, 0x100, RZ ;  /* 0x000001000c0d7824 */ /* 0x000fe200078e00ff */
[--C-:B------:R-:W-:Y:S02]  /*18f0*/  LOP3.LUT R226, R11, 0x8, R16.reuse, 0xf8, !PT ;  /* 0x000000080be27812 */ /* 0x100fe400078ef810 */
[----:B------:R-:W-:-:S02]  /*1900*/  LOP3.LUT R16, R9, 0x8, R16, 0xf8, !PT ;  /* 0x0000000809107812 */ /* 0x000fc400078ef810 */
[----:B------:R-:W-:Y:S02]  /*1910*/  SHF.R.U32.HI R9, RZ, 0x3, R9 ;  /* 0x00000003ff097819 */ /* 0x000fe40000011609 */
[----:B------:R-:W-:Y:S02]  /*1920*/  LEA.HI R245, R12, R12, RZ, 0x1 ;  /* 0x0000000c0cf57211 */ /* 0x000fe400078f08ff */
[----:B------:R-:W-:Y:S02]  /*1930*/  LOP3.LUT R10, R10, 0x1c0, RZ, 0xc0, !PT ;  /* 0x000001c00a0a7812 */ /* 0x000fe400078ec0ff */
[----:B------:R-:W-:Y:S01]  /*1940*/  LOP3.LUT R8, R8, 0x70, R17, 0xf8, !PT ;  /* 0x0000007008087812 */ /* 0x000fe200078ef811 */
[----:B------:R-:W-:Y:S01]  /*1950*/  IMAD.SHL.U32 R245, R245, 0x100, RZ ;  /* 0x00000100f5f57824 */ /* 0x000fe200078e00ff */
[----:B------:R-:W-:Y:S02]  /*1960*/  LOP3.LUT R218, R218, R7, R228, 0x1e, !PT ;  /* 0x00000007dada7212 */ /* 0x000fe400078e1ee4 */
[----:B------:R-:W-:-:S02]  /*1970*/  SEL R215, R215, 0xfffffff0, !P0 ;  /* 0xfffffff0d7d77807 */ /* 0x000fc40004000000 */
[-C--:B------:R-:W-:Y:S02]  /*1980*/  LOP3.LUT R7, R16, R9.reuse, RZ, 0x3c, !PT ;  /* 0x0000000910077212 */ /* 0x080fe400078e3cff */
[----:B------:R-:W-:Y:S02]  /*1990*/  LOP3.LUT R226, R226, R9, RZ, 0x3c, !PT ;  /* 0x00000009e2e27212 */ /* 0x000fe400078e3cff */
[----:B------:R-:W-:Y:S01]  /*19a0*/  SHF.R.U32.HI R9, RZ, 0x3, R10 ;  /* 0x00000003ff097819 */ /* 0x000fe2000001160a */
[----:B------:R-:W-:Y:S01]  /*19b0*/  IMAD R224, R4, 0x200, R7 ;  /* 0x0000020004e07824 */ /* 0x000fe200078e0207 */
[----:B------:R-:W-:Y:S01]  /*19c0*/  PLOP3.LUT P0, PT, PT, PT, UP0, 0x80, 0x0 ;  /* 0x000000000000781c */ /* 0x000fe20003f0f008 */
[----:B------:R-:W-:Y:S01]  /*19d0*/  IMAD R226, R3, 0x200, R226 ;  /* 0x0000020003e27824 */ /* 0x000fe200078e02e2 */
[----:B------:R-:W-:Y:S02]  /*19e0*/  LOP3.LUT R8, R8, 0x100, R13, 0xf8, !PT ;  /* 0x0000010008087812 */ /* 0x000fe400078ef80d */
[----:B------:R-:W-:-:S02]  /*19f0*/  LOP3.LUT R217, R217, 0xfffffe00, RZ, 0xc0, !PT ;  /* 0xfffffe00d9d97812 */ /* 0x000fc400078ec0ff */
[C---:B------:R-:W-:Y:S02]  /*1a00*/  LOP3.LUT R228, R9.reuse, R10, R228, 0x1e, !PT ;  /* 0x0000000a09e47212 */ /* 0x040fe400078e1ee4 */
[----:B------:R-:W-:Y:S01]  /*1a10*/  LOP3.LUT R0, R9, R0, R10, 0x1e, !PT ;  /* 0x0000000009007212 */ /* 0x000fe200078e1e0a */
[----:B------:R-:W-:Y:S01]  /*1a20*/  @!P4 IMAD.SHL.U32 R9, R234, 0x10, RZ ;  /* 0x00000010ea09c824 */ /* 0x000fe200078e00ff */
[----:B------:R-:W-:Y:S01]  /*1a30*/  LOP3.LUT R245, R245, 0x7ffffe00, RZ, 0xc0, !PT ;  /* 0x7ffffe00f5f57812 */ /* 0x000fe200078ec0ff */
[----:B------:R-:W-:Y:S01]  /*1a40*/  IMAD R3, R12, 0x400, R217 ;  /* 0x000004000c037824 */ /* 0x000fe200078e02d9 */
[----:B------:R-:W-:Y:S02]  /*1a50*/  SHF.R.U32.HI R11, RZ, 0x3, R8 ;  /* 0x00000003ff0b7819 */ /* 0x000fe40000011608 */
[----:B------:R-:W-:Y:S01]  /*1a60*/  LOP3.LUT R217, R0, R217, RZ, 0xfc, !PT ;  /* 0x000000d900d97212 */ /* 0x000fe200078efcff */
[----:B------:R1:W-:Y:S01]  /*1a70*/  @!P4 LDGSTS.E.BYPASS.LTC128B.128 [R9+0x21280], [R14.64] ;  /* 0x212800000e09cfae */ /* 0x0003e2000b901d58 */
[----:B------:R-:W-:Y:S01]  /*1a80*/  LOP3.LUT R8, R8, 0x28, R11, 0x78, !PT ;  /* 0x0000002808087812 */ /* 0x000fe200078e780b */
[----:B------:R-:W-:Y:S01]  /*1a90*/  IMAD.MOV.U32 R0, RZ, RZ, 0x120 ;  /* 0x00000120ff007424 */ /* 0x000fe200078e00ff */
[----:B------:R-:W-:Y:S01]  /*1aa0*/  SEL R213, R223, 0xffffffe0, !P2 ;  /* 0xffffffe0dfd57807 */ /* 0x000fe20005000000 */
[----:B------:R-:W-:Y:S01]  /*1ab0*/  IMAD R245, R18, 0x2, R245 ;  /* 0x0000000212f57824 */ /* 0x000fe200078e02f5 */
[----:B------:R-:W0:Y:S01]  /*1ac0*/  LDGDEPBAR ;  /* 0x00000000000079af */ /* 0x000e220000000000 */
[----:B------:R-:W-:Y:S01]  /*1ad0*/  IMAD.IADD R228, R3, 0x1, R228 ;  /* 0x0000000103e47824 */ /* 0x000fe200078e02e4 */
[----:B------:R-:W-:Y:S01]  /*1ae0*/  SEL R0, R0, 0xe0, !P3 ;  /* 0x000000e000007807 */ /* 0x000fe20005800000 */
[----:B------:R-:W-:Y:S01]  /*1af0*/  IMAD.IADD R245, R245, 0x1, R8 ;  /* 0x00000001f5f57824 */ /* 0x000fe200078e0208 */
[----:B------:R-:W0:Y:S01]  /*1b00*/  LDGDEPBAR ;  /* 0x00000000000079af */ /* 0x000e220000000000 */
[----:B------:R-:W-:Y:S01]  /*1b10*/  SEL R223, R223, 0xffffffe0, !P1 ;  /* 0xffffffe0dfdf7807 */ /* 0x000fe20004800000 */
[----:B------:R-:W-:Y:S05]  /*1b20*/  @!P0 BRA `(.L_x_656) ;  /* 0x0000478000008947 */ /* 0x000fea0003800000 */
[----:B------:R-:W-:Y:S01]  /*1b30*/  SHF.R.S32.HI R235, RZ, 0x1f, R234 ;  /* 0x0000001fffeb7819 */ /* 0x000fe200000114ea */
[----:B------:R-:W-:Y:S01]  /*1b40*/  IMAD R2, R2, c[0x0][0x238], RZ ;  /* 0x00008e0002027a24 */ /* 0x000fe200078e02ff */
[----:B------:R-:W-:Y:S01]  /*1b50*/  ULDC.64 UR4, c[0x0][0x240] ;  /* 0x0000900000047ab9 */ /* 0x000fe20000000a00 */
[----:B------:R-:W-:Y:S01]  /*1b60*/  LOP3.LUT R7, R6, 0xffffffe0, RZ, 0xc0, !PT ;  /* 0xffffffe006077812 */ /* 0x000fe200078ec0ff */
[----:B------:R-:W-:Y:S01]  /*1b70*/  UIMAD UR4, UR8, UR4, URZ ;  /* 0x00000004080472a4 */ /* 0x000fe2000f8e023f */
[C---:B------:R-:W-:Y:S01]  /*1b80*/  IMAD R2, R5.reuse, c[0x0][0x23c], R2 ;  /* 0x00008f0005027a24 */ /* 0x040fe200078e0202 */
[----:B------:R-:W-:Y:S01]  /*1b90*/  UMOV UR7, 0x6 ;  /* 0x0000000600077882 */ /* 0x000fe20000000000 */
[----:B-1----:R-:W-:Y:S01]  /*1ba0*/  IMAD.WIDE.U32 R8, R5, c[0x0][0x238], R234 ;  /* 0x00008e0005087a25 */ /* 0x002fe200078e00ea */
[----:B------:R-:W-:Y:S01]  /*1bb0*/  ULDC UR17, c[0x0][0x17c] ;  /* 0x00005f0000117ab9 */ /* 0x000fe20000000800 */
[----:B------:R-:W-:Y:S01]  /*1bc0*/  LEA.HI R3, R4, R4, RZ, 0x1 ;  /* 0x0000000404037211 */ /* 0x000fe200078f08ff */
[----:B------:R-:W-:Y:S01]  /*1bd0*/  USHF.L.U32 UR18, UR6, 0x6, URZ ;  /* 0x0000000606127899 */ /* 0x000fe2000800063f */
[----:B------:R-:W-:Y:S01]  /*1be0*/  IMAD.IADD R9, R9, 0x1, R2 ;  /* 0x0000000109097824 */ /* 0x000fe200078e0202 */
[----:B------:R-:W-:Y:S01]  /*1bf0*/  USHF.L.U64.HI UR17, UR6, UR7, UR17 ;  /* 0x0000000706117299 */ /* 0x000fe20008010211 */
[----:B------:R-:W-:Y:S01]  /*1c00*/  IMAD.U32 R2, RZ, RZ, UR20 ;  /* 0x00000014ff027e24 */ /* 0x000fe2000f8e00ff */
[----:B------:R-:W-:Y:S01]  /*1c10*/  UIMAD UR6, UR20, UR5, UR4 ;  /* 0x00000005140672a4 */ /* 0x000fe2000f8e0204 */
[----:B------:R-:W-:Y:S01]  /*1c20*/  IMAD.IADD R7, R234, 0x1, -R7 ;  /* 0x00000001ea077824 */ /* 0x000fe200078e0a07 */
[----:B------:R-:W-:Y:S01]  /*1c30*/  LOP3.LUT R3, R3, 0xfffffffe, RZ, 0xc0, !PT ;  /* 0xfffffffe03037812 */ /* 0x000fe200078ec0ff */
[----:B------:R-:W-:Y:S01]  /*1c40*/  IMAD.WIDE.U32 R10, R2, c[0x0][0x240], R8 ;  /* 0x00009000020a7a25 */ /* 0x000fe200078e0008 */
[----:B------:R-:W-:Y:S01]  /*1c50*/  UIADD3 UR11, UR11, 0x3f, URZ ;  /* 0x0000003f0b0b7890 */ /* 0x000fe2000fffe03f */
[----:B------:R-:W-:Y:S01]  /*1c60*/  SHF.L.U32 R219, R219, 0x1, RZ ;  /* 0x00000001dbdb7819 */ /* 0x000fe200000006ff */
[----:B------:R-:W-:Y:S01]  /*1c70*/  CS2R R170, SRZ ;  /* 0x0000000000aa7805 */ /* 0x000fe2000001ff00 */
[----:B------:R-:W-:Y:S01]  /*1c80*/  SHF.R.S32.HI R6, RZ, 0x1f, R7 ;  /* 0x0000001fff067819 */ /* 0x000fe20000011407 */
[----:B------:R1:W-:Y:S01]  /*1c90*/  STL.64 [R1+0x8], R10 ;  /* 0x0000080a01007387 */ /* 0x0003e20000100a00 */
[----:B------:R-:W-:Y:S01]  /*1ca0*/  IADD3 R2, R11, UR6, RZ ;  /* 0x000000060b027c10 */ /* 0x000fe2000fffe0ff */
[----:B------:R-:W-:Y:S01]  /*1cb0*/  IMAD.IADD R3, R4, 0x1, -R3 ;  /* 0x0000000104037824 */ /* 0x000fe200078e0a03 */
[----:B------:R-:W-:Y:S01]  /*1cc0*/  MOV R4, 0xffffffb0 ;  /* 0xffffffb000047802 */ /* 0x000fe20000000f00 */
[----:B------:R-:W-:Y:S01]  /*1cd0*/  IMAD.SHL.U32 R222, R228, 0x2, RZ ;  /* 0x00000002e4de7824 */ /* 0x000fe200078e00ff */
[----:B------:R-:W-:Y:S01]  /*1ce0*/  LEA.HI R5, R6, R7, RZ, 0x2 ;  /* 0x0000000706057211 */ /* 0x000fe200078f10ff */
[----:B------:R1:W-:Y:S01]  /*1cf0*/  STL [R1+0x10], R2 ;  /* 0x0000100201007387 */ /* 0x0003e20000100800 */
[----:B------:R-:W-:Y:S01]  /*1d00*/  IMAD.SHL.U32 R224, R224, 0x2, RZ ;  /* 0x00000002e0e07824 */ /* 0x000fe200078e00ff */
[----:B------:R-:W-:Y:S01]  /*1d10*/  USHF.R.S32.HI UR7, URZ, 0x1f, UR11 ;  /* 0x0000001f3f077899 */ /* 0x000fe2000801140b */
[----:B------:R-:W-:Y:S01]  /*1d20*/  LOP3.LUT R244, R5, 0xfffffffc, RZ, 0xc0, !PT ;  /* 0xfffffffc05f47812 */ /* 0x000fe200078ec0ff */
[----:B------:R-:W-:Y:S01]  /*1d30*/  IMAD R4, R227, R4, c[0x0][0x198] ;  /* 0x00006600e3047624 */ /* 0x000fe200078e0204 */
[----:B------:R-:W-:Y:S01]  /*1d40*/  IADD3 R220, R222, 0x1b080, RZ ;  /* 0x0001b080dedc7810 */ /* 0x000fe20007ffe0ff */
[----:B------:R-:W-:Y:S01]  /*1d50*/  IMAD.SHL.U32 R245, R245, 0x2, RZ ;  /* 0x00000002f5f57824 */ /* 0x000fe200078e00ff */
[----:B------:R-:W-:Y:S01]  /*1d60*/  IADD3 R244, R7, -R244, RZ ;  /* 0x800000f407f47210 */ /* 0x000fe20007ffe0ff */
[----:B------:R-:W-:Y:S01]  /*1d70*/  IMAD.SHL.U32 R221, R225, 0x2, RZ ;  /* 0x00000002e1dd7824 */ /* 0x000fe200078e00ff */
[----:B------:R-:W-:Y:S01]  /*1d80*/  ULEA.HI UR7, UR7, UR11, URZ, 0x6 ;  /* 0x0000000b07077291 */ /* 0x000fe2000f8f303f */
[----:B------:R-:W-:Y:S01]  /*1d90*/  IMAD R3, R3, -0x8, R4 ;  /* 0xfffffff803037824 */ /* 0x000fe200078e0204 */
[----:B------:R-:W-:Y:S01]  /*1da0*/  LEA.HI.SX32 R246, R5, R246, 0x1e ;  /* 0x000000f605f67211 */ /* 0x000fe200078ff2ff */
[----:B------:R-:W-:Y:S01]  /*1db0*/  IMAD R215, R215, 0x2, R224 ;  /* 0x00000002d7d77824 */ /* 0x000fe200078e02e0 */
[----:B------:R-:W-:Y:S01]  /*1dc0*/  LEA R218, R218, 0x23c80, 0x1 ;  /* 0x00023c80dada7811 */ /* 0x000fe200078e08ff */
[----:B------:R-:W-:Y:S01]  /*1dd0*/  IMAD R220, R223, 0x2, R220 ;  /* 0x00000002dfdc7824 */ /* 0x000fe200078e02dc */
[----:B------:R-:W-:Y:S01]  /*1de0*/  LEA R217, R217, 0x80, 0x1 ;  /* 0x00000080d9d97811 */ /* 0x000fe200078e08ff */
[----:B------:R-:W-:Y:S01]  /*1df0*/  IMAD R214, R213, 0x2, R224 ;  /* 0x00000002d5d67824 */ /* 0x000fe200078e02e0 */
[----:B------:R-:W-:Y:S01]  /*1e00*/  IADD3 R223, R228, R223, RZ ;  /* 0x000000dfe4df7210 */ /* 0x000fe20007ffe0ff */
[----:B------:R-:W-:Y:S01]  /*1e10*/  IMAD R244, R244, -0x2, R3 ;  /* 0xfffffffef4f47824 */ /* 0x000fe200078e0203 */
[----:B------:R-:W-:Y:S01]  /*1e20*/  IADD3 R247, R229, 0xf080, RZ ;  /* 0x0000f080e5f77810 */ /* 0x000fe20007ffe0ff */
        /* <DEDUP_REMOVED lines=59> */
[----:B------:R-:W-:Y:S01]  /*21e0*/  LEA R0, R0, R219, 0x1 ;  /* 0x000000db00007211 */ /* 0x000fe200078e08ff */
[----:B------:R-:W-:Y:S01]  /*21f0*/  IMAD R213, R213, 0x2, R215 ;  /* 0x00000002d5d57824 */ /* 0x000fe200078e02d7 */
[----:B------:R-:W-:Y:S01]  /*2200*/  IADD3 R212, R222, R221, RZ ;  /* 0x000000ddded47210 */ /* 0x000fe20007ffe0ff */
[----:B------:R-:W-:Y:S01]  /*2210*/  ULDC UR10, c[0x0][0x188] ;  /* 0x00006200000a7ab9 */ /* 0x000fe20000000800 */
[----:B------:R-:W-:Y:S01]  /*2220*/  IADD3 R252, R245, 0x21480, RZ ;  /* 0x00021480f5fc7810 */ /* 0x000fe20007ffe0ff */
[----:B------:R-:W-:Y:S01]  /*2230*/  ULDC UR9, c[0x0][0x278] ;  /* 0x00009e0000097ab9 */ /* 0x000fe20000000800 */
[----:B------:R-:W-:Y:S01]  /*2240*/  IADD3 R216, R228, R225, RZ ;  /* 0x000000e1e4d87210 */ /* 0x000fe20007ffe0ff */
[----:B------:R-:W-:-:S02]  /*2250*/  ULDC UR8, c[0x0][0x218] ;  /* 0x0000860000087ab9 */ /* 0x000fc40000000800 */
[----:B------:R-:W-:Y:S02]  /*2260*/  ULDC UR5, c[0x0][0x290] ;  /* 0x0000a40000057ab9 */ /* 0x000fe40000000800 */
[----:B------:R-:W-:Y:S02]  /*2270*/  UMOV UR22, 0x1 ;  /* 0x0000000100167882 */ /* 0x000fe40000000000 */
[----:B------:R-:W-:Y:S02]  /*2280*/  UMOV UR4, URZ ;  /* 0x0000003f00047c82 */ /* 0x000fe40008000000 */
[----:B------:R-:W-:Y:S02]  /*2290*/  UMOV UR12, URZ ;  /* 0x0000003f000c7c82 */ /* 0x000fe40008000000 */
[----:B------:R-:W-:Y:S02]  /*22a0*/  UIMAD UR10, UR20, UR10, URZ ;  /* 0x0000000a140a72a4 */ /* 0x000fe4000f8e023f */
[----:B------:R-:W-:-:S02]  /*22b0*/  UIMAD UR9, UR20, UR9, URZ ;  /* 0x00000009140972a4 */ /* 0x000fc4000f8e023f */
[----:B------:R-:W-:Y:S02]  /*22c0*/  UIMAD UR8, UR20, UR8, URZ ;  /* 0x00000008140872a4 */ /* 0x000fe4000f8e023f */
[----:B------:R-:W-:Y:S02]  /*22d0*/  UIMAD UR5, UR20, UR5, URZ ;  /* 0x00000005140572a4 */ /* 0x000fe4000f8e023f */
[----:B------:R-:W-:Y:S02]  /*22e0*/  USHF.R.S32.HI UR19, URZ, 0x6, UR7 ;  /* 0x000000063f137899 */ /* 0x000fe40008011407 */
[----:B-1----:R-:W-:Y:S02]  /*22f0*/  ULDC UR11, c[0x0][0x168] ;  /* 0x00005a00000b7ab9 */ /* 0x002fe40000000800 */
.L_x_659:
[----:B------:R-:W-:Y:S04]  /*2300*/  DEPBAR.LE SB0, 0x1 ;  /* 0x000080400000791a */ /* 0x000fe80000000000 */
[----:B------:R-:W-:Y:S01]  /*2310*/  BAR.SYNC.DEFER_BLOCKING 0x0 ;  /* 0x0000000000007b1d */ /* 0x000fe20000010000 */
[----:B------:R-:W-:Y:S01]  /*2320*/  MOV R3, UR4 ;  /* 0x0000000400037c02 */ /* 0x000fe20008000f00 */
[----:B------:R-:W-:Y:S01]  /*2330*/  UIADD3 UR21, UR12, 0x1, URZ ;  /* 0x000000010c157890 */ /* 0x000fe2000fffe03f */
[----:B------:R-:W-:Y:S02]  /*2340*/  MOV R108, UR4 ;  /* 0x00000004006c7c02 */ /* 0x000fe40008000f00 */
[----:B------:R-:W-:Y:S01]  /*2350*/  MOV R102, UR4 ;  /* 0x0000000400667c02 */ /* 0x000fe20008000f00 */
[----:B------:R-:W-:Y:S01]  /*2360*/  IMAD R3, R3, 0x3000, R228 ;  /* 0x0000300003037824 */ /* 0x000fe200078e02e4 */
[----:B------:R-:W-:Y:S01]  /*2370*/  MOV R197, UR4 ;  /* 0x0000000400c57c02 */ /* 0x000fe20008000f00 */
[----:B------:R-:W-:Y:S01]  /*2380*/  IMAD R108, R108, 0x3000, R225 ;  /* 0x000030006c6c7824 */ /* 0x000fe200078e02e1 */
[----:B------:R-:W-:Y:S01]  /*2390*/  UISETP.GE.AND UP0, UPT, UR21, UR19, UPT ;  /* 0x000000131500728c */ /* 0x000fe2000bf06270 */
[----:B------:R-:W-:Y:S01]  /*23a0*/  IMAD R102, R102, 0x3000, R223 ;  /* 0x0000300066667824 */ /* 0x000fe200078e02df */
[----:B------:R-:W-:Y:S02]  /*23b0*/  SHF.L.U32 R176, R3, 0x1, RZ ;  /* 0x0000000103b07819 */ /* 0x000fe400000006ff */
[-C--:B------:R-:W-:Y:S02]  /*23c0*/  IADD3 R97, R228, R108.reuse, RZ ;  /* 0x0000006ce4617210 */ /* 0x080fe40007ffe0ff */
[----:B------:R-:W-:Y:S02]  /*23d0*/  SHF.L.U32 R175, R102, 0x1, RZ ;  /* 0x0000000166af7819 */ /* 0x000fe400000006ff */
[----:B------:R-:W-:Y:S02]  /*23e0*/  SHF.L.U32 R96, R97, 0x1, RZ ;  /* 0x0000000161607819 */ /* 0x000fe400000006ff */
[----:B------:R-:W-:Y:S02]  /*23f0*/  IADD3 R108, R223, R108, RZ ;  /* 0x0000006cdf6c7210 */ /* 0x000fe40007ffe0ff */
[----:B------:R-:W-:Y:S02]  /*2400*/  LEA R195, R197, R246, 0x6 ;  /* 0x000000f6c5c37211 */ /* 0x000fe400078e30ff */
[----:B------:R-:W-:Y:S01]  /*2410*/  SHF.L.U32 R174, R108, 0x1, RZ ;  /* 0x000000016cae7819 */ /* 0x000fe200000006ff */
[----:B------:R-:W-:Y:S01]  /*2420*/  LDSM.16.M88.2 R2, [R224+0x80] ;  /* 0x00008000e002783b */ /* 0x000fe20000000100 */
[----:B------:R-:W-:Y:S03]  /*2430*/  PLOP3.LUT P0, PT, PT, PT, UP0, 0x80, 0x0 ;  /* 0x000000000000781c */ /* 0x000fe60003f0f008 */
[----:B------:R-:W1:Y:S04]  /*2440*/  LDSM.16.M88.4 R84, [R176+0xf080] ;  /* 0x00f08000b054783b */ /* 0x000e680000000200 */
[----:B------:R-:W2:Y:S04]  /*2450*/  LDSM.16.M88.2 R88, [R224+0x880] ;  /* 0x00088000e058783b */ /* 0x000ea80000000100 */
[----:B------:R-:W3:Y:S04]  /*2460*/  LDSM.16.M88.2 R90, [R224+0x1080] ;  /* 0x00108000e05a783b */ /* 0x000ee80000000100 */
[----:B------:R-:W4:Y:S04]  /*2470*/  LDSM.16.M88.2 R92, [R224+0x1880] ;  /* 0x00188000e05c783b */ /* 0x000f280000000100 */
[----:B------:R-:W5:Y:S04]  /*2480*/  LDSM.16.M88.2 R94, [R224+0x2080] ;  /* 0x00208000e05e783b */ /* 0x000f680000000100 */
[----:B------:R-:W-:Y:S04]  /*2490*/  LDSM.16.M88.2 R100, [R215+0x80] ;  /* 0x00008000d764783b */ /* 0x000fe80000000100 */
[----:B------:R-:W4:Y:S04]  /*24a0*/  LDSM.16.M88.4 R96, [R96+0xf080] ;  /* 0x00f080006060783b */ /* 0x000f280000000200 */
[----:B------:R-:W-:Y:S04]  /*24b0*/  LDSM.16.M88.2 R102, [R214+0x80] ;  /* 0x00008000d666783b */ /* 0x000fe80000000100 */
[----:B------:R-:W-:Y:S04]  /*24c0*/  LDSM.16.M88.4 R104, [R175+0xf080] ;  /* 0x00f08000af68783b */ /* 0x000fe80000000200 */
[----:B------:R-:W-:Y:S01]  /*24d0*/  LDSM.16.M88.4 R108, [R174+0xf080] ;  /* 0x00f08000ae6c783b */ /* 0x000fe20000000200 */
[C---:B-1----:R-:W-:Y:S03]  /*24e0*/  HMMA.16816.F32.BF16 R4, R84.reuse, R2, RZ ;  /* 0x000000025404723c */ /* 0x042fe600000418ff */
[----:B------:R-:W1:Y:S04]  /*24f0*/  LDSM.16.M88.2 R2, [R215+0x880] ;  /* 0x00088000d702783b */ /* 0x000e680000000100 */
[----:B------:R-:W-:Y:S01]  /*2500*/  LDSM.16.M88.2 R172, [R215+0x2880] ;  /* 0x00288000d7ac783b */ /* 0x000fe20000000100 */
[C---:B--2---:R-:W-:Y:S03]  /*2510*/  HMMA.16816.F32.BF16 R8, R84.reuse, R88, RZ ;  /* 0x000000585408723c */ /* 0x044fe600000418ff */
[----:B------:R-:W2:Y:S04]  /*2520*/  LDSM.16.M88.2 R88, [R215+0x1080] ;  /* 0x00108000d758783b */ /* 0x000ea80000000100 */
[----:B------:R-:W-:Y:S01]  /*2530*/  LDS R199, [R195.X4+0x21080] ;  /* 0x02108000c3c77984 */ /* 0x000fe20000004800 */
[C---:B---3--:R-:W-:Y:S03]  /*2540*/  HMMA.16816.F32.BF16 R12, R84.reuse, R90, RZ ;  /* 0x0000005a540c723c */ /* 0x048fe600000418ff */
[----:B------:R-:W3:Y:S04]  /*2550*/  LDSM.16.M88.2 R90, [R215+0x1880] ;  /* 0x00188000d75a783b */ /* 0x000ee80000000100 */
[----:B------:R-:W-:Y:S01]  /*2560*/  LDS R198, [R195.X4+0x210a0] ;  /* 0x0210a000c3c67984 */ /* 0x000fe20000004800 */
[C---:B----4-:R-:W-:Y:S03]  /*2570*/  HMMA.16816.F32.BF16 R16, R84.reuse, R92, RZ ;  /* 0x0000005c5410723c */ /* 0x050fe600000418ff */
[----:B------:R-:W4:Y:S05]  /*2580*/  LDSM.16.M88.2 R92, [R215+0x2080] ;  /* 0x00208000d75c783b */ /* 0x000f2a0000000100 */
[----:B-----5:R-:W-:Y:S01]  /*2590*/  HMMA.16816.F32.BF16 R20, R84, R94, RZ ;  /* 0x0000005e5414723c */ /* 0x020fe200000418ff */
[----:B------:R-:W5:Y:S04]  /*25a0*/  LDSM.16.M88.2 R84, [R214+0x880] ;  /* 0x00088000d654783b */ /* 0x000f680000000100 */
[----:B------:R-:W5:Y:S03]  /*25b0*/  LDSM.16.M88.2 R86, [R214+0x1080] ;  /* 0x00108000d656783b */ /* 0x000f660000000100 */
[C---:B------:R-:W-:Y:S01]  /*25c0*/  HMMA.16816.F32.BF16 R4, R96.reuse, R100, R4 ;  /* 0x000000646004723c */ /* 0x040fe20000041804 */
[----:B------:R-:W-:Y:S07]  /*25d0*/  LDSM.16.M88.2 R94, [R214+0x2080] ;  /* 0x00208000d65e783b */ /* 0x000fee0000000100 */
[C---:B-1----:R-:W-:Y:S01]  /*25e0*/  HMMA.16816.F32.BF16 R8, R96.reuse, R2, R8 ;  /* 0x000000026008723c */ /* 0x042fe20000041808 */
[----:B------:R-:W1:Y:S07]  /*25f0*/  LDSM.16.M88.2 R2, [R214+0x1880] ;  /* 0x00188000d602783b */ /* 0x000e6e0000000100 */
[C---:B--2---:R-:W-:Y:S01]  /*2600*/  HMMA.16816.F32.BF16 R12, R96.reuse, R88, R12 ;  /* 0x00000058600c723c */ /* 0x044fe2000004180c */
[----:B------:R-:W2:Y:S07]  /*2610*/  LDSM.16.M88.2 R88, [R213+0x80] ;  /* 0x00008000d558783b */ /* 0x000eae0000000100 */
[C---:B---3--:R-:W-:Y:S01]  /*2620*/  HMMA.16816.F32.BF16 R16, R96.reuse, R90, R16 ;  /* 0x0000005a6010723c */ /* 0x048fe20000041810 */
[----:B------:R-:W3:Y:S07]  /*2630*/  LDSM.16.M88.2 R90, [R213+0x880] ;  /* 0x00088000d55a783b */ /* 0x000eee0000000100 */
[----:B----4-:R-:W-:Y:S01]  /*2640*/  HMMA.16816.F32.BF16 R20, R96, R92, R20 ;  /* 0x0000005c6014723c */ /* 0x010fe20000041814 */
[----:B------:R-:W-:Y:S04]  /*2650*/  LDSM.16.M88.2 R92, [R213+0x1880] ;  /* 0x00188000d55c783b */ /* 0x000fe80000000100 */
[----:B------:R-:W-:Y:S03]  /*2660*/  LDSM.16.M88.2 R96, [R213+0x2080] ;  /* 0x00208000d560783b */ /* 0x000fe60000000100 */
[C---:B------:R-:W-:Y:S01]  /*2670*/  HMMA.16816.F32.BF16 R4, R104.reuse, R102, R4 ;  /* 0x000000666804723c */ /* 0x040fe20000041804 */
[----:B------:R-:W-:Y:S04]  /*2680*/  LDSM.16.M88.4 R100, [R176+0x11080] ;  /* 0x01108000b064783b */ /* 0x000fe80000000200 */
[----:B------:R-:W-:Y:S03]  /*2690*/  LDSM.16.M88.2 R98, [R224+0x4880] ;  /* 0x00488000e062783b */ /* 0x000fe60000000100 */
[C---:B-----5:R-:W-:Y:S01]  /*26a0*/  HMMA.16816.F32.BF16 R8, R104.reuse, R84, R8 ;  /* 0x000000546808723c */ /* 0x060fe20000041808 */
[----:B------:R-:W4:Y:S07]  /*26b0*/  LDSM.16.M88.2 R84, [R213+0x1080] ;  /* 0x00108000d554783b */ /* 0x000f2e0000000100 */
[C---:B------:R-:W-:Y:S01]  /*26c0*/  HMMA.16816.F32.BF16 R12, R104.reuse, R86, R12 ;  /* 0x00000056680c723c */ /* 0x040fe2000004180c */
[----:B------:R-:W5:Y:S07]  /*26d0*/  LDSM.16.M88.2 R86, [R224+0x2880] ;  /* 0x00288000e056783b */ /* 0x000f6e0000000100 */
[C---:B-1----:R-:W-:Y:S07]  /*26e0*/  HMMA.16816.F32.BF16 R16, R104.reuse, R2, R16 ;  /* 0x000000026810723c */ /* 0x042fee0000041810 */
[----:B------:R-:W-:Y:S01]  /*26f0*/  MOV R3, UR4 ;  /* 0x0000000400037c02 */ /* 0x000fe20008000f00 */
[----:B------:R-:W-:Y:S07]  /*2700*/  HMMA.16816.F32.BF16 R20, R104, R94, R20 ;  /* 0x0000005e6814723c */ /* 0x000fee0000041814 */
[----:B------:R-:W-:Y:S01]  /*2710*/  IMAD R94, R3, 0x3000, R216 ;  /* 0x00003000035e7824 */ /* 0x000fe200078e02d8 */
[C---:B--2---:R-:W-:Y:S01]  /*2720*/  HMMA.16816.F32.BF16 R4, R108.reuse, R88, R4 ;  /* 0x000000586c04723c */ /* 0x044fe20000041804 */
[----:B------:R-:W1:Y:S04]  /*2730*/  LDSM.16.M88.2 R2, [R224+0x3080] ;  /* 0x00308000e002783b */ /* 0x000e680000000100 */
[----:B------:R-:W2:Y:S01]  /*2740*/  LDSM.16.M88.2 R88, [R224+0x3880] ;  /* 0x00388000e058783b */ /* 0x000ea20000000100 */
[----:B------:R-:W-:Y:S02]  /*2750*/  SHF.L.U32 R177, R94, 0x1, RZ ;  /* 0x000000015eb17819 */ /* 0x000fe400000006ff */
[C---:B---3--:R-:W-:Y:S01]  /*2760*/  HMMA.16816.F32.BF16 R8, R108.reuse, R90, R8 ;  /* 0x0000005a6c08723c */ /* 0x048fe20000041808 */
[----:B------:R-:W3:Y:S04]  /*2770*/  LDSM.16.M88.2 R94, [R224+0x4080] ;  /* 0x00408000e05e783b */ /* 0x000ee80000000100 */
[----:B------:R-:W2:Y:S03]  /*2780*/  LDSM.16.M88.4 R104, [R177+0x11080] ;  /* 0x01108000b168783b */ /* 0x000ea60000000200 */
[C---:B----4-:R-:W-:Y:S01]  /*2790*/  HMMA.16816.F32.BF16 R12, R108.reuse, R84, R12 ;  /* 0x000000546c0c723c */ /* 0x050fe2000004180c */
[----:B------:R-:W4:Y:S04]  /*27a0*/  LDSM.16.M88.2 R84, [R215+0x3080] ;  /* 0x00308000d754783b */ /* 0x000f280000000100 */
[----:B------:R-:W-:Y:S03]  /*27b0*/  LDSM.16.M88.2 R90, [R215+0x4080] ;  /* 0x00408000d75a783b */ /* 0x000fe60000000100 */
[C---:B------:R-:W-:Y:S01]  /*27c0*/  HMMA.16816.F32.BF16 R16, R108.reuse, R92, R16 ;  /* 0x0000005c6c10723c */ /* 0x040fe20000041810 */
[----:B------:R-:W-:Y:S07]  /*27d0*/  LDSM.16.M88.2 R92, [R215+0x4880] ;  /* 0x00488000d75c783b */ /* 0x000fee0000000100 */
[----:B------:R-:W-:Y:S01]  /*27e0*/  HMMA.16816.F32.BF16 R20, R108, R96, R20 ;  /* 0x000000606c14723c */ /* 0x000fe20000041814 */
[----:B------:R-:W-:Y:S04]  /*27f0*/  LDSM.16.M88.2 R96, [R214+0x2880] ;  /* 0x00288000d660783b */ /* 0x000fe80000000100 */
[----:B------:R-:W-:Y:S03]  /*2800*/  LDSM.16.M88.4 R108, [R175+0x11080] ;  /* 0x01108000af6c783b */ /* 0x000fe60000000200 */
[C---:B-----5:R-:W-:Y:S01]  /*2810*/  HMMA.16816.F32.BF16 R4, R100.reuse, R86, R4 ;  /* 0x000000566404723c */ /* 0x060fe20000041804 */
[----:B------:R-:W5:Y:S07]  /*2820*/  LDSM.16.M88.2 R86, [R215+0x3880] ;  /* 0x00388000d756783b */ /* 0x000f6e0000000100 */
[C---:B-1----:R-:W-:Y:S01]  /*2830*/  HMMA.16816.F32.BF16 R8, R100.reuse, R2, R8 ;  /* 0x000000026408723c */ /* 0x042fe20000041808 */
[----:B------:R-:W1:Y:S07]  /*2840*/  LDSM.16.M88.2 R2, [R214+0x3080] ;  /* 0x00308000d602783b */ /* 0x000e6e0000000100 */
[C---:B--2---:R-:W-:Y:S01]  /*2850*/  HMMA.16816.F32.BF16 R12, R100.reuse, R88, R12 ;  /* 0x00000058640c723c */ /* 0x044fe2000004180c */
[----:B------:R-:W2:Y:S07]  /*2860*/  LDSM.16.M88.2 R88, [R214+0x3880] ;  /* 0x00388000d658783b */ /* 0x000eae0000000100 */
[C---:B---3--:R-:W-:Y:S01]  /*2870*/  HMMA.16816.F32.BF16 R16, R100.reuse, R94, R16 ;  /* 0x0000005e6410723c */ /* 0x048fe20000041810 */
[----:B------:R-:W3:Y:S07]  /*2880*/  LDSM.16.M88.2 R94, [R214+0x4080] ;  /* 0x00408000d65e783b */ /* 0x000eee0000000100 */
[----:B------:R-:W-:Y:S01]  /*2890*/  HMMA.16816.F32.BF16 R20, R100, R98, R20 ;  /* 0x000000626414723c */ /* 0x000fe20000041814 */
[----:B------:R-:W1:Y:S04]  /*28a0*/  LDSM.16.M88.2 R98, [R214+0x4880] ;  /* 0x00488000d662783b */ /* 0x000e680000000100 */
[----:B------:R-:W-:Y:S03]  /*28b0*/  LDSM.16.M88.4 R100, [R174+0x11080] ;  /* 0x01108000ae64783b */ /* 0x000fe60000000200 */
[C---:B------:R-:W-:Y:S01]  /*28c0*/  HMMA.16816.F32.BF16 R4, R104.reuse, R172, R4 ;  /* 0x000000ac6804723c */ /* 0x040fe20000041804 */
[----:B------:R-:W1:Y:S07]  /*28d0*/  LDSM.16.M88.2 R172, [R213+0x2880] ;  /* 0x00288000d5ac783b */ /* 0x000e6e0000000100 */
[C---:B----4-:R-:W-:Y:S01]  /*28e0*/  HMMA.16816.F32.BF16 R8, R104.reuse, R84, R8 ;  /* 0x000000546808723c */ /* 0x050fe20000041808 */
[----:B------:R-:W4:Y:S07]  /*28f0*/  LDSM.16.M88.2 R84, [R213+0x3080] ;  /* 0x00308000d554783b */ /* 0x000f2e0000000100 */
[C---:B-----5:R-:W-:Y:S01]  /*2900*/  HMMA.16816.F32.BF16 R12, R104.reuse, R86, R12 ;  /* 0x00000056680c723c */ /* 0x060fe2000004180c */
[----:B------:R-:W5:Y:S07]  /*2910*/  LDSM.16.M88.2 R86, [R213+0x3880] ;  /* 0x00388000d556783b */ /* 0x000f6e0000000100 */
[C---:B------:R-:W-:Y:S01]  /*2920*/  HMMA.16816.F32.BF16 R16, R104.reuse, R90, R16 ;  /* 0x0000005a6810723c */ /* 0x040fe20000041810 */
[----:B------:R-:W4:Y:S07]  /*2930*/  LDSM.16.M88.2 R90, [R213+0x4080] ;  /* 0x00408000d55a783b */ /* 0x000f2e0000000100 */
[----:B------:R-:W-:Y:S01]  /*2940*/  HMMA.16816.F32.BF16 R20, R104, R92, R20 ;  /* 0x0000005c6814723c */ /* 0x000fe20000041814 */
[----:B------:R-:W4:Y:S04]  /*2950*/  LDSM.16.M88.2 R92, [R213+0x4880] ;  /* 0x00488000d55c783b */ /* 0x000f280000000100 */
[----:B------:R-:W-:Y:S03]  /*2960*/  LDSM.16.M88.4 R104, [R176+0x13080] ;  /* 0x01308000b068783b */ /* 0x000fe60000000200 */
[C---:B------:R-:W-:Y:S01]  /*2970*/  HMMA.16816.F32.BF16 R4, R108.reuse, R96, R4 ;  /* 0x000000606c04723c */ /* 0x040fe20000041804 */
[----:B------:R-:W4:Y:S07]  /*2980*/  LDSM.16.M88.2 R96, [R224+0x5080] ;  /* 0x00508000e060783b */ /* 0x000f2e0000000100 */
        /* <DEDUP_REMOVED lines=34> */
[----:B------:R-:W-:Y:S07]  /*2bb0*/  LDSM.16.M88.2 R84, [R213+0x6080] ;  /* 0x00608000d554783b */ /* 0x000fee0000000100 */
[C---:B-----5:R-:W-:Y:S08]  /*2bc0*/  HMMA.16816.F32.BF16 R12, R108.reuse, R86, R12 ;  /* 0x000000566c0c723c */ /* 0x060ff0000004180c */
[C---:B------:R-:W-:Y:S08]  /*2bd0*/  HMMA.16816.F32.BF16 R16, R108.reuse, R90, R16 ;  /* 0x0000005a6c10723c */ /* 0x040ff00000041810 */
[----:B------:R-:W-:Y:S08]  /*2be0*/  HMMA.16816.F32.BF16 R20, R108, R92, R20 ;  /* 0x0000005c6c14723c */ /* 0x000ff00000041814 */
[C---:B------:R-:W-:Y:S08]  /*2bf0*/  HMMA.16816.F32.BF16 R4, R100.reuse, R96, R4 ;  /* 0x000000606404723c */ /* 0x040ff00000041804 */
[C---:B-1----:R-:W-:Y:S01]  /*2c00*/  HMMA.16816.F32.BF16 R8, R100.reuse, R2, R8 ;  /* 0x000000026408723c */ /* 0x042fe20000041808 */
[----:B------:R-:W1:Y:S07]  /*2c10*/  LDSM.16.M88.2 R2, [R213+0x5880] ;  /* 0x00588000d502783b */ /* 0x000e6e0000000100 */
[C---:B--2---:R-:W-:Y:S08]  /*2c20*/  HMMA.16816.F32.BF16 R12, R100.reuse, R88, R12 ;  /* 0x00000058640c723c */ /* 0x044ff0000004180c */
[C---:B---3--:R-:W-:Y:S08]  /*2c30*/  HMMA.16816.F32.BF16 R16, R100.reuse, R94, R16 ;  /* 0x0000005e6410723c */ /* 0x048ff00000041810 */
[----:B------:R-:W-:Y:S08]  /*2c40*/  HMMA.16816.F32.BF16 R20, R100, R98, R20 ;  /* 0x000000626414723c */ /* 0x000ff00000041814 */
[C---:B------:R-:W-:Y:S08]  /*2c50*/  HMMA.16816.F32.BF16 R4, R104.reuse, R172, R4 ;  /* 0x000000ac6804723c */ /* 0x040ff00000041804 */
[C---:B-1----:R-:W-:Y:S01]  /*2c60*/  HMMA.16816.F32.BF16 R8, R104.reuse, R2, R8 ;  /* 0x000000026808723c */ /* 0x042fe20000041808 */
[----:B------:R-:W1:Y:S07]  /*2c70*/  LDSM.16.M88.2 R2, [R213+0x6880] ;  /* 0x00688000d502783b */ /* 0x000e6e0000000100 */
[C---:B------:R-:W-:Y:S01]  /*2c80*/  HMMA.16816.F32.BF16 R12, R104.reuse, R84, R12 ;  /* 0x00000054680c723c */ /* 0x040fe2000004180c */
[----:B------:R-:W2:Y:S01]  /*2c90*/  LDSM.16.M88.2 R84, [R213+0x7080] ;  /* 0x00708000d554783b */ /* 0x000ea20000000100 */
[----:B------:R-:W-:Y:S04]  /*2ca0*/  DEPBAR.LE SB0, 0x0 ;  /* 0x000080000000791a */ /* 0x000fe80000000000 */
[----:B------:R-:W-:Y:S02]  /*2cb0*/  BAR.SYNC.DEFER_BLOCKING 0x0 ;  /* 0x0000000000007b1d */ /* 0x000fe40000010000 */
[----:B------:R-:W-:Y:S04]  /*2cc0*/  FMUL.FTZ R178, R4, c[0x0][0x2b4] ;  /* 0x0000ad0004b27a20 */ /* 0x000fe80000410000 */
[----:B------:R-:W-:Y:S02]  /*2cd0*/  FMUL.FTZ R179, R5, c[0x0][0x2b4] ;  /* 0x0000ad0005b37a20 */ /* 0x000fe40000410000 */
[----:B------:R-:W-:Y:S01]  /*2ce0*/  FMUL.FTZ R180, R6, c[0x0][0x2b4] ;  /* 0x0000ad0006b47a20 */ /* 0x000fe20000410000 */
[----:B------:R-:W3:Y:S01]  /*2cf0*/  MUFU.TANH R178, R178 ;  /* 0x000000b200b27308 */ /* 0x000ee20000002400 */
[----:B------:R-:W-:Y:S02]  /*2d00*/  FMUL.FTZ R181, R7, c[0x0][0x2b4] ;  /* 0x0000ad0007b57a20 */ /* 0x000fe40000410000 */
[----:B------:R-:W-:Y:S02]  /*2d10*/  FMUL.FTZ R182, R8, c[0x0][0x2b4] ;  /* 0x0000ad0008b67a20 */ /* 0x000fe40000410000 */
[----:B------:R-:W-:Y:S02]  /*2d20*/  FMUL.FTZ R183, R9, c[0x0][0x2b4] ;  /* 0x0000ad0009b77a20 */ /* 0x000fe40000410000 */
[----:B------:R-:W-:Y:S02]  /*2d30*/  FMUL.FTZ R184, R10, c[0x0][0x2b4] ;  /* 0x0000ad000ab87a20 */ /* 0x000fe40000410000 */
[----:B------:R-:W-:Y:S01]  /*2d40*/  FMUL.FTZ R185, R11, c[0x0][0x2b4] ;  /* 0x0000ad000bb97a20 */ /* 0x000fe20000410000 */
[----:B------:R-:W4:Y:S01]  /*2d50*/  MUFU.TANH R179, R179 ;  /* 0x000000b300b37308 */ /* 0x000f220000002400 */
[----:B------:R-:W-:Y:S02]  /*2d60*/  FMUL.FTZ R186, R12, c[0x0][0x2b4] ;  /* 0x0000ad000cba7a20 */ /* 0x000fe40000410000 */
[----:B------:R-:W-:Y:S02]  /*2d70*/  FMUL.FTZ R187, R13, c[0x0][0x2b4] ;  /* 0x0000ad000dbb7a20 */ /* 0x000fe40000410000 */
[----:B------:R-:W-:Y:S01]  /*2d80*/  FMUL.FTZ R188, R14, c[0x0][0x2b4] ;  /* 0x0000ad000ebc7a20 */ /* 0x000fe20000410000 */
[----:B------:R3:W3:Y:S01]  /*2d90*/  LDSM.16.M88.2 R88, [R224+0x8080] ;  /* 0x00808000e058783b */ /* 0x0006e20000000100 */
[----:B------:R-:W-:Y:S03]  /*2da0*/  FMUL.FTZ R189, R15, c[0x0][0x2b4] ;  /* 0x0000ad000fbd7a20 */ /* 0x000fe60000410000 */
[----:B------:R-:W3:Y:S01]  /*2db0*/  MUFU.TANH R180, R180 ;  /* 0x000000b400b47308 */ /* 0x000ee20000002400 */
[----:B------:R3:W3:Y:S01]  /*2dc0*/  LDSM.16.M88.2 R90, [R224+0x8880] ;  /* 0x00888000e05a783b */ /* 0x0006e20000000100 */
[C---:B-1----:R-:W-:Y:S03]  /*2dd0*/  HMMA.16816.F32.BF16 R16, R104.reuse, R2, R16 ;  /* 0x000000026810723c */ /* 0x042fe60000041810 */
[----:B------:R1:W1:Y:S04]  /*2de0*/  LDSM.16.M88.2 R2, [R224+0x7880] ;  /* 0x00788000e002783b */ /* 0x0002680000000100 */
[----:B------:R1:W1:Y:S01]  /*2df0*/  LDSM.16.M88.2 R92, [R224+0x9080] ;  /* 0x00908000e05c783b */ /* 0x0002620000000100 */
[----:B------:R-:W1:Y:S01]  /*2e00*/  MUFU.TANH R181, R181 ;  /* 0x000000b500b57308 */ /* 0x000e620000002400 */
[----:B--2---:R-:W-:Y:S02]  /*2e10*/  HMMA.16816.F32.BF16 R20, R104, R84, R20 ;  /* 0x000000546814723c */ /* 0x004fe40000041814 */
[----:B------:R2:W1:Y:S04]  /*2e20*/  LDSM.16.M88.2 R94, [R224+0x9880] ;  /* 0x00988000e05e783b */ /* 0x0004680000000100 */
[----:B------:R2:W1:Y:S03]  /*2e30*/  LDSM.16.M88.2 R100, [R215+0x7880] ;  /* 0x00788000d764783b */ /* 0x0004660000000100 */
[----:B------:R-:W1:Y:S01]  /*2e40*/  MUFU.TANH R182, R182 ;  /* 0x000000b600b67308 */ /* 0x000e620000002400 */
[----:B------:R2:W1:Y:S04]  /*2e50*/  LDSM.16.M88.2 R102, [R215+0x8080] ;  /* 0x00808000d766783b */ /* 0x0004680000000100 */
[----:B------:R2:W1:Y:S01]  /*2e60*/  LDSM.16.M88.2 R104, [R215+0x8880] ;  /* 0x00888000d768783b */ /* 0x0004620000000100 */
[----:B------:R-:W-:Y:S02]  /*2e70*/  FMUL.FTZ R190, R16, c[0x0][0x2b4] ;  /* 0x0000ad0010be7a20 */ /* 0x000fe40000410000 */
[----:B------:R-:W-:Y:S01]  /*2e80*/  FMUL.FTZ R191, R17, c[0x0][0x2b4] ;  /* 0x0000ad0011bf7a20 */ /* 0x000fe20000410000 */
[----:B------:R2:W1:Y:S01]  /*2e90*/  LDSM.16.M88.2 R106, [R215+0x9080] ;  /* 0x00908000d76a783b */ /* 0x0004620000000100 */
[----:B------:R-:W1:Y:S01]  /*2ea0*/  MUFU.TANH R183, R183 ;  /* 0x000000b700b77308 */ /* 0x000e620000002400 */
[----:B------:R-:W-:Y:S02]  /*2eb0*/  FMUL.FTZ R192, R18, c[0x0][0x2b4] ;  /* 0x0000ad0012c07a20 */ /* 0x000fe40000410000 */
[----:B------:R2:W1:Y:S01]  /*2ec0*/  LDSM.16.M88.2 R108, [R215+0x9880] ;  /* 0x00988000d76c783b */ /* 0x0004620000000100 */
[----:B------:R-:W-:Y:S02]  /*2ed0*/  FMUL.FTZ R193, R19, c[0x0][0x2b4] ;  /* 0x0000ad0013c17a20 */ /* 0x000fe40000410000 */
[----:B------:R-:W-:Y:S01]  /*2ee0*/  FMUL.FTZ R194, R20, c[0x0][0x2b4] ;  /* 0x0000ad0014c27a20 */ /* 0x000fe20000410000 */
[----:B------:R2:W1:Y:S01]  /*2ef0*/  LDSM.16.M88.4 R84, [R222+0x1b080] ;  /* 0x01b08000de54783b */ /* 0x0004620000000200 */
[----:B------:R-:W-:Y:S02]  /*2f00*/  FMUL.FTZ R195, R21, c[0x0][0x2b4] ;  /* 0x0000ad0015c37a20 */ /* 0x000fe40000410000 */
[----:B------:R-:W1:Y:S01]  /*2f10*/  MUFU.TANH R184, R184 ;  /* 0x000000b800b87308 */ /* 0x000e620000002400 */
[----:B------:R2:W1:Y:S01]  /*2f20*/  LDSM.16.M88.4 R96, [R212+0x1b080] ;  /* 0x01b08000d460783b */ /* 0x0004620000000200 */
[----:B------:R-:W-:Y:S02]  /*2f30*/  FMUL.FTZ R196, R22, c[0x0][0x2b4] ;  /* 0x0000ad0016c47a20 */ /* 0x000fe40000410000 */
[----:B------:R-:W-:Y:S06]  /*2f40*/  FMUL.FTZ R197, R23, c[0x0][0x2b4] ;  /* 0x0000ad0017c57a20 */ /* 0x000fec0000410000 */
        /* <DEDUP_REMOVED lines=13> */
[----:B------:R-:W-:-:S05]  /*3020*/  @P0 BRA `(.L_x_657) ;  /* 0x0000049000000947 */ /* 0x000fca0003800000 */
[----:B--234-:R-:W-:Y:S01]  /*3030*/  LOP3.LUT P2, RZ, R233, 0x1, RZ, 0xc0, !PT ;  /* 0x00000001e9ff7812 */ /* 0x01cfe2000784c0ff */
[----:B------:R-:W2:Y:S01]  /*3040*/  LDL.64 R200, [R1] ;  /* 0x0000000001c87983 */ /* 0x000ea20000100a00 */
[----:B------:R-:W-:Y:S01]  /*3050*/  ISETP.GE.AND P3, PT, R250, c[0x0][0x16c], PT ;  /* 0x00005b00fa007a0c */ /* 0x000fe20003f66270 */
[----:B------:R-:W-:Y:S01]  /*3060*/  USHF.R.S32.HI UR23, URZ, 0x1f, UR21 ;  /* 0x0000001f3f177899 */ /* 0x000fe20008011415 */
[----:B------:R-:W-:Y:S01]  /*3070*/  IMAD.MOV.U32 R11, RZ, RZ, R249 ;  /* 0x000000ffff0b7224 */ /* 0x000fe200078e00f9 */
[----:B------:R-:W-:Y:S01]  /*3080*/  ULDC.64 UR6, c[0x0][0x178] ;  /* 0x00005e0000067ab9 */ /* 0x000fe20000000a00 */
[----:B------:R-:W-:Y:S01]  /*3090*/  IMAD.U32 R15, RZ, RZ, UR18 ;  /* 0x00000012ff0f7e24 */ /* 0x000fe2000f8e00ff */
[----:B------:R-:W3:Y:S01]  /*30a0*/  S2R R4, SR_CTAID.Y ;  /* 0x0000000000047919 */ /* 0x000ee20000002600 */
[----:B------:R-:W-:Y:S01]  /*30b0*/  IMAD.U32 R13, RZ, RZ, UR18 ;  /* 0x00000012ff0d7e24 */ /* 0x000fe2000f8e00ff */
[----:B------:R-:W-:Y:S02]  /*30c0*/  UIMAD.WIDE.U32 UR26, UR21, UR6, URZ ;  /* 0x00000006151a72a5 */ /* 0x000fe4000f8e003f */
[----:B------:R-:W-:Y:S02]  /*30d0*/  UIMAD UR23, UR23, UR6, URZ ;  /* 0x00000006171772a4 */ /* 0x000fe4000f8e023f */
[----:B------:R-:W-:Y:S02]  /*30e0*/  UIMAD UR6, UR21, -0x40, UR11 ;  /* 0xffffffc0150678a4 */ /* 0x000fe4000f8e020b */
[----:B------:R-:W-:Y:S01]  /*30f0*/  IMAD.U32 R18, RZ, RZ, UR26 ;  /* 0x0000001aff127e24 */ /* 0x000fe2000f8e00ff */
[----:B------:R-:W-:Y:S03]  /*3100*/  UIMAD UR23, UR21, UR7, UR23 ;  /* 0x00000007151772a4 */ /* 0x000fe6000f8e0217 */
[----:B------:R-:W-:Y:S01]  /*3110*/  IADD3 R9, -R236, UR6, RZ ;  /* 0x00000006ec097c10 */ /* 0x000fe2000fffe1ff */
[----:B------:R-:W-:Y:S06]  /*3120*/  UIADD3 UR23, UR27, UR23, URZ ;  /* 0x000000171b177290 */ /* 0x000fec000fffe03f */
[----:B------:R-:W-:Y:S01]  /*3130*/  IMAD.U32 R6, RZ, RZ, UR23 ;  /* 0x00000017ff067e24 */ /* 0x000fe2000f8e00ff */
[----:B---3--:R-:W-:Y:S01]  /*3140*/  SHF.R.S32.HI R5, RZ, 0x1f, R4 ;  /* 0x0000001fff057819 */ /* 0x008fe20000011404 */
[C---:B------:R-:W-:Y:S04]  /*3150*/  @!P4 IMAD.WIDE.U32 R16, R4.reuse, c[0x0][0x270], R238 ;  /* 0x00009c000410ca25 */ /* 0x040fe800078e00ee */
[C---:B------:R-:W-:Y:S02]  /*3160*/  IMAD R8, R5.reuse, c[0x0][0x180], RZ ;  /* 0x0000600005087a24 */ /* 0x040fe400078e02ff */
[----:B------:R-:W-:Y:S02]  /*3170*/  @!P4 IMAD R5, R5, c[0x0][0x270], RZ ;  /* 0x00009c000505ca24 */ /* 0x000fe400078e02ff */
[C---:B------:R-:W-:Y:S02]  /*3180*/  IMAD R8, R4.reuse, c[0x0][0x184], R8 ;  /* 0x0000610004087a24 */ /* 0x040fe400078e0208 */
[C---:B------:R-:W-:Y:S02]  /*3190*/  @!P4 IMAD R5, R4.reuse, c[0x0][0x274], R5 ;  /* 0x00009d000405ca24 */ /* 0x040fe400078e0205 */
[----:B--2---:R-:W-:Y:S04]  /*31a0*/  IMAD.MOV.U32 R10, RZ, RZ, R200 ;  /* 0x000000ffff0a7224 */ /* 0x004fe800078e00c8 */
[----:B------:R-:W-:Y:S04]  /*31b0*/  IMAD.WIDE.U32 R10, R4, c[0x0][0x180], R10 ;  /* 0x00006000040a7a25 */ /* 0x000fe800078e000a */
[----:B------:R-:W-:Y:S01]  /*31c0*/  IMAD.U32 R4, RZ, RZ, UR22 ;  /* 0x00000016ff047e24 */ /* 0x000fe2000f8e00ff */
[----:B------:R-:W-:Y:S02]  /*31d0*/  IADD3 R7, P0, R10, UR10, RZ ;  /* 0x0000000a0a077c10 */ /* 0x000fe4000ff1e0ff */
[----:B------:R-:W-:Y:S02]  /*31e0*/  SEL R10, RZ, 0x2, P6 ;  /* 0x00000002ff0a7807 */ /* 0x000fe40003000000 */
[----:B------:R-:W-:Y:S02]  /*31f0*/  IADD3.X R8, R11, UR13, R8, P0, !PT ;  /* 0x0000000d0b087c10 */ /* 0x000fe400087fe408 */
[C---:B------:R-:W-:Y:S04]  /*3200*/  LEA R19, P0, R7.reuse, c[0x0][0x160], 0x1 ;  /* 0x0000580007137a11 */ /* 0x040fe800078008ff */
[----:B------:R-:W-:Y:S01]  /*3210*/  LEA.HI.X R8, R7, c[0x0][0x164], R8, 0x1, P0 ;  /* 0x0000590007087a11 */ /* 0x000fe200000f0c08 */
[----:B------:R-:W-:Y:S01]  /*3220*/  IMAD.U32 R7, RZ, RZ, UR26 ;  /* 0x0000001aff077e24 */ /* 0x000fe2000f8e00ff */
[----:B------:R-:W-:Y:S04]  /*3230*/  LEA R18, P1, R18, R19, 0x7 ;  /* 0x0000001312127211 */ /* 0x000fe800078238ff */
[----:B------:R-:W-:Y:S02]  /*3240*/  LEA.HI.X R19, R7, R8, R6, 0x7, P1 ;  /* 0x0000000807137211 */ /* 0x000fe400008f3c06 */
[--C-:B------:R-:W-:Y:S02]  /*3250*/  IADD3 R14, P1, P0, R15, 0x80, R18.reuse ;  /* 0x000000800f0e7810 */ /* 0x100fe4000783e012 */
[----:B------:R-:W-:Y:S02]  /*3260*/  SEL R8, RZ, 0x4, P5 ;  /* 0x00000004ff087807 */ /* 0x000fe40002800000 */
[--C-:B------:R-:W-:Y:S02]  /*3270*/  IADD3.X R15, RZ, UR17, R19.reuse, P1, P0 ;  /* 0x00000011ff0f7c10 */ /* 0x100fe40008fe0413 */
[----:B------:R-:W-:Y:S02]  /*3280*/  IADD3 R12, P1, P0, R13, 0x100, R18 ;  /* 0x000001000d0c7810 */ /* 0x000fe4000783e012 */
[----:B------:R-:W-:Y:S02]  /*3290*/  SEL R7, RZ, 0x1, P2 ;  /* 0x00000001ff077807 */ /* 0x000fe40001000000 */
[----:B------:R-:W-:Y:S02]  /*32a0*/  IADD3.X R13, RZ, UR17, R19, P1, P0 ;  /* 0x00000011ff0d7c10 */ /* 0x000fe40008fe0413 */
[----:B------:R-:W-:Y:S01]  /*32b0*/  IADD3 R7, R8, R10, R7 ;  /* 0x0000000a08077210 */ /* 0x000fe20007ffe007 */
[----:B------:R-:W-:Y:S01]  /*32c0*/  IMAD R10, R4, 0x6000, R247 ;  /* 0x00006000040a7824 */ /* 0x000fe200078e02f7 */
[----:B------:R-:W-:Y:S01]  /*32d0*/  @!P4 IADD3 R6, P0, R16, UR9, RZ ;  /* 0x000000091006cc10 */ /* 0x000fe2000ff1e0ff */
[----:B------:R-:W-:Y:S01]  /*32e0*/  IMAD.U32 R4, RZ, RZ, UR12 ;  /* 0x0000000cff047e24 */ /* 0x000fe2000f8e00ff */
[----:B------:R-:W-:Y:S02]  /*32f0*/  ISETP.LT.OR P1, PT, R9, 0x1, P3 ;  /* 0x000000010900780c */ /* 0x000fe40001f21670 */
[----:B------:R-:W-:Y:S02]  /*3300*/  LOP3.LUT P2, RZ, R7, 0x2, RZ, 0xc0, !PT ;  /* 0x0000000207ff7812 */ /* 0x000fe4000784c0ff */
[----:B------:R-:W-:Y:S02]  /*3310*/  @!P4 IADD3.X R5, R17, UR15, R5, P0, !PT ;  /* 0x0000000f1105cc10 */ /* 0x000fe400087fe405 */
[C---:B------:R-:W-:Y:S02]  /*3320*/  @!P4 LEA R16, P0, R6.reuse, c[0x0][0x258], 0x2 ;  /* 0x000096000610ca11 */ /* 0x040fe400078010ff */
[C---:B------:R-:W-:Y:S02]  /*3330*/  ISETP.LT.OR P3, PT, R9.reuse, 0x21, P3 ;  /* 0x000000210900780c */ /* 0x040fe40001f61670 */
[----:B------:R-:W-:Y:S01]  /*3340*/  @!P4 LEA.HI.X R17, R6, c[0x0][0x25c], R5, 0x2, P0 ;  /* 0x000097000611ca11 */ /* 0x000fe200000f1405 */
[----:B------:R-:W-:Y:S01]  /*3350*/  IMAD.U32 R5, RZ, RZ, UR22 ;  /* 0x00000016ff057e24 */ /* 0x000fe2000f8e00ff */
[----:B------:R-:W-:Y:S01]  /*3360*/  ISETP.LT.OR P0, PT, R9, 0x1, !P2 ;  /* 0x000000010900780c */ /* 0x000fe20005701670 */
[----:B------:R-:W-:Y:S01]  /*3370*/  @!PT LDS RZ, [RZ] ;  /* 0x00000000fffff984 */ /* 0x000fe20000000800 */
[----:B------:R-:W-:Y:S01]  /*3380*/  @!PT LDS RZ, [RZ] ;  /* 0x00000000fffff984 */ /* 0x000fe20000000800 */
[----:B------:R-:W-:Y:S01]  /*3390*/  @!PT LDS RZ, [RZ] ;  /* 0x00000000fffff984 */ /* 0x000fe20000000800 */
[----:B------:R2:W-:Y:S01]  /*33a0*/  LDGSTS.E.BYPASS.LTC128B.128 [R10], [R18.64], !P1 ;  /* 0x00000000120a7fae */ /* 0x0005e2000c901d58 */
[----:B------:R-:W-:Y:S01]  /*33b0*/  LOP3.LUT P1, RZ, R7, 0x4, RZ, 0xc0, !PT ;  /* 0x0000000407ff7812 */ /* 0x000fe2000782c0ff */
[----:B------:R-:W-:Y:S01]  /*33c0*/  @!P4 IMAD R5, R5, 0x40, R238 ;  /* 0x000000400505c824 */ /* 0x000fe200078e02ee */
[----:B------:R-:W-:Y:S02]  /*33d0*/  ISETP.LT.OR P2, PT, R9, 0x21, !P2 ;  /* 0x000000210900780c */ /* 0x000fe40005741670 */
[----:B------:R-:W-:Y:S01]  /*33e0*/  @!P4 LEA R4, R4, 0x40, 0x6 ;  /* 0x000000400404c811 */ /* 0x000fe200078e30ff */
[----:B------:R-:W-:Y:S04]  /*33f0*/  @!P4 IMAD.SHL.U32 R7, R5, 0x4, RZ ;  /* 0x000000040507c824 */ /* 0x000fe800078e00ff */
[----:B------:R-:W-:Y:S02]  /*3400*/  @!P4 IMAD.WIDE R16, R4, 0x4, R16 ;  /* 0x000000040410c825 */ /* 0x000fe400078e0210 */
[----:B------:R2:W-:Y:S01]  /*3410*/  LDGSTS.E.BYPASS.LTC128B.128 [R10+0x2000], [R18.64+0x80], !P0 ;  /* 0x02000080120a7fae */ /* 0x0005e2000c101d58 */
[----:B------:R-:W-:Y:S11]  /*3420*/  ISETP.LT.OR P0, PT, R9, 0x1, !P1 ;  /* 0x000000010900780c */ /* 0x000ff60004f01670 */
[----:B------:R-:W-:Y:S02]  /*3430*/  @!UPT UIADD3 URZ, URZ, URZ, URZ ;  /* 0x0000003f3f3ff290 */ /* 0x000fe4000fffe03f */
[----:B------:R2:W-:Y:S01]  /*3440*/  LDGSTS.E.BYPASS.LTC128B.128 [R10+0x4000], [R18.64+0x100], !P0 ;  /* 0x04000100120a7fae */ /* 0x0005e2000c101d58 */
[----:B------:R-:W-:Y:S04]  /*3450*/  IADD3 R20, P0, R18, UR18, RZ ;  /* 0x0000001212147c10 */ /* 0x000fe8000ff1e0ff */
[----:B------:R-:W-:Y:S02]  /*3460*/  IADD3.X R21, R19, UR17, RZ, P0, !PT ;  /* 0x0000001113157c10 */ /* 0x000fe400087fe4ff */
[----:B------:R-:W-:Y:S03]  /*3470*/  ISETP.LT.OR P0, PT, R9, 0x21, !P1 ;  /* 0x000000210900780c */ /* 0x000fe60004f01670 */
[----:B------:R2:W-:Y:S06]  /*3480*/  LDGSTS.E.BYPASS.LTC128B.128 [R10+0x1000], [R20.64], !P3 ;  /* 0x01000000140a7fae */ /* 0x0005ec000d901d58 */
[----:B------:R2:W-:Y:S06]  /*3490*/  LDGSTS.E.BYPASS.LTC128B.128 [R10+0x3000], [R14.64], !P2 ;  /* 0x030000000e0a7fae */ /* 0x0005ec000d101d58 */
[----:B------:R2:W-:Y:S06]  /*34a0*/  LDGSTS.E.BYPASS.LTC128B.128 [R10+0x5000], [R12.64], !P0 ;  /* 0x050000000c0a7fae */ /* 0x0005ec000c101d58 */
[----:B------:R2:W-:Y:S02]  /*34b0*/  @!P4 LDGSTS.E.BYPASS.LTC128B.128 [R7+0x21080], [R16.64] ;  /* 0x210800001007cfae */ /* 0x0005e4000b901d58 */
.L_x_657:
[C---:B-1234-:R-:W-:Y:S01]  /*34c0*/  HMMA.16816.F32.BF16 R4, R84.reuse, R2, RZ ;  /* 0x000000025404723c */ /* 0x05efe200000418ff */
[----:B------:R-:W-:Y:S02]  /*34d0*/  LDSM.16.M88.2 R2, [R214+0x7880] ;  /* 0x00788000d602783b */ /* 0x000fe40000000100 */
[C---:B------:R-:W-:Y:S02]  /*34e0*/  ISETP.GT.AND P2, PT, R244.reuse, 0x10, PT ;  /* 0x00000010f400780c */ /* 0x040fe40003f44270 */
[----:B------:R-:W0:Y:S01]  /*34f0*/  LDGDEPBAR ;  /* 0x00000000000079af */ /* 0x000e220000000000 */
[----:B------:R-:W-:Y:S02]  /*3500*/  ISETP.GT.AND P0, PT, R244, 0x1, PT ;  /* 0x00000001f400780c */ /* 0x000fe40003f04270 */
[C---:B------:R-:W-:Y:S01]  /*3510*/  HMMA.16816.F32.BF16 R8, R84.reuse, R88, RZ ;  /* 0x000000585408723c */ /* 0x040fe200000418ff */
[----:B------:R-:W-:Y:S02]  /*3520*/  FSEL R177, R184, -INF , P2 ;  /* 0xff800000b8b17808 */ /* 0x000fe40001000000 */
[----:B------:R-:W-:Y:S02]  /*3530*/  ISETP.GT.AND P1, PT, R244, RZ, PT ;  /* 0x000000fff400720c */ /* 0x000fe40003f24270 */
[C---:B------:R-:W-:Y:S01]  /*3540*/  FSEL R173, R181.reuse, -INF , P0 ;  /* 0xff800000b5ad7808 */ /* 0x040fe20000000000 */
[----:B------:R-:W-:Y:S01]  /*3550*/  FFMA.FTZ R181, -R181, R181, 1 ;  /* 0x3f800000b5b57423 */ /* 0x000fe200000101b5 */
[C---:B------:R-:W-:Y:S01]  /*3560*/  FSEL R175, R180.reuse, -INF , P1 ;  /* 0xff800000b4af7808 */ /* 0x040fe20000800000 */
[C---:B------:R-:W-:Y:S01]  /*3570*/  HMMA.16816.F32.BF16 R12, R84.reuse, R90, RZ ;  /* 0x0000005a540c723c */ /* 0x040fe200000418ff */
[----:B------:R-:W1:Y:S03]  /*3580*/  LDSM.16.M88.4 R88, [R220] ;  /* 0x00000000dc58783b */ /* 0x000e660000000200 */
[----:B------:R-:W-:Y:S02]  /*3590*/  FFMA.FTZ R180, -R180, R180, 1 ;  /* 0x3f800000b4b47423 */ /* 0x000fe400000101b4 */
[--C-:B------:R-:W-:Y:S02]  /*35a0*/  FFMA.FTZ R173, R173, c[0x0][0x29c], -R198.reuse ;  /* 0x0000a700adad7a23 */ /* 0x100fe400000108c6 */
[C---:B------:R-:W-:Y:S01]  /*35b0*/  HMMA.16816.F32.BF16 R16, R84.reuse, R92, RZ ;  /* 0x0000005c5410723c */ /* 0x040fe200000418ff */
[----:B------:R-:W-:Y:S03]  /*35c0*/  LDSM.16.M88.2 R92, [R214+0x9080] ;  /* 0x00908000d65c783b */ /* 0x000fe60000000100 */
[----:B------:R-:W-:Y:S04]  /*35d0*/  MUFU.EX2 R173, R173 ;  /* 0x000000ad00ad7308 */ /* 0x000fe80000000800 */
[----:B------:R-:W-:Y:S01]  /*35e0*/  HMMA.16816.F32.BF16 R20, R84, R94, RZ ;  /* 0x0000005e5414723c */ /* 0x000fe200000418ff */
[----:B------:R-:W2:Y:S04]  /*35f0*/  LDSM.16.M88.2 R84, [R214+0x8080] ;  /* 0x00808000d654783b */ /* 0x000ea80000000100 */
[----:B------:R-:W3:Y:S03]  /*3600*/  LDSM.16.M88.2 R86, [R214+0x8880] ;  /* 0x00888000d656783b */ /* 0x000ee60000000100 */
[C---:B------:R-:W-:Y:S01]  /*3610*/  HMMA.16816.F32.BF16 R4, R96.reuse, R100, R4 ;  /* 0x000000646004723c */ /* 0x040fe20000041804 */
[----:B------:R-:W4:Y:S04]  /*3620*/  LDSM.16.M88.2 R94, [R214+0x9880] ;  /* 0x00988000d65e783b */ /* 0x000f280000000100 */
[----:B------:R-:W-:Y:S03]  /*3630*/  LDSM.16.M88.2 R100, [R213+0x8080] ;  /* 0x00808000d564783b */ /* 0x000fe60000000100 */
[C---:B------:R-:W-:Y:S01]  /*3640*/  HMMA.16816.F32.BF16 R8, R96.reuse, R102, R8 ;  /* 0x000000666008723c */ /* 0x040fe20000041808 */
[----:B------:R-:W-:Y:S07]  /*3650*/  LDSM.16.M88.2 R102, [R224+0xd080] ;  /* 0x00d08000e066783b */ /* 0x000fee0000000100 */
[C---:B------:R-:W-:Y:S08]  /*3660*/  HMMA.16816.F32.BF16 R12, R96.reuse, R104, R12 ;  /* 0x00000068600c723c */ /* 0x040ff0000004180c */
[C---:B------:R-:W-:Y:S01]  /*3670*/  HMMA.16816.F32.BF16 R16, R96.reuse, R106, R16 ;  /* 0x0000006a6010723c */ /* 0x040fe20000041810 */
[----:B------:R-:W-:Y:S07]  /*3680*/  LDSM.16.M88.4 R104, [R212+0x1f080] ;  /* 0x01f08000d468783b */ /* 0x000fee0000000200 */
[----:B------:R-:W-:Y:S07]  /*3690*/  HMMA.16816.F32.BF16 R20, R96, R108, R20 ;  /* 0x0000006c6014723c */ /* 0x000fee0000041814 */
[----:B------:R-:W-:Y:S01]  /*36a0*/  IADD3 R108, R221, R220, RZ ;  /* 0x000000dcdd6c7210 */ /* 0x000fe20007ffe0ff */
[C---:B-1----:R-:W-:Y:S01]  /*36b0*/  HMMA.16816.F32.BF16 R4, R88.reuse, R2, R4 ;  /* 0x000000025804723c */ /* 0x042fe20000041804 */
[----:B------:R-:W-:Y:S04]  /*36c0*/  LDSM.16.M88.2 R2, [R213+0x7880] ;  /* 0x00788000d502783b */ /* 0x000fe80000000100 */
[----:B------:R-:W1:Y:S03]  /*36d0*/  LDSM.16.M88.4 R96, [R108] ;  /* 0x000000006c60783b */ /* 0x000e660000000200 */
[C---:B--2---:R-:W-:Y:S01]  /*36e0*/  HMMA.16816.F32.BF16 R8, R88.reuse, R84, R8 ;  /* 0x000000545808723c */ /* 0x044fe20000041808 */
[----:B------:R-:W2:Y:S07]  /*36f0*/  LDSM.16.M88.2 R84, [R213+0x8880] ;  /* 0x00888000d554783b */ /* 0x000eae0000000100 */
[C---:B---3--:R-:W-:Y:S01]  /*3700*/  HMMA.16816.F32.BF16 R12, R88.reuse, R86, R12 ;  /* 0x00000056580c723c */ /* 0x048fe2000004180c */
[----:B------:R-:W3:Y:S07]  /*3710*/  LDSM.16.M88.2 R86, [R213+0x9080] ;  /* 0x00908000d556783b */ /* 0x000eee0000000100 */
[C---:B------:R-:W-:Y:S01]  /*3720*/  HMMA.16816.F32.BF16 R16, R88.reuse, R92, R16 ;  /* 0x0000005c5810723c */ /* 0x040fe20000041810 */
[----:B------:R-:W5:Y:S07]  /*3730*/  LDSM.16.M88.2 R92, [R213+0x9880] ;  /* 0x00988000d55c783b */ /* 0x000f6e0000000100 */
[----:B----4-:R-:W-:Y:S01]  /*3740*/  HMMA.16816.F32.BF16 R20, R88, R94, R20 ;  /* 0x0000005e5814723c */ /* 0x010fe20000041814 */
[----:B------:R-:W-:Y:S04]  /*3750*/  LDSM.16.M88.2 R94, [R224+0xa080] ;  /* 0x00a08000e05e783b */ /* 0x000fe80000000100 */
[----:B------:R-:W4:Y:S03]  /*3760*/  LDSM.16.M88.4 R88, [R222+0x1d080] ;  /* 0x01d08000de58783b */ /* 0x000f260000000200 */
[C---:B-1----:R-:W-:Y:S01]  /*3770*/  HMMA.16816.F32.BF16 R4, R96.reuse, R2, R4 ;  /* 0x000000026004723c */ /* 0x042fe20000041804 */
[----:B------:R-:W1:Y:S07]  /*3780*/  LDSM.16.M88.2 R2, [R224+0xa880] ;  /* 0x00a88000e002783b */ /* 0x000e6e0000000100 */
[C---:B------:R-:W-:Y:S01]  /*3790*/  HMMA.16816.F32.BF16 R8, R96.reuse, R100, R8 ;  /* 0x000000646008723c */ /* 0x040fe20000041808 */
[----:B------:R-:W-:Y:S07]  /*37a0*/  LDSM.16.M88.2 R100, [R215+0xa880] ;  /* 0x00a88000d764783b */ /* 0x000fee0000000100 */
[C---:B--2---:R-:W-:Y:S01]  /*37b0*/  HMMA.16816.F32.BF16 R12, R96.reuse, R84, R12 ;  /* 0x00000054600c723c */ /* 0x044fe2000004180c */
[----:B------:R-:W2:Y:S07]  /*37c0*/  LDSM.16.M88.2 R84, [R224+0xb080] ;  /* 0x00b08000e054783b */ /* 0x000eae0000000100 */
[C---:B---3--:R-:W-:Y:S01]  /*37d0*/  HMMA.16816.F32.BF16 R16, R96.reuse, R86, R16 ;  /* 0x000000566010723c */ /* 0x048fe20000041810 */
[----:B------:R-:W3:Y:S07]  /*37e0*/  LDSM.16.M88.2 R86, [R224+0xb880] ;  /* 0x00b88000e056783b */ /* 0x000eee0000000100 */
[----:B-----5:R-:W-:Y:S01]  /*37f0*/  HMMA.16816.F32.BF16 R20, R96, R92, R20 ;  /* 0x0000005c6014723c */ /* 0x020fe20000041814 */
[----:B------:R-:W5:Y:S04]  /*3800*/  LDSM.16.M88.2 R92, [R224+0xc080] ;  /* 0x00c08000e05c783b */ /* 0x000f680000000100 */
[----:B------:R-:W-:Y:S03]  /*3810*/  LDSM.16.M88.4 R96, [R212+0x1d080] ;  /* 0x01d08000d460783b */ /* 0x000fe60000000200 */
[C---:B----4-:R-:W-:Y:S01]  /*3820*/  HMMA.16816.F32.BF16 R4, R88.reuse, R94, R4 ;  /* 0x0000005e5804723c */ /* 0x050fe20000041804 */
[----:B------:R-:W4:Y:S07]  /*3830*/  LDSM.16.M88.2 R94, [R215+0xa080] ;  /* 0x00a08000d75e783b */ /* 0x000f2e0000000100 */
[C---:B-1----:R-:W-:Y:S01]  /*3840*/  HMMA.16816.F32.BF16 R8, R88.reuse, R2, R8 ;  /* 0x000000025808723c */ /* 0x042fe20000041808 */
[----:B------:R-:W1:Y:S07]  /*3850*/  LDSM.16.M88.2 R2, [R215+0xb080] ;  /* 0x00b08000d702783b */ /* 0x000e6e0000000100 */
[C---:B--2---:R-:W-:Y:S01]  /*3860*/  HMMA.16816.F32.BF16 R12, R88.reuse, R84, R12 ;  /* 0x00000054580c723c */ /* 0x044fe2000004180c */
[----:B------:R-:W2:Y:S07]  /*3870*/  LDSM.16.M88.2 R84, [R215+0xb880] ;  /* 0x00b88000d754783b */ /* 0x000eae0000000100 */
[C---:B---3--:R-:W-:Y:S01]  /*3880*/  HMMA.16816.F32.BF16 R16, R88.reuse, R86, R16 ;  /* 0x000000565810723c */ /* 0x048fe20000041810 */
[----:B------:R-:W3:Y:S07]  /*3890*/  LDSM.16.M88.2 R86, [R215+0xc080] ;  /* 0x00c08000d756783b */ /* 0x000eee0000000100 */
[----:B-----5:R-:W-:Y:S01]  /*38a0*/  HMMA.16816.F32.BF16 R20, R88, R92, R20 ;  /* 0x0000005c5814723c */ /* 0x020fe20000041814 */
[----:B------:R-:W-:Y:S04]  /*38b0*/  LDSM.16.M88.2 R92, [R214+0xa080] ;  /* 0x00a08000d65c783b */ /* 0x000fe80000000100 */
[----:B------:R-:W5:Y:S03]  /*38c0*/  LDSM.16.M88.4 R88, [R220+0x2000] ;  /* 0x00200000dc58783b */ /* 0x000f660000000200 */
[C---:B----4-:R-:W-:Y:S01]  /*38d0*/  HMMA.16816.F32.BF16 R4, R96.reuse, R94, R4 ;  /* 0x0000005e6004723c */ /* 0x050fe20000041804 */
[----:B------:R-:W4:Y:S07]  /*38e0*/  LDSM.16.M88.2 R94, [R214+0xa880] ;  /* 0x00a88000d65e783b */ /* 0x000f2e0000000100 */
[C---:B------:R-:W-:Y:S01]  /*38f0*/  HMMA.16816.F32.BF16 R8, R96.reuse, R100, R8 ;  /* 0x000000646008723c */ /* 0x040fe20000041808 */
[----:B------:R-:W-:Y:S07]  /*3900*/  LDSM.16.M88.2 R100, [R224+0xc880] ;  /* 0x00c88000e064783b */ /* 0x000fee0000000100 */
[C---:B-1----:R-:W-:Y:S01]  /*3910*/  HMMA.16816.F32.BF16 R12, R96.reuse, R2, R12 ;  /* 0x00000002600c723c */ /* 0x042fe2000004180c */
[----:B------:R-:W1:Y:S07]  /*3920*/  LDSM.16.M88.2 R2, [R214+0xb080] ;  /* 0x00b08000d602783b */ /* 0x000e6e0000000100 */
[C---:B--2---:R-:W-:Y:S01]  /*3930*/  HMMA.16816.F32.BF16 R16, R96.reuse, R84, R16 ;  /* 0x000000546010723c */ /* 0x044fe20000041810 */
[----:B------:R-:W2:Y:S07]  /*3940*/  LDSM.16.M88.2 R84, [R214+0xb880] ;  /* 0x00b88000d654783b */ /* 0x000eae0000000100 */
[----:B---3--:R-:W-:Y:S01]  /*3950*/  HMMA.16816.F32.BF16 R20, R96, R86, R20 ;  /* 0x000000566014723c */ /* 0x008fe20000041814 */
[----:B------:R-:W3:Y:S04]  /*3960*/  LDSM.16.M88.2 R86, [R214+0xc080] ;  /* 0x00c08000d656783b */ /* 0x000ee80000000100 */
[----:B------:R-:W-:Y:S03]  /*3970*/  LDSM.16.M88.4 R96, [R108+0x2000] ;  /* 0x002000006c60783b */ /* 0x000fe60000000200 */
[C---:B-----5:R-:W-:Y:S01]  /*3980*/  HMMA.16816.F32.BF16 R4, R88.reuse, R92, R4 ;  /* 0x0000005c5804723c */ /* 0x060fe20000041804 */
[----:B------:R-:W5:Y:S07]  /*3990*/  LDSM.16.M88.2 R92, [R213+0xa080] ;  /* 0x00a08000d55c783b */ /* 0x000f6e0000000100 */
[C---:B----4-:R-:W-:Y:S01]  /*39a0*/  HMMA.16816.F32.BF16 R8, R88.reuse, R94, R8 ;  /* 0x0000005e5808723c */ /* 0x050fe20000041808 */
[----:B------:R-:W4:Y:S07]  /*39b0*/  LDSM.16.M88.2 R94, [R213+0xa880] ;  /* 0x00a88000d55e783b */ /* 0x000f2e0000000100 */
[C---:B-1----:R-:W-:Y:S01]  /*39c0*/  HMMA.16816.F32.BF16 R12, R88.reuse, R2, R12 ;  /* 0x00000002580c723c */ /* 0x042fe2000004180c */
[----:B------:R-:W1:Y:S07]  /*39d0*/  LDSM.16.M88.2 R2, [R213+0xb080] ;  /* 0x00b08000d502783b */ /* 0x000e6e0000000100 */
[C---:B--2---:R-:W-:Y:S01]  /*39e0*/  HMMA.16816.F32.BF16 R16, R88.reuse, R84, R16 ;  /* 0x000000545810723c */ /* 0x044fe20000041810 */
[----:B------:R-:W2:Y:S07]  /*39f0*/  LDSM.16.M88.2 R84, [R213+0xb880] ;  /* 0x00b88000d554783b */ /* 0x000eae0000000100 */
[----:B---3--:R-:W-:Y:S01]  /*3a00*/  HMMA.16816.F32.BF16 R20, R88, R86, R20 ;  /* 0x000000565814723c */ /* 0x008fe20000041814 */
[----:B------:R-:W3:Y:S04]  /*3a10*/  LDSM.16.M88.2 R86, [R213+0xc080] ;  /* 0x00c08000d556783b */ /* 0x000ee80000000100 */
[----:B------:R-:W3:Y:S03]  /*3a20*/  LDSM.16.M88.4 R88, [R222+0x1f080] ;  /* 0x01f08000de58783b */ /* 0x000ee60000000200 */
        /* <DEDUP_REMOVED lines=9> */
[----:B------:R-:W3:Y:S06]  /*3ac0*/  LDSM.16.M88.2 R86, [R215+0xd080] ;  /* 0x00d08000d756783b */ /* 0x000eec0000000100 */
[----:B------:R-:W-:Y:S01]  /*3ad0*/  FSEL R96, R179, -INF , P0 ;  /* 0xff800000b3607808 */ /* 0x000fe20000000000 */
[C---:B------:R-:W-:Y:S05]  /*3ae0*/  HMMA.16816.F32.BF16 R4, R88.reuse, R100, R4 ;  /* 0x000000645804723c */ /* 0x040fea0000041804 */
[----:B------:R-:W-:Y:S03]  /*3af0*/  ISETP.GT.AND P0, PT, R244, 0x11, PT ;  /* 0x00000011f400780c */ /* 0x000fe60003f04270 */
[C---:B------:R-:W-:Y:S04]  /*3b00*/  HMMA.16816.F32.BF16 R8, R88.reuse, R102, R8 ;  /* 0x000000665808723c */ /* 0x040fe80000041808 */
[----:B------:R-:W-:Y:S03]  /*3b10*/  FSEL R201, R185, -INF , P0 ;  /* 0xff800000b9c97808 */ /* 0x000fe60000000000 */
[--C-:B------:R-:W-:Y:S01]  /*3b20*/  FFMA.FTZ R102, R96, c[0x0][0x29c], -R199.reuse ;  /* 0x0000a70060667a23 */ /* 0x100fe200000108c7 */
[C---:B-----5:R-:W-:Y:S01]  /*3b30*/  HMMA.16816.F32.BF16 R12, R88.reuse, R92, R12 ;  /* 0x0000005c580c723c */ /* 0x060fe2000004180c */
[----:B------:R-:W5:Y:S03]  /*3b40*/  LDSM.16.M88.2 R92, [R215+0xd880] ;  /* 0x00d88000d75c783b */ /* 0x000f660000000100 */
[----:B------:R-:W-:Y:S01]  /*3b50*/  FSEL R96, R178, -INF , P1 ;  /* 0xff800000b2607808 */ /* 0x000fe20000800000 */
[----:B------:R-:W-:Y:S01]  /*3b60*/  MUFU.EX2 R102, R102 ;  /* 0x0000006600667308 */ /* 0x000fe20000000800 */
[----:B------:R-:W-:Y:S02]  /*3b70*/  ISETP.GT.AND P1, PT, R244, 0x20, PT ;  /* 0x00000020f400780c */ /* 0x000fe40003f24270 */
[C---:B----4-:R-:W-:Y:S01]  /*3b80*/  HMMA.16816.F32.BF16 R16, R88.reuse, R94, R16 ;  /* 0x0000005e5810723c */ /* 0x050fe20000041810 */
[----:B------:R-:W4:Y:S03]  /*3b90*/  LDSM.16.M88.2 R94, [R215+0xe080] ;  /* 0x00e08000d75e783b */ /* 0x000f260000000100 */
[--C-:B------:R-:W-:Y:S01]  /*3ba0*/  FFMA.FTZ R103, R96, c[0x0][0x29c], -R199.reuse ;  /* 0x0000a70060677a23 */ /* 0x100fe200000108c7 */
[----:B------:R-:W-:Y:S02]  /*3bb0*/  FSEL R96, R183, -INF , P0 ;  /* 0xff800000b7607808 */ /* 0x000fe40000000000 */
[----:B------:R-:W-:Y:S01]  /*3bc0*/  ISETP.GT.AND P0, PT, R244, 0x30, PT ;  /* 0x00000030f400780c */ /* 0x000fe20003f04270 */
[----:B-1----:R-:W-:Y:S01]  /*3bd0*/  HMMA.16816.F32.BF16 R20, R88, R2, R20 ;  /* 0x000000025814723c */ /* 0x002fe20000041814 */
[----:B------:R-:W1:Y:S01]  /*3be0*/  LDSM.16.M88.2 R2, [R215+0xe880] ;  /* 0x00e88000d702783b */ /* 0x000e620000000100 */
[----:B------:R-:W-:Y:S02]  /*3bf0*/  MUFU.EX2 R103, R103 ;  /* 0x0000006700677308 */ /* 0x000fe40000000800 */
[----:B------:R-:W-:Y:S01]  /*3c00*/  FSEL R205, R192, -INF , P0 ;  /* 0xff800000c0cd7808 */ /* 0x000fe20000000000 */
[--C-:B------:R-:W-:Y:S01]  /*3c10*/  FFMA.FTZ R110, R96, c[0x0][0x29c], -R199.reuse ;  /* 0x0000a700606e7a23 */ /* 0x100fe200000108c7 */
[----:B------:R-:W-:Y:S02]  /*3c20*/  FSEL R96, R186, -INF , P1 ;  /* 0xff800000ba607808 */ /* 0x000fe40000800000 */
[C---:B--2---:R-:W-:Y:S01]  /*3c30*/  HMMA.16816.F32.BF16 R4, R104.reuse, R84, R4 ;  /* 0x000000546804723c */ /* 0x044fe20000041804 */
[----:B------:R-:W-:Y:S03]  /*3c40*/  LDSM.16.M88.2 R84, [R214+0xc880] ;  /* 0x00c88000d654783b */ /* 0x000fe60000000100 */
[----:B------:R-:W-:Y:S01]  /*3c50*/  MUFU.EX2 R110, R110 ;  /* 0x0000006e006e7308 */ /* 0x000fe20000000800 */
[----:B------:R-:W-:Y:S01]  /*3c60*/  FSEL R88, R182, -INF , P2 ;  /* 0xff800000b6587808 */ /* 0x000fe20001000000 */
[--C-:B------:R-:W-:Y:S01]  /*3c70*/  FFMA.FTZ R111, R96, c[0x0][0x29c], -R199.reuse ;  /* 0x0000a700606f7a23 */ /* 0x100fe200000108c7 */
[----:B------:R-:W-:Y:S01]  /*3c80*/  ISETP.GT.AND P2, PT, R244, 0x21, PT ;  /* 0x00000021f400780c */ /* 0x000fe20003f44270 */
[C---:B---3--:R-:W-:Y:S01]  /*3c90*/  HMMA.16816.F32.BF16 R8, R104.reuse, R86, R8 ;  /* 0x000000566808723c */ /* 0x048fe20000041808 */
[----:B------:R-:W-:Y:S03]  /*3ca0*/  LDSM.16.M88.2 R86, [R214+0xd080] ;  /* 0x00d08000d656783b */ /* 0x000fe60000000100 */
[--C-:B------:R-:W-:Y:S01]  /*3cb0*/  FFMA.FTZ R109, R88, c[0x0][0x29c], -R199.reuse ;  /* 0x0000a700586d7a23 */ /* 0x100fe200000108c7 */
[----:B------:R-:W-:Y:S01]  /*3cc0*/  FSEL R96, R187, -INF , P2 ;  /* 0xff800000bb607808 */ /* 0x000fe20001000000 */
[----:B------:R-:W2:Y:S01]  /*3cd0*/  LDSM.16.M88.4 R88, [R220+0x4000] ;  /* 0x00400000dc58783b */ /* 0x000ea20000000200 */
[----:B------:R-:W-:Y:S01]  /*3ce0*/  FSEL R203, R189, -INF , P2 ;  /* 0xff800000bdcb7808 */ /* 0x000fe20001000000 */
[----:B------:R-:W-:Y:S01]  /*3cf0*/  MUFU.EX2 R111, R111 ;  /* 0x0000006f006f7308 */ /* 0x000fe20000000800 */
[C---:B-----5:R-:W-:Y:S01]  /*3d00*/  HMMA.16816.F32.BF16 R12, R104.reuse, R92, R12 ;  /* 0x0000005c680c723c */ /* 0x060fe2000004180c */
[----:B------:R-:W3:Y:S02]  /*3d10*/  LDSM.16.M88.2 R92, [R214+0xd880] ;  /* 0x00d88000d65c783b */ /* 0x000ee40000000100 */
[--C-:B------:R-:W-:Y:S01]  /*3d20*/  FFMA.FTZ R203, R203, c[0x0][0x29c], -R198.reuse ;  /* 0x0000a700cbcb7a23 */ /* 0x100fe200000108c6 */
[----:B------:R-:W-:Y:S01]  /*3d30*/  ISETP.GT.AND P2, PT, R244, 0x40, PT ;  /* 0x00000040f400780c */ /* 0x000fe20003f44270 */
[--C-:B------:R-:W-:Y:S01]  /*3d40*/  FFMA.FTZ R172, R96, c[0x0][0x29c], -R199.reuse ;  /* 0x0000a70060ac7a23 */ /* 0x100fe200000108c7 */
[C---:B------:R-:W-:Y:S01]  /*3d50*/  FSEL R96, R190.reuse, -INF , P0 ;  /* 0xff800000be607808 */ /* 0x040fe20000000000 */
[----:B------:R-:W-:Y:S01]  /*3d60*/  FFMA.FTZ R190, -R190, R190, 1 ;  /* 0x3f800000bebe7423 */ /* 0x000fe200000101be */
[C---:B----4-:R-:W-:Y:S01]  /*3d70*/  HMMA.16816.F32.BF16 R16, R104.reuse, R94, R16 ;  /* 0x0000005e6810723c */ /* 0x050fe20000041810 */
[----:B------:R-:W4:Y:S01]  /*3d80*/  LDSM.16.M88.2 R94, [R214+0xe080] ;  /* 0x00e08000d65e783b */ /* 0x000f220000000100 */
[----:B------:R-:W5:Y:S01]  /*3d90*/  MUFU.EX2 R109, R109 ;  /* 0x0000006d006d7308 */ /* 0x000f620000000800 */
[----:B------:R-:W-:Y:S01]  /*3da0*/  ISETP.GT.AND P0, PT, R244, 0x41, PT ;  /* 0x00000041f400780c */ /* 0x000fe20003f04270 */
[--C-:B------:R-:W-:Y:S04]  /*3db0*/  FFMA.FTZ R205, R205, c[0x0][0x29c], -R198.reuse ;  /* 0x0000a700cdcd7a23 */ /* 0x100fe800000108c6 */
[----:B-1----:R-:W-:Y:S01]  /*3dc0*/  HMMA.16816.F32.BF16 R20, R104, R2, R20 ;  /* 0x000000026814723c */ /* 0x002fe20000041814 */
[----:B------:R-:W1:Y:S03]  /*3dd0*/  LDSM.16.M88.2 R2, [R214+0xe880] ;  /* 0x00e88000d602783b */ /* 0x000e660000000100 */
[----:B------:R-:W1:Y:S03]  /*3de0*/  MUFU.EX2 R172, R172 ;  /* 0x000000ac00ac7308 */ /* 0x000e660000000800 */
[----:B------:R-:W-:Y:S01]  /*3df0*/  FSEL R107, R188, -INF , P1 ;  /* 0xff800000bc6b7808 */ /* 0x000fe20000800000 */
[--C-:B------:R-:W-:Y:S01]  /*3e00*/  FFMA.FTZ R104, R96, c[0x0][0x29c], -R199.reuse ;  /* 0x0000a70060687a23 */ /* 0x100fe200000108c7 */
[----:B------:R-:W-:Y:S01]  /*3e10*/  ISETP.GT.AND P1, PT, R244, 0x31, PT ;  /* 0x00000031f400780c */ /* 0x000fe20003f24270 */
[----:B------:R3:W-:Y:S02]  /*3e20*/  LDSM.16.M88.4 R96, [R108+0x4000] ;  /* 0x004000006c60783b */ /* 0x0007e40000000200 */
[C---:B------:R-:W-:Y:S01]  /*3e30*/  FSEL R106, R194.reuse, -INF , P2 ;  /* 0xff800000c26a7808 */ /* 0x040fe20001000000 */
[----:B------:R-:W-:Y:S01]  /*3e40*/  FFMA.FTZ R194, -R194, R194, 1 ;  /* 0x3f800000c2c27423 */ /* 0x000fe200000101c2 */
[C---:B------:R-:W-:Y:S01]  /*3e50*/  FSEL R100, R191.reuse, -INF , P1 ;  /* 0xff800000bf647808 */ /* 0x040fe20000800000 */
[----:B------:R-:W-:Y:S01]  /*3e60*/  FFMA.FTZ R191, -R191, R191, 1 ;  /* 0x3f800000bfbf7423 */ /* 0x000fe200000101bf */
[----:B------:R-:W-:Y:S01]  /*3e70*/  MUFU.EX2 R104, R104 ;  /* 0x0000006800687308 */ /* 0x000fe20000000800 */
[--C-:B------:R-:W-:Y:S02]  /*3e80*/  FFMA.FTZ R174, R106, c[0x0][0x29c], -R199.reuse ;  /* 0x0000a7006aae7a23 */ /* 0x100fe400000108c7 */
[--C-:B------:R-:W-:Y:S01]  /*3e90*/  FFMA.FTZ R105, R100, c[0x0][0x29c], -R199.reuse ;  /* 0x0000a70064697a23 */ /* 0x100fe200000108c7 */
[C---:B--2---:R-:W-:Y:S01]  /*3ea0*/  HMMA.16816.F32.BF16 R4, R88.reuse, R84, R4 ;  /* 0x000000545804723c */ /* 0x044fe20000041804 */
[----:B------:R-:W2:Y:S04]  /*3eb0*/  LDSM.16.M88.2 R84, [R213+0xc880] ;  /* 0x00c88000d554783b */ /* 0x000ea80000000100 */
[----:B------:R-:W5:Y:S01]  /*3ec0*/  LDSM.16.M88.2 R100, [R213+0xd080] ;  /* 0x00d08000d564783b */ /* 0x000f620000000100 */
[----:B------:R-:W-:Y:S01]  /*3ed0*/  MUFU.EX2 R105, R105 ;  /* 0x0000006900697308 */ /* 0x000fe20000000800 */
[--C-:B------:R-:W-:Y:S01]  /*3ee0*/  FFMA.FTZ R107, R107, c[0x0][0x29c], -R198.reuse ;  /* 0x0000a7006b6b7a23 */ /* 0x100fe200000108c6 */
[C---:B------:R-:W-:Y:S01]  /*3ef0*/  HMMA.16816.F32.BF16 R8, R88.reuse, R86, R8 ;  /* 0x000000565808723c */ /* 0x040fe20000041808 */
[----:B------:R-:W5:Y:S03]  /*3f00*/  LDSM.16.M88.2 R86, [R213+0xd880] ;  /* 0x00d88000d556783b */ /* 0x000f660000000100 */
[C---:B---3--:R-:W-:Y:S01]  /*3f10*/  FSEL R108, R195.reuse, -INF , P0 ;  /* 0xff800000c36c7808 */ /* 0x048fe20000000000 */
[----:B------:R-:W-:Y:S03]  /*3f20*/  FFMA.FTZ R195, -R195, R195, 1 ;  /* 0x3f800000c3c37423 */ /* 0x000fe600000101c3 */
[C---:B------:R-:W-:Y:S01]  /*3f30*/  HMMA.16816.F32.BF16 R12, R88.reuse, R92, R12 ;  /* 0x0000005c580c723c */ /* 0x040fe2000004180c */
[----:B------:R-:W3:Y:S01]  /*3f40*/  LDSM.16.M88.2 R92, [R213+0xe080] ;  /* 0x00e08000d55c783b */ /* 0x000ee20000000100 */
[----:B------:R-:W-:Y:S02]  /*3f50*/  MUFU.EX2 R107, R107 ;  /* 0x0000006b006b7308 */ /* 0x000fe40000000800 */
[----:B------:R-:W-:Y:S02]  /*3f60*/  FFMA.FTZ R199, R108, c[0x0][0x29c], -R199 ;  /* 0x0000a7006cc77a23 */ /* 0x000fe400000108c7 */
[----:B------:R-:W-:Y:S02]  /*3f70*/  LDS R108, [R246.X4+0x21280] ;  /* 0x02128000f66c7984 */ /* 0x000fe40000004800 */
[C---:B----4-:R-:W-:Y:S02]  /*3f80*/  HMMA.16816.F32.BF16 R16, R88.reuse, R94, R16 ;  /* 0x0000005e5810723c */ /* 0x050fe40000041810 */
[----:B------:R-:W4:Y:S02]  /*3f90*/  LDSM.16.M88.2 R94, [R213+0xe880] ;  /* 0x00e88000d55e783b */ /* 0x000f240000000100 */
[----:B------:R-:W-:Y:S04]  /*3fa0*/  MUFU.EX2 R199, R199 ;  /* 0x000000c700c77308 */ /* 0x000fe80000000800 */
[----:B-1----:R-:W-:Y:S06]  /*3fb0*/  HMMA.16816.F32.BF16 R20, R88, R2, R20 ;  /* 0x000000025814723c */ /* 0x002fec0000041814 */
[----:B------:R-:W-:Y:S01]  /*3fc0*/  MUFU.EX2 R106, R174 ;  /* 0x000000ae006a7308 */ /* 0x000fe20000000800 */
[--C-:B------:R-:W-:Y:S01]  /*3fd0*/  FFMA.FTZ R88, R175, c[0x0][0x29c], -R198.reuse ;  /* 0x0000a700af587a23 */ /* 0x100fe200000108c6 */
[----:B------:R-:W-:Y:S01]  /*3fe0*/  FSEL R91, R193, -INF , P1 ;  /* 0xff800000c15b7808 */ /* 0x000fe20000800000 */
[C---:B--2---:R-:W-:Y:S05]  /*3ff0*/  HMMA.16816.F32.BF16 R4, R96.reuse, R84, R4 ;  /* 0x000000546004723c */ /* 0x044fea0000041804 */
[--C-:B------:R-:W-:Y:S02]  /*4000*/  FFMA.FTZ R89, R177, c[0x0][0x29c], -R198.reuse ;  /* 0x0000a700b1597a23 */ /* 0x100fe400000108c6 */
[--C-:B------:R-:W-:Y:S01]  /*4010*/  FFMA.FTZ R90, R201, c[0x0][0x29c], -R198.reuse ;  /* 0x0000a700c95a7a23 */ /* 0x100fe200000108c6 */
[C---:B-----5:R-:W-:Y:S01]  /*4020*/  HMMA.16816.F32.BF16 R8, R96.reuse, R100, R8 ;  /* 0x000000646008723c */ /* 0x060fe20000041808 */
[----:B------:R-:W-:Y:S06]  /*4030*/  MUFU.EX2 R88, R88 ;  /* 0x0000005800587308 */ /* 0x000fec0000000800 */
[----:B------:R-:W-:Y:S01]  /*4040*/  FSEL R101, R196, -INF , P2 ;  /* 0xff800000c4657808 */ /* 0x000fe20001000000 */
[C---:B------:R-:W-:Y:S03]  /*4050*/  HMMA.16816.F32.BF16 R12, R96.reuse, R86, R12 ;  /* 0x00000056600c723c */ /* 0x040fe6000004180c */
[----:B------:R-:W-:Y:S01]  /*4060*/  MUFU.EX2 R89, R89 ;  /* 0x0000005900597308 */ /* 0x000fe20000000800 */
[----:B------:R-:W-:Y:S04]  /*4070*/  LOP3.LUT R100, R232, 0x1, RZ, 0xc0, !PT ;  /* 0x00000001e8647812 */ /* 0x000fe800078ec0ff */
[C---:B---3--:R-:W-:Y:S03]  /*4080*/  HMMA.16816.F32.BF16 R16, R96.reuse, R92, R16 ;  /* 0x0000005c6010723c */ /* 0x048fe60000041810 */
[----:B------:R-:W-:Y:S02]  /*4090*/  ISETP.NE.U32.AND P1, PT, R100, 0x1, PT ;  /* 0x000000016400780c */ /* 0x000fe40003f25070 */
[----:B------:R-:W-:Y:S01]  /*40a0*/  MUFU.EX2 R90, R90 ;  /* 0x0000005a005a7308 */ /* 0x000fe20000000800 */
[----:B------:R-:W-:Y:S01]  /*40b0*/  F2FP.BF16.PACK_AB R100, R110, R109 ;  /* 0x0000006d6e64723e */ /* 0x000fe200000010ff */
[--C-:B------:R-:W-:Y:S01]  /*40c0*/  FFMA.FTZ R92, R91, c[0x0][0x29c], -R198.reuse ;  /* 0x0000a7005b5c7a23 */ /* 0x100fe200000108c6 */
[----:B----4-:R-:W-:Y:S04]  /*40d0*/  HMMA.16816.F32.BF16 R20, R96, R94, R20 ;  /* 0x0000005e6014723c */ /* 0x010fe80000041814 */
[----:B------:R-:W-:Y:S01]  /*40e0*/  FSEL R93, R197, -INF , P0 ;  /* 0xff800000c55d7808 */ /* 0x000fe20000000000 */
[----:B------:R-:W-:Y:S01]  /*40f0*/  FFMA.FTZ R91, R101, c[0x0][0x29c], -R198 ;  /* 0x0000a700655b7a23 */ /* 0x000fe200000108c6 */
[----:B------:R-:W-:Y:S01]  /*4100*/  PLOP3.LUT P0, PT, PT, PT, UP0, 0x80, 0x0 ;  /* 0x000000000000781c */ /* 0x000fe20003f0f008 */
[----:B------:R-:W-:Y:S01]  /*4110*/  FADD.FTZ R94, R4, -R108 ;  /* 0x8000006c045e7221 */ /* 0x000fe20000010000 */
[----:B------:R-:W1:Y:S01]  /*4120*/  MUFU.EX2 R96, R203 ;  /* 0x000000cb00607308 */ /* 0x000e620000000800 */
[----:B------:R-:W-:Y:S03]  /*4130*/  FFMA.FTZ R198, R93, c[0x0][0x29c], -R198 ;  /* 0x0000a7005dc67a23 */ /* 0x000fe600000108c6 */
[--C-:B------:R-:W-:Y:S02]  /*4140*/  FADD.FTZ R93, R5, -R108.reuse ;  /* 0x8000006c055d7221 */ /* 0x100fe40000010000 */
[----:B------:R-:W-:Y:S02]  /*4150*/  FMUL.FTZ R94, R103, R94 ;  /* 0x0000005e675e7220 */ /* 0x000fe40000410000 */
[----:B------:R-:W-:Y:S02]  /*4160*/  FFMA.FTZ R98, -R179, R179, 1 ;  /* 0x3f800000b3627423 */ /* 0x000fe400000101b3 */
[C---:B------:R-:W-:Y:S01]  /*4170*/  FMUL.FTZ R93, R102.reuse, R93 ;  /* 0x0000005d665d7220 */ /* 0x040fe20000410000 */
[----:B------:R-:W-:Y:S01]  /*4180*/  F2FP.BF16.PACK_AB R102, R102, R103 ;  /* 0x000000676666723e */ /* 0x000fe200000010ff */
[----:B------:R-:W-:Y:S01]  /*4190*/  FFMA.FTZ R95, -R178, R178, 1 ;  /* 0x3f800000b25f7423 */ /* 0x000fe200000101b2 */
[----:B------:R-:W-:Y:S01]  /*41a0*/  MUFU.EX2 R92, R92 ;  /* 0x0000005c005c7308 */ /* 0x000fe20000000800 */
[--C-:B------:R-:W-:Y:S02]  /*41b0*/  FADD.FTZ R9, R9, -R108.reuse ;  /* 0x8000006c09097221 */ /* 0x100fe40000010000 */
[----:B------:R-:W-:Y:S02]  /*41c0*/  FMUL.FTZ R93, R93, R98 ;  /* 0x000000625d5d7220 */ /* 0x000fe40000410000 */
[----:B------:R-:W-:Y:S02]  /*41d0*/  FMUL.FTZ R94, R94, R95 ;  /* 0x0000005f5e5e7220 */ /* 0x000fe40000410000 */
[----:B------:R-:W-:Y:S02]  /*41e0*/  FFMA.FTZ R98, -R183, R183, 1 ;  /* 0x3f800000b7627423 */ /* 0x000fe400000101b7 */
[----:B------:R-:W-:Y:S01]  /*41f0*/  FMUL.FTZ R9, R110, R9 ;  /* 0x000000096e097220 */ /* 0x000fe20000410000 */
[----:B------:R-:W-:Y:S01]  /*4200*/  F2FP.BF16.PACK_AB R94, R93, R94 ;  /* 0x0000005e5d5e723e */ /* 0x000fe200000010ff */
[--C-:B------:R-:W-:Y:S01]  /*4210*/  FADD.FTZ R12, R12, -R108.reuse ;  /* 0x8000006c0c0c7221 */ /* 0x100fe20000010000 */
[----:B------:R-:W2:Y:S01]  /*4220*/  MUFU.EX2 R205, R205 ;  /* 0x000000cd00cd7308 */ /* 0x000ea20000000800 */
[--C-:B------:R-:W-:Y:S01]  /*4230*/  FADD.FTZ R13, R13, -R108.reuse ;  /* 0x8000006c0d0d7221 */ /* 0x100fe20000010000 */
[----:B------:R-:W-:Y:S01]  /*4240*/  F2FP.BF16.PACK_AB R110, R172, R111 ;  /* 0x0000006fac6e723e */ /* 0x000fe200000010ff */
[----:B------:R-:W-:Y:S01]  /*4250*/  FMUL.FTZ R12, R111, R12 ;  /* 0x0000000c6f0c7220 */ /* 0x000fe20000410000 */
[----:B-1----:R-:W-:Y:S01]  /*4260*/  F2FP.BF16.PACK_AB R174, R96, R107 ;  /* 0x0000006b60ae723e */ /* 0x002fe200000010ff */
[--C-:B------:R-:W-:Y:S02]  /*4270*/  FADD.FTZ R8, R8, -R108.reuse ;  /* 0x8000006c08087221 */ /* 0x100fe40000010000 */
[----:B------:R-:W-:Y:S02]  /*4280*/  FMUL.FTZ R13, R172, R13 ;  /* 0x0000000dac0d7220 */ /* 0x000fe40000410000 */
[----:B------:R-:W-:Y:S01]  /*4290*/  FMUL.FTZ R9, R9, R98 ;  /* 0x0000006209097220 */ /* 0x000fe20000410000 */
[----:B------:R-:W-:Y:S01]  /*42a0*/  MUFU.EX2 R91, R91 ;  /* 0x0000005b005b7308 */ /* 0x000fe20000000800 */
[----:B------:R-:W-:Y:S02]  /*42b0*/  FFMA.FTZ R98, -R187, R187, 1 ;  /* 0x3f800000bb627423 */ /* 0x000fe400000101bb */
[--C-:B------:R-:W-:Y:S02]  /*42c0*/  FADD.FTZ R93, R16, -R108.reuse ;  /* 0x8000006c105d7221 */ /* 0x100fe40000010000 */
[--C-:B------:R-:W-:Y:S02]  /*42d0*/  FADD.FTZ R16, R17, -R108.reuse ;  /* 0x8000006c11107221 */ /* 0x100fe40000010000 */
[--C-:B------:R-:W-:Y:S02]  /*42e0*/  FADD.FTZ R17, R20, -R108.reuse ;  /* 0x8000006c14117221 */ /* 0x100fe40000010000 */
[----:B------:R-:W-:Y:S01]  /*42f0*/  FADD.FTZ R108, R21, -R108 ;  /* 0x8000006c156c7221 */ /* 0x000fe20000010000 */
[----:B------:R-:W1:Y:S01]  /*4300*/  LDS R20, [R246.X4+0x212a0] ;  /* 0x0212a000f6147984 */ /* 0x000e620000004800 */
[----:B------:R-:W-:Y:S01]  /*4310*/  FFMA.FTZ R21, -R186, R186, 1 ;  /* 0x3f800000ba157423 */ /* 0x000fe200000101ba */
[----:B------:R-:W3:Y:S01]  /*4320*/  MUFU.EX2 R198, R198 ;  /* 0x000000c600c67308 */ /* 0x000ee20000000800 */
[----:B------:R-:W-:Y:S01]  /*4330*/  FMUL.FTZ R8, R109, R8 ;  /* 0x000000086d087220 */ /* 0x000fe20000410000 */
[----:B------:R1:W-:Y:S01]  /*4340*/  STS [R245+0x21480], R102 ;  /* 0x02148066f5007388 */ /* 0x0003e20000000800 */
[----:B------:R-:W-:Y:S01]  /*4350*/  FFMA.FTZ R95, -R182, R182, 1 ;  /* 0x3f800000b65f7423 */ /* 0x000fe200000101b6 */
[----:B--2---:R-:W-:Y:S01]  /*4360*/  F2FP.BF16.PACK_AB R176, R92, R205 ;  /* 0x000000cd5cb0723e */ /* 0x004fe200000010ff */
[----:B------:R-:W-:Y:S02]  /*4370*/  FMUL.FTZ R12, R12, R21 ;  /* 0x000000150c0c7220 */ /* 0x000fe40000410000 */
[----:B------:R-:W-:Y:S02]  /*4380*/  FMUL.FTZ R13, R13, R98 ;  /* 0x000000620d0d7220 */ /* 0x000fe40000410000 */
[----:B------:R-:W-:Y:S02]  /*4390*/  FMUL.FTZ R16, R105, R16 ;  /* 0x0000001069107220 */ /* 0x000fe40000410000 */
[----:B------:R-:W-:Y:S01]  /*43a0*/  FMUL.FTZ R8, R8, R95 ;  /* 0x0000005f08087220 */ /* 0x000fe20000410000 */
[----:B------:R-:W-:Y:S01]  /*43b0*/  IADD3 R95, R245, 0x21560, RZ ;  /* 0x00021560f55f7810 */ /* 0x000fe20007ffe0ff */
[----:B------:R-:W-:Y:S01]  /*43c0*/  FMUL.FTZ R93, R104, R93 ;  /* 0x0000005d685d7220 */ /* 0x000fe20000410000 */
[----:B------:R-:W-:Y:S01]  /*43d0*/  F2FP.BF16.PACK_AB R98, R13, R12 ;  /* 0x0000000c0d62723e */ /* 0x000fe200000010ff */
[----:B------:R-:W-:Y:S01]  /*43e0*/  FMUL.FTZ R16, R16, R191 ;  /* 0x000000bf10107220 */ /* 0x000fe20000410000 */
[----:B------:R-:W-:Y:S01]  /*43f0*/  @P1 IADD3 R95, R252, 0x120, RZ ;  /* 0x00000120fc5f1810 */ /* 0x000fe20007ffe0ff */
[----:B------:R-:W-:Y:S01]  /*4400*/  FMUL.FTZ R93, R93, R190 ;  /* 0x000000be5d5d7220 */ /* 0x000fe20000410000 */
[----:B------:R-:W-:Y:S01]  /*4410*/  F2FP.BF16.PACK_AB R12, R173, R88 ;  /* 0x00000058ad0c723e */ /* 0x000fe200000010ff */
[----:B------:R-:W-:Y:S01]  /*4420*/  FMUL.FTZ R17, R106, R17 ;  /* 0x000000116a117220 */ /* 0x000fe20000410000 */
[----:B------:R-:W-:Y:S01]  /*4430*/  F2FP.BF16.PACK_AB R104, R105, R104 ;  /* 0x000000686968723e */ /* 0x000fe200000010ff */
[----:B------:R-:W-:Y:S01]  /*4440*/  FFMA.FTZ R13, -R184, R184, 1 ;  /* 0x3f800000b80d7423 */ /* 0x000fe200000101b8 */
[----:B------:R-:W-:Y:S01]  /*4450*/  F2FP.BF16.PACK_AB R172, R16, R93 ;  /* 0x0000005d10ac723e */ /* 0x000fe200000010ff */
[----:B------:R2:W-:Y:S01]  /*4460*/  STS [R95], R12 ;  /* 0x0000000c5f007388 */ /* 0x0005e20000000800 */
[----:B------:R-:W-:Y:S01]  /*4470*/  F2FP.BF16.PACK_AB R16, R90, R89 ;  /* 0x000000595a10723e */ /* 0x000fe200000010ff */
[C---:B------:R-:W-:Y:S01]  /*4480*/  FMUL.FTZ R108, R199.reuse, R108 ;  /* 0x0000006cc76c7220 */ /* 0x040fe20000410000 */
[----:B------:R-:W-:Y:S01]  /*4490*/  F2FP.BF16.PACK_AB R106, R199, R106 ;  /* 0x0000006ac76a723e */ /* 0x000fe200000010ff */
[----:B------:R-:W-:Y:S01]  /*44a0*/  STS [R245+0x21c80], R100 ;  /* 0x021c8064f5007388 */ /* 0x000fe20000000800 */
[----:B---3--:R-:W-:Y:S01]  /*44b0*/  F2FP.BF16.PACK_AB R178, R198, R91 ;  /* 0x0000005bc6b2723e */ /* 0x008fe200000010ff */
[----:B------:R-:W-:Y:S01]  /*44c0*/  FMUL.FTZ R17, R17, R194 ;  /* 0x000000c211117220 */ /* 0x000fe20000410000 */
[----:B------:R-:W-:Y:S01]  /*44d0*/  F2FP.BF16.PACK_AB R8, R9, R8 ;  /* 0x000000080908723e */ /* 0x000fe200000010ff */
[----:B------:R-:W-:Y:S01]  /*44e0*/  STS [R95+0x800], R16 ;  /* 0x000800105f007388 */ /* 0x000fe20000000800 */
[----:B------:R-:W-:Y:S03]  /*44f0*/  FMUL.FTZ R108, R108, R195 ;  /* 0x000000c36c6c7220 */ /* 0x000fe60000410000 */
[----:B------:R3:W-:Y:S02]  /*4500*/  STS [R245+0x22480], R110 ;  /* 0x0224806ef5007388 */ /* 0x0007e40000000800 */
[----:B------:R-:W-:Y:S01]  /*4510*/  F2FP.BF16.PACK_AB R108, R108, R17 ;  /* 0x000000116c6c723e */ /* 0x000fe200000010ff */
[--C-:B-1----:R-:W-:Y:S01]  /*4520*/  FADD.FTZ R102, R7, -R20.reuse ;  /* 0x8000001407667221 */ /* 0x102fe20000010000 */
[----:B------:R-:W-:Y:S01]  /*4530*/  STS [R95+0x1000], R174 ;  /* 0x001000ae5f007388 */ /* 0x000fe20000000800 */
[--C-:B------:R-:W-:Y:S02]  /*4540*/  FADD.FTZ R9, R6, -R20.reuse ;  /* 0x8000001406097221 */ /* 0x100fe40000010000 */
[----:B------:R-:W-:Y:S01]  /*4550*/  FMUL.FTZ R102, R173, R102 ;  /* 0x00000066ad667220 */ /* 0x000fe20000410000 */
[----:B------:R-:W-:Y:S01]  /*4560*/  STS [R245+0x22c80], R104 ;  /* 0x022c8068f5007388 */ /* 0x000fe20000000800 */
[----:B------:R-:W-:Y:S02]  /*4570*/  FMUL.FTZ R9, R88, R9 ;  /* 0x0000000958097220 */ /* 0x000fe40000410000 */
[--C-:B------:R-:W-:Y:S01]  /*4580*/  FADD.FTZ R10, R10, -R20.reuse ;  /* 0x800000140a0a7221 */ /* 0x100fe20000010000 */
[----:B------:R-:W-:Y:S01]  /*4590*/  STS [R95+0x1800], R176 ;  /* 0x001800b05f007388 */ /* 0x000fe20000000800 */
[--C-:B------:R-:W-:Y:S02]  /*45a0*/  FADD.FTZ R11, R11, -R20.reuse ;  /* 0x800000140b0b7221 */ /* 0x100fe40000010000 */
[----:B------:R-:W-:Y:S01]  /*45b0*/  FMUL.FTZ R102, R102, R181 ;  /* 0x000000b566667220 */ /* 0x000fe20000410000 */
[----:B------:R-:W-:Y:S01]  /*45c0*/  STS [R245+0x23480], R106 ;  /* 0x0234806af5007388 */ /* 0x000fe20000000800 */
[----:B------:R-:W-:Y:S02]  /*45d0*/  FMUL.FTZ R9, R9, R180 ;  /* 0x000000b409097220 */ /* 0x000fe40000410000 */
[----:B------:R-:W-:Y:S01]  /*45e0*/  FMUL.FTZ R10, R89, R10 ;  /* 0x0000000a590a7220 */ /* 0x000fe20000410000 */
[----:B------:R-:W-:Y:S01]  /*45f0*/  STS [R95+0x2000], R178 ;  /* 0x002000b25f007388 */ /* 0x000fe20000000800 */
[----:B------:R-:W-:Y:S01]  /*4600*/  FMUL.FTZ R11, R90, R11 ;  /* 0x0000000b5a0b7220 */ /* 0x000fe20000410000 */
[----:B------:R-:W-:Y:S01]  /*4610*/  F2FP.BF16.PACK_AB R102, R102, R9 ;  /* 0x000000096666723e */ /* 0x000fe200000010ff */
[----:B--2---:R-:W-:Y:S01]  /*4620*/  FFMA.FTZ R12, -R185, R185, 1 ;  /* 0x3f800000b90c7423 */ /* 0x004fe200000101b9 */
[----:B------:R-:W-:Y:S01]  /*4630*/  BAR.SYNC.DEFER_BLOCKING 0x0 ;  /* 0x0000000000007b1d */ /* 0x000fe20000010000 */
[--C-:B------:R-:W-:Y:S01]  /*4640*/  FADD.FTZ R14, R14, -R20.reuse ;  /* 0x800000140e0e7221 */ /* 0x100fe20000010000 */
[----:B---3--:R-:W-:Y:S01]  /*4650*/  SHF.L.U32 R110, R226, 0x1, RZ ;  /* 0x00000001e26e7819 */ /* 0x008fe200000006ff */
[--C-:B------:R-:W-:Y:S02]  /*4660*/  FADD.FTZ R15, R15, -R20.reuse ;  /* 0x800000140f0f7221 */ /* 0x100fe40000010000 */
[----:B------:R-:W-:Y:S02]  /*4670*/  FMUL.FTZ R10, R10, R13 ;  /* 0x0000000d0a0a7220 */ /* 0x000fe40000410000 */
[----:B------:R-:W-:Y:S02]  /*4680*/  FMUL.FTZ R11, R11, R12 ;  /* 0x0000000c0b0b7220 */ /* 0x000fe40000410000 */
[----:B------:R-:W-:Y:S02]  /*4690*/  FMUL.FTZ R14, R107, R14 ;  /* 0x0000000e6b0e7220 */ /* 0x000fe40000410000 */
[----:B------:R-:W-:Y:S01]  /*46a0*/  FMUL.FTZ R15, R96, R15 ;  /* 0x0000000f600f7220 */ /* 0x000fe20000410000 */
[----:B------:R-:W-:Y:S01]  /*46b0*/  F2FP.BF16.PACK_AB R16, R11, R10 ;  /* 0x0000000a0b10723e */ /* 0x000fe200000010ff */
[----:B------:R-:W-:Y:S02]  /*46c0*/  FFMA.FTZ R9, -R188, R188, 1 ;  /* 0x3f800000bc097423 */ /* 0x000fe400000101bc */
[----:B------:R-:W-:Y:S02]  /*46d0*/  FFMA.FTZ R12, -R189, R189, 1 ;  /* 0x3f800000bd0c7423 */ /* 0x000fe400000101bd */
[--C-:B------:R-:W-:Y:S02]  /*46e0*/  FADD.FTZ R22, R22, -R20.reuse ;  /* 0x8000001416167221 */ /* 0x100fe40000010000 */
[--C-:B------:R-:W-:Y:S02]  /*46f0*/  FADD.FTZ R18, R18, -R20.reuse ;  /* 0x8000001412127221 */ /* 0x100fe40000010000 */
[--C-:B------:R-:W-:Y:S02]  /*4700*/  FADD.FTZ R19, R19, -R20.reuse ;  /* 0x8000001413137221 */ /* 0x100fe40000010000 */
[----:B------:R-:W-:Y:S01]  /*4710*/  FMUL.FTZ R9, R14, R9 ;  /* 0x000000090e097220 */ /* 0x000fe20000410000 */
[----:B------:R1:W-:Y:S01]  /*4720*/  STS [R245+0x23c80], R94 ;  /* 0x023c805ef5007388 */ /* 0x0003e20000000800 */
[----:B------:R-:W-:Y:S02]  /*4730*/  FMUL.FTZ R12, R15, R12 ;  /* 0x0000000c0f0c7220 */ /* 0x000fe40000410000 */
[----:B------:R-:W-:Y:S01]  /*4740*/  FMUL.FTZ R22, R91, R22 ;  /* 0x000000165b167220 */ /* 0x000fe20000410000 */
[----:B------:R-:W-:Y:S01]  /*4750*/  STS [R95+0x2800], R102 ;  /* 0x002800665f007388 */ /* 0x000fe20000000800 */
[----:B------:R-:W-:Y:S02]  /*4760*/  FFMA.FTZ R13, -R196, R196, 1 ;  /* 0x3f800000c40d7423 */ /* 0x000fe400000101c4 */
[----:B------:R-:W-:Y:S01]  /*4770*/  FMUL.FTZ R18, R205, R18 ;  /* 0x00000012cd127220 */ /* 0x000fe20000410000 */
[----:B------:R-:W-:Y:S01]  /*4780*/  STS [R245+0x24480], R8 ;  /* 0x02448008f5007388 */ /* 0x000fe20000000800 */
[----:B------:R-:W-:Y:S02]  /*4790*/  FMUL.FTZ R19, R92, R19 ;  /* 0x000000135c137220 */ /* 0x000fe40000410000 */
[----:B------:R-:W-:Y:S01]  /*47a0*/  FFMA.FTZ R11, -R192, R192, 1 ;  /* 0x3f800000c00b7423 */ /* 0x000fe200000101c0 */
[----:B------:R-:W-:Y:S01]  /*47b0*/  STS [R95+0x3000], R16 ;  /* 0x003000105f007388 */ /* 0x000fe20000000800 */
[----:B------:R-:W-:Y:S02]  /*47c0*/  FFMA.FTZ R10, -R193, R193, 1 ;  /* 0x3f800000c10a7423 */ /* 0x000fe400000101c1 */
[----:B------:R-:W-:Y:S01]  /*47d0*/  FMUL.FTZ R13, R22, R13 ;  /* 0x0000000d160d7220 */ /* 0x000fe20000410000 */
[----:B------:R-:W-:Y:S01]  /*47e0*/  F2FP.BF16.PACK_AB R22, R12, R9 ;  /* 0x000000090c16723e */ /* 0x000fe200000010ff */
[----:B------:R-:W-:Y:S01]  /*47f0*/  STS [R245+0x24c80], R98 ;  /* 0x024c8062f5007388 */ /* 0x000fe20000000800 */
[----:B------:R-:W-:Y:S02]  /*4800*/  FADD.FTZ R23, R23, -R20 ;  /* 0x8000001417177221 */ /* 0x000fe40000010000 */
[----:B------:R-:W-:Y:S01]  /*4810*/  FMUL.FTZ R11, R18, R11 ;  /* 0x0000000b120b7220 */ /* 0x000fe20000410000 */
[----:B------:R-:W-:Y:S01]  /*4820*/  STS [R95+0x3800], R22 ;  /* 0x003800165f007388 */ /* 0x000fe20000000800 */
[----:B------:R-:W-:Y:S02]  /*4830*/  FMUL.FTZ R10, R19, R10 ;  /* 0x0000000a130a7220 */ /* 0x000fe40000410000 */
[----:B------:R-:W-:Y:S01]  /*4840*/  FMUL.FTZ R23, R198, R23 ;  /* 0x00000017c6177220 */ /* 0x000fe20000410000 */
[----:B------:R-:W-:Y:S01]  /*4850*/  STS [R245+0x25480], R172 ;  /* 0x025480acf5007388 */ /* 0x000fe20000000800 */
[----:B------:R-:W-:Y:S01]  /*4860*/  FFMA.FTZ R14, -R197, R197, 1 ;  /* 0x3f800000c50e7423 */ /* 0x000fe200000101c5 */
[----:B------:R-:W-:Y:S03]  /*4870*/  F2FP.BF16.PACK_AB R88, R10, R11 ;  /* 0x0000000b0a58723e */ /* 0x000fe600000010ff */
[----:B------:R-:W-:Y:S02]  /*4880*/  FMUL.FTZ R14, R23, R14 ;  /* 0x0000000e170e7220 */ /* 0x000fe40000410000 */
[----:B------:R-:W-:Y:S03]  /*4890*/  STS [R95+0x4000], R88 ;  /* 0x004000585f007388 */ /* 0x000fe60000000800 */
[----:B-1----:R-:W-:Y:S01]  /*48a0*/  F2FP.BF16.PACK_AB R94, R14, R13 ;  /* 0x0000000d0e5e723e */ /* 0x002fe200000010ff */
[----:B------:R-:W-:Y:S04]  /*48b0*/  STS [R245+0x25c80], R108 ;  /* 0x025c806cf5007388 */ /* 0x000fe80000000800 */
[----:B------:R-:W-:Y:S04]  /*48c0*/  STS [R95+0x4800], R94 ;  /* 0x0048005e5f007388 */ /* 0x000fe80000000800 */
[----:B------:R-:W-:Y:S04]  /*48d0*/  LDSM.16.MT88.2 R2, [R219+0x21480] ;  /* 0x02148000db02783b */ /* 0x000fe80000004100 */
[----:B------:R-:W1:Y:S04]  /*48e0*/  LDSM.16.MT88.4 R8, [R110+0x1b080] ;  /* 0x01b080006e08783b */ /* 0x000e680000004200 */
[----:B------:R-:W2:Y:S04]  /*48f0*/  LDSM.16.MT88.4 R12, [R110+0x1d080] ;  /* 0x01d080006e0c783b */ /* 0x000ea80000004200 */
[----:B------:R-:W3:Y:S04]  /*4900*/  LDSM.16.MT88.4 R16, [R110+0x1f080] ;  /* 0x01f080006e10783b */ /* 0x000ee80000004200 */
[----:B------:R-:W4:Y:S04]  /*4910*/  LDSM.16.MT88.2 R20, [R219+0x21c80] ;  /* 0x021c8000db14783b */ /* 0x000f280000004100 */
[----:B------:R-:W5:Y:S04]  /*4920*/  LDSM.16.MT88.2 R22, [R219+0x22480] ;  /* 0x02248000db16783b */ /* 0x000f680000004100 */
[----:B------:R-:W4:Y:S04]  /*4930*/  LDSM.16.MT88.2 R84, [R219+0x22c80] ;  /* 0x022c8000db54783b */ /* 0x000f280000004100 */
[----:B------:R-:W4:Y:S04]  /*4940*/  LDSM.16.MT88.2 R86, [R219+0x23480] ;  /* 0x02348000db56783b */ /* 0x000f280000004100 */
[----:B------:R-:W-:Y:S04]  /*4950*/  LDSM.16.MT88.2 R92, [R0+0x21480] ;  /* 0x02148000005c783b */ /* 0x000fe80000004100 */
[----:B------:R-:W5:Y:S04]  /*4960*/  LDSM.16.MT88.4 R88, [R110+0x1b880] ;  /* 0x01b880006e58783b */ /* 0x000f680000004200 */
[----:B------:R-:W5:Y:S01]  /*4970*/  LDSM.16.MT88.4 R96, [R110+0x1d880] ;  /* 0x01d880006e60783b */ /* 0x000f620000004200 */
[-C--:B-1----:R-:W-:Y:S03]  /*4980*/  HMMA.16816.F32.BF16 R24, R8, R2.reuse, R24 ;  /* 0x000000020818723c */ /* 0x082fe60000041818 */
[----:B------:R-:W1:Y:S04]  /*4990*/  LDSM.16.MT88.4 R100, [R110+0x1f880] ;  /* 0x01f880006e64783b */ /* 0x000e680000004200 */
[----:B------:R-:W1:Y:S01]  /*49a0*/  LDSM.16.MT88.2 R94, [R0+0x21c80] ;  /* 0x021c8000005e783b */ /* 0x000e620000004100 */
[-C--:B--2---:R-:W-:Y:S03]  /*49b0*/  HMMA.16816.F32.BF16 R28, R12, R2.reuse, R28 ;  /* 0x000000020c1c723c */ /* 0x084fe6000004181c */
[----:B------:R-:W2:Y:S04]  /*49c0*/  LDSM.16.MT88.2 R104, [R0+0x22480] ;  /* 0x022480000068783b */ /* 0x000ea80000004100 */
[----:B------:R-:W-:Y:S01]  /*49d0*/  LDSM.16.MT88.2 R108, [R0+0x22080] ;  /* 0x02208000006c783b */ /* 0x000fe20000004100 */
[C---:B---3--:R-:W-:Y:S03]  /*49e0*/  HMMA.16816.F32.BF16 R32, R16.reuse, R2, R32 ;  /* 0x000000021020723c */ /* 0x048fe60000041820 */
[----:B------:R-:W3:Y:S05]  /*49f0*/  LDSM.16.MT88.2 R2, [R0+0x22c80] ;  /* 0x022c80000002783b */ /* 0x000eea0000004100 */
[-C--:B----4-:R-:W-:Y:S08]  /*4a00*/  HMMA.16816.F32.BF16 R36, R16, R20.reuse, R36 ;  /* 0x000000141024723c */ /* 0x090ff00000041824 */
[-C--:B------:R-:W-:Y:S08]  /*4a10*/  HMMA.16816.F32.BF16 R40, R12, R20.reuse, R40 ;  /* 0x000000140c28723c */ /* 0x080ff00000041828 */
[C---:B------:R-:W-:Y:S08]  /*4a20*/  HMMA.16816.F32.BF16 R44, R8.reuse, R20, R44 ;  /* 0x00000014082c723c */ /* 0x040ff0000004182c */
[-C--:B-----5:R-:W-:Y:S08]  /*4a30*/  HMMA.16816.F32.BF16 R48, R8, R22.reuse, R48 ;  /* 0x000000160830723c */ /* 0x0a0ff00000041830 */
[-C--:B------:R-:W-:Y:S08]  /*4a40*/  HMMA.16816.F32.BF16 R52, R12, R22.reuse, R52 ;  /* 0x000000160c34723c */ /* 0x080ff00000041834 */
[C---:B------:R-:W-:Y:S01]  /*4a50*/  HMMA.16816.F32.BF16 R56, R16.reuse, R22, R56 ;  /* 0x000000161038723c */ /* 0x040fe20000041838 */
[----:B------:R-:W-:Y:S07]  /*4a60*/  LDSM.16.MT88.4 R20, [R110+0x20080] ;  /* 0x020080006e14783b */ /* 0x000fee0000004200 */
[-C--:B------:R-:W-:Y:S08]  /*4a70*/  HMMA.16816.F32.BF16 R60, R16, R84.reuse, R60 ;  /* 0x00000054103c723c */ /* 0x080ff0000004183c */
[-C--:B------:R-:W-:Y:S08]  /*4a80*/  HMMA.16816.F32.BF16 R64, R12, R84.reuse, R64 ;  /* 0x000000540c40723c */ /* 0x080ff00000041840 */
[C---:B------:R-:W-:Y:S01]  /*4a90*/  HMMA.16816.F32.BF16 R68, R8.reuse, R84, R68 ;  /* 0x000000540844723c */ /* 0x040fe20000041844 */
[----:B------:R-:W-:Y:S07]  /*4aa0*/  LDSM.16.MT88.2 R84, [R219+0x22080] ;  /* 0x02208000db54783b */ /* 0x000fee0000004100 */
[-C--:B------:R-:W-:Y:S01]  /*4ab0*/  HMMA.16816.F32.BF16 R72, R8, R86.reuse, R72 ;  /* 0x000000560848723c */ /* 0x080fe20000041848 */
[----:B------:R-:W4:Y:S04]  /*4ac0*/  LDSM.16.MT88.2 R8, [R0+0x23480] ;  /* 0x023480000008783b */ /* 0x000f280000004100 */
[----:B------:R-:W-:Y:S03]  /*4ad0*/  LDSM.16.MT88.2 R10, [R219+0x21880] ;  /* 0x02188000db0a783b */ /* 0x000fe60000004100 */
[-C--:B------:R-:W-:Y:S01]  /*4ae0*/  HMMA.16816.F32.BF16 R76, R12, R86.reuse, R76 ;  /* 0x000000560c4c723c */ /* 0x080fe2000004184c */
[----:B------:R-:W5:Y:S07]  /*4af0*/  LDSM.16.MT88.4 R12, [R110+0x1c080] ;  /* 0x01c080006e0c783b */ /* 0x000f6e0000004200 */
[----:B------:R-:W-:Y:S01]  /*4b00*/  HMMA.16816.F32.BF16 R80, R16, R86, R80 ;  /* 0x000000561050723c */ /* 0x000fe20000041850 */
[----:B------:R-:W2:Y:S04]  /*4b10*/  LDSM.16.MT88.4 R16, [R110+0x1e080] ;  /* 0x01e080006e10783b */ /* 0x000ea80000004200 */
[----:B------:R-:W2:Y:S03]  /*4b20*/  LDSM.16.MT88.2 R86, [R219+0x22880] ;  /* 0x02288000db56783b */ /* 0x000ea60000004100 */
[-C--:B------:R-:W-:Y:S08]  /*4b30*/  HMMA.16816.F32.BF16 R24, R88, R92.reuse, R24 ;  /* 0x0000005c5818723c */ /* 0x080ff00000041818 */
[-C--:B------:R-:W-:Y:S08]  /*4b40*/  HMMA.16816.F32.BF16 R28, R96, R92.reuse, R28 ;  /* 0x0000005c601c723c */ /* 0x080ff0000004181c */
[C---:B-1----:R-:W-:Y:S01]  /*4b50*/  HMMA.16816.F32.BF16 R32, R100.reuse, R92, R32 ;  /* 0x0000005c6420723c */ /* 0x042fe20000041820 */
[----:B------:R-:W1:Y:S07]  /*4b60*/  LDSM.16.MT88.2 R92, [R219+0x23080] ;  /* 0x02308000db5c783b */ /* 0x000e6e0000004100 */
[-C--:B------:R-:W-:Y:S08]  /*4b70*/  HMMA.16816.F32.BF16 R36, R100, R94.reuse, R36 ;  /* 0x0000005e6424723c */ /* 0x080ff00000041824 */
[-C--:B------:R-:W-:Y:S08]  /*4b80*/  HMMA.16816.F32.BF16 R40, R96, R94.reuse, R40 ;  /* 0x0000005e6028723c */ /* 0x080ff00000041828 */
[C---:B------:R-:W-:Y:S01]  /*4b90*/  HMMA.16816.F32.BF16 R44, R88.reuse, R94, R44 ;  /* 0x0000005e582c723c */ /* 0x040fe2000004182c */
[----:B------:R-:W-:Y:S07]  /*4ba0*/  LDSM.16.MT88.2 R94, [R0+0x21880] ;  /* 0x02188000005e783b */ /* 0x000fee0000004100 */
[-C--:B--2---:R-:W-:Y:S08]  /*4bb0*/  HMMA.16816.F32.BF16 R48, R88, R104.reuse, R48 ;  /* 0x000000685830723c */ /* 0x084ff00000041830 */
[-C--:B------:R-:W-:Y:S08]  /*4bc0*/  HMMA.16816.F32.BF16 R52, R96, R104.reuse, R52 ;  /* 0x000000686034723c */ /* 0x080ff00000041834 */
[C---:B------:R-:W-:Y:S01]  /*4bd0*/  HMMA.16816.F32.BF16 R56, R100.reuse, R104, R56 ;  /* 0x000000686438723c */ /* 0x040fe20000041838 */
[----:B------:R-:W-:Y:S07]  /*4be0*/  LDSM.16.MT88.4 R104, [R110+0x20880] ;  /* 0x020880006e68783b */ /* 0x000fee0000004200 */
[-C--:B---3--:R-:W-:Y:S08]  /*4bf0*/  HMMA.16816.F32.BF16 R60, R100, R2.reuse, R60 ;  /* 0x00000002643c723c */ /* 0x088ff0000004183c */
[-C--:B------:R-:W-:Y:S08]  /*4c00*/  HMMA.16816.F32.BF16 R64, R96, R2.reuse, R64 ;  /* 0x000000026040723c */ /* 0x080ff00000041840 */
[C---:B------:R-:W-:Y:S01]  /*4c10*/  HMMA.16816.F32.BF16 R68, R88.reuse, R2, R68 ;  /* 0x000000025844723c */ /* 0x040fe20000041844 */
[----:B------:R-:W2:Y:S07]  /*4c20*/  LDSM.16.MT88.2 R2, [R219+0x23880] ;  /* 0x02388000db02783b */ /* 0x000eae0000004100 */
[-C--:B----4-:R-:W-:Y:S01]  /*4c30*/  HMMA.16816.F32.BF16 R72, R88, R8.reuse, R72 ;  /* 0x000000085848723c */ /* 0x090fe20000041848 */
[----:B------:R-:W3:Y:S07]  /*4c40*/  LDSM.16.MT88.4 R88, [R110+0x1c880] ;  /* 0x01c880006e58783b */ /* 0x000eee0000004200 */
[-C--:B------:R-:W-:Y:S01]  /*4c50*/  HMMA.16816.F32.BF16 R76, R96, R8.reuse, R76 ;  /* 0x00000008604c723c */ /* 0x080fe2000004184c */
[----:B------:R-:W4:Y:S07]  /*4c60*/  LDSM.16.MT88.4 R96, [R110+0x1e880] ;  /* 0x01e880006e60783b */ /* 0x000f2e0000004200 */
[----:B------:R-:W-:Y:S01]  /*4c70*/  HMMA.16816.F32.BF16 R80, R100, R8, R80 ;  /* 0x000000086450723c */ /* 0x000fe20000041850 */
[----:B------:R-:W1:Y:S07]  /*4c80*/  LDSM.16.MT88.2 R8, [R0+0x22880] ;  /* 0x022880000008783b */ /* 0x000e6e0000004100 */
[-C--:B-----5:R-:W-:Y:S08]  /*4c90*/  HMMA.16816.F32.BF16 R24, R12, R10.reuse, R24 ;  /* 0x0000000a0c18723c */ /* 0x0a0ff00000041818 */
[-C--:B------:R-:W-:Y:S08]  /*4ca0*/  HMMA.16816.F32.BF16 R28, R16, R10.reuse, R28 ;  /* 0x0000000a101c723c */ /* 0x080ff0000004181c */
[C---:B------:R-:W-:Y:S01]  /*4cb0*/  HMMA.16816.F32.BF16 R32, R20.reuse, R10, R32 ;  /* 0x0000000a1420723c */ /* 0x040fe20000041820 */
[----:B------:R-:W5:Y:S07]  /*4cc0*/  LDSM.16.MT88.2 R10, [R0+0x23080] ;  /* 0x02308000000a783b */ /* 0x000f6e0000004100 */
[-C--:B------:R-:W-:Y:S08]  /*4cd0*/  HMMA.16816.F32.BF16 R36, R20, R84.reuse, R36 ;  /* 0x000000541424723c */ /* 0x080ff00000041824 */
[-C--:B------:R-:W-:Y:S08]  /*4ce0*/  HMMA.16816.F32.BF16 R40, R16, R84.reuse, R40 ;  /* 0x000000541028723c */ /* 0x080ff00000041828 */
[C---:B------:R-:W-:Y:S08]  /*4cf0*/  HMMA.16816.F32.BF16 R44, R12.reuse, R84, R44 ;  /* 0x000000540c2c723c */ /* 0x040ff0000004182c */
[-C--:B------:R-:W-:Y:S08]  /*4d00*/  HMMA.16816.F32.BF16 R48, R12, R86.reuse, R48 ;  /* 0x000000560c30723c */ /* 0x080ff00000041830 */
[-C--:B------:R-:W-:Y:S08]  /*4d10*/  HMMA.16816.F32.BF16 R52, R16, R86.reuse, R52 ;  /* 0x000000561034723c */ /* 0x080ff00000041834 */
[C---:B------:R-:W-:Y:S08]  /*4d20*/  HMMA.16816.F32.BF16 R56, R20.reuse, R86, R56 ;  /* 0x000000561438723c */ /* 0x040ff00000041838 */
[-C--:B-1----:R-:W-:Y:S08]  /*4d30*/  HMMA.16816.F32.BF16 R60, R20, R92.reuse, R60 ;  /* 0x0000005c143c723c */ /* 0x082ff0000004183c */
[-C--:B------:R-:W-:Y:S08]  /*4d40*/  HMMA.16816.F32.BF16 R64, R16, R92.reuse, R64 ;  /* 0x0000005c1040723c */ /* 0x080ff00000041840 */
[C---:B------:R-:W-:Y:S08]  /*4d50*/  HMMA.16816.F32.BF16 R68, R12.reuse, R92, R68 ;  /* 0x0000005c0c44723c */ /* 0x040ff00000041844 */
[-C--:B--2---:R-:W-:Y:S01]  /*4d60*/  HMMA.16816.F32.BF16 R72, R12, R2.reuse, R72 ;  /* 0x000000020c48723c */ /* 0x084fe20000041848 */
[----:B------:R-:W1:Y:S04]  /*4d70*/  LDSM.16.MT88.2 R12, [R0+0x23880] ;  /* 0x02388000000c783b */ /* 0x000e680000004100 */
[----:B------:R-:W-:Y:S03]  /*4d80*/  BAR.SYNC.DEFER_BLOCKING 0x0 ;  /* 0x0000000000007b1d */ /* 0x000fe60000010000 */
[-C--:B------:R-:W-:Y:S08]  /*4d90*/  HMMA.16816.F32.BF16 R76, R16, R2.reuse, R76 ;  /* 0x00000002104c723c */ /* 0x080ff0000004184c */
[----:B------:R-:W-:Y:S08]  /*4da0*/  HMMA.16816.F32.BF16 R80, R20, R2, R80 ;  /* 0x000000021450723c */ /* 0x000ff00000041850 */
[-C--:B---3--:R-:W-:Y:S08]  /*4db0*/  HMMA.16816.F32.BF16 R24, R88, R94.reuse, R24 ;  /* 0x0000005e5818723c */ /* 0x088ff00000041818 */
[-C--:B----4-:R-:W-:Y:S01]  /*4dc0*/  HMMA.16816.F32.BF16 R28, R96, R94.reuse, R28 ;  /* 0x0000005e601c723c */ /* 0x090fe2000004181c */
[----:B------:R2:W3:Y:S04]  /*4dd0*/  LDSM.16.M88.4 R172, [R218] ;  /* 0x00000000daac783b */ /* 0x0004e80000000200 */
[----:B------:R2:W4:Y:S03]  /*4de0*/  LDSM.16.M88.4 R180, [R218+0x400] ;  /* 0x00040000dab4783b */ /* 0x0005260000000200 */
[C---:B------:R-:W-:Y:S01]  /*4df0*/  HMMA.16816.F32.BF16 R32, R104.reuse, R94, R32 ;  /* 0x0000005e6820723c */ /* 0x040fe20000041820 */
[----:B------:R2:W1:Y:S04]  /*4e00*/  LDSM.16.MT88.4 R176, [R217] ;  /* 0x00000000d9b0783b */ /* 0x0004680000004200 */
[----:B------:R2:W1:Y:S03]  /*4e10*/  LDSM.16.MT88.4 R92, [R217+0x2800] ;  /* 0x00280000d95c783b */ /* 0x0004660000004200 */
[-C--:B------:R-:W-:Y:S01]  /*4e20*/  HMMA.16816.F32.BF16 R36, R104, R108.reuse, R36 ;  /* 0x0000006c6824723c */ /* 0x080fe20000041824 */
[----:B------:R2:W1:Y:S04]  /*4e30*/  LDSM.16.M88.4 R184, [R218+0x800] ;  /* 0x00080000dab8783b */ /* 0x0004680000000200 */
[----:B------:R2:W1:Y:S03]  /*4e40*/  LDSM.16.M88.4 R192, [R218+0xc00] ;  /* 0x000c0000dac0783b */ /* 0x0004660000000200 */
[-C--:B------:R-:W-:Y:S01]  /*4e50*/  HMMA.16816.F32.BF16 R40, R96, R108.reuse, R40 ;  /* 0x0000006c6028723c */ /* 0x080fe20000041828 */
[----:B------:R2:W1:Y:S04]  /*4e60*/  LDSM.16.MT88.4 R188, [R217+0x800] ;  /* 0x00080000d9bc783b */ /* 0x0004680000004200 */
[----:B------:R2:W1:Y:S03]  /*4e70*/  LDSM.16.MT88.4 R196, [R217+0x3000] ;  /* 0x00300000d9c4783b */ /* 0x0004660000004200 */
[C---:B------:R-:W-:Y:S01]  /*4e80*/  HMMA.16816.F32.BF16 R44, R88.reuse, R108, R44 ;  /* 0x0000006c582c723c */ /* 0x040fe2000004182c */
[----:B------:R2:W1:Y:S04]  /*4e90*/  LDSM.16.MT88.4 R108, [R217+0x5000] ;  /* 0x00500000d96c783b */ /* 0x0004680000004200 */
[----:B------:R2:W1:Y:S03]  /*4ea0*/  LDSM.16.MT88.4 R200, [R217+0x5800] ;  /* 0x00580000d9c8783b */ /* 0x0004660000004200 */
[-C--:B------:R-:W-:Y:S08]  /*4eb0*/  HMMA.16816.F32.BF16 R48, R88, R8.reuse, R48 ;  /* 0x000000085830723c */ /* 0x080ff00000041830 */
[-C--:B------:R-:W-:Y:S08]  /*4ec0*/  HMMA.16816.F32.BF16 R52, R96, R8.reuse, R52 ;  /* 0x000000086034723c */ /* 0x080ff00000041834 */
[C---:B------:R-:W-:Y:S08]  /*4ed0*/  HMMA.16816.F32.BF16 R56, R104.reuse, R8, R56 ;  /* 0x000000086838723c */ /* 0x040ff00000041838 */
[-C--:B-----5:R-:W-:Y:S08]  /*4ee0*/  HMMA.16816.F32.BF16 R60, R104, R10.reuse, R60 ;  /* 0x0000000a683c723c */ /* 0x0a0ff0000004183c */
[-C--:B------:R-:W-:Y:S08]  /*4ef0*/  HMMA.16816.F32.BF16 R64, R96, R10.reuse, R64 ;  /* 0x0000000a6040723c */ /* 0x080ff00000041840 */
[C---:B------:R-:W-:Y:S08]  /*4f00*/  HMMA.16816.F32.BF16 R68, R88.reuse, R10, R68 ;  /* 0x0000000a5844723c */ /* 0x040ff00000041844 */
[-C--:B-1----:R-:W-:Y:S08]  /*4f10*/  HMMA.16816.F32.BF16 R72, R88, R12.reuse, R72 ;  /* 0x0000000c5848723c */ /* 0x082ff00000041848 */
[-C--:B------:R-:W-:Y:S08]  /*4f20*/  HMMA.16816.F32.BF16 R76, R96, R12.reuse, R76 ;  /* 0x0000000c604c723c */ /* 0x080ff0000004184c */
[----:B------:R-:W-:Y:S01]  /*4f30*/  HMMA.16816.F32.BF16 R80, R104, R12, R80 ;  /* 0x0000000c6850723c */ /* 0x000fe20000041850 */
[----:B------:R-:W-:-:S07]  /*4f40*/  @P0 BRA `(.L_x_658) ;  /* 0x0000049000000947 */ /* 0x000fce0003800000 */
[----:B--234-:R-:W-:Y:S01]  /*4f50*/  ISETP.GE.AND P3, PT, R250, c[0x0][0x1fc], PT ;  /* 0x00007f00fa007a0c */ /* 0x01cfe20003f66270 */
[----:B------:R-:W1:Y:S01]  /*4f60*/  S2R R5, SR_CTAID.Y ;  /* 0x0000000000057919 */ /* 0x000e620000002600 */
[----:B------:R-:W-:Y:S01]  /*4f70*/  ULDC.64 UR6, c[0x0][0x208] ;  /* 0x0000820000067ab9 */ /* 0x000fe20000000a00 */
[----:B------:R-:W-:Y:S01]  /*4f80*/  IMAD.MOV.U32 R10, RZ, RZ, R242 ;  /* 0x000000ffff0a7224 */ /* 0x000fe200078e00f2 */
[----:B------:R-:W-:Y:S01]  /*4f90*/  UIMAD.WIDE.U32 UR26, UR21, UR6, URZ ;  /* 0x00000006151a72a5 */ /* 0x000fe2000f8e003f */
[----:B------:R-:W-:Y:S01]  /*4fa0*/  IMAD.MOV.U32 R11, RZ, RZ, R241 ;  /* 0x000000ffff0b7224 */ /* 0x000fe200078e00f1 */
[----:B------:R-:W-:Y:S04]  /*4fb0*/  USHF.R.S32.HI UR23, URZ, 0x1f, UR21 ;  /* 0x0000001f3f177899 */ /* 0x000fe80008011415 */
[----:B------:R-:W-:Y:S01]  /*4fc0*/  IMAD.U32 R12, RZ, RZ, UR26 ;  /* 0x0000001aff0c7e24 */ /* 0x000fe2000f8e00ff */
[----:B------:R-:W-:Y:S02]  /*4fd0*/  UIMAD UR23, UR23, UR6, URZ ;  /* 0x00000006171772a4 */ /* 0x000fe4000f8e023f */
[----:B------:R-:W-:Y:S02]  /*4fe0*/  USHF.L.U32 UR6, UR21, 0x6, URZ ;  /* 0x0000000615067899 */ /* 0x000fe4000800063f */
[----:B------:R-:W-:Y:S04]  /*4ff0*/  UIMAD UR23, UR21, UR7, UR23 ;  /* 0x00000007151772a4 */ /* 0x000fe8000f8e0217 */
[----:B------:R-:W-:Y:S01]  /*5000*/  UIADD3 UR23, UR27, UR23, URZ ;  /* 0x000000171b177290 */ /* 0x000fe2000fffe03f */
[----:B-1----:R-:W-:Y:S01]  /*5010*/  SHF.R.S32.HI R4, RZ, 0x1f, R5 ;  /* 0x0000001fff047819 */ /* 0x002fe20000011405 */
[C---:B------:R-:W-:Y:S04]  /*5020*/  IMAD.WIDE.U32 R8, R5.reuse, c[0x0][0x288], R238 ;  /* 0x0000a20005087a25 */ /* 0x040fe800078e00ee */
[C---:B------:R-:W-:Y:S02]  /*5030*/  IMAD R6, R4.reuse, c[0x0][0x210], RZ ;  /* 0x0000840004067a24 */ /* 0x040fe400078e02ff */
[----:B------:R-:W-:Y:S02]  /*5040*/  IMAD R4, R4, c[0x0][0x288], RZ ;  /* 0x0000a20004047a24 */ /* 0x000fe400078e02ff */
[C---:B------:R-:W-:Y:S04]  /*5050*/  IMAD.WIDE.U32 R10, R5.reuse, c[0x0][0x210], R10 ;  /* 0x00008400050a7a25 */ /* 0x040fe800078e000a */
[C---:B------:R-:W-:Y:S01]  /*5060*/  IMAD R4, R5.reuse, c[0x0][0x28c], R4 ;  /* 0x0000a30005047a24 */ /* 0x040fe200078e0204 */
[----:B------:R-:W-:Y:S01]  /*5070*/  IADD3 R3, P1, R10, UR8, RZ ;  /* 0x000000080a037c10 */ /* 0x000fe2000ff3e0ff */
[----:B------:R-:W-:Y:S01]  /*5080*/  IMAD R6, R5, c[0x0][0x214], R6 ;  /* 0x0000850005067a24 */ /* 0x000fe200078e0206 */
[----:B------:R-:W-:Y:S01]  /*5090*/  IADD3 R5, P0, R8, UR5, RZ ;  /* 0x0000000508057c10 */ /* 0x000fe2000ff1e0ff */
[----:B------:R-:W-:Y:S01]  /*50a0*/  IMAD.U32 R2, RZ, RZ, UR23 ;  /* 0x00000017ff027e24 */ /* 0x000fe2000f8e00ff */
[----:B------:R-:W-:Y:S02]  /*50b0*/  LEA R13, P2, R3, c[0x0][0x1f0], 0x1 ;  /* 0x00007c00030d7a11 */ /* 0x000fe400078408ff */
[----:B------:R-:W-:Y:S02]  /*50c0*/  IADD3.X R4, R9, UR16, R4, P0, !PT ;  /* 0x0000001009047c10 */ /* 0x000fe400087fe404 */
[----:B------:R-:W-:Y:S02]  /*50d0*/  LEA R10, P0, R5, c[0x0][0x280], 0x2 ;  /* 0x0000a000050a7a11 */ /* 0x000fe400078010ff */
[----:B------:R-:W-:Y:S02]  /*50e0*/  IADD3.X R6, R11, UR14, R6, P1, !PT ;  /* 0x0000000e0b067c10 */ /* 0x000fe40008ffe406 */
[----:B------:R-:W-:Y:S01]  /*50f0*/  LEA.HI.X R11, R5, c[0x0][0x284], R4, 0x2, P0 ;  /* 0x0000a100050b7a11 */ /* 0x000fe200000f1404 */
[----:B------:R-:W-:Y:S01]  /*5100*/  IMAD.MOV.U32 R5, RZ, RZ, c[0x0][0x208] ;  /* 0x00008200ff057624 */ /* 0x000fe200078e00ff */
[----:B------:R-:W-:Y:S01]  /*5110*/  LEA.HI.X R6, R3, c[0x0][0x1f4], R6, 0x1, P2 ;  /* 0x00007d0003067a11 */ /* 0x000fe200010f0c06 */
[----:B------:R-:W-:Y:S01]  /*5120*/  IMAD.MOV.U32 R4, RZ, RZ, 0x6 ;  /* 0x00000006ff047424 */ /* 0x000fe200078e00ff */
[----:B------:R-:W-:Y:S01]  /*5130*/  LEA R12, P1, R12, R13, 0x7 ;  /* 0x0000000d0c0c7211 */ /* 0x000fe200078238ff */
[----:B------:R-:W-:Y:S01]  /*5140*/  IMAD.U32 R3, RZ, RZ, UR26 ;  /* 0x0000001aff037e24 */ /* 0x000fe2000f8e00ff */
[----:B------:R-:W-:Y:S02]  /*5150*/  ISETP.GE.AND P0, PT, R230, c[0x0][0x1fc], PT ;  /* 0x00007f00e6007a0c */ /* 0x000fe40003f06270 */
[C---:B------:R-:W-:Y:S01]  /*5160*/  SHF.L.U64.HI R4, R5.reuse, R4, c[0x0][0x20c] ;  /* 0x0000830005047619 */ /* 0x040fe20000010204 */
[----:B------:R-:W-:Y:S01]  /*5170*/  IMAD.SHL.U32 R5, R5, 0x40, RZ ;  /* 0x0000004005057824 */ /* 0x000fe200078e00ff */
[----:B------:R-:W-:Y:S01]  /*5180*/  LEA.HI.X R13, R3, R6, R2, 0x7, P1 ;  /* 0x00000006030d7211 */ /* 0x000fe200008f3c02 */
[----:B------:R-:W-:Y:S01]  /*5190*/  IMAD.U32 R3, RZ, RZ, UR6 ;  /* 0x00000006ff037e24 */ /* 0x000fe2000f8e00ff */
[----:B------:R-:W-:Y:S01]  /*51a0*/  ISETP.GE.AND P1, PT, R231, c[0x0][0x1fc], PT ;  /* 0x00007f00e7007a0c */ /* 0x000fe20003f26270 */
[----:B------:R-:W-:Y:S01]  /*51b0*/  IMAD.U32 R2, RZ, RZ, UR6 ;  /* 0x00000006ff027e24 */ /* 0x000fe2000f8e00ff */
[----:B------:R-:W-:Y:S02]  /*51c0*/  SEL R8, RZ, 0x4, P0 ;  /* 0x00000004ff087807 */ /* 0x000fe40000000000 */
[----:B------:R-:W-:Y:S02]  /*51d0*/  SEL R9, RZ, 0x2, P1 ;  /* 0x00000002ff097807 */ /* 0x000fe40000800000 */
[C-C-:B------:R-:W-:Y:S02]  /*51e0*/  IADD3 R16, P1, P0, R5.reuse, 0x80, R12.reuse ;  /* 0x0000008005107810 */ /* 0x140fe4000783e00c */
[----:B------:R-:W-:Y:S02]  /*51f0*/  ISETP.GE.AND P2, PT, R250, c[0x0][0x1fc], PT ;  /* 0x00007f00fa007a0c */ /* 0x000fe40003f46270 */
[----:B------:R-:W-:Y:S02]  /*5200*/  IADD3.X R17, R4, RZ, R13, P1, P0 ;  /* 0x000000ff04117210 */ /* 0x000fe40000fe040d */
[----:B------:R-:W-:Y:S02]  /*5210*/  IADD3 R14, P1, P0, R5, 0x100, R12 ;  /* 0x00000100050e7810 */ /* 0x000fe4000783e00c */
[----:B------:R-:W-:Y:S02]  /*5220*/  SEL R7, RZ, 0x1, P2 ;  /* 0x00000001ff077807 */ /* 0x000fe40001000000 */
[----:B------:R-:W-:Y:S02]  /*5230*/  IADD3 R6, -R236, c[0x0][0x168], -R3 ;  /* 0x00005a00ec067a10 */ /* 0x000fe40007ffe903 */
[----:B------:R-:W-:Y:S02]  /*5240*/  IADD3.X R15, R4, RZ, R13, P1, P0 ;  /* 0x000000ff040f7210 */ /* 0x000fe40000fe040d */
[----:B------:R-:W-:Y:S02]  /*5250*/  LEA R10, P0, R3, R10, 0x2 ;  /* 0x0000000a030a7211 */ /* 0x000fe400078010ff */
[----:B------:R-:W-:Y:S02]  /*5260*/  IADD3 R7, R8, R9, R7 ;  /* 0x0000000908077210 */ /* 0x000fe40007ffe007 */
[----:B------:R-:W-:Y:S02]  /*5270*/  ISETP.LT.OR P2, PT, R6, 0x1, P3 ;  /* 0x000000010600780c */ /* 0x000fe40001f41670 */
[----:B------:R-:W-:Y:S01]  /*5280*/  LEA.HI.X.SX32 R11, R2, R11, 0x2, P0 ;  /* 0x0000000b020b7211 */ /* 0x000fe200000f16ff */
[----:B------:R-:W-:Y:S01]  /*5290*/  @!P4 IMAD.SHL.U32 R2, R234, 0x10, RZ ;  /* 0x00000010ea02c824 */ /* 0x000fe200078e00ff */
[----:B------:R-:W-:Y:S02]  /*52a0*/  IADD3 R18, P0, R5, R12, RZ ;  /* 0x0000000c05127210 */ /* 0x000fe40007f1e0ff */
[C---:B------:R-:W-:Y:S03]  /*52b0*/  LOP3.LUT P1, RZ, R7.reuse, 0x2, RZ, 0xc0, !PT ;  /* 0x0000000207ff7812 */ /* 0x040fe6000782c0ff */
[----:B------:R-:W-:Y:S01]  /*52c0*/  IMAD.X R19, R4, 0x1, R13, P0 ;  /* 0x0000000104137824 */ /* 0x000fe200000e060d */
[C---:B------:R-:W-:Y:S02]  /*52d0*/  ISETP.LT.OR P0, PT, R6.reuse, 0x1, !P1 ;  /* 0x000000010600780c */ /* 0x040fe40004f01670 */
[C---:B------:R-:W-:Y:S01]  /*52e0*/  ISETP.LT.OR P1, PT, R6.reuse, 0x21, !P1 ;  /* 0x000000210600780c */ /* 0x040fe20004f21670 */
[----:B------:R-:W-:Y:S01]  /*52f0*/  @!PT LDS RZ, [RZ] ;  /* 0x00000000fffff984 */ /* 0x000fe20000000800 */
[----:B------:R-:W-:Y:S01]  /*5300*/  @!PT LDS RZ, [RZ] ;  /* 0x00000000fffff984 */ /* 0x000fe20000000800 */
[----:B------:R-:W-:Y:S01]  /*5310*/  @!PT LDS RZ, [RZ] ;  /* 0x00000000fffff984 */ /* 0x000fe20000000800 */
[----:B------:R1:W-:Y:S10]  /*5320*/  LDGSTS.E.BYPASS.LTC128B.128 [R229+0x1b080], [R12.64], !P2 ;  /* 0x1b0800000ce57fae */ /* 0x0003f4000d101d58 */
[----:B------:R1:W-:Y:S01]  /*5330*/  LDGSTS.E.BYPASS.LTC128B.128 [R229+0x1d080], [R12.64+0x80], !P0 ;  /* 0x1d0800800ce57fae */ /* 0x0003e2000c101d58 */
[----:B------:R-:W-:Y:S04]  /*5340*/  LOP3.LUT P0, RZ, R7, 0x4, RZ, 0xc0, !PT ;  /* 0x0000000407ff7812 */ /* 0x000fe8000780c0ff */
[C---:B------:R-:W-:Y:S02]  /*5350*/  ISETP.LT.OR P2, PT, R6.reuse, 0x1, !P0 ;  /* 0x000000010600780c */ /* 0x040fe40004741670 */
[C---:B------:R-:W-:Y:S11]  /*5360*/  ISETP.LT.OR P0, PT, R6.reuse, 0x21, !P0 ;  /* 0x000000210600780c */ /* 0x040ff60004701670 */
[----:B------:R1:W-:Y:S01]  /*5370*/  LDGSTS.E.BYPASS.LTC128B.128 [R229+0x1f080], [R12.64+0x100], !P2 ;  /* 0x1f0801000ce57fae */ /* 0x0003e2000d101d58 */
[----:B------:R-:W-:Y:S11]  /*5380*/  ISETP.LT.OR P2, PT, R6, 0x21, P3 ;  /* 0x000000210600780c */ /* 0x000ff60001f41670 */
[----:B------:R-:W-:Y:S02]  /*5390*/  @!UPT UIADD3 URZ, URZ, URZ, URZ ;  /* 0x0000003f3f3ff290 */ /* 0x000fe4000fffe03f */
[----:B------:R1:W-:Y:S06]  /*53a0*/  LDGSTS.E.BYPASS.LTC128B.128 [R229+0x1c080], [R18.64], !P2 ;  /* 0x1c08000012e57fae */ /* 0x0003ec000d101d58 */
[----:B------:R1:W-:Y:S06]  /*53b0*/  LDGSTS.E.BYPASS.LTC128B.128 [R229+0x1e080], [R16.64], !P1 ;  /* 0x1e08000010e57fae */ /* 0x0003ec000c901d58 */
[----:B------:R1:W-:Y:S06]  /*53c0*/  LDGSTS.E.BYPASS.LTC128B.128 [R229+0x20080], [R14.64], !P0 ;  /* 0x200800000ee57fae */ /* 0x0003ec000c101d58 */
[----:B------:R1:W-:Y:S02]  /*53d0*/  @!P4 LDGSTS.E.BYPASS.LTC128B.128 [R2+0x21280], [R10.64] ;  /* 0x212800000a02cfae */ /* 0x0003e4000b901d58 */
.L_x_658:
[-C--:B--234-:R-:W-:Y:S01]  /*53e0*/  HMMA.16816.F32.BF16 R4, R172, R176.reuse, RZ ;  /* 0x000000b0ac04723c */ /* 0x09cfe200000418ff */
[----:B------:R-:W-:Y:S01]  /*53f0*/  LDSM.16.MT88.4 R204, [R217+0x1000] ;  /* 0x00100000d9cc783b */ /* 0x000fe20000004200 */
[----:B------:R-:W-:Y:S02]  /*5400*/  UIMAD UR12, UR12, 0x3000, URZ ;  /* 0x000030000c0c78a4 */ /* 0x000fe4000f8e023f */
[----:B------:R-:W-:Y:S01]  /*5410*/  UISETP.GE.AND UP0, UPT, UR21, UR19, UPT ;  /* 0x000000131500728c */ /* 0x000fe2000bf06270 */
[----:B------:R-:W-:Y:S01]  /*5420*/  LDSM.16.M88.4 R208, [R218+0x1400] ;  /* 0x00140000dad0783b */ /* 0x000fe20000000200 */
[----:B------:R-:W-:Y:S02]  /*5430*/  UIADD3 UR7, UR4, 0x1, URZ ;  /* 0x0000000104077890 */ /* 0x000fe4000fffe03f */
[C---:B-1----:R-:W-:Y:S01]  /*5440*/  HMMA.16816.F32.BF16 R8, R180.reuse, R176, RZ ;  /* 0x000000b0b408723c */ /* 0x042fe200000418ff */
[----:B------:R-:W2:Y:S01]  /*5450*/  LDL.64 R2, [R1+0x8] ;  /* 0x0000080001027983 */ /* 0x000ea20000100a00 */
[----:B------:R-:W-:Y:S02]  /*5460*/  UISETP.GE.AND UP2, UPT, UR4, 0x1, UPT ;  /* 0x000000010400788c */ /* 0x000fe4000bf46270 */
[----:B------:R-:W-:Y:S01]  /*5470*/  UIADD3 UR6, UR22, 0x1, URZ ;  /* 0x0000000116067890 */ /* 0x000fe2000fffe03f */
[----:B------:R-:W0:Y:S01]  /*5480*/  LDGDEPBAR ;  /* 0x00000000000079af */ /* 0x000e220000000000 */
[----:B------:R-:W-:Y:S02]  /*5490*/  UISETP.GE.AND UP1, UPT, UR22, 0x1, UPT ;  /* 0x000000011600788c */ /* 0x000fe4000bf26270 */
[-C--:B------:R-:W-:Y:S02]  /*54a0*/  HMMA.16816.F32.BF16 R12, R180, R178.reuse, RZ ;  /* 0x000000b2b40c723c */ /* 0x080fe400000418ff */
[----:B------:R-:W-:Y:S06]  /*54b0*/  USEL UR22, UR6, URZ, !UP1 ;  /* 0x0000003f06167287 */ /* 0x000fec000c800000 */
[C---:B------:R-:W-:Y:S01]  /*54c0*/  HMMA.16816.F32.BF16 R16, R172.reuse, R178, RZ ;  /* 0x000000b2ac10723c */ /* 0x040fe200000418ff */
[----:B------:R-:W1:Y:S07]  /*54d0*/  LDSM.16.M88.4 R176, [R218+0x1000] ;  /* 0x00100000dab0783b */ /* 0x000e6e0000000200 */
[-C--:B------:R-:W-:Y:S08]  /*54e0*/  HMMA.16816.F32.BF16 R20, R172, R92.reuse, RZ ;  /* 0x0000005cac14723c */ /* 0x080ff000000418ff */
[C---:B------:R-:W-:Y:S08]  /*54f0*/  HMMA.16816.F32.BF16 R84, R180.reuse, R92, RZ ;  /* 0x0000005cb454723c */ /* 0x040ff000000418ff */
[-C--:B------:R-:W-:Y:S08]  /*5500*/  HMMA.16816.F32.BF16 R88, R180, R94.reuse, RZ ;  /* 0x0000005eb458723c */ /* 0x080ff000000418ff */
[C---:B------:R-:W-:Y:S08]  /*5510*/  HMMA.16816.F32.BF16 R92, R172.reuse, R94, RZ ;  /* 0x0000005eac5c723c */ /* 0x040ff000000418ff */
[-C--:B------:R-:W-:Y:S08]  /*5520*/  HMMA.16816.F32.BF16 R96, R172, R108.reuse, RZ ;  /* 0x0000006cac60723c */ /* 0x080ff000000418ff */
[C---:B------:R-:W-:Y:S08]  /*5530*/  HMMA.16816.F32.BF16 R100, R180.reuse, R108, RZ ;  /* 0x0000006cb464723c */ /* 0x040ff000000418ff */
[-C--:B------:R-:W-:Y:S01]  /*5540*/  HMMA.16816.F32.BF16 R104, R180, R110.reuse, RZ ;  /* 0x0000006eb468723c */ /* 0x080fe200000418ff */
[----:B------:R-:W-:Y:S07]  /*5550*/  LDSM.16.MT88.4 R180, [R217+0x6000] ;  /* 0x00600000d9b4783b */ /* 0x000fee0000004200 */
[----:B------:R-:W-:Y:S01]  /*5560*/  HMMA.16816.F32.BF16 R108, R172, R110, RZ ;  /* 0x0000006eac6c723c */ /* 0x000fe200000418ff */
[----:B------:R-:W3:Y:S07]  /*5570*/  LDSM.16.MT88.4 R172, [R217+0x3800] ;  /* 0x00380000d9ac783b */ /* 0x000eee0000004200 */
[-C--:B------:R-:W-:Y:S08]  /*5580*/  HMMA.16816.F32.BF16 R4, R184, R188.reuse, R4 ;  /* 0x000000bcb804723c */ /* 0x080ff00000041804 */
[C---:B------:R-:W-:Y:S08]  /*5590*/  HMMA.16816.F32.BF16 R8, R192.reuse, R188, R8 ;  /* 0x000000bcc008723c */ /* 0x040ff00000041808 */
[-C--:B------:R-:W-:Y:S08]  /*55a0*/  HMMA.16816.F32.BF16 R12, R192, R190.reuse, R12 ;  /* 0x000000bec00c723c */ /* 0x080ff0000004180c */
[C---:B------:R-:W-:Y:S01]  /*55b0*/  HMMA.16816.F32.BF16 R16, R184.reuse, R190, R16 ;  /* 0x000000beb810723c */ /* 0x040fe20000041810 */
[----:B------:R-:W-:Y:S07]  /*55c0*/  LDSM.16.MT88.4 R188, [R217+0x1800] ;  /* 0x00180000d9bc783b */ /* 0x000fee0000004200 */
        /* <DEDUP_REMOVED lines=8> */
[----:B------:R-:W-:Y:S07]  /*5650*/  LDSM.16.M88.4 R192, [R218+0x1c00] ;  /* 0x001c0000dac0783b */ /* 0x000fee0000000200 */
[----:B------:R-:W-:Y:S01]  /*5660*/  HMMA.16816.F32.BF16 R108, R184, R202, R108 ;  /* 0x000000cab86c723c */ /* 0x000fe2000004186c */
[----:B------:R-:W4:Y:S04]  /*5670*/  LDSM.16.M88.4 R184, [R218+0x1800] ;  /* 0x00180000dab8783b */ /* 0x000f280000000200 */
[----:B------:R-:W-:Y:S03]  /*5680*/  LDSM.16.M88.4 R200, [R218+0x2000] ;  /* 0x00200000dac8783b */ /* 0x000fe60000000200 */
[-C--:B-1----:R-:W-:Y:S08]  /*5690*/  HMMA.16816.F32.BF16 R4, R176, R204.reuse, R4 ;  /* 0x000000ccb004723c */ /* 0x082ff00000041804 */
[C---:B------:R-:W-:Y:S08]  /*56a0*/  HMMA.16816.F32.BF16 R8, R208.reuse, R204, R8 ;  /* 0x000000ccd008723c */ /* 0x040ff00000041808 */
[-C--:B------:R-:W-:Y:S08]  /*56b0*/  HMMA.16816.F32.BF16 R12, R208, R206.reuse, R12 ;  /* 0x000000ced00c723c */ /* 0x080ff0000004180c */
[C---:B------:R-:W-:Y:S01]  /*56c0*/  HMMA.16816.F32.BF16 R16, R176.reuse, R206, R16 ;  /* 0x000000ceb010723c */ /* 0x040fe20000041810 */
[----:B------:R-:W-:Y:S07]  /*56d0*/  LDSM.16.MT88.4 R204, [R217+0x2000] ;  /* 0x00200000d9cc783b */ /* 0x000fee0000004200 */
[-C--:B---3--:R-:W-:Y:S08]  /*56e0*/  HMMA.16816.F32.BF16 R20, R176, R172.reuse, R20 ;  /* 0x000000acb014723c */ /* 0x088ff00000041814 */
[C---:B------:R-:W-:Y:S08]  /*56f0*/  HMMA.16816.F32.BF16 R84, R208.reuse, R172, R84 ;  /* 0x000000acd054723c */ /* 0x040ff00000041854 */
[-C--:B------:R-:W-:Y:S08]  /*5700*/  HMMA.16816.F32.BF16 R88, R208, R174.reuse, R88 ;  /* 0x000000aed058723c */ /* 0x080ff00000041858 */
[C---:B------:R-:W-:Y:S01]  /*5710*/  HMMA.16816.F32.BF16 R92, R176.reuse, R174, R92 ;  /* 0x000000aeb05c723c */ /* 0x040fe2000004185c */
[----:B------:R-:W1:Y:S07]  /*5720*/  LDSM.16.MT88.4 R172, [R217+0x6800] ;  /* 0x00680000d9ac783b */ /* 0x000e6e0000004200 */
[-C--:B------:R-:W-:Y:S08]  /*5730*/  HMMA.16816.F32.BF16 R96, R176, R180.reuse, R96 ;  /* 0x000000b4b060723c */ /* 0x080ff00000041860 */
[C---:B------:R-:W-:Y:S08]  /*5740*/  HMMA.16816.F32.BF16 R100, R208.reuse, R180, R100 ;  /* 0x000000b4d064723c */ /* 0x040ff00000041864 */
[-C--:B------:R-:W-:Y:S01]  /*5750*/  HMMA.16816.F32.BF16 R104, R208, R182.reuse, R104 ;  /* 0x000000b6d068723c */ /* 0x080fe20000041868 */
[----:B------:R-:W3:Y:S07]  /*5760*/  LDSM.16.M88.4 R208, [R218+0x2400] ;  /* 0x00240000dad0783b */ /* 0x000eee0000000200 */
[----:B------:R-:W-:Y:S01]  /*5770*/  HMMA.16816.F32.BF16 R108, R176, R182, R108 ;  /* 0x000000b6b06c723c */ /* 0x000fe2000004186c */
[----:B------:R-:W5:Y:S04]  /*5780*/  LDSM.16.MT88.4 R176, [R217+0x4800] ;  /* 0x00480000d9b0783b */ /* 0x000f680000004200 */
[----:B------:R-:W1:Y:S03]  /*5790*/  LDSM.16.MT88.4 R180, [R217+0x7000] ;  /* 0x00700000d9b4783b */ /* 0x000e660000004200 */
[-C--:B----4-:R-:W-:Y:S08]  /*57a0*/  HMMA.16816.F32.BF16 R4, R184, R188.reuse, R4 ;  /* 0x000000bcb804723c */ /* 0x090ff00000041804 */
[C---:B------:R-:W-:Y:S01]  /*57b0*/  HMMA.16816.F32.BF16 R8, R192.reuse, R188, R8 ;  /* 0x000000bcc008723c */ /* 0x040fe20000041808 */
[----:B------:R-:W4:Y:S07]  /*57c0*/  LDL R189, [R1+0x10] ;  /* 0x0000100001bd7983 */ /* 0x000f2e0000100800 */
[-C--:B------:R-:W-:Y:S04]  /*57d0*/  HMMA.16816.F32.BF16 R12, R192, R190.reuse, R12 ;  /* 0x000000bec00c723c */ /* 0x080fe8000004180c */
[----:B--2---:R-:W-:Y:S01]  /*57e0*/  IADD3 R2, P0, R2, UR12, RZ ;  /* 0x0000000c02027c10 */ /* 0x004fe2000ff1e0ff */
[----:B------:R-:W-:Y:S01]  /*57f0*/  IMAD.U32 R3, RZ, RZ, UR12 ;  /* 0x0000000cff037e24 */ /* 0x000fe2000f8e00ff */
[----:B------:R-:W-:Y:S02]  /*5800*/  UMOV UR12, UR21 ;  /* 0x00000015000c7c82 */ /* 0x000fe40008000000 */
[C---:B------:R-:W-:Y:S08]  /*5810*/  HMMA.16816.F32.BF16 R16, R184.reuse, R190, R16 ;  /* 0x000000beb810723c */ /* 0x040ff00000041810 */
[-C--:B------:R-:W-:Y:S08]  /*5820*/  HMMA.16816.F32.BF16 R20, R184, R196.reuse, R20 ;  /* 0x000000c4b814723c */ /* 0x080ff00000041814 */
[C---:B------:R-:W-:Y:S08]  /*5830*/  HMMA.16816.F32.BF16 R84, R192.reuse, R196, R84 ;  /* 0x000000c4c054723c */ /* 0x040ff00000041854 */
[-C--:B------:R-:W-:Y:S08]  /*5840*/  HMMA.16816.F32.BF16 R88, R192, R198.reuse, R88 ;  /* 0x000000c6c058723c */ /* 0x080ff00000041858 */
[C---:B------:R-:W-:Y:S08]  /*5850*/  HMMA.16816.F32.BF16 R92, R184.reuse, R198, R92 ;  /* 0x000000c6b85c723c */ /* 0x040ff0000004185c */
[-C--:B-1----:R-:W-:Y:S08]  /*5860*/  HMMA.16816.F32.BF16 R96, R184, R172.reuse, R96 ;  /* 0x000000acb860723c */ /* 0x082ff00000041860 */
[C---:B------:R-:W-:Y:S08]  /*5870*/  HMMA.16816.F32.BF16 R100, R192.reuse, R172, R100 ;  /* 0x000000acc064723c */ /* 0x040ff00000041864 */
[-C--:B------:R-:W-:Y:S08]  /*5880*/  HMMA.16816.F32.BF16 R104, R192, R174.reuse, R104 ;  /* 0x000000aec068723c */ /* 0x080ff00000041868 */
[----:B------:R-:W-:Y:S08]  /*5890*/  HMMA.16816.F32.BF16 R108, R184, R174, R108 ;  /* 0x000000aeb86c723c */ /* 0x000ff0000004186c */
[-C--:B------:R-:W-:Y:S08]  /*58a0*/  HMMA.16816.F32.BF16 R4, R200, R204.reuse, R4 ;  /* 0x000000ccc804723c */ /* 0x080ff00000041804 */
[C---:B---3--:R-:W-:Y:S08]  /*58b0*/  HMMA.16816.F32.BF16 R8, R208.reuse, R204, R8 ;  /* 0x000000ccd008723c */ /* 0x048ff00000041808 */
[-C--:B------:R-:W-:Y:S08]  /*58c0*/  HMMA.16816.F32.BF16 R12, R208, R206.reuse, R12 ;  /* 0x000000ced00c723c */ /* 0x080ff0000004180c */
[C---:B------:R-:W-:Y:S08]  /*58d0*/  HMMA.16816.F32.BF16 R16, R200.reuse, R206, R16 ;  /* 0x000000cec810723c */ /* 0x040ff00000041810 */
[-C--:B-----5:R-:W-:Y:S08]  /*58e0*/  HMMA.16816.F32.BF16 R20, R200, R176.reuse, R20 ;  /* 0x000000b0c814723c */ /* 0x0a0ff00000041814 */
[C---:B------:R-:W-:Y:S08]  /*58f0*/  HMMA.16816.F32.BF16 R84, R208.reuse, R176, R84 ;  /* 0x000000b0d054723c */ /* 0x040ff00000041854 */
[-C--:B------:R-:W-:Y:S08]  /*5900*/  HMMA.16816.F32.BF16 R88, R208, R178.reuse, R88 ;  /* 0x000000b2d058723c */ /* 0x080ff00000041858 */
[C---:B------:R-:W-:Y:S08]  /*5910*/  HMMA.16816.F32.BF16 R92, R200.reuse, R178, R92 ;  /* 0x000000b2c85c723c */ /* 0x040ff0000004185c */
[-C--:B------:R-:W-:Y:S08]  /*5920*/  HMMA.16816.F32.BF16 R96, R200, R180.reuse, R96 ;  /* 0x000000b4c860723c */ /* 0x080ff00000041860 */
[C---:B------:R-:W-:Y:S08]  /*5930*/  HMMA.16816.F32.BF16 R100, R208.reuse, R180, R100 ;  /* 0x000000b4d064723c */ /* 0x040ff00000041864 */
[-C--:B------:R-:W-:Y:S08]  /*5940*/  HMMA.16816.F32.BF16 R104, R208, R182.reuse, R104 ;  /* 0x000000b6d068723c */ /* 0x080ff00000041868 */
[----:B------:R-:W-:Y:S04]  /*5950*/  HMMA.16816.F32.BF16 R108, R200, R182, R108 ;  /* 0x000000b6c86c723c */ /* 0x000fe8000004186c */
[----:B----4-:R-:W-:Y:S02]  /*5960*/  LEA.HI.X.SX32 R3, R3, R189, 0x1, P0 ;  /* 0x000000bd03037211 */ /* 0x010fe400000f0eff */
[C---:B------:R-:W-:Y:S06]  /*5970*/  LEA R178, P0, R2.reuse, c[0x0][0x220], 0x2 ;  /* 0x0000880002b27a11 */ /* 0x040fec00078010ff */
[----:B------:R-:W-:Y:S01]  /*5980*/  LEA.HI.X R179, R2, c[0x0][0x224], R3, 0x2, P0 ;  /* 0x0000890002b37a11 */ /* 0x000fe200000f1403 */
[----:B------:R-:W-:Y:S01]  /*5990*/  IMAD.U32 R3, RZ, RZ, UR4 ;  /* 0x00000004ff037e24 */ /* 0x000fe2000f8e00ff */
[----:B------:R-:W-:Y:S01]  /*59a0*/  PLOP3.LUT P0, PT, PT, PT, UP0, 0x80, 0x0 ;  /* 0x000000000000781c */ /* 0x000fe20003f0f008 */
[----:B------:R-:W-:Y:S02]  /*59b0*/  USEL UR4, UR7, URZ, !UP2 ;  /* 0x0000003f07047287 */ /* 0x000fe4000d000000 */
[----:B------:R-:W-:Y:S01]  /*59c0*/  RED.E.ADD.F32.FTZ.RN.STRONG.GPU [R178.64], R4 ;  /* 0x00000004b200798e */ /* 0x000fe2000c10e798 */
[----:B------:R-:W-:Y:S03]  /*59d0*/  IMAD R3, R3, 0x3000, R226 ;  /* 0x0000300003037824 */ /* 0x000fe600078e02e2 */
[----:B------:R-:W-:Y:S01]  /*59e0*/  RED.E.ADD.F32.FTZ.RN.STRONG.GPU [R178.64+0x400], R5 ;  /* 0x00040005b200798e */ /* 0x000fe2000c10e798 */
[----:B------:R-:W-:Y:S03]  /*59f0*/  IMAD.SHL.U32 R172, R3, 0x2, RZ ;  /* 0x0000000203ac7824 */ /* 0x000fe600078e00ff */
        /* <DEDUP_REMOVED lines=11> */
[----:B------:R-:W-:Y:S04]  /*5ab0*/  LDSM.16.MT88.2 R2, [R219+0x23c80] ;  /* 0x023c8000db02783b */ /* 0x000fe80000004100 */
[----:B------:R-:W1:Y:S04]  /*5ac0*/  LDSM.16.MT88.4 R8, [R172+0xf080] ;  /* 0x00f08000ac08783b */ /* 0x000e680000004200 */
[----:B------:R-:W-:Y:S04]  /*5ad0*/  RED.E.ADD.F32.FTZ.RN.STRONG.GPU [R178.64+0x3400], R13 ;  /* 0x0034000db200798e */ /* 0x000fe8000c10e798 */
[----:B------:R-:W-:Y:S04]  /*5ae0*/  RED.E.ADD.F32.FTZ.RN.STRONG.GPU [R178.64+0x3800], R14 ;  /* 0x0038000eb200798e */ /* 0x000fe8000c10e798 */
[----:B------:R-:W-:Y:S04]  /*5af0*/  RED.E.ADD.F32.FTZ.RN.STRONG.GPU [R178.64+0x3c00], R15 ;  /* 0x003c000fb200798e */ /* 0x000fe8000c10e798 */
[----:B------:R-:W2:Y:S04]  /*5b00*/  LDSM.16.MT88.4 R12, [R172+0x11080] ;  /* 0x01108000ac0c783b */ /* 0x000ea80000004200 */
[----:B------:R-:W3:Y:S04]  /*5b10*/  LDSM.16.MT88.4 R16, [R172+0x13080] ;  /* 0x01308000ac10783b */ /* 0x000ee80000004200 */
[----:B------:R-:W-:Y:S04]  /*5b20*/  RED.E.ADD.F32.FTZ.RN.STRONG.GPU [R178.64+0x4000], R20 ;  /* 0x00400014b200798e */ /* 0x000fe8000c10e798 */
[----:B------:R-:W-:Y:S04]  /*5b30*/  RED.E.ADD.F32.FTZ.RN.STRONG.GPU [R178.64+0x4400], R21 ;  /* 0x00440015b200798e */ /* 0x000fe8000c10e798 */
[----:B------:R-:W4:Y:S04]  /*5b40*/  LDSM.16.MT88.2 R20, [R219+0x24480] ;  /* 0x02448000db14783b */ /* 0x000f280000004100 */
[----:B------:R-:W-:Y:S01]  /*5b50*/  RED.E.ADD.F32.FTZ.RN.STRONG.GPU [R178.64+0x4800], R22 ;  /* 0x00480016b200798e */ /* 0x000fe2000c10e798 */
[-C--:B-1----:R-:W-:Y:S03]  /*5b60*/  HMMA.16816.F32.BF16 R112, R8, R2.reuse, R112 ;  /* 0x000000020870723c */ /* 0x082fe60000041870 */
[----:B------:R-:W-:Y:S04]  /*5b70*/  RED.E.ADD.F32.FTZ.RN.STRONG.GPU [R178.64+0x4c00], R23 ;  /* 0x004c0017b200798e */ /* 0x000fe8000c10e798 */
[----:B------:R-:W1:Y:S04]  /*5b80*/  LDSM.16.MT88.2 R22, [R219+0x24c80] ;  /* 0x024c8000db16783b */ /* 0x000e680000004100 */
[----:B------:R-:W-:Y:S04]  /*5b90*/  RED.E.ADD.F32.FTZ.RN.STRONG.GPU [R178.64+0x5000], R84 ;  /* 0x00500054b200798e */ /* 0x000fe8000c10e798 */
[----:B------:R-:W-:Y:S01]  /*5ba0*/  RED.E.ADD.F32.FTZ.RN.STRONG.GPU [R178.64+0x5400], R85 ;  /* 0x00540055b200798e */ /* 0x000fe2000c10e798 */
[-C--:B--2---:R-:W-:Y:S03]  /*5bb0*/  HMMA.16816.F32.BF16 R116, R12, R2.reuse, R116 ;  /* 0x000000020c74723c */ /* 0x084fe60000041874 */
[----:B------:R-:W2:Y:S04]  /*5bc0*/  LDSM.16.MT88.2 R84, [R219+0x25480] ;  /* 0x02548000db54783b */ /* 0x000ea80000004100 */
[----:B------:R-:W-:Y:S01]  /*5bd0*/  RED.E.ADD.F32.FTZ.RN.STRONG.GPU [R178.64+0x5800], R86 ;  /* 0x00580056b200798e */ /* 0x000fe2000c10e798 */
[C---:B---3--:R-:W-:Y:S03]  /*5be0*/  HMMA.16816.F32.BF16 R120, R16.reuse, R2, R120 ;  /* 0x000000021078723c */ /* 0x048fe60000041878 */
[----:B------:R-:W-:Y:S04]  /*5bf0*/  LDSM.16.MT88.2 R2, [R0+0x24c80] ;  /* 0x024c80000002783b */ /* 0x000fe80000004100 */
[----:B------:R-:W-:Y:S01]  /*5c00*/  RED.E.ADD.F32.FTZ.RN.STRONG.GPU [R178.64+0x5c00], R87 ;  /* 0x005c0057b200798e */ /* 0x000fe2000c10e798 */
[-C--:B----4-:R-:W-:Y:S03]  /*5c10*/  HMMA.16816.F32.BF16 R124, R16, R20.reuse, R124 ;  /* 0x00000014107c723c */ /* 0x090fe6000004187c */
[----:B------:R-:W3:Y:S04]  /*5c20*/  LDSM.16.MT88.2 R86, [R219+0x25c80] ;  /* 0x025c8000db56783b */ /* 0x000ee80000004100 */
[----:B------:R-:W-:Y:S01]  /*5c30*/  RED.E.ADD.F32.FTZ.RN.STRONG.GPU [R178.64+0x6000], R92 ;  /* 0x0060005cb200798e */ /* 0x000fe2000c10e798 */
[-C--:B------:R-:W-:Y:S03]  /*5c40*/  HMMA.16816.F32.BF16 R128, R12, R20.reuse, R128 ;  /* 0x000000140c80723c */ /* 0x080fe60000041880 */
[----:B------:R-:W-:Y:S04]  /*5c50*/  RED.E.ADD.F32.FTZ.RN.STRONG.GPU [R178.64+0x6400], R93 ;  /* 0x0064005db200798e */ /* 0x000fe8000c10e798 */
[----:B------:R-:W-:Y:S01]  /*5c60*/  LDSM.16.MT88.2 R92, [R0+0x23c80] ;  /* 0x023c8000005c783b */ /* 0x000fe20000004100 */
[C---:B------:R-:W-:Y:S03]  /*5c70*/  HMMA.16816.F32.BF16 R132, R8.reuse, R20, R132 ;  /* 0x000000140884723c */ /* 0x040fe60000041884 */
[----:B------:R-:W-:Y:S04]  /*5c80*/  RED.E.ADD.F32.FTZ.RN.STRONG.GPU [R178.64+0x6800], R94 ;  /* 0x0068005eb200798e */ /* 0x000fe8000c10e798 */
[----:B------:R-:W-:Y:S01]  /*5c90*/  LDSM.16.MT88.2 R20, [R0+0x25480] ;  /* 0x025480000014783b */ /* 0x000fe20000004100 */
[-C--:B-1----:R-:W-:Y:S03]  /*5ca0*/  HMMA.16816.F32.BF16 R136, R8, R22.reuse, R136 ;  /* 0x000000160888723c */ /* 0x082fe60000041888 */
[----:B------:R-:W-:Y:S04]  /*5cb0*/  RED.E.ADD.F32.FTZ.RN.STRONG.GPU [R178.64+0x6c00], R95 ;  /* 0x006c005fb200798e */ /* 0x000fe8000c10e798 */
[----:B------:R-:W-:Y:S01]  /*5cc0*/  RED.E.ADD.F32.FTZ.RN.STRONG.GPU [R178.64+0x7000], R88 ;  /* 0x00700058b200798e */ /* 0x000fe2000c10e798 */
[-C--:B------:R-:W-:Y:S03]  /*5cd0*/  HMMA.16816.F32.BF16 R140, R12, R22.reuse, R140 ;  /* 0x000000160c8c723c */ /* 0x080fe6000004188c */
[----:B------:R-:W-:Y:S04]  /*5ce0*/  RED.E.ADD.F32.FTZ.RN.STRONG.GPU [R178.64+0x7400], R89 ;  /* 0x00740059b200798e */ /* 0x000fe8000c10e798 */
[----:B------:R-:W-:Y:S01]  /*5cf0*/  RED.E.ADD.F32.FTZ.RN.STRONG.GPU [R178.64+0x7800], R90 ;  /* 0x0078005ab200798e */ /* 0x000fe2000c10e798 */
[C---:B------:R-:W-:Y:S03]  /*5d00*/  HMMA.16816.F32.BF16 R144, R16.reuse, R22, R144 ;  /* 0x000000161090723c */ /* 0x040fe60000041890 */
[----:B------:R-:W-:Y:S04]  /*5d10*/  RED.E.ADD.F32.FTZ.RN.STRONG.GPU [R178.64+0x7c00], R91 ;  /* 0x007c005bb200798e */ /* 0x000fe8000c10e798 */
[----:B------:R-:W-:Y:S01]  /*5d20*/  RED.E.ADD.F32.FTZ.RN.STRONG.GPU [R178.64+0x8000], R96 ;  /* 0x00800060b200798e */ /* 0x000fe2000c10e798 */
[-C--:B--2---:R-:W-:Y:S03]  /*5d30*/  HMMA.16816.F32.BF16 R148, R16, R84.reuse, R148 ;  /* 0x000000541094723c */ /* 0x084fe60000041894 */
[----:B------:R-:W-:Y:S04]  /*5d40*/  RED.E.ADD.F32.FTZ.RN.STRONG.GPU [R178.64+0x8400], R97 ;  /* 0x00840061b200798e */ /* 0x000fe8000c10e798 */
[----:B------:R-:W-:Y:S01]  /*5d50*/  RED.E.ADD.F32.FTZ.RN.STRONG.GPU [R178.64+0x8800], R98 ;  /* 0x00880062b200798e */ /* 0x000fe2000c10e798 */
[-C--:B------:R-:W-:Y:S03]  /*5d60*/  HMMA.16816.F32.BF16 R152, R12, R84.reuse, R152 ;  /* 0x000000540c98723c */ /* 0x080fe60000041898 */
[----:B------:R-:W1:Y:S04]  /*5d70*/  LDSM.16.MT88.4 R88, [R172+0xf880] ;  /* 0x00f88000ac58783b */ /* 0x000e680000004200 */
[----:B------:R-:W-:Y:S01]  /*5d80*/  RED.E.ADD.F32.FTZ.RN.STRONG.GPU [R178.64+0x8c00], R99 ;  /* 0x008c0063b200798e */ /* 0x000fe2000c10e798 */
[C---:B------:R-:W-:Y:S03]  /*5d90*/  HMMA.16816.F32.BF16 R156, R8.reuse, R84, R156 ;  /* 0x00000054089c723c */ /* 0x040fe6000004189c */
[----:B------:R-:W-:Y:S04]  /*5da0*/  RED.E.ADD.F32.FTZ.RN.STRONG.GPU [R178.64+0x9000], R100 ;  /* 0x00900064b200798e */ /* 0x000fe8000c10e798 */
[----:B------:R-:W2:Y:S01]  /*5db0*/  LDSM.16.MT88.4 R96, [R172+0x11880] ;  /* 0x01188000ac60783b */ /* 0x000ea20000004200 */
[-C--:B---3--:R-:W-:Y:S03]  /*5dc0*/  HMMA.16816.F32.BF16 R160, R8, R86.reuse, R160 ;  /* 0x0000005608a0723c */ /* 0x088fe600000418a0 */
[----:B------:R-:W-:Y:S04]  /*5dd0*/  RED.E.ADD.F32.FTZ.RN.STRONG.GPU [R178.64+0x9400], R101 ;  /* 0x00940065b200798e */ /* 0x000fe8000c10e798 */
[----:B------:R-:W-:Y:S01]  /*5de0*/  RED.E.ADD.F32.FTZ.RN.STRONG.GPU [R178.64+0x9800], R102 ;  /* 0x00980066b200798e */ /* 0x000fe2000c10e798 */
[-C--:B------:R-:W-:Y:S03]  /*5df0*/  HMMA.16816.F32.BF16 R164, R12, R86.reuse, R164 ;  /* 0x000000560ca4723c */ /* 0x080fe600000418a4 */
[----:B------:R-:W-:Y:S04]  /*5e00*/  RED.E.ADD.F32.FTZ.RN.STRONG.GPU [R178.64+0x9c00], R103 ;  /* 0x009c0067b200798e */ /* 0x000fe8000c10e798 */
[----:B------:R-:W3:Y:S01]  /*5e10*/  LDSM.16.MT88.4 R100, [R172+0x13880] ;  /* 0x01388000ac64783b */ /* 0x000ee20000004200 */
[----:B------:R-:W-:Y:S03]  /*5e20*/  HMMA.16816.F32.BF16 R168, R16, R86, R168 ;  /* 0x0000005610a8723c */ /* 0x000fe600000418a8 */
[----:B------:R-:W4:Y:S04]  /*5e30*/  LDSM.16.MT88.2 R94, [R0+0x24480] ;  /* 0x02448000005e783b */ /* 0x000f280000004100 */
[----:B------:R-:W5:Y:S01]  /*5e40*/  LDSM.16.MT88.2 R8, [R0+0x25c80] ;  /* 0x025c80000008783b */ /* 0x000f620000004100 */
[-C--:B-1----:R-:W-:Y:S03]  /*5e50*/  HMMA.16816.F32.BF16 R112, R88, R92.reuse, R112 ;  /* 0x0000005c5870723c */ /* 0x082fe60000041870 */
[----:B------:R-:W-:Y:S04]  /*5e60*/  LDSM.16.MT88.4 R12, [R172+0x10080] ;  /* 0x01008000ac0c783b */ /* 0x000fe80000004200 */
[----:B------:R-:W-:Y:S04]  /*5e70*/  LDSM.16.MT88.4 R16, [R172+0x12080] ;  /* 0x01208000ac10783b */ /* 0x000fe80000004200 */
[----:B------:R-:W-:Y:S01]  /*5e80*/  LDSM.16.MT88.4 R84, [R172+0x14080] ;  /* 0x01408000ac54783b */ /* 0x000fe20000004200 */
[-C--:B--2---:R-:W-:Y:S03]  /*5e90*/  HMMA.16816.F32.BF16 R116, R96, R92.reuse, R116 ;  /* 0x0000005c6074723c */ /* 0x084fe60000041874 */
[----:B------:R-:W-:Y:S04]  /*5ea0*/  LDSM.16.MT88.2 R10, [R219+0x24880] ;  /* 0x02488000db0a783b */ /* 0x000fe80000004100 */
[----:B------:R-:W-:Y:S04]  /*5eb0*/  LDSM.16.MT88.2 R22, [R219+0x25880] ;  /* 0x02588000db16783b */ /* 0x000fe80000004100 */
[----:B------:R-:W-:Y:S04]  /*5ec0*/  RED.E.ADD.F32.FTZ.RN.STRONG.GPU [R178.64+0xa000], R108 ;  /* 0x00a0006cb200798e */ /* 0x000fe8000c10e798 */
[----:B------:R-:W-:Y:S01]  /*5ed0*/  RED.E.ADD.F32.FTZ.RN.STRONG.GPU [R178.64+0xa400], R109 ;  /* 0x00a4006db200798e */ /* 0x000fe2000c10e798 */
[C---:B---3--:R-:W-:Y:S03]  /*5ee0*/  HMMA.16816.F32.BF16 R120, R100.reuse, R92, R120 ;  /* 0x0000005c6478723c */ /* 0x048fe60000041878 */
[----:B------:R-:W-:Y:S04]  /*5ef0*/  RED.E.ADD.F32.FTZ.RN.STRONG.GPU [R178.64+0xa800], R110 ;  /* 0x00a8006eb200798e */ /* 0x000fe8000c10e798 */
[----:B------:R-:W-:Y:S01]  /*5f00*/  RED.E.ADD.F32.FTZ.RN.STRONG.GPU [R178.64+0xac00], R111 ;  /* 0x00ac006fb200798e */ /* 0x000fe2000c10e798 */
[-C--:B----4-:R-:W-:Y:S03]  /*5f10*/  HMMA.16816.F32.BF16 R124, R100, R94.reuse, R124 ;  /* 0x0000005e647c723c */ /* 0x090fe6000004187c */
[----:B------:R-:W-:Y:S04]  /*5f20*/  RED.E.ADD.F32.FTZ.RN.STRONG.GPU [R178.64+0xb000], R104 ;  /* 0x00b00068b200798e */ /* 0x000fe8000c10e798 */
[----:B------:R-:W-:Y:S01]  /*5f30*/  RED.E.ADD.F32.FTZ.RN.STRONG.GPU [R178.64+0xb400], R105 ;  /* 0x00b40069b200798e */ /* 0x000fe2000c10e798 */
[-C--:B------:R-:W-:Y:S03]  /*5f40*/  HMMA.16816.F32.BF16 R128, R96, R94.reuse, R128 ;  /* 0x0000005e6080723c */ /* 0x080fe60000041880 */
[----:B------:R-:W-:Y:S04]  /*5f50*/  LDSM.16.MT88.2 R104, [R0+0x25080] ;  /* 0x025080000068783b */ /* 0x000fe80000004100 */
[----:B------:R-:W-:Y:S01]  /*5f60*/  RED.E.ADD.F32.FTZ.RN.STRONG.GPU [R178.64+0xb800], R106 ;  /* 0x00b8006ab200798e */ /* 0x000fe2000c10e798 */
[C---:B------:R-:W-:Y:S03]  /*5f70*/  HMMA.16816.F32.BF16 R132, R88.reuse, R94, R132 ;  /* 0x0000005e5884723c */ /* 0x040fe60000041884 */
[----:B------:R-:W-:Y:S04]  /*5f80*/  LDSM.16.MT88.4 R92, [R172+0x10880] ;  /* 0x01088000ac5c783b */ /* 0x000fe80000004200 */
[----:B------:R-:W-:Y:S01]  /*5f90*/  RED.E.ADD.F32.FTZ.RN.STRONG.GPU [R178.64+0xbc00], R107 ;  /* 0x00bc006bb200798e */ /* 0x000fe2000c10e798 */
[-C--:B------:R-:W-:Y:S03]  /*5fa0*/  HMMA.16816.F32.BF16 R136, R88, R2.reuse, R136 ;  /* 0x000000025888723c */ /* 0x080fe60000041888 */
[----:B------:R-:W-:Y:S05]  /*5fb0*/  LDSM.16.MT88.2 R106, [R0+0x25880] ;  /* 0x02588000006a783b */ /* 0x000fea0000004100 */
[-C--:B------:R-:W-:Y:S08]  /*5fc0*/  HMMA.16816.F32.BF16 R140, R96, R2.reuse, R140 ;  /* 0x00000002608c723c */ /* 0x080ff0000004188c */
[C---:B------:R-:W-:Y:S01]  /*5fd0*/  HMMA.16816.F32.BF16 R144, R100.reuse, R2, R144 ;  /* 0x000000026490723c */ /* 0x040fe20000041890 */
[----:B------:R-:W1:Y:S07]  /*5fe0*/  LDSM.16.MT88.2 R2, [R219+0x24080] ;  /* 0x02408000db02783b */ /* 0x000e6e0000004100 */
[-C--:B------:R-:W-:Y:S08]  /*5ff0*/  HMMA.16816.F32.BF16 R148, R100, R20.reuse, R148 ;  /* 0x000000146494723c */ /* 0x080ff00000041894 */
[-C--:B------:R-:W-:Y:S08]  /*6000*/  HMMA.16816.F32.BF16 R152, R96, R20.reuse, R152 ;  /* 0x000000146098723c */ /* 0x080ff00000041898 */
[C---:B------:R-:W-:Y:S01]  /*6010*/  HMMA.16816.F32.BF16 R156, R88.reuse, R20, R156 ;  /* 0x00000014589c723c */ /* 0x040fe2000004189c */
[----:B------:R-:W2:Y:S07]  /*6020*/  LDSM.16.MT88.2 R20, [R219+0x25080] ;  /* 0x02508000db14783b */ /* 0x000eae0000004100 */
[-C--:B-----5:R-:W-:Y:S01]  /*6030*/  HMMA.16816.F32.BF16 R160, R88, R8.reuse, R160 ;  /* 0x0000000858a0723c */ /* 0x0a0fe200000418a0 */
[----:B------:R-:W3:Y:S04]  /*6040*/  LDSM.16.MT88.2 R88, [R219+0x26080] ;  /* 0x02608000db58783b */ /* 0x000ee80000004100 */
[----:B------:R-:W-:Y:S03]  /*6050*/  LDSM.16.MT88.2 R90, [R0+0x24880] ;  /* 0x02488000005a783b */ /* 0x000fe60000004100 */
[-C--:B------:R-:W-:Y:S01]  /*6060*/  HMMA.16816.F32.BF16 R164, R96, R8.reuse, R164 ;  /* 0x0000000860a4723c */ /* 0x080fe200000418a4 */
[----:B------:R-:W-:Y:S07]  /*6070*/  LDSM.16.MT88.4 R96, [R172+0x12880] ;  /* 0x01288000ac60783b */ /* 0x000fee0000004200 */
[----:B------:R-:W-:Y:S01]  /*6080*/  HMMA.16816.F32.BF16 R168, R100, R8, R168 ;  /* 0x0000000864a8723c */ /* 0x000fe200000418a8 */
[----:B------:R-:W4:Y:S04]  /*6090*/  LDSM.16.MT88.2 R8, [R0+0x24080] ;  /* 0x024080000008783b */ /* 0x000f280000004100 */
[----:B------:R-:W5:Y:S03]  /*60a0*/  LDSM.16.MT88.4 R100, [R172+0x14880] ;  /* 0x01488000ac64783b */ /* 0x000f660000004200 */
[-C--:B-1----:R-:W-:Y:S08]  /*60b0*/  HMMA.16816.F32.BF16 R112, R12, R2.reuse, R112 ;  /* 0x000000020c70723c */ /* 0x082ff00000041870 */
[-C--:B------:R-:W-:Y:S08]  /*60c0*/  HMMA.16816.F32.BF16 R116, R16, R2.reuse, R116 ;  /* 0x000000021074723c */ /* 0x080ff00000041874 */
[C---:B------:R-:W-:Y:S01]  /*60d0*/  HMMA.16816.F32.BF16 R120, R84.reuse, R2, R120 ;  /* 0x000000025478723c */ /* 0x040fe20000041878 */
[----:B------:R-:W1:Y:S07]  /*60e0*/  LDSM.16.MT88.2 R2, [R0+0x26080] ;  /* 0x026080000002783b */ /* 0x000e6e0000004100 */
[-C--:B------:R-:W-:Y:S08]  /*60f0*/  HMMA.16816.F32.BF16 R124, R84, R10.reuse, R124 ;  /* 0x0000000a547c723c */ /* 0x080ff0000004187c */
[-C--:B------:R-:W-:Y:S08]  /*6100*/  HMMA.16816.F32.BF16 R128, R16, R10.reuse, R128 ;  /* 0x0000000a1080723c */ /* 0x080ff00000041880 */
[C---:B------:R-:W-:Y:S08]  /*6110*/  HMMA.16816.F32.BF16 R132, R12.reuse, R10, R132 ;  /* 0x0000000a0c84723c */ /* 0x040ff00000041884 */
[-C--:B--2---:R-:W-:Y:S08]  /*6120*/  HMMA.16816.F32.BF16 R136, R12, R20.reuse, R136 ;  /* 0x000000140c88723c */ /* 0x084ff00000041888 */
[-C--:B------:R-:W-:Y:S08]  /*6130*/  HMMA.16816.F32.BF16 R140, R16, R20.reuse, R140 ;  /* 0x00000014108c723c */ /* 0x080ff0000004188c */
[C---:B------:R-:W-:Y:S08]  /*6140*/  HMMA.16816.F32.BF16 R144, R84.reuse, R20, R144 ;  /* 0x000000145490723c */ /* 0x040ff00000041890 */
[-C--:B------:R-:W-:Y:S08]  /*6150*/  HMMA.16816.F32.BF16 R148, R84, R22.reuse, R148 ;  /* 0x000000165494723c */ /* 0x080ff00000041894 */
[-C--:B------:R-:W-:Y:S08]  /*6160*/  HMMA.16816.F32.BF16 R152, R16, R22.reuse, R152 ;  /* 0x000000161098723c */ /* 0x080ff00000041898 */
[C---:B------:R-:W-:Y:S08]  /*6170*/  HMMA.16816.F32.BF16 R156, R12.reuse, R22, R156 ;  /* 0x000000160c9c723c */ /* 0x040ff0000004189c */
[-C--:B---3--:R-:W-:Y:S08]  /*6180*/  HMMA.16816.F32.BF16 R160, R12, R88.reuse, R160 ;  /* 0x000000580ca0723c */ /* 0x088ff000000418a0 */
[-C--:B------:R-:W-:Y:S08]  /*6190*/  HMMA.16816.F32.BF16 R164, R16, R88.reuse, R164 ;  /* 0x0000005810a4723c */ /* 0x080ff000000418a4 */
[----:B------:R-:W-:Y:S08]  /*61a0*/  HMMA.16816.F32.BF16 R168, R84, R88, R168 ;  /* 0x0000005854a8723c */ /* 0x000ff000000418a8 */
[-C--:B----4-:R-:W-:Y:S08]  /*61b0*/  HMMA.16816.F32.BF16 R112, R92, R8.reuse, R112 ;  /* 0x000000085c70723c */ /* 0x090ff00000041870 */
[-C--:B------:R-:W-:Y:S08]  /*61c0*/  HMMA.16816.F32.BF16 R116, R96, R8.reuse, R116 ;  /* 0x000000086074723c */ /* 0x080ff00000041874 */
[C---:B-----5:R-:W-:Y:S08]  /*61d0*/  HMMA.16816.F32.BF16 R120, R100.reuse, R8, R120 ;  /* 0x000000086478723c */ /* 0x060ff00000041878 */
[-C--:B------:R-:W-:Y:S08]  /*61e0*/  HMMA.16816.F32.BF16 R124, R100, R90.reuse, R124 ;  /* 0x0000005a647c723c */ /* 0x080ff0000004187c */
[-C--:B------:R-:W-:Y:S08]  /*61f0*/  HMMA.16816.F32.BF16 R128, R96, R90.reuse, R128 ;  /* 0x0000005a6080723c */ /* 0x080ff00000041880 */
[C---:B------:R-:W-:Y:S08]  /*6200*/  HMMA.16816.F32.BF16 R132, R92.reuse, R90, R132 ;  /* 0x0000005a5c84723c */ /* 0x040ff00000041884 */
        /* <DEDUP_REMOVED lines=8> */
[----:B------:R-:W-:Y:S01]  /*6290*/  HMMA.16816.F32.BF16 R168, R100, R2, R168 ;  /* 0x0000000264a8723c */ /* 0x000fe200000418a8 */
[----:B------:R-:W-:-:S07]  /*62a0*/  @!P0 BRA `(.L_x_659) ;  /* 0xffffc05000008947 */ /* 0x000fce000383ffff */
.L_x_656:
[--C-:B------:R-:W-:Y:S01]  /*62b0*/  SHF.R.S32.HI R3, RZ, 0x1f, R234.reuse ;  /* 0x0000001fff037819 */ /* 0x100fe200000114ea */
[----:B------:R-:W-:Y:S01]  /*62c0*/  BAR.SYNC.DEFER_BLOCKING 0x1, 0x100 ;  /* 0x0044000000007b1d */ /* 0x000fe20000010000 */
[----:B------:R-:W-:Y:S01]  /*62d0*/  SHF.R.S32.HI R5, RZ, 0x1f, R234 ;  /* 0x0000001fff057819 */ /* 0x000fe200000114ea */
[----:B------:R-:W-:Y:S01]  /*62e0*/  FMUL.FTZ R112, R112, c[0x0][0x298] ;  /* 0x0000a60070707a20 */ /* 0x000fe20000410000 */
[-C--:B------:R-:W-:Y:S01]  /*62f0*/  LEA.HI R0, R3, R234.reuse, RZ, 0x5 ;  /* 0x000000ea03007211 */ /* 0x080fe200078f28ff */
[----:B------:R-:W-:Y:S01]  /*6300*/  FMUL.FTZ R113, R113, c[0x0][0x298] ;  /* 0x0000a60071717a20 */ /* 0x000fe20000410000 */
[----:B-1----:R-:W-:Y:S01]  /*6310*/  LEA.HI R9, R5, R234, RZ, 0x2 ;  /* 0x000000ea05097211 */ /* 0x002fe200078f10ff */
[----:B------:R-:W-:Y:S01]  /*6320*/  FMUL.FTZ R114, R114, c[0x0][0x298] ;  /* 0x0000a60072727a20 */ /* 0x000fe20000410000 */
[--C-:B------:R-:W-:Y:S01]  /*6330*/  SHF.R.S32.HI R7, RZ, 0x1f, R0.reuse ;  /* 0x0000001fff077819 */ /* 0x100fe20000011400 */
[----:B------:R-:W-:Y:S01]  /*6340*/  FMUL.FTZ R115, R115, c[0x0][0x298] ;  /* 0x0000a60073737a20 */ /* 0x000fe20000410000 */
[----:B------:R-:W-:Y:S01]  /*6350*/  SHF.R.S32.HI R0, RZ, 0x5, R0 ;  /* 0x00000005ff007819 */ /* 0x000fe20000011400 */
[----:B------:R-:W-:Y:S01]  /*6360*/  FMUL.FTZ R116, R116, c[0x0][0x298] ;  /* 0x0000a60074747a20 */ /* 0x000fe20000410000 */
[----:B------:R-:W-:Y:S01]  /*6370*/  LOP3.LUT R9, R9, 0xfffffffc, RZ, 0xc0, !PT ;  /* 0xfffffffc09097812 */ /* 0x000fe200078ec0ff */
[----:B------:R-:W-:Y:S01]  /*6380*/  FMUL.FTZ R117, R117, c[0x0][0x298] ;  /* 0x0000a60075757a20 */ /* 0x000fe20000410000 */
[----:B------:R-:W-:Y:S01]  /*6390*/  LEA.HI R7, R7, R0, RZ, 0x2 ;  /* 0x0000000007077211 */ /* 0x000fe200078f10ff */
[----:B------:R-:W-:Y:S01]  /*63a0*/  FMUL.FTZ R118, R118, c[0x0][0x298] ;  /* 0x0000a60076767a20 */ /* 0x000fe20000410000 */
[----:B------:R-:W-:Y:S01]  /*63b0*/  F2FP.BF16.PACK_AB R38, R39, R38 ;  /* 0x000000262726723e */ /* 0x000fe200000010ff */
[----:B------:R-:W-:Y:S01]  /*63c0*/  IMAD.IADD R2, R234, 0x1, -R9 ;  /* 0x00000001ea027824 */ /* 0x000fe200078e0a09 */
[----:B------:R-:W-:Y:S01]  /*63d0*/  LOP3.LUT R7, R7, 0xfffffffc, RZ, 0xc0, !PT ;  /* 0xfffffffc07077812 */ /* 0x000fe200078ec0ff */
[----:B------:R-:W-:Y:S01]  /*63e0*/  FMUL.FTZ R119, R119, c[0x0][0x298] ;  /* 0x0000a60077777a20 */ /* 0x000fe20000410000 */
[----:B------:R-:W-:Y:S01]  /*63f0*/  F2FP.BF16.PACK_AB R30, R31, R30 ;  /* 0x0000001e1f1e723e */ /* 0x000fe200000010ff */
[----:B------:R-:W-:Y:S01]  /*6400*/  IMAD.SHL.U32 R2, R2, 0x80, RZ ;  /* 0x0000008002027824 */ /* 0x000fe200078e00ff */
[----:B------:R-:W-:Y:S01]  /*6410*/  F2FP.BF16.PACK_AB R32, R33, R32 ;  /* 0x000000202120723e */ /* 0x000fe200000010ff */
[----:B------:R-:W-:Y:S01]  /*6420*/  IMAD.IADD R0, R0, 0x1, -R7 ;  /* 0x0000000100007824 */ /* 0x000fe200078e0a07 */
[----:B------:R-:W-:Y:S01]  /*6430*/  F2FP.BF16.PACK_AB R24, R25, R24 ;  /* 0x000000181918723e */ /* 0x000fe200000010ff */
[----:B------:R-:W-:Y:S01]  /*6440*/  FMUL.FTZ R120, R120, c[0x0][0x298] ;  /* 0x0000a60078787a20 */ /* 0x000fe20000410000 */
[----:B------:R-:W-:Y:S01]  /*6450*/  LOP3.LUT R2, R2, 0x180, RZ, 0xc0, !PT ;  /* 0x0000018002027812 */ /* 0x000fe200078ec0ff */
[----:B------:R-:W-:Y:S01]  /*6460*/  IMAD.SHL.U32 R7, R0, 0x10, RZ ;  /* 0x0000001000077824 */ /* 0x000fe200078e00ff */
[----:B------:R-:W-:Y:S01]  /*6470*/  LEA.HI R5, R5, R234, RZ, 0x7 ;  /* 0x000000ea05057211 */ /* 0x000fe200078f38ff */
[----:B------:R-:W-:Y:S01]  /*6480*/  FMUL.FTZ R121, R121, c[0x0][0x298] ;  /* 0x0000a60079797a20 */ /* 0x000fe20000410000 */
[----:B------:R-:W-:Y:S01]  /*6490*/  F2FP.BF16.PACK_AB R36, R37, R36 ;  /* 0x000000242524723e */ /* 0x000fe200000010ff */
[----:B------:R-:W-:Y:S01]  /*64a0*/  FMUL.FTZ R122, R122, c[0x0][0x298] ;  /* 0x0000a6007a7a7a20 */ /* 0x000fe20000410000 */
[----:B------:R-:W-:Y:S01]  /*64b0*/  LOP3.LUT R0, R2, 0x30, R7, 0xf8, !PT ;  /* 0x0000003002007812 */ /* 0x000fe200078ef807 */
[----:B------:R-:W-:Y:S01]  /*64c0*/  FMUL.FTZ R123, R123, c[0x0][0x298] ;  /* 0x0000a6007b7b7a20 */ /* 0x000fe20000410000 */
[----:B------:R-:W-:Y:S01]  /*64d0*/  SHF.R.S32.HI R5, RZ, 0x7, R5 ;  /* 0x00000007ff057819 */ /* 0x000fe20000011405 */
[----:B------:R-:W-:Y:S01]  /*64e0*/  FMUL.FTZ R132, R132, c[0x0][0x298] ;  /* 0x0000a60084847a20 */ /* 0x000fe20000410000 */
[C---:B------:R-:W-:Y:S01]  /*64f0*/  IADD3 R39, R0.reuse, 0x8, RZ ;  /* 0x0000000800277810 */ /* 0x040fe20007ffe0ff */
[----:B------:R-:W-:Y:S01]  /*6500*/  FMUL.FTZ R133, R133, c[0x0][0x298] ;  /* 0x0000a60085857a20 */ /* 0x000fe20000410000 */
[----:B------:R-:W-:Y:S01]  /*6510*/  IADD3 R6, R0, 0x1448, RZ ;  /* 0x0000144800067810 */ /* 0x000fe20007ffe0ff */
[----:B------:R-:W-:Y:S01]  /*6520*/  IMAD R232, R5, 0x200, R232 ;  /* 0x0000020005e87824 */ /* 0x000fe200078e02e8 */
[----:B------:R-:W-:Y:S01]  /*6530*/  LOP3.LUT R4, R39, 0x180, RZ, 0xc0, !PT ;  /* 0x0000018027047812 */ /* 0x000fe200078ec0ff */
[----:B------:R-:W-:Y:S01]  /*6540*/  FMUL.FTZ R134, R134, c[0x0][0x298] ;  /* 0x0000a60086867a20 */ /* 0x000fe20000410000 */
[----:B------:R-:W-:Y:S01]  /*6550*/  LOP3.LUT R33, R6, 0x1c0, RZ, 0xc0, !PT ;  /* 0x000001c006217812 */ /* 0x000fe200078ec0ff */
[----:B------:R-:W-:Y:S01]  /*6560*/  FMUL.FTZ R135, R135, c[0x0][0x298] ;  /* 0x0000a60087877a20 */ /* 0x000fe20000410000 */
[----:B------:R-:W-:Y:S01]  /*6570*/  SHF.R.U32.HI R4, RZ, 0x3, R4 ;  /* 0x00000003ff047819 */ /* 0x000fe20000011604 */
[----:B------:R-:W-:Y:S01]  /*6580*/  FMUL.FTZ R128, R128, c[0x0][0x298] ;  /* 0x0000a60080807a20 */ /* 0x000fe20000410000 */
[----:B------:R-:W-:Y:S01]  /*6590*/  SHF.R.U32.HI R33, RZ, 0x3, R33 ;  /* 0x00000003ff217819 */ /* 0x000fe20000011621 */
[----:B------:R-:W-:Y:S01]  /*65a0*/  FMUL.FTZ R129, R129, c[0x0][0x298] ;  /* 0x0000a60081817a20 */ /* 0x000fe20000410000 */
[----:B------:R-:W-:Y:S01]  /*65b0*/  LOP3.LUT R39, R4, R39, RZ, 0x3c, !PT ;  /* 0x0000002704277212 */ /* 0x000fe200078e3cff */
[----:B------:R-:W-:Y:S01]  /*65c0*/  FMUL.FTZ R130, R130, c[0x0][0x298] ;  /* 0x0000a60082827a20 */ /* 0x000fe20000410000 */
[----:B------:R-:W-:Y:S01]  /*65d0*/  IADD3 R4, R0, 0x2808, RZ ;  /* 0x0000280800047810 */ /* 0x000fe20007ffe0ff */
[----:B------:R-:W-:Y:S01]  /*65e0*/  FMUL.FTZ R131, R131, c[0x0][0x298] ;  /* 0x0000a60083837a20 */ /* 0x000fe20000410000 */
[----:B------:R-:W-:Y:S01]  /*65f0*/  LOP3.LUT R33, R33, R6, RZ, 0x3c, !PT ;  /* 0x0000000621217212 */ /* 0x000fe200078e3cff */
[----:B------:R-:W-:Y:S01]  /*6600*/  IMAD.IADD R39, R232, 0x1, R39 ;  /* 0x00000001e8277824 */ /* 0x000fe200078e0227 */
[----:B------:R-:W-:Y:S01]  /*6610*/  LOP3.LUT R31, R4, 0x180, RZ, 0xc0, !PT ;  /* 0x00000180041f7812 */ /* 0x000fe200078ec0ff */
[----:B------:R-:W-:Y:S01]  /*6620*/  FMUL.FTZ R124, R124, c[0x0][0x298] ;  /* 0x0000a6007c7c7a20 */ /* 0x000fe20000410000 */
[----:B------:R-:W-:Y:S01]  /*6630*/  IADD3 R6, R0, 0x448, RZ ;  /* 0x0000044800067810 */ /* 0x000fe20007ffe0ff */
[----:B------:R-:W-:Y:S01]  /*6640*/  IMAD.SHL.U32 R39, R39, 0x2, RZ ;  /* 0x0000000227277824 */ /* 0x000fe200078e00ff */
[----:B------:R-:W-:Y:S01]  /*6650*/  SHF.R.U32.HI R31, RZ, 0x3, R31 ;  /* 0x00000003ff1f7819 */ /* 0x000fe2000001161f */
[----:B------:R-:W-:Y:S01]  /*6660*/  IMAD.IADD R33, R232, 0x1, R33 ;  /* 0x00000001e8217824 */ /* 0x000fe200078e0221 */
[----:B------:R-:W-:Y:S01]  /*6670*/  LOP3.LUT R25, R6, 0x1c0, RZ, 0xc0, !PT ;  /* 0x000001c006197812 */ /* 0x000fe200078ec0ff */
[----:B------:R-:W-:Y:S01]  /*6680*/  FMUL.FTZ R125, R125, c[0x0][0x298] ;  /* 0x0000a6007d7d7a20 */ /* 0x000fe20000410000 */
[----:B------:R-:W-:Y:S01]  /*6690*/  LOP3.LUT R31, R31, R4, RZ, 0x3c, !PT ;  /* 0x000000041f1f7212 */ /* 0x000fe200078e3cff */
[----:B------:R-:W-:Y:S01]  /*66a0*/  IMAD.SHL.U32 R33, R33, 0x2, RZ ;  /* 0x0000000221217824 */ /* 0x000fe200078e00ff */
[----:B------:R-:W-:Y:S01]  /*66b0*/  IADD3 R4, R0, 0x1808, RZ ;  /* 0x0000180800047810 */ /* 0x000fe20007ffe0ff */
[----:B------:R-:W-:Y:S01]  /*66c0*/  FMUL.FTZ R126, R126, c[0x0][0x298] ;  /* 0x0000a6007e7e7a20 */ /* 0x000fe20000410000 */
[----:B------:R-:W-:Y:S01]  /*66d0*/  SHF.R.U32.HI R25, RZ, 0x3, R25 ;  /* 0x00000003ff197819 */ /* 0x000fe20000011619 */
[----:B------:R-:W-:Y:S01]  /*66e0*/  IMAD.IADD R31, R232, 0x1, R31 ;  /* 0x00000001e81f7824 */ /* 0x000fe200078e021f */
[----:B------:R-:W-:Y:S01]  /*66f0*/  LOP3.LUT R23, R4, 0x180, RZ, 0xc0, !PT ;  /* 0x0000018004177812 */ /* 0x000fe200078ec0ff */
[----:B------:R-:W-:Y:S01]  /*6700*/  FMUL.FTZ R127, R127, c[0x0][0x298] ;  /* 0x0000a6007f7f7a20 */ /* 0x000fe20000410000 */
[----:B------:R-:W-:Y:S01]  /*6710*/  LOP3.LUT R25, R25, R6, RZ, 0x3c, !PT ;  /* 0x0000000619197212 */ /* 0x000fe200078e3cff */
[----:B------:R-:W-:Y:S01]  /*6720*/  IMAD.SHL.U32 R31, R31, 0x2, RZ ;  /* 0x000000021f1f7824 */ /* 0x000fe200078e00ff */
[----:B------:R-:W-:Y:S01]  /*6730*/  SHF.R.U32.HI R23, RZ, 0x3, R23 ;  /* 0x00000003ff177819 */ /* 0x000fe20000011617 */
[----:B------:R-:W-:Y:S01]  /*6740*/  FMUL.FTZ R136, R136, c[0x0][0x298] ;  /* 0x0000a60088887a20 */ /* 0x000fe20000410000 */
[----:B------:R-:W-:Y:S01]  /*6750*/  IADD3 R6, R0, 0x2c08, RZ ;  /* 0x00002c0800067810 */ /* 0x000fe20007ffe0ff */
[----:B------:R-:W-:Y:S01]  /*6760*/  IMAD.IADD R25, R232, 0x1, R25 ;  /* 0x00000001e8197824 */ /* 0x000fe200078e0219 */
[----:B------:R-:W-:Y:S01]  /*6770*/  LOP3.LUT R23, R23, R4, RZ, 0x3c, !PT ;  /* 0x0000000417177212 */ /* 0x000fe200078e3cff */
[----:B------:R-:W-:Y:S01]  /*6780*/  FMUL.FTZ R137, R137, c[0x0][0x298] ;  /* 0x0000a60089897a20 */ /* 0x000fe20000410000 */
[C---:B------:R-:W-:Y:S01]  /*6790*/  IADD3 R4, R0.reuse, 0x808, RZ ;  /* 0x0000080800047810 */ /* 0x040fe20007ffe0ff */
[----:B------:R-:W-:Y:S01]  /*67a0*/  IMAD.SHL.U32 R25, R25, 0x2, RZ ;  /* 0x0000000219197824 */ /* 0x000fe200078e00ff */
[----:B------:R-:W-:Y:S01]  /*67b0*/  IADD3 R7, R0, 0x1848, RZ ;  /* 0x0000184800077810 */ /* 0x000fe20007ffe0ff */
[----:B------:R-:W-:Y:S01]  /*67c0*/  IMAD.IADD R23, R232, 0x1, R23 ;  /* 0x00000001e8177824 */ /* 0x000fe200078e0217 */
[----:B------:R-:W-:Y:S01]  /*67d0*/  LOP3.LUT R21, R6, 0x180, RZ, 0xc0, !PT ;  /* 0x0000018006157812 */ /* 0x000fe200078ec0ff */
[----:B------:R-:W-:Y:S01]  /*67e0*/  FMUL.FTZ R138, R138, c[0x0][0x298] ;  /* 0x0000a6008a8a7a20 */ /* 0x000fe20000410000 */
[----:B------:R-:W-:Y:S01]  /*67f0*/  LOP3.LUT R19, R4, 0x180, RZ, 0xc0, !PT ;  /* 0x0000018004137812 */ /* 0x000fe200078ec0ff */
[----:B------:R-:W-:Y:S01]  /*6800*/  IMAD.SHL.U32 R23, R23, 0x2, RZ ;  /* 0x0000000217177824 */ /* 0x000fe200078e00ff */
[----:B------:R-:W-:Y:S01]  /*6810*/  LOP3.LUT R22, R7, 0x1c0, RZ, 0xc0, !PT ;  /* 0x000001c007167812 */ /* 0x000fe200078ec0ff */
[----:B------:R-:W-:Y:S01]  /*6820*/  FMUL.FTZ R139, R139, c[0x0][0x298] ;  /* 0x0000a6008b8b7a20 */ /* 0x000fe20000410000 */
[----:B------:R-:W-:Y:S01]  /*6830*/  SHF.R.U32.HI R21, RZ, 0x3, R21 ;  /* 0x00000003ff157819 */ /* 0x000fe20000011615 */
[----:B------:R-:W-:Y:S01]  /*6840*/  FMUL.FTZ R140, R140, c[0x0][0x298] ;  /* 0x0000a6008c8c7a20 */ /* 0x000fe20000410000 */
[----:B------:R-:W-:Y:S01]  /*6850*/  SHF.R.U32.HI R19, RZ, 0x3, R19 ;  /* 0x00000003ff137819 */ /* 0x000fe20000011613 */
[----:B------:R-:W-:Y:S01]  /*6860*/  FMUL.FTZ R141, R141, c[0x0][0x298] ;  /* 0x0000a6008d8d7a20 */ /* 0x000fe20000410000 */
[----:B------:R-:W-:Y:S01]  /*6870*/  SHF.R.U32.HI R22, RZ, 0x3, R22 ;  /* 0x00000003ff167819 */ /* 0x000fe20000011616 */
[----:B------:R-:W-:Y:S01]  /*6880*/  FMUL.FTZ R142, R142, c[0x0][0x298] ;  /* 0x0000a6008e8e7a20 */ /* 0x000fe20000410000 */
[----:B------:R-:W-:Y:S01]  /*6890*/  LOP3.LUT R21, R21, R6, RZ, 0x3c, !PT ;  /* 0x0000000615157212 */ /* 0x000fe200078e3cff */
[----:B------:R-:W-:Y:S01]  /*68a0*/  FMUL.FTZ R143, R143, c[0x0][0x298] ;  /* 0x0000a6008f8f7a20 */ /* 0x000fe20000410000 */
[----:B------:R-:W-:Y:S01]  /*68b0*/  LOP3.LUT R19, R19, R4, RZ, 0x3c, !PT ;  /* 0x0000000413137212 */ /* 0x000fe200078e3cff */
[----:B------:R-:W-:Y:S01]  /*68c0*/  FMUL.FTZ R144, R144, c[0x0][0x298] ;  /* 0x0000a60090907a20 */ /* 0x000fe20000410000 */
[----:B------:R-:W-:Y:S01]  /*68d0*/  IADD3 R6, R0, 0x1c08, RZ ;  /* 0x00001c0800067810 */ /* 0x000fe20007ffe0ff */
[----:B------:R-:W-:Y:S01]  /*68e0*/  IMAD.IADD R21, R232, 0x1, R21 ;  /* 0x00000001e8157824 */ /* 0x000fe200078e0215 */
[----:B------:R-:W-:Y:S01]  /*68f0*/  IADD3 R4, R0, 0x3008, RZ ;  /* 0x0000300800047810 */ /* 0x000fe20007ffe0ff */
[----:B------:R-:W-:Y:S01]  /*6900*/  IMAD.IADD R19, R232, 0x1, R19 ;  /* 0x00000001e8137824 */ /* 0x000fe200078e0213 */
[----:B------:R-:W-:Y:S01]  /*6910*/  LOP3.LUT R22, R22, R7, RZ, 0x3c, !PT ;  /* 0x0000000716167212 */ /* 0x000fe200078e3cff */
[----:B------:R-:W-:Y:S01]  /*6920*/  IMAD.SHL.U32 R21, R21, 0x2, RZ ;  /* 0x0000000215157824 */ /* 0x000fe200078e00ff */
[----:B------:R-:W-:Y:S01]  /*6930*/  IADD3 R7, R0, 0x848, RZ ;  /* 0x0000084800077810 */ /* 0x000fe20007ffe0ff */
[----:B------:R-:W-:Y:S01]  /*6940*/  IMAD.SHL.U32 R19, R19, 0x2, RZ ;  /* 0x0000000213137824 */ /* 0x000fe200078e00ff */
[----:B------:R-:W-:Y:S01]  /*6950*/  LOP3.LUT R17, R6, 0x180, RZ, 0xc0, !PT ;  /* 0x0000018006117812 */ /* 0x000fe200078ec0ff */
[----:B------:R-:W-:Y:S01]  /*6960*/  IMAD.IADD R22, R232, 0x1, R22 ;  /* 0x00000001e8167824 */ /* 0x000fe200078e0216 */
[----:B------:R-:W-:Y:S01]  /*6970*/  LOP3.LUT R15, R4, 0x180, RZ, 0xc0, !PT ;  /* 0x00000180040f7812 */ /* 0x000fe200078ec0ff */
[----:B------:R-:W-:Y:S01]  /*6980*/  FMUL.FTZ R145, R145, c[0x0][0x298] ;  /* 0x0000a60091917a20 */ /* 0x000fe20000410000 */
[----:B------:R-:W-:Y:S01]  /*6990*/  IADD3 R5, R0, 0x2c48, RZ ;  /* 0x00002c4800057810 */ /* 0x000fe20007ffe0ff */
[----:B------:R-:W-:Y:S01]  /*69a0*/  IMAD.SHL.U32 R103, R22, 0x2, RZ ;  /* 0x0000000216677824 */ /* 0x000fe200078e00ff */
[----:B------:R-:W-:Y:S01]  /*69b0*/  IADD3 R37, R0, 0x48, RZ ;  /* 0x0000004800257810 */ /* 0x000fe20007ffe0ff */
[----:B------:R-:W-:Y:S01]  /*69c0*/  FMUL.FTZ R146, R146, c[0x0][0x298] ;  /* 0x0000a60092927a20 */ /* 0x000fe20000410000 */
[----:B------:R-:W-:Y:S01]  /*69d0*/  LOP3.LUT R18, R7, 0x1c0, RZ, 0xc0, !PT ;  /* 0x000001c007127812 */ /* 0x000fe200078ec0ff */
[----:B------:R-:W-:Y:S01]  /*69e0*/  FMUL.FTZ R147, R147, c[0x0][0x298] ;  /* 0x0000a60093937a20 */ /* 0x000fe20000410000 */
[----:B------:R-:W-:Y:S01]  /*69f0*/  SHF.R.U32.HI R17, RZ, 0x3, R17 ;  /* 0x00000003ff117819 */ /* 0x000fe20000011611 */
[----:B------:R-:W-:Y:S01]  /*6a00*/  FMUL.FTZ R156, R156, c[0x0][0x298] ;  /* 0x0000a6009c9c7a20 */ /* 0x000fe20000410000 */
[----:B------:R-:W-:Y:S01]  /*6a10*/  SHF.R.U32.HI R15, RZ, 0x3, R15 ;  /* 0x00000003ff0f7819 */ /* 0x000fe2000001160f */
[----:B------:R-:W-:Y:S01]  /*6a20*/  FMUL.FTZ R157, R157, c[0x0][0x298] ;  /* 0x0000a6009d9d7a20 */ /* 0x000fe20000410000 */
[----:B------:R-:W-:Y:S01]  /*6a30*/  LOP3.LUT R20, R5, 0x1c0, RZ, 0xc0, !PT ;  /* 0x000001c005147812 */ /* 0x000fe200078ec0ff */
[----:B------:R-:W-:Y:S01]  /*6a40*/  FMUL.FTZ R158, R158, c[0x0][0x298] ;  /* 0x0000a6009e9e7a20 */ /* 0x000fe20000410000 */
[----:B------:R-:W-:Y:S01]  /*6a50*/  LOP3.LUT R10, R37, 0x1c0, RZ, 0xc0, !PT ;  /* 0x000001c0250a7812 */ /* 0x000fe200078ec0ff */
        /* <DEDUP_REMOVED lines=11> */
[----:B------:R-:W-:Y:S01]  /*6b10*/  SHF.R.U32.HI R20, RZ, 0x3, R20 ;  /* 0x00000003ff147819 */ /* 0x000fe20000011614 */
[----:B------:R-:W-:Y:S01]  /*6b20*/  IMAD.SHL.U32 R17, R17, 0x2, RZ ;  /* 0x0000000211117824 */ /* 0x000fe200078e00ff */
[----:B------:R-:W-:Y:S01]  /*6b30*/  SHF.R.U32.HI R10, RZ, 0x3, R10 ;  /* 0x00000003ff0a7819 */ /* 0x000fe2000001160a */
[----:B------:R-:W-:Y:S01]  /*6b40*/  IMAD.SHL.U32 R15, R15, 0x2, RZ ;  /* 0x000000020f0f7824 */ /* 0x000fe200078e00ff */
[----:B------:R-:W-:Y:S01]  /*6b50*/  LOP3.LUT R18, R18, R7, RZ, 0x3c, !PT ;  /* 0x0000000712127212 */ /* 0x000fe200078e3cff */
[----:B------:R-:W-:Y:S01]  /*6b60*/  FMUL.FTZ R155, R155, c[0x0][0x298] ;  /* 0x0000a6009b9b7a20 */ /* 0x000fe20000410000 */
[----:B------:R-:W-:Y:S01]  /*6b70*/  IADD3 R7, R0, 0x3048, RZ ;  /* 0x0000304800077810 */ /* 0x000fe20007ffe0ff */
[----:B------:R-:W-:Y:S01]  /*6b80*/  FMUL.FTZ R148, R148, c[0x0][0x298] ;  /* 0x0000a60094947a20 */ /* 0x000fe20000410000 */
[----:B------:R-:W-:Y:S01]  /*6b90*/  LOP3.LUT R13, R6, 0x180, RZ, 0xc0, !PT ;  /* 0x00000180060d7812 */ /* 0x000fe200078ec0ff */
[----:B------:R-:W-:Y:S01]  /*6ba0*/  IMAD.IADD R18, R232, 0x1, R18 ;  /* 0x00000001e8127824 */ /* 0x000fe200078e0212 */
[----:B------:R-:W-:Y:S01]  /*6bb0*/  LOP3.LUT R11, R4, 0x180, RZ, 0xc0, !PT ;  /* 0x00000180040b7812 */ /* 0x000fe200078ec0ff */
[----:B------:R-:W-:Y:S01]  /*6bc0*/  FMUL.FTZ R149, R149, c[0x0][0x298] ;  /* 0x0000a60095957a20 */ /* 0x000fe20000410000 */
[----:B------:R-:W-:Y:S01]  /*6bd0*/  LOP3.LUT R20, R20, R5, RZ, 0x3c, !PT ;  /* 0x0000000514147212 */ /* 0x000fe200078e3cff */
[----:B------:R-:W-:Y:S01]  /*6be0*/  IMAD.SHL.U32 R18, R18, 0x2, RZ ;  /* 0x0000000212127824 */ /* 0x000fe200078e00ff */
[----:B------:R-:W-:Y:S01]  /*6bf0*/  IADD3 R5, R0, 0x1c48, RZ ;  /* 0x00001c4800057810 */ /* 0x000fe20007ffe0ff */
[----:B------:R-:W-:Y:S01]  /*6c00*/  FMUL.FTZ R150, R150, c[0x0][0x298] ;  /* 0x0000a60096967a20 */ /* 0x000fe20000410000 */
[----:B------:R-:W-:Y:S01]  /*6c10*/  LOP3.LUT R37, R10, R37, RZ, 0x3c, !PT ;  /* 0x000000250a257212 */ /* 0x000fe200078e3cff */
[----:B------:R-:W-:Y:S01]  /*6c20*/  IMAD.IADD R20, R232, 0x1, R20 ;  /* 0x00000001e8147824 */ /* 0x000fe200078e0214 */
[----:B------:R-:W-:Y:S01]  /*6c30*/  IADD3 R10, R0, 0x2848, RZ ;  /* 0x00002848000a7810 */ /* 0x000fe20007ffe0ff */
[----:B------:R-:W-:Y:S01]  /*6c40*/  FMUL.FTZ R151, R151, c[0x0][0x298] ;  /* 0x0000a60097977a20 */ /* 0x000fe20000410000 */
[----:B------:R-:W-:Y:S01]  /*6c50*/  LOP3.LUT R14, R7, 0x1c0, RZ, 0xc0, !PT ;  /* 0x000001c0070e7812 */ /* 0x000fe200078ec0ff */
[----:B------:R-:W-:Y:S01]  /*6c60*/  IMAD.IADD R37, R232, 0x1, R37 ;  /* 0x00000001e8257824 */ /* 0x000fe200078e0225 */
[----:B------:R-:W-:Y:S01]  /*6c70*/  SHF.R.U32.HI R13, RZ, 0x3, R13 ;  /* 0x00000003ff0d7819 */ /* 0x000fe2000001160d */
[----:B------:R-:W-:Y:S01]  /*6c80*/  IMAD.SHL.U32 R20, R20, 0x2, RZ ;  /* 0x0000000214147824 */ /* 0x000fe200078e00ff */
[----:B------:R-:W-:Y:S01]  /*6c90*/  SHF.R.U32.HI R11, RZ, 0x3, R11 ;  /* 0x00000003ff0b7819 */ /* 0x000fe2000001160b */
[----:B------:R-:W-:Y:S01]  /*6ca0*/  IMAD.SHL.U32 R37, R37, 0x2, RZ ;  /* 0x0000000225257824 */ /* 0x000fe200078e00ff */
[----:B------:R-:W-:Y:S01]  /*6cb0*/  IADD3 R8, R0, 0x1408, RZ ;  /* 0x0000140800087810 */ /* 0x000fe20007ffe0ff */
[----:B------:R-:W-:Y:S01]  /*6cc0*/  FMUL.FTZ R160, R160, c[0x0][0x298] ;  /* 0x0000a600a0a07a20 */ /* 0x000fe20000410000 */
[----:B------:R-:W-:Y:S01]  /*6cd0*/  LOP3.LUT R16, R5, 0x1c0, RZ, 0xc0, !PT ;  /* 0x000001c005107812 */ /* 0x000fe200078ec0ff */
[----:B------:R-:W-:Y:S01]  /*6ce0*/  FMUL.FTZ R161, R161, c[0x0][0x298] ;  /* 0x0000a600a1a17a20 */ /* 0x000fe20000410000 */
[----:B------:R-:W-:Y:S01]  /*6cf0*/  F2FP.BF16.PACK_AB R28, R29, R28 ;  /* 0x0000001c1d1c723e */ /* 0x000fe200000010ff */
        /* <DEDUP_REMOVED lines=9> */
[----:B------:R-:W-:Y:S01]  /*6d90*/  F2FP.BF16.PACK_AB R34, R35, R34 ;  /* 0x000000222322723e */ /* 0x000fe200000010ff */
[----:B------:R-:W-:Y:S01]  /*6da0*/  IMAD.IADD R13, R232, 0x1, R13 ;  /* 0x00000001e80d7824 */ /* 0x000fe200078e020d */
[----:B------:R-:W-:Y:S01]  /*6db0*/  IADD3 R6, R0, 0x3408, RZ ;  /* 0x0000340800067810 */ /* 0x000fe20007ffe0ff */
[----:B------:R-:W-:Y:S01]  /*6dc0*/  IMAD.IADD R11, R232, 0x1, R11 ;  /* 0x00000001e80b7824 */ /* 0x000fe200078e020b */
[----:B------:R-:W-:Y:S01]  /*6dd0*/  IADD3 R4, R0, 0x1008, RZ ;  /* 0x0000100800047810 */ /* 0x000fe20007ffe0ff */
[----:B------:R-:W-:Y:S01]  /*6de0*/  IMAD.SHL.U32 R13, R13, 0x2, RZ ;  /* 0x000000020d0d7824 */ /* 0x000fe200078e00ff */
[----:B------:R-:W-:Y:S01]  /*6df0*/  LOP3.LUT R35, R8, 0x180, RZ, 0xc0, !PT ;  /* 0x0000018008237812 */ /* 0x000fe200078ec0ff */
[----:B------:R-:W-:Y:S01]  /*6e00*/  IMAD.SHL.U32 R11, R11, 0x2, RZ ;  /* 0x000000020b0b7824 */ /* 0x000fe200078e00ff */
[----:B------:R-:W-:Y:S01]  /*6e10*/  SHF.R.U32.HI R16, RZ, 0x3, R16 ;  /* 0x00000003ff107819 */ /* 0x000fe20000011610 */
[----:B------:R-:W-:Y:S01]  /*6e20*/  FMUL.FTZ R167, R167, c[0x0][0x298] ;  /* 0x0000a600a7a77a20 */ /* 0x000fe20000410000 */
[----:B------:R-:W-:Y:S01]  /*6e30*/  F2FP.BF16.PACK_AB R40, R41, R40 ;  /* 0x000000282928723e */ /* 0x000fe200000010ff */
[----:B------:R-:W-:Y:S01]  /*6e40*/  FMUL.FTZ R168, R168, c[0x0][0x298] ;  /* 0x0000a600a8a87a20 */ /* 0x000fe20000410000 */
[----:B------:R-:W-:Y:S01]  /*6e50*/  SHF.R.U32.HI R29, RZ, 0x3, R29 ;  /* 0x00000003ff1d7819 */ /* 0x000fe2000001161d */
[----:B------:R-:W-:Y:S01]  /*6e60*/  FMUL.FTZ R169, R169, c[0x0][0x298] ;  /* 0x0000a600a9a97a20 */ /* 0x000fe20000410000 */
[----:B------:R-:W-:Y:S01]  /*6e70*/  LOP3.LUT R14, R14, R7, RZ, 0x3c, !PT ;  /* 0x000000070e0e7212 */ /* 0x000fe200078e3cff */
[----:B------:R-:W-:Y:S01]  /*6e80*/  FMUL.FTZ R170, R170, c[0x0][0x298] ;  /* 0x0000a600aaaa7a20 */ /* 0x000fe20000410000 */
[----:B------:R-:W-:Y:S01]  /*6e90*/  IADD3 R41, R0, 0x2048, RZ ;  /* 0x0000204800297810 */ /* 0x000fe20007ffe0ff */
[----:B------:R-:W-:Y:S01]  /*6ea0*/  FMUL.FTZ R171, R171, c[0x0][0x298] ;  /* 0x0000a600abab7a20 */ /* 0x000fe20000410000 */
[----:B------:R-:W-:Y:S01]  /*6eb0*/  LOP3.LUT R9, R6, 0x180, RZ, 0xc0, !PT ;  /* 0x0000018006097812 */ /* 0x000fe200078ec0ff */
[----:B------:R-:W-:Y:S01]  /*6ec0*/  IMAD.IADD R14, R232, 0x1, R14 ;  /* 0x00000001e80e7824 */ /* 0x000fe200078e020e */
[----:B------:R-:W-:Y:S01]  /*6ed0*/  LOP3.LUT R7, R4, 0x180, RZ, 0xc0, !PT ;  /* 0x0000018004077812 */ /* 0x000fe200078ec0ff */
[----:B------:R-:W1:Y:S01]  /*6ee0*/  S2UR UR9, SR_CTAID.X ;  /* 0x00000000000979c3 */ /* 0x000e620000002500 */
[----:B------:R-:W-:Y:S01]  /*6ef0*/  SHF.R.U32.HI R35, RZ, 0x3, R35 ;  /* 0x00000003ff237819 */ /* 0x000fe20000011623 */
[----:B------:R-:W-:Y:S01]  /*6f00*/  IMAD.SHL.U32 R14, R14, 0x2, RZ ;  /* 0x000000020e0e7824 */ /* 0x000fe200078e00ff */
[----:B------:R-:W-:Y:S01]  /*6f10*/  LOP3.LUT R16, R16, R5, RZ, 0x3c, !PT ;  /* 0x0000000510107212 */ /* 0x000fe200078e3cff */
[----:B------:R-:W-:Y:S01]  /*6f20*/  UMOV UR8, 0xffffffb0 ;  /* 0xffffffb000087882 */ /* 0x000fe20000000000 */
[----:B------:R-:W-:Y:S01]  /*6f30*/  IADD3 R5, R0, 0xc48, RZ ;  /* 0x00000c4800057810 */ /* 0x000fe20007ffe0ff */
[----:B------:R-:W-:Y:S01]  /*6f40*/  ULDC UR7, c[0x0][0x2f0] ;  /* 0x0000bc0000077ab9 */ /* 0x000fe20000000800 */
[----:B------:R-:W-:Y:S01]  /*6f50*/  LOP3.LUT R29, R29, R10, RZ, 0x3c, !PT ;  /* 0x0000000a1d1d7212 */ /* 0x000fe200078e3cff */
[C---:B------:R-:W-:Y:S01]  /*6f60*/  IMAD.IADD R16, R232.reuse, 0x1, R16 ;  /* 0x00000001e8107824 */ /* 0x040fe200078e0210 */
[----:B------:R-:W-:Y:S01]  /*6f70*/  F2FP.BF16.PACK_AB R44, R45, R44 ;  /* 0x0000002c2d2c723e */ /* 0x000fe200000010ff */
[----:B------:R-:W-:Y:S01]  /*6f80*/  USHF.R.S32.HI UR6, URZ, 0x1f, UR20 ;  /* 0x0000001f3f067899 */ /* 0x000fe20008011414 */
[----:B------:R-:W-:Y:S01]  /*6f90*/  F2FP.BF16.PACK_AB R42, R43, R42 ;  /* 0x0000002a2b2a723e */ /* 0x000fe200000010ff */
[----:B------:R-:W-:Y:S01]  /*6fa0*/  IMAD.IADD R29, R232, 0x1, R29 ;  /* 0x00000001e81d7824 */ /* 0x000fe200078e021d */
[----:B------:R-:W-:Y:S01]  /*6fb0*/  LOP3.LUT R10, R41, 0x1c0, RZ, 0xc0, !PT ;  /* 0x000001c0290a7812 */ /* 0x000fe200078ec0ff */
[----:B------:R-:W-:Y:S01]  /*6fc0*/  IMAD.SHL.U32 R16, R16, 0x2, RZ ;  /* 0x0000000210107824 */ /* 0x000fe200078e00ff */
[----:B------:R-:W-:Y:S01]  /*6fd0*/  SHF.R.U32.HI R9, RZ, 0x3, R9 ;  /* 0x00000003ff097819 */ /* 0x000fe20000011609 */
[----:B------:R-:W-:Y:S01]  /*6fe0*/  IMAD.SHL.U32 R29, R29, 0x2, RZ ;  /* 0x000000021d1d7824 */ /* 0x000fe200078e00ff */
[----:B------:R-:W-:Y:S01]  /*6ff0*/  SHF.R.U32.HI R7, RZ, 0x3, R7 ;  /* 0x00000003ff077819 */ /* 0x000fe20000011607 */
[----:B------:R-:W-:Y:S01]  /*7000*/  ULDC.64 UR4, c[0x0][0x340] ;  /* 0x0000d00000047ab9 */ /* 0x000fe20000000a00 */
[----:B------:R-:W-:Y:S01]  /*7010*/  LOP3.LUT R35, R35, R8, RZ, 0x3c, !PT ;  /* 0x0000000823237212 */ /* 0x000fe200078e3cff */
[----:B------:R-:W-:Y:S01]  /*7020*/  UIMAD UR4, UR6, UR4, URZ ;  /* 0x00000004060472a4 */ /* 0x000fe2000f8e023f */
[C---:B------:R-:W-:Y:S01]  /*7030*/  IADD3 R45, R0.reuse, 0x1048, RZ ;  /* 0x00001048002d7810 */ /* 0x040fe20007ffe0ff */
[----:B------:R-:W-:Y:S01]  /*7040*/  BSSY B0, `(.L_x_660) ;  /* 0x0000230000007945 */ /* 0x000fe20003800000 */
[----:B------:R-:W-:Y:S01]  /*7050*/  IADD3 R43, R0, 0x2448, RZ ;  /* 0x00002448002b7810 */ /* 0x000fe20007ffe0ff */
[----:B------:R-:W-:Y:S01]  /*7060*/  IMAD.IADD R35, R232, 0x1, R35 ;  /* 0x00000001e8237824 */ /* 0x000fe200078e0223 */
[----:B------:R-:W-:Y:S01]  /*7070*/  IADD3 R8, R0, 0x408, RZ ;  /* 0x0000040800087810 */ /* 0x000fe20007ffe0ff */
[----:B-1----:R-:W-:Y:S01]  /*7080*/  UIMAD UR7, UR9, UR8, UR7 ;  /* 0x00000008090772a4 */ /* 0x002fe2000f8e0207 */
[----:B------:R-:W-:Y:S01]  /*7090*/  LOP3.LUT R12, R5, 0x1c0, RZ, 0xc0, !PT ;  /* 0x000001c0050c7812 */ /* 0x000fe200078ec0ff */
[----:B------:R-:W-:Y:S01]  /*70a0*/  IMAD.SHL.U32 R35, R35, 0x2, RZ ;  /* 0x0000000223237824 */ /* 0x000fe200078e00ff */
[----:B------:R-:W-:Y:S01]  /*70b0*/  SHF.R.U32.HI R10, RZ, 0x3, R10 ;  /* 0x00000003ff0a7819 */ /* 0x000fe2000001160a */
[----:B------:R-:W-:Y:S01]  /*70c0*/  UISETP.LT.AND UP0, UPT, UR7, 0x50, UPT ;  /* 0x000000500700788c */ /* 0x000fe2000bf01270 */
[----:B------:R-:W-:Y:S01]  /*70d0*/  LOP3.LUT R9, R9, R6, RZ, 0x3c, !PT ;  /* 0x0000000609097212 */ /* 0x000fe200078e3cff */
[----:B------:R-:W-:Y:S01]  /*70e0*/  UIMAD UR4, UR20, UR5, UR4 ;  /* 0x00000005140472a4 */ /* 0x000fe2000f8e0204 */
[----:B------:R-:W-:Y:S01]  /*70f0*/  LOP3.LUT R7, R7, R4, RZ, 0x3c, !PT ;  /* 0x0000000407077212 */ /* 0x000fe200078e3cff */
[----:B------:R-:W-:Y:S01]  /*7100*/  USEL UR7, UR7, 0x50, UP0 ;  /* 0x0000005007077887 */ /* 0x000fe20008000000 */
[----:B------:R-:W-:Y:S01]  /*7110*/  F2FP.BF16.PACK_AB R26, R27, R26 ;  /* 0x0000001a1b1a723e */ /* 0x000fe200000010ff */
[C---:B------:R-:W-:Y:S01]  /*7120*/  IMAD.IADD R9, R232.reuse, 0x1, R9 ;  /* 0x00000001e8097824 */ /* 0x040fe200078e0209 */
[----:B------:R-:W-:Y:S01]  /*7130*/  LOP3.LUT R6, R45, 0x1c0, RZ, 0xc0, !PT ;  /* 0x000001c02d067812 */ /* 0x000fe200078ec0ff */
[----:B------:R-:W-:Y:S01]  /*7140*/  IMAD.IADD R7, R232, 0x1, R7 ;  /* 0x00000001e8077824 */ /* 0x000fe200078e0207 */
[----:B------:R-:W-:Y:S01]  /*7150*/  IADD3 R84, R0, 0x3848, RZ ;  /* 0x0000384800547810 */ /* 0x000fe20007ffe0ff */
[----:B------:R-:W-:Y:S01]  /*7160*/  IMAD.SHL.U32 R9, R9, 0x2, RZ ;  /* 0x0000000209097824 */ /* 0x000fe200078e00ff */
[----:B------:R-:W-:Y:S01]  /*7170*/  LOP3.LUT R4, R43, 0x1c0, RZ, 0xc0, !PT ;  /* 0x000001c02b047812 */ /* 0x000fe200078ec0ff */
[----:B------:R-:W-:Y:S01]  /*7180*/  IMAD.SHL.U32 R7, R7, 0x2, RZ ;  /* 0x0000000207077824 */ /* 0x000fe200078e00ff */
[----:B------:R-:W-:-:S02]  /*7190*/  LOP3.LUT R27, R8, 0x180, RZ, 0xc0, !PT ;  /* 0x00000180081b7812 */ /* 0x000fc400078ec0ff */
[----:B------:R-:W-:Y:S02]  /*71a0*/  SHF.R.U32.HI R12, RZ, 0x3, R12 ;  /* 0x00000003ff0c7819 */ /* 0x000fe4000001160c */
[----:B------:R-:W-:Y:S02]  /*71b0*/  LOP3.LUT R99, R0, 0x40, RZ, 0xfc, !PT ;  /* 0x0000004000637812 */ /* 0x000fe400078efcff */
[----:B------:R-:W-:Y:S02]  /*71c0*/  LOP3.LUT R10, R10, R41, RZ, 0x3c, !PT ;  /* 0x000000290a0a7212 */ /* 0x000fe400078e3cff */
[----:B------:R-:W-:Y:S02]  /*71d0*/  SHF.R.U32.HI R6, RZ, 0x3, R6 ;  /* 0x00000003ff067819 */ /* 0x000fe40000011606 */
[----:B------:R-:W-:Y:S01]  /*71e0*/  LOP3.LUT R41, R84, 0x1c0, RZ, 0xc0, !PT ;  /* 0x000001c054297812 */ /* 0x000fe200078ec0ff */
[----:B------:R-:W-:Y:S01]  /*71f0*/  IMAD.IADD R10, R232, 0x1, R10 ;  /* 0x00000001e80a7824 */ /* 0x000fe200078e020a */
[----:B------:R-:W-:-:S02]  /*7200*/  SHF.R.U32.HI R4, RZ, 0x3, R4 ;  /* 0x00000003ff047819 */ /* 0x000fc40000011604 */
[----:B------:R-:W-:Y:S01]  /*7210*/  LOP3.LUT R97, R0, 0x1400, RZ, 0xfc, !PT ;  /* 0x0000140000617812 */ /* 0x000fe200078efcff */
[----:B------:R-:W-:Y:S01]  /*7220*/  IMAD.SHL.U32 R10, R10, 0x2, RZ ;  /* 0x000000020a0a7824 */ /* 0x000fe200078e00ff */
[----:B------:R-:W-:Y:S02]  /*7230*/  SHF.R.U32.HI R27, RZ, 0x3, R27 ;  /* 0x00000003ff1b7819 */ /* 0x000fe4000001161b */
[----:B------:R-:W-:Y:S02]  /*7240*/  LOP3.LUT R12, R12, R5, RZ, 0x3c, !PT ;  /* 0x000000050c0c7212 */ /* 0x000fe400078e3cff */
[----:B------:R-:W-:Y:S02]  /*7250*/  SHF.R.U32.HI R101, RZ, 0x3, R2 ;  /* 0x00000003ff657819 */ /* 0x000fe40000011602 */
[----:B------:R-:W-:Y:S01]  /*7260*/  LOP3.LUT R95, R0, 0x1440, RZ, 0xfc, !PT ;  /* 0x00001440005f7812 */ /* 0x000fe200078efcff */
[----:B------:R-:W-:Y:S01]  /*7270*/  IMAD.IADD R12, R232, 0x1, R12 ;  /* 0x00000001e80c7824 */ /* 0x000fe200078e020c */
[----:B------:R-:W-:-:S02]  /*7280*/  LOP3.LUT R99, R99, 0x1c0, RZ, 0xc0, !PT ;  /* 0x000001c063637812 */ /* 0x000fc400078ec0ff */
[----:B------:R-:W-:Y:S01]  /*7290*/  IADD3 R5, R0, 0x3448, RZ ;  /* 0x0000344800057810 */ /* 0x000fe20007ffe0ff */
[----:B------:R-:W-:Y:S01]  /*72a0*/  IMAD.SHL.U32 R12, R12, 0x2, RZ ;  /* 0x000000020c0c7824 */ /* 0x000fe200078e00ff */
[----:B------:R-:W-:Y:S02]  /*72b0*/  F2FP.BF16.PACK_AB R46, R47, R46 ;  /* 0x0000002e2f2e723e */ /* 0x000fe400000010ff */
[----:B------:R-:W-:Y:S02]  /*72c0*/  F2FP.BF16.PACK_AB R48, R49, R48 ;  /* 0x000000303130723e */ /* 0x000fe400000010ff */
[----:B------:R-:W-:Y:S02]  /*72d0*/  F2FP.BF16.PACK_AB R50, R51, R50 ;  /* 0x000000323332723e */ /* 0x000fe400000010ff */
[----:B------:R-:W-:Y:S02]  /*72e0*/  F2FP.BF16.PACK_AB R52, R53, R52 ;  /* 0x000000343534723e */ /* 0x000fe400000010ff */
[----:B------:R-:W-:-:S02]  /*72f0*/  F2FP.BF16.PACK_AB R54, R55, R54 ;  /* 0x000000363736723e */ /* 0x000fc400000010ff */
[----:B------:R-:W-:Y:S02]  /*7300*/  F2FP.BF16.PACK_AB R56, R57, R56 ;  /* 0x000000383938723e */ /* 0x000fe400000010ff */
        /* <DEDUP_REMOVED lines=13> */
[----:B------:R-:W-:Y:S02]  /*73e0*/  LOP3.LUT R6, R6, R45, RZ, 0x3c, !PT ;  /* 0x0000002d06067212 */ /* 0x000fe400078e3cff */
[----:B------:R-:W-:Y:S02]  /*73f0*/  SHF.R.U32.HI R41, RZ, 0x3, R41 ;  /* 0x00000003ff297819 */ /* 0x000fe40000011629 */
[----:B------:R-:W-:Y:S01]  /*7400*/  LOP3.LUT R4, R4, R43, RZ, 0x3c, !PT ;  /* 0x0000002b04047212 */ /* 0x000fe200078e3cff */
[----:B------:R-:W-:Y:S01]  /*7410*/  IMAD.IADD R6, R232, 0x1, R6 ;  /* 0x00000001e8067824 */ /* 0x000fe200078e0206 */
[----:B------:R-:W-:-:S02]  /*7420*/  LOP3.LUT R93, R0, 0x2800, RZ, 0xfc, !PT ;  /* 0x00002800005d7812 */ /* 0x000fc400078efcff */
[----:B------:R-:W-:Y:S01]  /*7430*/  LOP3.LUT R97, R97, 0x180, RZ, 0xc0, !PT ;  /* 0x0000018061617812 */ /* 0x000fe200078ec0ff */
[----:B------:R-:W-:Y:S01]  /*7440*/  IMAD.IADD R4, R232, 0x1, R4 ;  /* 0x00000001e8047824 */ /* 0x000fe200078e0204 */
[----:B------:R-:W-:Y:S01]  /*7450*/  LOP3.LUT R27, R27, R8, RZ, 0x3c, !PT ;  /* 0x000000081b1b7212 */ /* 0x000fe200078e3cff */
[----:B------:R-:W-:Y:S01]  /*7460*/  IMAD.SHL.U32 R6, R6, 0x2, RZ ;  /* 0x0000000206067824 */ /* 0x000fe200078e00ff */
[----:B------:R-:W-:Y:S01]  /*7470*/  LOP3.LUT R101, R101, R0, RZ, 0x3c, !PT ;  /* 0x0000000065657212 */ /* 0x000fe200078e3cff */
[----:B------:R-:W-:Y:S01]  /*7480*/  IMAD.SHL.U32 R4, R4, 0x2, RZ ;  /* 0x0000000204047824 */ /* 0x000fe200078e00ff */
[----:B------:R-:W-:Y:S01]  /*7490*/  LOP3.LUT R91, R0, 0x2840, RZ, 0xfc, !PT ;  /* 0x00002840005b7812 */ /* 0x000fe200078efcff */
[----:B------:R-:W-:Y:S01]  /*74a0*/  IMAD.IADD R27, R232, 0x1, R27 ;  /* 0x00000001e81b7824 */ /* 0x000fe200078e021b */
[C---:B------:R-:W-:Y:S01]  /*74b0*/  LOP3.LUT R89, R0.reuse, 0x400, RZ, 0xfc, !PT ;  /* 0x0000040000597812 */ /* 0x040fe200078efcff */
[----:B------:R-:W-:Y:S01]  /*74c0*/  IMAD.IADD R101, R101, 0x1, R232 ;  /* 0x0000000165657824 */ /* 0x000fe200078e02e8 */
[C---:B------:R-:W-:Y:S01]  /*74d0*/  LOP3.LUT R87, R0.reuse, 0x440, RZ, 0xfc, !PT ;  /* 0x0000044000577812 */ /* 0x040fe200078efcff */
[----:B------:R-:W-:Y:S01]  /*74e0*/  IMAD.SHL.U32 R27, R27, 0x2, RZ ;  /* 0x000000021b1b7824 */ /* 0x000fe200078e00ff */
[C---:B------:R-:W-:Y:S01]  /*74f0*/  LOP3.LUT R85, R0.reuse, 0x1800, RZ, 0xfc, !PT ;  /* 0x0000180000557812 */ /* 0x040fe200078efcff */
[----:B------:R-:W-:Y:S01]  /*7500*/  IMAD.SHL.U32 R101, R101, 0x2, RZ ;  /* 0x0000000265657824 */ /* 0x000fe200078e00ff */
[----:B------:R-:W-:-:S02]  /*7510*/  LOP3.LUT R83, R0, 0x1840, RZ, 0xfc, !PT ;  /* 0x0000184000537812 */ /* 0x000fc400078efcff */
[C---:B------:R-:W-:Y:S02]  /*7520*/  LOP3.LUT R81, R0.reuse, 0x2c00, RZ, 0xfc, !PT ;  /* 0x00002c0000517812 */ /* 0x040fe400078efcff */
[C---:B------:R-:W-:Y:S01]  /*7530*/  LOP3.LUT R79, R0.reuse, 0x2c40, RZ, 0xfc, !PT ;  /* 0x00002c40004f7812 */ /* 0x040fe200078efcff */
[----:B------:R1:W-:Y:S01]  /*7540*/  STS.U16 [R101+0x7880], R24 ;  /* 0x0078801865007388 */ /* 0x0003e20000000400 */
[C---:B------:R-:W-:Y:S02]  /*7550*/  LOP3.LUT R77, R0.reuse, 0x800, RZ, 0xfc, !PT ;  /* 0x00000800004d7812 */ /* 0x040fe400078efcff */
[C---:B------:R-:W-:Y:S02]  /*7560*/  LOP3.LUT R75, R0.reuse, 0x840, RZ, 0xfc, !PT ;  /* 0x00000840004b7812 */ /* 0x040fe400078efcff */
[C---:B------:R-:W-:Y:S02]  /*7570*/  LOP3.LUT R73, R0.reuse, 0x1c00, RZ, 0xfc, !PT ;  /* 0x00001c0000497812 */ /* 0x040fe400078efcff */
[----:B------:R-:W-:-:S02]  /*7580*/  LOP3.LUT R71, R0, 0x1c40, RZ, 0xfc, !PT ;  /* 0x00001c4000477812 */ /* 0x000fc400078efcff */
[C---:B------:R-:W-:Y:S02]  /*7590*/  LOP3.LUT R69, R0.reuse, 0x3000, RZ, 0xfc, !PT ;  /* 0x0000300000457812 */ /* 0x040fe400078efcff */
[C---:B------:R-:W-:Y:S02]  /*75a0*/  LOP3.LUT R67, R0.reuse, 0x3040, RZ, 0xfc, !PT ;  /* 0x0000304000437812 */ /* 0x040fe400078efcff */
        /* <DEDUP_REMOVED lines=11> */
[----:B------:R-:W-:Y:S02]  /*7660*/  LOP3.LUT R43, R0, 0x3840, RZ, 0xfc, !PT ;  /* 0x00003840002b7812 */ /* 0x000fe400078efcff */
[----:B------:R-:W-:Y:S02]  /*7670*/  LOP3.LUT R95, R95, 0x1c0, RZ, 0xc0, !PT ;  /* 0x000001c05f5f7812 */ /* 0x000fe400078ec0ff */
[----:B------:R-:W-:Y:S02]  /*7680*/  SHF.R.U32.HI R99, RZ, 0x3, R99 ;  /* 0x00000003ff637819 */ /* 0x000fe40000011663 */
[----:B------:R-:W-:Y:S02]  /*7690*/  LOP3.LUT R8, R5, 0x1c0, RZ, 0xc0, !PT ;  /* 0x000001c005087812 */ /* 0x000fe400078ec0ff */
[----:B------:R-:W-:-:S02]  /*76a0*/  LOP3.LUT R2, R41, R84, RZ, 0x3c, !PT ;  /* 0x0000005429027212 */ /* 0x000fc400078e3cff */
[----:B------:R-:W-:Y:S02]  /*76b0*/  LOP3.LUT R93, R93, 0x180, RZ, 0xc0, !PT ;  /* 0x000001805d5d7812 */ /* 0x000fe400078ec0ff */
[----:B------:R-:W-:Y:S01]  /*76c0*/  SHF.R.U32.HI R97, RZ, 0x3, R97 ;  /* 0x00000003ff617819 */ /* 0x000fe20000011661 */
[----:B------:R-:W-:Y:S01]  /*76d0*/  IMAD.IADD R2, R232, 0x1, R2 ;  /* 0x00000001e8027824 */ /* 0x000fe200078e0202 */
[----:B------:R-:W-:Y:S02]  /*76e0*/  IADD3 R84, R0, 0x3808, RZ ;  /* 0x0000380800547810 */ /* 0x000fe40007ffe0ff */
[----:B------:R-:W-:Y:S01]  /*76f0*/  LOP3.LUT R91, R91, 0x1c0, RZ, 0xc0, !PT ;  /* 0x000001c05b5b7812 */ /* 0x000fe200078ec0ff */
[----:B------:R-:W-:Y:S01]  /*7700*/  IMAD.SHL.U32 R2, R2, 0x2, RZ ;  /* 0x0000000202027824 */ /* 0x000fe200078e00ff */
[----:B------:R-:W-:Y:S02]  /*7710*/  LOP3.LUT R89, R89, 0x180, RZ, 0xc0, !PT ;  /* 0x0000018059597812 */ /* 0x000fe400078ec0ff */
[----:B------:R-:W-:-:S02]  /*7720*/  LOP3.LUT R87, R87, 0x1c0, RZ, 0xc0, !PT ;  /* 0x000001c057577812 */ /* 0x000fc400078ec0ff */
[----:B------:R-:W-:Y:S02]  /*7730*/  LOP3.LUT R85, R85, 0x180, RZ, 0xc0, !PT ;  /* 0x0000018055557812 */ /* 0x000fe400078ec0ff */
[----:B------:R-:W-:Y:S02]  /*7740*/  LOP3.LUT R83, R83, 0x1c0, RZ, 0xc0, !PT ;  /* 0x000001c053537812 */ /* 0x000fe400078ec0ff */
[----:B------:R-:W-:Y:S02]  /*7750*/  LOP3.LUT R81, R81, 0x180, RZ, 0xc0, !PT ;  /* 0x0000018051517812 */ /* 0x000fe400078ec0ff */
[----:B------:R-:W-:Y:S02]  /*7760*/  LOP3.LUT R79, R79, 0x1c0, RZ, 0xc0, !PT ;  /* 0x000001c04f4f7812 */ /* 0x000fe400078ec0ff */
        /* <DEDUP_REMOVED lines=18> */
[----:B------:R-:W-:Y:S02]  /*7890*/  SHF.R.U32.HI R95, RZ, 0x3, R95 ;  /* 0x00000003ff5f7819 */ /* 0x000fe4000001165f */
[----:B------:R-:W-:-:S02]  /*78a0*/  LOP3.LUT R99, R99, 0x40, R0, 0x1e, !PT ;  /* 0x0000004063637812 */ /* 0x000fc400078e1e00 */
[----:B------:R-:W-:Y:S02]  /*78b0*/  SHF.R.U32.HI R8, RZ, 0x3, R8 ;  /* 0x00000003ff087819 */ /* 0x000fe40000011608 */
[----:B------:R-:W-:Y:S01]  /*78c0*/  IADD3 R86, R0, 0x2408, RZ ;  /* 0x0000240800567810 */ /* 0x000fe20007ffe0ff */
[----:B------:R-:W-:Y:S01]  /*78d0*/  IMAD.IADD R99, R232, 0x1, R99 ;  /* 0x00000001e8637824 */ /* 0x000fe200078e0263 */
[----:B------:R-:W-:Y:S02]  /*78e0*/  SHF.R.U32.HI R93, RZ, 0x3, R93 ;  /* 0x00000003ff5d7819 */ /* 0x000fe4000001165d */
[----:B------:R-:W-:Y:S01]  /*78f0*/  LOP3.LUT R97, R97, 0x1400, R0, 0x1e, !PT ;  /* 0x0000140061617812 */ /* 0x000fe200078e1e00 */
[----:B------:R-:W-:Y:S01]  /*7900*/  IMAD.SHL.U32 R99, R99, 0x2, RZ ;  /* 0x0000000263637824 */ /* 0x000fe200078e00ff */
[----:B------:R-:W-:Y:S02]  /*7910*/  LOP3.LUT R41, R84, 0x180, RZ, 0xc0, !PT ;  /* 0x0000018054297812 */ /* 0x000fe400078ec0ff */
[----:B------:R-:W-:Y:S01]  /*7920*/  SHF.R.U32.HI R91, RZ, 0x3, R91 ;  /* 0x00000003ff5b7819 */ /* 0x000fe2000001165b */
[----:B------:R-:W-:Y:S01]  /*7930*/  IMAD.IADD R97, R232, 0x1, R97 ;  /* 0x00000001e8617824 */ /* 0x000fe200078e0261 */
[----:B------:R-:W-:-:S02]  /*7940*/  SHF.R.U32.HI R89, RZ, 0x3, R89 ;  /* 0x00000003ff597819 */ /* 0x000fc40000011659 */
[----:B------:R-:W-:Y:S01]  /*7950*/  SHF.R.U32.HI R87, RZ, 0x3, R87 ;  /* 0x00000003ff577819 */ /* 0x000fe20000011657 */
[----:B------:R-:W-:Y:S01]  /*7960*/  IMAD.SHL.U32 R97, R97, 0x2, RZ ;  /* 0x0000000261617824 */ /* 0x000fe200078e00ff */
[----:B------:R-:W-:Y:S02]  /*7970*/  SHF.R.U32.HI R85, RZ, 0x3, R85 ;  /* 0x00000003ff557819 */ /* 0x000fe40000011655 */
[----:B------:R-:W-:Y:S02]  /*7980*/  SHF.R.U32.HI R83, RZ, 0x3, R83 ;  /* 0x00000003ff537819 */ /* 0x000fe40000011653 */
[----:B------:R-:W-:Y:S02]  /*7990*/  SHF.R.U32.HI R81, RZ, 0x3, R81 ;  /* 0x00000003ff517819 */ /* 0x000fe40000011651 */
[----:B------:R-:W-:Y:S02]  /*79a0*/  SHF.R.U32.HI R79, RZ, 0x3, R79 ;  /* 0x00000003ff4f7819 */ /* 0x000fe4000001164f */
[----:B------:R-:W-:-:S02]  /*79b0*/  SHF.R.U32.HI R77, RZ, 0x3, R77 ;  /* 0x00000003ff4d7819 */ /* 0x000fc4000001164d */
[----:B------:R-:W-:Y:S02]  /*79c0*/  SHF.R.U32.HI R75, RZ, 0x3, R75 ;  /* 0x00000003ff4b7819 */ /* 0x000fe4000001164b */
        /* <DEDUP_REMOVED lines=16> */
[----:B------:R-:W-:-:S02]  /*7ad0*/  LOP3.LUT R95, R95, 0x1440, R0, 0x1e, !PT ;  /* 0x000014405f5f7812 */ /* 0x000fc400078e1e00 */
[----:B------:R-:W-:Y:S02]  /*7ae0*/  LOP3.LUT R8, R8, R5, RZ, 0x3c, !PT ;  /* 0x0000000508087212 */ /* 0x000fe400078e3cff */
[----:B------:R-:W-:Y:S01]  /*7af0*/  LOP3.LUT R5, R86, 0x180, RZ, 0xc0, !PT ;  /* 0x0000018056057812 */ /* 0x000fe200078ec0ff */
[C---:B------:R-:W-:Y:S01]  /*7b00*/  IMAD.IADD R95, R232.reuse, 0x1, R95 ;  /* 0x00000001e85f7824 */ /* 0x040fe200078e025f */
[----:B------:R-:W-:Y:S01]  /*7b10*/  LOP3.LUT R93, R93, 0x2800, R0, 0x1e, !PT ;  /* 0x000028005d5d7812 */ /* 0x000fe200078e1e00 */
[C---:B------:R-:W-:Y:S01]  /*7b20*/  IMAD.IADD R8, R232.reuse, 0x1, R8 ;  /* 0x00000001e8087824 */ /* 0x040fe200078e0208 */
[----:B------:R-:W-:Y:S01]  /*7b30*/  SHF.R.U32.HI R41, RZ, 0x3, R41 ;  /* 0x00000003ff297819 */ /* 0x000fe20000011629 */
[----:B------:R-:W-:Y:S01]  /*7b40*/  IMAD.SHL.U32 R95, R95, 0x2, RZ ;  /* 0x000000025f5f7824 */ /* 0x000fe200078e00ff */
[--C-:B------:R-:W-:Y:S01]  /*7b50*/  LOP3.LUT R91, R91, 0x2840, R0.reuse, 0x1e, !PT ;  /* 0x000028405b5b7812 */ /* 0x100fe200078e1e00 */
[----:B------:R-:W-:Y:S01]  /*7b60*/  IMAD.IADD R93, R232, 0x1, R93 ;  /* 0x00000001e85d7824 */ /* 0x000fe200078e025d */
[--C-:B------:R-:W-:Y:S01]  /*7b70*/  LOP3.LUT R89, R89, 0x400, R0.reuse, 0x1e, !PT ;  /* 0x0000040059597812 */ /* 0x100fe200078e1e00 */
[----:B------:R-:W-:Y:S01]  /*7b80*/  IMAD.SHL.U32 R8, R8, 0x2, RZ ;  /* 0x0000000208087824 */ /* 0x000fe200078e00ff */
[--C-:B------:R-:W-:Y:S01]  /*7b90*/  LOP3.LUT R87, R87, 0x440, R0.reuse, 0x1e, !PT ;  /* 0x0000044057577812 */ /* 0x100fe200078e1e00 */
[C---:B------:R-:W-:Y:S01]  /*7ba0*/  IMAD.IADD R91, R232.reuse, 0x1, R91 ;  /* 0x00000001e85b7824 */ /* 0x040fe200078e025b */
[--C-:B------:R-:W-:Y:S01]  /*7bb0*/  LOP3.LUT R85, R85, 0x1800, R0.reuse, 0x1e, !PT ;  /* 0x0000180055557812 */ /* 0x100fe200078e1e00 */
[C---:B------:R-:W-:Y:S01]  /*7bc0*/  IMAD.IADD R89, R232.reuse, 0x1, R89 ;  /* 0x00000001e8597824 */ /* 0x040fe200078e0259 */
[--C-:B------:R-:W-:Y:S01]  /*7bd0*/  LOP3.LUT R83, R83, 0x1840, R0.reuse, 0x1e, !PT ;  /* 0x0000184053537812 */ /* 0x100fe200078e1e00 */
[----:B------:R-:W-:Y:S01]  /*7be0*/  IMAD.SHL.U32 R93, R93, 0x2, RZ ;  /* 0x000000025d5d7824 */ /* 0x000fe200078e00ff */
        /* <DEDUP_REMOVED lines=37> */
[----:B------:R-:W-:Y:S01]  /*7e40*/  IMAD.IADD R69, R232, 0x1, R69 ;  /* 0x00000001e8457824 */ /* 0x000fe200078e0245 */
[--C-:B------:R-:W-:Y:S01]  /*7e50*/  LOP3.LUT R43, R43, 0x3840, R0.reuse, 0x1e, !PT ;  /* 0x000038402b2b7812 */ /* 0x100fe200078e1e00 */
[----:B------:R-:W-:Y:S01]  /*7e60*/  IMAD.SHL.U32 R73, R73, 0x2, RZ ;  /* 0x0000000249497824 */ /* 0x000fe200078e00ff */
[----:B------:R-:W-:Y:S01]  /*7e70*/  PRMT R0, R24, 0x7632, R0 ;  /* 0x0000763218007816 */ /* 0x000fe20000000000 */
[----:B------:R-:W-:Y:S01]  /*7e80*/  IMAD.IADD R67, R232, 0x1, R67 ;  /* 0x00000001e8437824 */ /* 0x000fe200078e0243 */
[----:B------:R-:W-:Y:S01]  /*7e90*/  SHF.R.U32.HI R5, RZ, 0x3, R5 ;  /* 0x00000003ff057819 */ /* 0x000fe20000011605 */
[----:B------:R-:W-:Y:S01]  /*7ea0*/  IMAD.SHL.U32 R71, R71, 0x2, RZ ;  /* 0x0000000247477824 */ /* 0x000fe200078e00ff */
[----:B-1----:R-:W-:Y:S01]  /*7eb0*/  PRMT R24, R26, 0x7632, R24 ;  /* 0x000076321a187816 */ /* 0x002fe20000000018 */
[----:B------:R1:W-:Y:S01]  /*7ec0*/  STS.U16 [R99+0x7880], R0 ;  /* 0x0078800063007388 */ /* 0x0003e20000000400 */
[----:B------:R-:W-:Y:S01]  /*7ed0*/  LOP3.LUT R41, R41, R84, RZ, 0x3c, !PT ;  /* 0x0000005429297212 */ /* 0x000fe200078e3cff */
[----:B------:R-:W-:Y:S01]  /*7ee0*/  IMAD.IADD R65, R232, 0x1, R65 ;  /* 0x00000001e8417824 */ /* 0x000fe200078e0241 */
[----:B------:R-:W-:Y:S01]  /*7ef0*/  PRMT R84, R28, 0x7632, R84 ;  /* 0x000076321c547816 */ /* 0x000fe20000000054 */
[----:B------:R2:W-:Y:S01]  /*7f00*/  STS.U16 [R39+0x7880], R26 ;  /* 0x0078801a27007388 */ /* 0x0005e20000000400 */
[----:B------:R-:W-:Y:S01]  /*7f10*/  LOP3.LUT R5, R5, R86, RZ, 0x3c, !PT ;  /* 0x0000005605057212 */ /* 0x000fe200078e3cff */
[----:B------:R-:W-:Y:S01]  /*7f20*/  IMAD.SHL.U32 R69, R69, 0x2, RZ ;  /* 0x0000000245457824 */ /* 0x000fe200078e00ff */
[----:B------:R-:W-:Y:S01]  /*7f30*/  PRMT R86, R30, 0x7632, R86 ;  /* 0x000076321e567816 */ /* 0x000fe20000000056 */
[----:B------:R3:W-:Y:S01]  /*7f40*/  STS.U16 [R37+0x7880], R24 ;  /* 0x0078801825007388 */ /* 0x0007e20000000400 */
[----:B------:R-:W-:Y:S01]  /*7f50*/  PRMT R88, R32, 0x7632, R88 ;  /* 0x0000763220587816 */ /* 0x000fe20000000058 */
[----:B------:R-:W-:Y:S01]  /*7f60*/  IMAD.IADD R63, R232, 0x1, R63 ;  /* 0x00000001e83f7824 */ /* 0x000fe200078e023f */
[----:B------:R-:W-:Y:S01]  /*7f70*/  PRMT R22, R38, 0x7632, R22 ;  /* 0x0000763226167816 */ /* 0x000fe20000000016 */
[----:B------:R4:W-:Y:S01]  /*7f80*/  STS.U16 [R97+0x7880], R28 ;  /* 0x0078801c61007388 */ /* 0x0009e20000000400 */
[----:B------:R-:W-:Y:S01]  /*7f90*/  IMAD.SHL.U32 R67, R67, 0x2, RZ ;  /* 0x0000000243437824 */ /* 0x000fe200078e00ff */
[----:B------:R-:W-:Y:S01]  /*7fa0*/  F2FP.BF16.PACK_AB R112, R113, R112 ;  /* 0x000000707170723e */ /* 0x000fe200000010ff */
[C---:B------:R-:W-:Y:S01]  /*7fb0*/  IMAD.IADD R61, R232.reuse, 0x1, R61 ;  /* 0x00000001e83d7824 */ /* 0x040fe200078e023d */
[----:B------:R-:W-:Y:S01]  /*7fc0*/  STS.U16 [R95+0x7880], R84 ;  /* 0x007880545f007388 */ /* 0x000fe20000000400 */
[----:B------:R-:W-:Y:S01]  /*7fd0*/  IMAD.SHL.U32 R65, R65, 0x2, RZ ;  /* 0x0000000241417824 */ /* 0x000fe200078e00ff */
[----:B------:R-:W-:Y:S01]  /*7fe0*/  F2FP.BF16.PACK_AB R114, R115, R114 ;  /* 0x000000727372723e */ /* 0x000fe200000010ff */
[C---:B------:R-:W-:Y:S01]  /*7ff0*/  IMAD.IADD R59, R232.reuse, 0x1, R59 ;  /* 0x00000001e83b7824 */ /* 0x040fe200078e023b */
[----:B------:R5:W-:Y:S01]  /*8000*/  STS.U16 [R35+0x7880], R30 ;  /* 0x0078801e23007388 */ /* 0x000be20000000400 */
[----:B------:R-:W-:Y:S01]  /*8010*/  IMAD.SHL.U32 R63, R63, 0x2, RZ ;  /* 0x000000023f3f7824 */ /* 0x000fe200078e00ff */
[----:B------:R-:W-:Y:S01]  /*8020*/  F2FP.BF16.PACK_AB R116, R117, R116 ;  /* 0x000000747574723e */ /* 0x000fe200000010ff */
[----:B------:R-:W-:Y:S01]  /*8030*/  IMAD.IADD R57, R232, 0x1, R57 ;  /* 0x00000001e8397824 */ /* 0x000fe200078e0239 */
[----:B------:R-:W-:Y:S01]  /*8040*/  STS.U16 [R33+0x7880], R86 ;  /* 0x0078805621007388 */ /* 0x000fe20000000400 */
[----:B-1----:R-:W-:Y:S01]  /*8050*/  PRMT R0, R34, 0x7632, R0 ;  /* 0x0000763222007816 */ /* 0x002fe20000000000 */
[----:B------:R-:W-:Y:S01]  /*8060*/  IMAD.SHL.U32 R61, R61, 0x2, RZ ;  /* 0x000000023d3d7824 */ /* 0x000fe200078e00ff */
[----:B------:R-:W-:Y:S01]  /*8070*/  F2FP.BF16.PACK_AB R118, R119, R118 ;  /* 0x000000767776723e */ /* 0x000fe200000010ff */
[----:B------:R-:W-:Y:S01]  /*8080*/  STS.U16 [R93+0x7880], R32 ;  /* 0x007880205d007388 */ /* 0x000fe20000000400 */
[----:B--2---:R-:W-:Y:S01]  /*8090*/  PRMT R26, R46, 0x7632, R26 ;  /* 0x000076322e1a7816 */ /* 0x004fe2000000001a */
[----:B------:R-:W-:Y:S01]  /*80a0*/  IMAD.IADD R55, R232, 0x1, R55 ;  /* 0x00000001e8377824 */ /* 0x000fe200078e0237 */
[----:B------:R-:W-:Y:S01]  /*80b0*/  F2FP.BF16.PACK_AB R120, R121, R120 ;  /* 0x000000787978723e */ /* 0x000fe200000010ff */
[----:B------:R-:W-:Y:S01]  /*80c0*/  STS.U16 [R91+0x7880], R88 ;  /* 0x007880585b007388 */ /* 0x000fe20000000400 */
[----:B---3--:R-:W-:Y:S01]  /*80d0*/  PRMT R24, R44, 0x7632, R24 ;  /* 0x000076322c187816 */ /* 0x008fe20000000018 */
[----:B------:R-:W-:Y:S01]  /*80e0*/  IMAD.SHL.U32 R59, R59, 0x2, RZ ;  /* 0x000000023b3b7824 */ /* 0x000fe200078e00ff */
[----:B------:R-:W-:Y:S01]  /*80f0*/  F2FP.BF16.PACK_AB R122, R123, R122 ;  /* 0x0000007a7b7a723e */ /* 0x000fe200000010ff */
[----:B------:R-:W-:Y:S01]  /*8100*/  STS.U16 [R31+0x7880], R34 ;  /* 0x007880221f007388 */ /* 0x000fe20000000400 */
[----:B----4-:R-:W-:Y:S01]  /*8110*/  PRMT R28, R40, 0x7632, R28 ;  /* 0x00007632281c7816 */ /* 0x010fe2000000001c */
[C---:B------:R-:W-:Y:S01]  /*8120*/  IMAD.IADD R53, R232.reuse, 0x1, R53 ;  /* 0x00000001e8357824 */ /* 0x040fe200078e0235 */
[----:B------:R-:W-:Y:S01]  /*8130*/  F2FP.BF16.PACK_AB R132, R133, R132 ;  /* 0x000000848584723e */ /* 0x000fe200000010ff */
[----:B------:R1:W-:Y:S01]  /*8140*/  STS.U16 [R29+0x7880], R0 ;  /* 0x007880001d007388 */ /* 0x0003e20000000400 */
[----:B------:R-:W-:Y:S01]  /*8150*/  IMAD.SHL.U32 R57, R57, 0x2, RZ ;  /* 0x0000000239397824 */ /* 0x000fe200078e00ff */
[----:B------:R-:W-:Y:S01]  /*8160*/  F2FP.BF16.PACK_AB R134, R135, R134 ;  /* 0x000000868786723e */ /* 0x000fe200000010ff */
[----:B------:R-:W-:Y:S01]  /*8170*/  IMAD.IADD R51, R232, 0x1, R51 ;  /* 0x00000001e8337824 */ /* 0x000fe200078e0233 */
[----:B------:R-:W-:Y:S01]  /*8180*/  STS.U16 [R89+0x7880], R44 ;  /* 0x0078802c59007388 */ /* 0x000fe20000000400 */
[----:B-----5:R-:W-:Y:S01]  /*8190*/  PRMT R30, R42, 0x7632, R30 ;  /* 0x000076322a1e7816 */ /* 0x020fe2000000001e */
[----:B------:R-:W-:Y:S01]  /*81a0*/  IMAD.SHL.U32 R55, R55, 0x2, RZ ;  /* 0x0000000237377824 */ /* 0x000fe200078e00ff */
[----:B------:R-:W-:Y:S01]  /*81b0*/  F2FP.BF16.PACK_AB R128, R129, R128 ;  /* 0x000000808180723e */ /* 0x000fe200000010ff */
[----:B------:R2:W-:Y:S01]  /*81c0*/  STS.U16 [R87+0x7880], R24 ;  /* 0x0078801857007388 */ /* 0x0005e20000000400 */
[C---:B------:R-:W-:Y:S01]  /*81d0*/  IMAD.IADD R49, R232.reuse, 0x1, R49 ;  /* 0x00000001e8317824 */ /* 0x040fe200078e0231 */
[----:B------:R-:W-:Y:S01]  /*81e0*/  F2FP.BF16.PACK_AB R130, R131, R130 ;  /* 0x000000828382723e */ /* 0x000fe200000010ff */
[----:B------:R-:W-:Y:S01]  /*81f0*/  IMAD.SHL.U32 R53, R53, 0x2, RZ ;  /* 0x0000000235357824 */ /* 0x000fe200078e00ff */
[----:B------:R-:W-:Y:S01]  /*8200*/  STS.U16 [R27+0x7880], R46 ;  /* 0x0078802e1b007388 */ /* 0x000fe20000000400 */
[C---:B------:R-:W-:Y:S01]  /*8210*/  IMAD.IADD R47, R232.reuse, 0x1, R47 ;  /* 0x00000001e82f7824 */ /* 0x040fe200078e022f */
[----:B------:R-:W-:Y:S01]  /*8220*/  F2FP.BF16.PACK_AB R124, R125, R124 ;  /* 0x0000007c7d7c723e */ /* 0x000fe200000010ff */
[----:B------:R-:W-:Y:S01]  /*8230*/  IMAD.SHL.U32 R51, R51, 0x2, RZ ;  /* 0x0000000233337824 */ /* 0x000fe200078e00ff */
[----:B------:R3:W-:Y:S01]  /*8240*/  STS.U16 [R25+0x7880], R26 ;  /* 0x0078801a19007388 */ /* 0x0007e20000000400 */
[C---:B------:R-:W-:Y:S01]  /*8250*/  IMAD.IADD R5, R232.reuse, 0x1, R5 ;  /* 0x00000001e8057824 */ /* 0x040fe200078e0205 */
[----:B------:R-:W-:Y:S01]  /*8260*/  F2FP.BF16.PACK_AB R126, R127, R126 ;  /* 0x0000007e7f7e723e */ /* 0x000fe200000010ff */
[C---:B------:R-:W-:Y:S01]  /*8270*/  IMAD.IADD R45, R232.reuse, 0x1, R45 ;  /* 0x00000001e82d7824 */ /* 0x040fe200078e022d */
[----:B------:R-:W-:Y:S01]  /*8280*/  STS.U16 [R85+0x7880], R40 ;  /* 0x0078802855007388 */ /* 0x000fe20000000400 */
[----:B------:R-:W-:Y:S01]  /*8290*/  IMAD.SHL.U32 R49, R49, 0x2, RZ ;  /* 0x0000000231317824 */ /* 0x000fe200078e00ff */
[----:B------:R-:W-:Y:S01]  /*82a0*/  F2FP.BF16.PACK_AB R136, R137, R136 ;  /* 0x000000888988723e */ /* 0x000fe200000010ff */
[----:B------:R-:W-:Y:S01]  /*82b0*/  IMAD.IADD R43, R232, 0x1, R43 ;  /* 0x00000001e82b7824 */ /* 0x000fe200078e022b */
[----:B------:R4:W-:Y:S01]  /*82c0*/  STS.U16 [R83+0x7880], R28 ;  /* 0x0078801c53007388 */ /* 0x0009e20000000400 */
[----:B-1----:R-:W-:Y:S01]  /*82d0*/  PRMT R0, R36, 0x7632, R0 ;  /* 0x0000763224007816 */ /* 0x002fe20000000000 */
[----:B------:R-:W-:Y:S01]  /*82e0*/  IMAD.SHL.U32 R47, R47, 0x2, RZ ;  /* 0x000000022f2f7824 */ /* 0x000fe200078e00ff */
[----:B------:R-:W-:Y:S01]  /*82f0*/  F2FP.BF16.PACK_AB R138, R139, R138 ;  /* 0x0000008a8b8a723e */ /* 0x000fe200000010ff */
[----:B------:R-:W-:Y:S01]  /*8300*/  STS.U16 [R23+0x7880], R42 ;  /* 0x0078802a17007388 */ /* 0x000fe20000000400 */
[----:B------:R-:W-:Y:S01]  /*8310*/  IMAD.IADD R41, R232, 0x1, R41 ;  /* 0x00000001e8297824 */ /* 0x000fe200078e0229 */
[----:B------:R-:W-:Y:S01]  /*8320*/  F2FP.BF16.PACK_AB R140, R141, R140 ;  /* 0x0000008c8d8c723e */ /* 0x000fe200000010ff */
[----:B------:R-:W-:Y:S01]  /*8330*/  IMAD.SHL.U32 R5, R5, 0x2, RZ ;  /* 0x0000000205057824 */ /* 0x000fe200078e00ff */
[----:B------:R-:W-:Y:S01]  /*8340*/  STS.U16 [R103+0x7880], R30 ;  /* 0x0078801e67007388 */ /* 0x000fe20000000400 */
[----:B--2---:R-:W-:Y:S01]  /*8350*/  PRMT R24, R48, 0x7632, R24 ;  /* 0x0000763230187816 */ /* 0x004fe20000000018 */
[----:B------:R-:W-:Y:S01]  /*8360*/  IMAD.SHL.U32 R45, R45, 0x2, RZ ;  /* 0x000000022d2d7824 */ /* 0x000fe200078e00ff */
[----:B------:R-:W-:Y:S01]  /*8370*/  F2FP.BF16.PACK_AB R142, R143, R142 ;  /* 0x0000008e8f8e723e */ /* 0x000fe200000010ff */
[----:B------:R-:W-:Y:S01]  /*8380*/  STS.U16 [R81+0x7880], R36 ;  /* 0x0078802451007388 */ /* 0x000fe20000000400 */
[----:B------:R-:W-:Y:S01]  /*8390*/  IMAD.SHL.U32 R43, R43, 0x2, RZ ;  /* 0x000000022b2b7824 */ /* 0x000fe200078e00ff */
[----:B------:R-:W-:Y:S01]  /*83a0*/  F2FP.BF16.PACK_AB R144, R145, R144 ;  /* 0x000000909190723e */ /* 0x000fe200000010ff */
[----:B------:R-:W-:Y:S01]  /*83b0*/  IMAD.SHL.U32 R41, R41, 0x2, RZ ;  /* 0x0000000229297824 */ /* 0x000fe200078e00ff */
[----:B------:R1:W-:Y:S01]  /*83c0*/  STS.U16 [R79+0x7880], R0 ;  /* 0x007880004f007388 */ /* 0x0003e20000000400 */
[----:B---3--:R-:W-:-:S02]  /*83d0*/  PRMT R26, R50, 0x7632, R26 ;  /* 0x00007632321a7816 */ /* 0x008fc4000000001a */
[----:B------:R-:W-:Y:S01]  /*83e0*/  F2FP.BF16.PACK_AB R146, R147, R146 ;  /* 0x000000929392723e */ /* 0x000fe200000010ff */
[----:B------:R-:W-:Y:S01]  /*83f0*/  STS.U16 [R21+0x7880], R38 ;  /* 0x0078802615007388 */ /* 0x000fe20000000400 */
[----:B------:R-:W-:Y:S02]  /*8400*/  F2FP.BF16.PACK_AB R156, R157, R156 ;  /* 0x0000009c9d9c723e */ /* 0x000fe400000010ff */
[----:B------:R-:W-:Y:S01]  /*8410*/  F2FP.BF16.PACK_AB R158, R159, R158 ;  /* 0x0000009e9f9e723e */ /* 0x000fe200000010ff */
[----:B------:R2:W-:Y:S01]  /*8420*/  STS.U16 [R20+0x7880], R22 ;  /* 0x0078801614007388 */ /* 0x0005e20000000400 */
[----:B----4-:R-:W-:Y:S02]  /*8430*/  PRMT R28, R52, 0x7632, R28 ;  /* 0x00007632341c7816 */ /* 0x010fe4000000001c */
[----:B------:R-:W-:Y:S01]  /*8440*/  F2FP.BF16.PACK_AB R152, R153, R152 ;  /* 0x000000989998723e */ /* 0x000fe200000010ff */
[----:B------:R-:W-:Y:S01]  /*8450*/  STS.U16 [R77+0x7880], R48 ;  /* 0x007880304d007388 */ /* 0x000fe20000000400 */
[----:B------:R-:W-:-:S02]  /*8460*/  F2FP.BF16.PACK_AB R154, R155, R154 ;  /* 0x0000009a9b9a723e */ /* 0x000fc400000010ff */
[----:B------:R-:W-:Y:S01]  /*8470*/  F2FP.BF16.PACK_AB R148, R149, R148 ;  /* 0x000000949594723e */ /* 0x000fe200000010ff */
[----:B------:R3:W-:Y:S01]  /*8480*/  STS.U16 [R75+0x7880], R24 ;  /* 0x007880184b007388 */ /* 0x0007e20000000400 */
[----:B------:R-:W-:Y:S02]  /*8490*/  F2FP.BF16.PACK_AB R150, R151, R150 ;  /* 0x000000969796723e */ /* 0x000fe400000010ff */
[----:B------:R-:W-:Y:S01]  /*84a0*/  F2FP.BF16.PACK_AB R160, R161, R160 ;  /* 0x000000a0a1a0723e */ /* 0x000fe200000010ff */
[----:B------:R-:W-:Y:S01]  /*84b0*/  STS.U16 [R19+0x7880], R50 ;  /* 0x0078803213007388 */ /* 0x000fe20000000400 */
[----:B------:R-:W-:Y:S02]  /*84c0*/  F2FP.BF16.PACK_AB R162, R163, R162 ;  /* 0x000000a2a3a2723e */ /* 0x000fe400000010ff */
[----:B------:R-:W-:Y:S01]  /*84d0*/  F2FP.BF16.PACK_AB R164, R165, R164 ;  /* 0x000000a4a5a4723e */ /* 0x000fe200000010ff */
[----:B------:R4:W-:Y:S01]  /*84e0*/  STS.U16 [R18+0x7880], R26 ;  /* 0x0078801a12007388 */ /* 0x0009e20000000400 */
[----:B-1----:R-:W-:-:S02]  /*84f0*/  PRMT R0, R54, 0x7632, R0 ;  /* 0x0000763236007816 */ /* 0x002fc40000000000 */
[----:B------:R-:W-:Y:S01]  /*8500*/  F2FP.BF16.PACK_AB R166, R167, R166 ;  /* 0x000000a6a7a6723e */ /* 0x000fe200000010ff */
[----:B------:R-:W-:Y:S01]  /*8510*/  STS.U16 [R73+0x7880], R52 ;  /* 0x0078803449007388 */ /* 0x000fe20000000400 */
[----:B------:R-:W-:Y:S02]  /*8520*/  F2FP.BF16.PACK_AB R168, R169, R168 ;  /* 0x000000a8a9a8723e */ /* 0x000fe400000010ff */
[----:B------:R-:W-:Y:S01]  /*8530*/  F2FP.BF16.PACK_AB R170, R171, R170 ;  /* 0x000000aaabaa723e */ /* 0x000fe200000010ff */
[----:B------:R1:W-:Y:S01]  /*8540*/  STS.U16 [R71+0x7880], R28 ;  /* 0x0078801c47007388 */ /* 0x0003e20000000400 */
[----:B--2---:R-:W-:Y:S02]  /*8550*/  PRMT R22, R56, 0x7632, R22 ;  /* 0x0000763238167816 */ /* 0x004fe40000000016 */
[C---:B------:R-:W-:Y:S01]  /*8560*/  ISETP.GT.AND P2, PT, R234.reuse, 0x27f, PT ;  /* 0x0000027fea00780c */ /* 0x040fe20003f44270 */
[----:B------:R-:W-:Y:S01]  /*8570*/  STS.U16 [R17+0x7880], R54 ;  /* 0x0078803611007388 */ /* 0x000fe20000000400 */
[----:B------:R-:W-:-:S02]  /*8580*/  ISETP.GT.AND P1, PT, R234, 0x17f, PT ;  /* 0x0000017fea00780c */ /* 0x000fc40003f24270 */
[----:B------:R-:W-:Y:S01]  /*8590*/  ISETP.GT.AND P0, PT, R234, 0x7f, PT ;  /* 0x0000007fea00780c */ /* 0x000fe20003f04270 */
[----:B------:R2:W-:Y:S01]  /*85a0*/  STS.U16 [R16+0x7880], R0 ;  /* 0x0078800010007388 */ /* 0x0005e20000000400 */
[----:B---3--:R-:W-:Y:S02]  /*85b0*/  PRMT R24, R58, 0x7632, R24 ;  /* 0x000076323a187816 */ /* 0x008fe40000000018 */
[----:B------:R-:W-:Y:S01]  /*85c0*/  ISETP.GE.AND P6, PT, R236, UR7, PT ;  /* 0x00000007ec007c0c */ /* 0x000fe2000bfc6270 */
[----:B------:R-:W-:Y:S04]  /*85d0*/  STS.U16 [R69+0x7880], R56 ;  /* 0x0078803845007388 */ /* 0x000fe80000000400 */
[----:B------:R3:W-:Y:S01]  /*85e0*/  STS.U16 [R67+0x7880], R22 ;  /* 0x0078801643007388 */ /* 0x0007e20000000400 */
[----:B----4-:R-:W-:-:S03]  /*85f0*/  PRMT R26, R68, 0x7632, R26 ;  /* 0x00007632441a7816 */ /* 0x010fc6000000001a */
[----:B------:R-:W-:Y:S04]  /*8600*/  STS.U16 [R15+0x7880], R58 ;  /* 0x0078803a0f007388 */ /* 0x000fe80000000400 */
[----:B------:R4:W-:Y:S01]  /*8610*/  STS.U16 [R14+0x7880], R24 ;  /* 0x007880180e007388 */ /* 0x0009e20000000400 */
[----:B-1----:R-:W-:-:S03]  /*8620*/  PRMT R28, R70, 0x7632, R28 ;  /* 0x00007632461c7816 */ /* 0x002fc6000000001c */
[----:B------:R-:W-:Y:S04]  /*8630*/  STS.U16 [R65+0x7880], R68 ;  /* 0x0078804441007388 */ /* 0x000fe80000000400 */
[----:B------:R1:W-:Y:S01]  /*8640*/  STS.U16 [R63+0x7880], R26 ;  /* 0x0078801a3f007388 */ /* 0x0003e20000000400 */
[----:B--2---:R-:W-:-:S03]  /*8650*/  PRMT R0, R64, 0x7632, R0 ;  /* 0x0000763240007816 */ /* 0x004fc60000000000 */
[----:B------:R-:W-:Y:S04]  /*8660*/  STS.U16 [R13+0x7880], R70 ;  /* 0x007880460d007388 */ /* 0x000fe80000000400 */
[----:B------:R2:W-:Y:S01]  /*8670*/  STS.U16 [R12+0x7880], R28 ;  /* 0x0078801c0c007388 */ /* 0x0005e20000000400 */
[----:B---3--:R-:W-:-:S03]  /*8680*/  PRMT R22, R66, 0x7632, R22 ;  /* 0x0000763242167816 */ /* 0x008fc60000000016 */
        /* <DEDUP_REMOVED lines=21> */
[----:B------:R2:W-:Y:S04]  /*87e0*/  STS.U16 [R5+0x7880], R78 ;  /* 0x0078804e05007388 */ /* 0x0005e80000000400 */
[----:B------:R5:W-:Y:S01]  /*87f0*/  STS.U16 [R4+0x7880], R24 ;  /* 0x0078801804007388 */ /* 0x000be20000000400 */
[----:B---3--:R-:W-:-:S03]  /*8800*/  PRMT R28, R82, 0x7632, R28 ;  /* 0x00007632521c7816 */ /* 0x008fc6000000001c */
[----:B------:R-:W-:Y:S04]  /*8810*/  STS.U16 [R45+0x7880], R80 ;  /* 0x007880502d007388 */ /* 0x000fe80000000400 */
[----:B------:R3:W-:Y:S01]  /*8820*/  STS.U16 [R43+0x7880], R26 ;  /* 0x0078801a2b007388 */ /* 0x0007e20000000400 */
[----:B----4-:R-:W-:-:S03]  /*8830*/  PRMT R0, R112, 0x7632, R0 ;  /* 0x0000763270007816 */ /* 0x010fc60000000000 */
[----:B------:R-:W-:Y:S04]  /*8840*/  STS.U16 [R41+0x7880], R82 ;  /* 0x0078805229007388 */ /* 0x000fe80000000400 */
[----:B------:R-:W-:Y:S01]  /*8850*/  STS.U16 [R2+0x7880], R28 ;  /* 0x0078801c02007388 */ /* 0x000fe20000000400 */
[----:B-1----:R-:W-:-:S03]  /*8860*/  PRMT R22, R114, 0x7632, R22 ;  /* 0x0000763272167816 */ /* 0x002fc60000000016 */
[----:B------:R-:W-:Y:S01]  /*8870*/  STS.U16 [R101+0x80], R112 ;  /* 0x0000807065007388 */ /* 0x000fe20000000400 */
[----:B--2---:R-:W-:-:S03]  /*8880*/  IMAD.MOV.U32 R78, RZ, RZ, R250 ;  /* 0x000000ffff4e7224 */ /* 0x004fc600078e00fa */
[----:B------:R1:W-:Y:S01]  /*8890*/  STS.U16 [R99+0x80], R0 ;  /* 0x0000800063007388 */ /* 0x0003e20000000400 */
[----:B-----5:R-:W-:-:S03]  /*88a0*/  PRMT R24, R116, 0x7632, R24 ;  /* 0x0000763274187816 */ /* 0x020fc60000000018 */
[----:B------:R2:W-:Y:S04]  /*88b0*/  STS.U16 [R39+0x80], R114 ;  /* 0x0000807227007388 */ /* 0x0005e80000000400 */
[----:B------:R4:W-:Y:S01]  /*88c0*/  STS.U16 [R37+0x80], R22 ;  /* 0x0000801625007388 */ /* 0x0009e20000000400 */
[----:B---3--:R-:W-:-:S03]  /*88d0*/  PRMT R26, R118, 0x7632, R26 ;  /* 0x00007632761a7816 */ /* 0x008fc6000000001a */
[----:B------:R-:W-:Y:S04]  /*88e0*/  STS.U16 [R97+0x80], R116 ;  /* 0x0000807461007388 */ /* 0x000fe80000000400 */
[----:B------:R3:W-:Y:S04]  /*88f0*/  STS.U16 [R95+0x80], R24 ;  /* 0x000080185f007388 */ /* 0x0007e80000000400 */
[----:B------:R5:W-:Y:S04]  /*8900*/  STS.U16 [R35+0x80], R118 ;  /* 0x0000807623007388 */ /* 0x000be80000000400 */
[----:B------:R5:W-:Y:S01]  /*8910*/  STS.U16 [R33+0x80], R26 ;  /* 0x0000801a21007388 */ /* 0x000be20000000400 */
[----:B-1----:R-:W-:-:S03]  /*8920*/  PRMT R0, R120, 0x7632, R0 ;  /* 0x0000763278007816 */ /* 0x002fc60000000000 */
[----:B------:R-:W-:Y:S01]  /*8930*/  STS.U16 [R93+0x80], R120 ;  /* 0x000080785d007388 */ /* 0x000fe20000000400 */
[----:B--2---:R-:W-:-:S03]  /*8940*/  CS2R R38, SRZ ;  /* 0x0000000000267805 */ /* 0x004fc6000001ff00 */
[----:B------:R1:W-:Y:S01]  /*8950*/  STS.U16 [R91+0x80], R0 ;  /* 0x000080005b007388 */ /* 0x0003e20000000400 */
[----:B----4-:R-:W-:Y:S01]  /*8960*/  PRMT R22, R122, 0x7632, R22 ;  /* 0x000076327a167816 */ /* 0x010fe20000000016 */
[----:B------:R-:W-:Y:S02]  /*8970*/  CS2R R36, SRZ ;  /* 0x0000000000247805 */ /* 0x000fe4000001ff00 */
[----:B------:R2:W-:Y:S04]  /*8980*/  STS.U16 [R31+0x80], R122 ;  /* 0x0000807a1f007388 */ /* 0x0005e80000000400 */
[----:B------:R4:W-:Y:S01]  /*8990*/  STS.U16 [R29+0x80], R22 ;  /* 0x000080161d007388 */ /* 0x0009e20000000400 */
[----:B---3--:R-:W-:-:S03]  /*89a0*/  PRMT R24, R132, 0x7632, R24 ;  /* 0x0000763284187816 */ /* 0x008fc60000000018 */
[----:B------:R-:W-:Y:S01]  /*89b0*/  STS.U16 [R89+0x80], R132 ;  /* 0x0000808459007388 */ /* 0x000fe20000000400 */
[----:B-----5:R-:W-:-:S03]  /*89c0*/  CS2R R34, SRZ ;  /* 0x0000000000227805 */ /* 0x020fc6000001ff00 */
[----:B------:R3:W-:Y:S01]  /*89d0*/  STS.U16 [R87+0x80], R24 ;  /* 0x0000801857007388 */ /* 0x0007e20000000400 */
[----:B------:R-:W-:Y:S01]  /*89e0*/  PRMT R26, R128, 0x7632, R26 ;  /* 0x00007632801a7816 */ /* 0x000fe2000000001a */
[----:B------:R-:W-:Y:S02]  /*89f0*/  CS2R R32, SRZ ;  /* 0x0000000000207805 */ /* 0x000fe4000001ff00 */
[----:B------:R-:W-:Y:S04]  /*8a00*/  STS.U16 [R27+0x80], R134 ;  /* 0x000080861b007388 */ /* 0x000fe80000000400 */
[----:B------:R-:W5:Y:S01]  /*8a10*/  S2R R76, SR_CTAID.Y ;  /* 0x00000000004c7919 */ /* 0x000f620000002600 */
[----:B-1----:R-:W-:Y:S01]  /*8a20*/  PRMT R0, R134, 0x7632, R0 ;  /* 0x0000763286007816 */ /* 0x002fe20000000000 */
[----:B--2---:R-:W-:-:S04]  /*8a30*/  CS2R R30, SRZ ;  /* 0x00000000001e7805 */ /* 0x004fc8000001ff00 */
[----:B------:R1:W-:Y:S01]  /*8a40*/  STS.U16 [R25+0x80], R0 ;  /* 0x0000800019007388 */ /* 0x0003e20000000400 */
[----:B----4-:R-:W-:-:S03]  /*8a50*/  PRMT R22, R130, 0x7632, R22 ;  /* 0x0000763282167816 */ /* 0x010fc60000000016 */
[----:B------:R-:W-:Y:S01]  /*8a60*/  STS.U16 [R85+0x80], R128 ;  /* 0x0000808055007388 */ /* 0x000fe20000000400 */
[----:B------:R-:W-:-:S03]  /*8a70*/  CS2R R28, SRZ ;  /* 0x00000000001c7805 */ /* 0x000fc6000001ff00 */
[----:B------:R2:W-:Y:S01]  /*8a80*/  STS.U16 [R83+0x80], R26 ;  /* 0x0000801a53007388 */ /* 0x0005e20000000400 */
[----:B---3--:R-:W-:-:S03]  /*8a90*/  PRMT R24, R124, 0x7632, R24 ;  /* 0x000076327c187816 */ /* 0x008fc60000000018 */
[----:B------:R3:W-:Y:S04]  /*8aa0*/  STS.U16 [R23+0x80], R130 ;  /* 0x0000808217007388 */ /* 0x0007e80000000400 */
[----:B------:R4:W-:Y:S04]  /*8ab0*/  STS.U16 [R103+0x80], R22 ;  /* 0x0000801667007388 */ /* 0x0009e80000000400 */
[----:B------:R-:W-:Y:S04]  /*8ac0*/  STS.U16 [R81+0x80], R124 ;  /* 0x0000807c51007388 */ /* 0x000fe80000000400 */
[----:B------:R5:W-:Y:S01]  /*8ad0*/  STS.U16 [R79+0x80], R24 ;  /* 0x000080184f007388 */ /* 0x000be20000000400 */
[----:B-1----:R-:W-:-:S03]  /*8ae0*/  PRMT R0, R126, 0x7632, R0 ;  /* 0x000076327e007816 */ /* 0x002fc60000000000 */
[----:B------:R-:W-:Y:S04]  /*8af0*/  STS.U16 [R21+0x80], R126 ;  /* 0x0000807e15007388 */ /* 0x000fe80000000400 */
[----:B------:R1:W-:Y:S01]  /*8b00*/  STS.U16 [R20+0x80], R0 ;  /* 0x0000800014007388 */ /* 0x0003e20000000400 */
[----:B--2---:R-:W-:-:S03]  /*8b10*/  CS2R R26, SRZ ;  /* 0x00000000001a7805 */ /* 0x004fc6000001ff00 */
[----:B------:R-:W-:Y:S01]  /*8b20*/  STS.U16 [R77+0x80], R136 ;  /* 0x000080884d007388 */ /* 0x000fe20000000400 */
[----:B---3--:R-:W-:Y:S02]  /*8b30*/  PRMT R23, R138, 0x7632, R23 ;  /* 0x000076328a177816 */ /* 0x008fe40000000017 */
[----:B----4-:R-:W-:-:S05]  /*8b40*/  PRMT R22, R136, 0x7632, R22 ;  /* 0x0000763288167816 */ /* 0x010fca0000000016 */
[----:B------:R2:W-:Y:S01]  /*8b50*/  STS.U16 [R75+0x80], R22 ;  /* 0x000080164b007388 */ /* 0x0005e20000000400 */
[----:B-----5:R-:W-:-:S03]  /*8b60*/  PRMT R24, R140, 0x7632, R24 ;  /* 0x000076328c187816 */ /* 0x020fc60000000018 */
[----:B------:R3:W-:Y:S01]  /*8b70*/  STS.U16 [R19+0x80], R138 ;  /* 0x0000808a13007388 */ /* 0x0007e20000000400 */
[----:B------:R-:W-:-:S03]  /*8b80*/  SHF.R.S32.HI R79, RZ, 0x1f, R250 ;  /* 0x0000001fff4f7819 */ /* 0x000fc600000114fa */
[----:B------:R4:W-:Y:S02]  /*8b90*/  STS.U16 [R18+0x80], R23 ;  /* 0x0000801712007388 */ /* 0x0009e40000000400 */
[----:B------:R-:W-:Y:S01]  /*8ba0*/  IMAD.WIDE.U32 R80, R76, c[0x0][0x338], R78 ;  /* 0x0000ce004c507a25 */ /* 0x000fe200078e004e */
[----:B-1----:R-:W-:Y:S01]  /*8bb0*/  PRMT R0, R142, 0x7632, R0 ;  /* 0x000076328e007816 */ /* 0x002fe20000000000 */
[----:B------:R1:W-:Y:S01]  /*8bc0*/  STS.U16 [R73+0x80], R140 ;  /* 0x0000808c49007388 */ /* 0x0003e20000000400 */
[----:B------:R-:W-:-:S03]  /*8bd0*/  PRMT R20, R144, 0x7632, R20 ;  /* 0x0000763290147816 */ /* 0x000fc60000000014 */
[----:B------:R5:W-:Y:S04]  /*8be0*/  STS.U16 [R71+0x80], R24 ;  /* 0x0000801847007388 */ /* 0x000be80000000400 */
[----:B------:R-:W-:Y:S04]  /*8bf0*/  STS.U16 [R17+0x80], R142 ;  /* 0x0000808e11007388 */ /* 0x000fe80000000400 */
[----:B------:R5:W-:Y:S01]  /*8c00*/  STS.U16 [R16+0x80], R0 ;  /* 0x0000800010007388 */ /* 0x000be20000000400 */
[----:B--2---:R-:W-:-:S03]  /*8c10*/  CS2R R74, SRZ ;  /* 0x00000000004a7805 */ /* 0x004fc6000001ff00 */
[----:B------:R2:W-:Y:S01]  /*8c20*/  STS.U16 [R69+0x80], R144 ;  /* 0x0000809045007388 */ /* 0x0005e20000000400 */
[----:B---3--:R-:W-:-:S03]  /*8c30*/  PRMT R19, R156, 0x7632, R19 ;  /* 0x000076329c137816 */ /* 0x008fc60000000013 */
[----:B------:R3:W-:Y:S01]  /*8c40*/  STS.U16 [R67+0x80], R20 ;  /* 0x0000801443007388 */ /* 0x0007e20000000400 */
[----:B----4-:R-:W-:Y:S01]  /*8c50*/  PRMT R18, R146, 0x7632, R18 ;  /* 0x0000763292127816 */ /* 0x010fe20000000012 */
[----:B------:R-:W-:Y:S02]  /*8c60*/  CS2R R22, SRZ ;  /* 0x0000000000167805 */ /* 0x000fe4000001ff00 */
[----:B------:R4:W-:Y:S01]  /*8c70*/  STS.U16 [R15+0x80], R146 ;  /* 0x000080920f007388 */ /* 0x0009e20000000400 */
[----:B-1----:R-:W-:-:S03]  /*8c80*/  CS2R R72, SRZ ;  /* 0x0000000000487805 */ /* 0x002fc6000001ff00 */
[----:B------:R1:W-:Y:S01]  /*8c90*/  STS.U16 [R14+0x80], R18 ;  /* 0x000080120e007388 */ /* 0x0003e20000000400 */
[----:B-----5:R-:W-:Y:S01]  /*8ca0*/  CS2R R70, SRZ ;  /* 0x0000000000467805 */ /* 0x020fe2000001ff00 */
[----:B------:R-:W-:Y:S02]  /*8cb0*/  CS2R R24, SRZ ;  /* 0x0000000000187805 */ /* 0x000fe4000001ff00 */
[----:B------:R5:W-:Y:S04]  /*8cc0*/  STS.U16 [R65+0x80], R156 ;  /* 0x0000809c41007388 */ /* 0x000be80000000400 */
[----:B------:R5:W-:Y:S01]  /*8cd0*/  STS.U16 [R63+0x80], R19 ;  /* 0x000080133f007388 */ /* 0x000be20000000400 */
[----:B------:R-:W-:Y:S01]  /*8ce0*/  PRMT R0, R158, 0x7632, R0 ;  /* 0x000076329e007816 */ /* 0x000fe20000000000 */
[----:B------:R-:W-:-:S02]  /*8cf0*/  CS2R R16, SRZ ;  /* 0x0000000000107805 */ /* 0x000fc4000001ff00 */
[----:B------:R5:W-:Y:S01]  /*8d00*/  STS.U16 [R13+0x80], R158 ;  /* 0x0000809e0d007388 */ /* 0x000be20000000400 */
[----:B--2---:R-:W-:-:S03]  /*8d10*/  CS2R R68, SRZ ;  /* 0x0000000000447805 */ /* 0x004fc6000001ff00 */
[----:B------:R2:W-:Y:S01]  /*8d20*/  STS.U16 [R12+0x80], R0 ;  /* 0x000080000c007388 */ /* 0x0005e20000000400 */
[----:B---3--:R-:W-:Y:S01]  /*8d30*/  CS2R R66, SRZ ;  /* 0x0000000000427805 */ /* 0x008fe2000001ff00 */
[----:B------:R-:W-:Y:S02]  /*8d40*/  CS2R R20, SRZ ;  /* 0x0000000000147805 */ /* 0x000fe4000001ff00 */
[----:B------:R3:W-:Y:S01]  /*8d50*/  STS.U16 [R61+0x80], R152 ;  /* 0x000080983d007388 */ /* 0x0007e20000000400 */
[----:B----4-:R-:W-:Y:S02]  /*8d60*/  PRMT R15, R152, 0x7632, R15 ;  /* 0x00007632980f7816 */ /* 0x010fe4000000000f */
[----:B-1----:R-:W-:-:S03]  /*8d70*/  PRMT R14, R154, 0x7632, R14 ;  /* 0x000076329a0e7816 */ /* 0x002fc6000000000e */
[----:B------:R1:W-:Y:S01]  /*8d80*/  STS.U16 [R59+0x80], R15 ;  /* 0x0000800f3b007388 */ /* 0x0003e20000000400 */
[----:B-----5:R-:W-:-:S03]  /*8d90*/  CS2R R64, SRZ ;  /* 0x0000000000407805 */ /* 0x020fc6000001ff00 */
[----:B------:R-:W-:Y:S01]  /*8da0*/  STS.U16 [R11+0x80], R154 ;  /* 0x0000809a0b007388 */ /* 0x000fe20000000400 */
[----:B------:R-:W-:-:S03]  /*8db0*/  CS2R R62, SRZ ;  /* 0x00000000003e7805 */ /* 0x000fc6000001ff00 */
[----:B------:R4:W-:Y:S01]  /*8dc0*/  STS.U16 [R10+0x80], R14 ;  /* 0x0000800e0a007388 */ /* 0x0009e20000000400 */
[----:B------:R-:W-:Y:S01]  /*8dd0*/  CS2R R18, SRZ ;  /* 0x0000000000127805 */ /* 0x000fe2000001ff00 */
[----:B------:R-:W-:Y:S02]  /*8de0*/  PRMT R13, R160, 0x7632, R13 ;  /* 0x00007632a00d7816 */ /* 0x000fe4000000000d */
[----:B------:R5:W-:Y:S01]  /*8df0*/  STS.U16 [R57+0x80], R148 ;  /* 0x0000809439007388 */ /* 0x000be20000000400 */
[----:B--2---:R-:W-:Y:S02]  /*8e00*/  PRMT R0, R148, 0x7632, R0 ;  /* 0x0000763294007816 */ /* 0x004fe40000000000 */
[----:B------:R-:W-:Y:S01]  /*8e10*/  PRMT R12, R150, 0x7632, R12 ;  /* 0x00007632960c7816 */ /* 0x000fe2000000000c */
[----:B---3--:R-:W-:Y:S02]  /*8e20*/  CS2R R60, SRZ ;  /* 0x00000000003c7805 */ /* 0x008fe4000001ff00 */
[----:B------:R2:W-:Y:S04]  /*8e30*/  STS.U16 [R55+0x80], R0 ;  /* 0x0000800037007388 */ /* 0x0005e80000000400 */
[----:B------:R3:W-:Y:S01]  /*8e40*/  STS.U16 [R9+0x80], R150 ;  /* 0x0000809609007388 */ /* 0x0007e20000000400 */
[----:B-1----:R-:W-:-:S03]  /*8e50*/  CS2R R58, SRZ ;  /* 0x00000000003a7805 */ /* 0x002fc6000001ff00 */
[----:B------:R1:W-:Y:S04]  /*8e60*/  STS.U16 [R8+0x80], R12 ;  /* 0x0000800c08007388 */ /* 0x0003e80000000400 */
[----:B------:R1:W-:Y:S01]  /*8e70*/  STS.U16 [R53+0x80], R160 ;  /* 0x000080a035007388 */ /* 0x0003e20000000400 */
[----:B----4-:R-:W-:Y:S01]  /*8e80*/  PRMT R10, R164, 0x7632, R10 ;  /* 0x00007632a40a7816 */ /* 0x010fe2000000000a */
[----:B------:R-:W-:Y:S02]  /*8e90*/  CS2R R14, SRZ ;  /* 0x00000000000e7805 */ /* 0x000fe4000001ff00 */
[----:B------:R4:W-:Y:S01]  /*8ea0*/  STS.U16 [R51+0x80], R13 ;  /* 0x0000800d33007388 */ /* 0x0009e20000000400 */
[----:B-----5:R-:W-:-:S03]  /*8eb0*/  CS2R R56, SRZ ;  /* 0x0000000000387805 */ /* 0x020fc6000001ff00 */
[----:B------:R5:W-:Y:S01]  /*8ec0*/  STS.U16 [R7+0x80], R162 ;  /* 0x000080a207007388 */ /* 0x000be20000000400 */
[----:B--2---:R-:W-:Y:S01]  /*8ed0*/  PRMT R0, R162, 0x7632, R0 ;  /* 0x00007632a2007816 */ /* 0x004fe20000000000 */
[----:B------:R-:W-:Y:S01]  /*8ee0*/  CS2R R54, SRZ ;  /* 0x0000000000367805 */ /* 0x000fe2000001ff00 */
[----:B---3--:R-:W-:-:S03]  /*8ef0*/  PRMT R9, R168, 0x7632, R9 ;  /* 0x00007632a8097816 */ /* 0x008fc60000000009 */
[----:B------:R-:W-:Y:S01]  /*8f00*/  STS.U16 [R6+0x80], R0 ;  /* 0x0000800006007388 */ /* 0x000fe20000000400 */
[----:B-1----:R-:W-:-:S03]  /*8f10*/  PRMT R8, R166, 0x7632, R8 ;  /* 0x00007632a6087816 */ /* 0x002fc60000000008 */
[----:B------:R1:W-:Y:S01]  /*8f20*/  STS.U16 [R49+0x80], R164 ;  /* 0x000080a431007388 */ /* 0x0003e20000000400 */
[----:B------:R-:W-:-:S03]  /*8f30*/  CS2R R52, SRZ ;  /* 0x0000000000347805 */ /* 0x000fc6000001ff00 */
[----:B------:R2:W-:Y:S01]  /*8f40*/  STS.U16 [R47+0x80], R10 ;  /* 0x0000800a2f007388 */ /* 0x0005e20000000400 */
[----:B----4-:R-:W-:-:S03]  /*8f50*/  CS2R R50, SRZ ;  /* 0x0000000000327805 */ /* 0x010fc6000001ff00 */
[----:B------:R-:W-:Y:S01]  /*8f60*/  STS.U16 [R5+0x80], R166 ;  /* 0x000080a605007388 */ /* 0x000fe20000000400 */
[----:B------:R-:W-:Y:S01]  /*8f70*/  CS2R R12, SRZ ;  /* 0x00000000000c7805 */ /* 0x000fe2000001ff00 */
[----:B-----5:R-:W-:Y:S02]  /*8f80*/  PRMT R7, R170, 0x7632, R7 ;  /* 0x00007632aa077816 */ /* 0x020fe40000000007 */
[----:B------:R3:W-:Y:S04]  /*8f90*/  STS.U16 [R4+0x80], R8 ;  /* 0x0000800804007388 */ /* 0x0007e80000000400 */
[----:B------:R4:W-:Y:S04]  /*8fa0*/  STS.U16 [R45+0x80], R168 ;  /* 0x000080a82d007388 */ /* 0x0009e80000000400 */
[----:B------:R5:W-:Y:S04]  /*8fb0*/  STS.U16 [R43+0x80], R9 ;  /* 0x000080092b007388 */ /* 0x000be80000000400 */
[----:B------:R5:W-:Y:S01]  /*8fc0*/  STS.U16 [R41+0x80], R170 ;  /* 0x000080aa29007388 */ /* 0x000be20000000400 */
[----:B-1----:R-:W-:-:S03]  /*8fd0*/  CS2R R48, SRZ ;  /* 0x0000000000307805 */ /* 0x002fc6000001ff00 */
[----:B------:R1:W-:Y:S01]  /*8fe0*/  STS.U16 [R2+0x80], R7 ;  /* 0x0000800702007388 */ /* 0x0003e20000000400 */
[----:B--2---:R-:W-:Y:S01]  /*8ff0*/  CS2R R46, SRZ ;  /* 0x00000000002e7805 */ /* 0x004fe2000001ff00 */
[----:B------:R-:W-:Y:S02]  /*9000*/  CS2R R10, SRZ ;  /* 0x00000000000a7805 */ /* 0x000fe4000001ff00 */
[----:B------:R-:W-:Y:S01]  /*9010*/  BAR.SYNC.DEFER_BLOCKING 0x1, 0x100 ;  /* 0x0044000000007b1d */ /* 0x000fe20000010000 */
[----:B---3--:R-:W-:-:S05]  /*9020*/  CS2R R4, SRZ ;  /* 0x0000000000047805 */ /* 0x008fca000001ff00 */
[----:B------:R-:W2:Y:S01]  /*9030*/  S2R R0, SR_TID.X ;  /* 0x0000000000007919 */ /* 0x000ea20000002100 */
[----:B----4-:R-:W-:Y:S01]  /*9040*/  CS2R R44, SRZ ;  /* 0x00000000002c7805 */ /* 0x010fe2000001ff00 */
[----:B-----5:R-:W-:Y:S01]  /*9050*/  CS2R R42, SRZ ;  /* 0x00000000002a7805 */ /* 0x020fe2000001ff00 */
[----:B------:R-:W-:Y:S01]  /*9060*/  CS2R R8, SRZ ;  /* 0x0000000000087805 */ /* 0x000fe2000001ff00 */
[----:B------:R-:W-:Y:S01]  /*9070*/  CS2R R40, SRZ ;  /* 0x0000000000287805 */ /* 0x000fe2000001ff00 */
[----:B-1----:R-:W-:Y:S01]  /*9080*/  CS2R R6, SRZ ;  /* 0x0000000000067805 */ /* 0x002fe2000001ff00 */
[----:B------:R-:W-:Y:S01]  /*9090*/  SHF.R.S32.HI R2, RZ, 0x1f, R76 ;  /* 0x0000001fff027819 */ /* 0x000fe2000001144c */
[----:B------:R1:W3:Y:S04]  /*90a0*/  @!P2 LDS.128 R64, [R229+0x7880] ;  /* 0x00788000e540a984 */ /* 0x0002e80000000c00 */
[----:B------:R-:W-:Y:S01]  /*90b0*/  IMAD R77, R2, c[0x0][0x338], RZ ;  /* 0x0000ce00024d7a24 */ /* 0x000fe200078e02ff */
[----:B------:R1:W4:Y:S01]  /*90c0*/  @!P2 LDS.128 R68, [R229+0xa080] ;  /* 0x00a08000e544a984 */ /* 0x0003220000000c00 */
[----:B--2---:R-:W-:-:S02]  /*90d0*/  LEA.HI R0, R3, R0, RZ, 0x3 ;  /* 0x0000000003007211 */ /* 0x004fc400078f18ff */
[----:B------:R-:W-:Y:S01]  /*90e0*/  IMAD R77, R76, c[0x0][0x33c], R77 ;  /* 0x0000cf004c4d7a24 */ /* 0x000fe200078e024d */
[----:B------:R1:W2:Y:S01]  /*90f0*/  @!P2 LDS.128 R72, [R229+0xc880] ;  /* 0x00c88000e548a984 */ /* 0x0002a20000000c00 */
[----:B------:R-:W-:Y:S02]  /*9100*/  SHF.R.S32.HI R84, RZ, 0x3, R0 ;  /* 0x00000003ff547819 */ /* 0x000fe40000011400 */
[----:B------:R-:W-:Y:S01]  /*9110*/  IMAD.IADD R81, R81, 0x1, R77 ;  /* 0x0000000151517824 */ /* 0x000fe200078e024d */
[----:B------:R1:W1:Y:S01]  /*9120*/  @!P1 LDS.128 R52, [R229+0x8880] ;  /* 0x00888000e5349984 */ /* 0x0002620000000c00 */
[----:B------:R-:W-:Y:S01]  /*9130*/  IMAD.U32 R0, RZ, RZ, UR20 ;  /* 0x00000014ff007e24 */ /* 0x000fe2000f8e00ff */
[----:B------:R-:W-:Y:S02]  /*9140*/  SHF.R.S32.HI R85, RZ, 0x1f, R84 ;  /* 0x0000001fff557819 */ /* 0x000fe40000011454 */
[----:B------:R1:W1:Y:S01]  /*9150*/  @!P1 LDS.128 R56, [R229+0xb080] ;  /* 0x00b08000e5389984 */ /* 0x0002620000000c00 */
[----:B------:R-:W-:-:S03]  /*9160*/  IMAD.WIDE.U32 R82, R0, c[0x0][0x340], R80 ;  /* 0x0000d00000527a25 */ /* 0x000fc600078e0050 */
[----:B------:R1:W1:Y:S01]  /*9170*/  @!P1 LDS.128 R60, [R229+0xd880] ;  /* 0x00d88000e53c9984 */ /* 0x0002620000000c00 */
[----:B------:R-:W-:Y:S01]  /*9180*/  IMAD.WIDE R80, R227, 0x50, R84 ;  /* 0x00000050e3507825 */ /* 0x000fe200078e0254 */
[----:B------:R-:W-:Y:S02]  /*9190*/  IADD3 R85, R83, UR4, RZ ;  /* 0x0000000453557c10 */ /* 0x000fe4000fffe0ff */
[----:B------:R1:W1:Y:S04]  /*91a0*/  @!P0 LDS.128 R40, [R229+0x9880] ;  /* 0x00988000e5288984 */ /* 0x0002680000000c00 */
        /* <DEDUP_REMOVED lines=10> */
[----:B------:R1:W1:Y:S01]  /*9250*/  @!P0 LDS.128 R12, [R229+0x7080] ;  /* 0x00708000e50c8984 */ /* 0x0002620000000c00 */
[----:B------:R-:W-:Y:S05]  /*9260*/  @P6 BRA `(.L_x_661) ;  /* 0x000000d000006947 */ /* 0x000fea0003800000 */
[----:B--234-:R-:W-:Y:S01]  /*9270*/  IMAD R0, R81, c[0x0][0x330], RZ ;  /* 0x0000cc0051007a24 */ /* 0x01cfe200078e02ff */
        /* <DEDUP_REMOVED lines=10> */
[----:B------:R2:W-:Y:S04]  /*9320*/  @!P2 STG.E.128 [R88.64+0x80], R68 ;  /* 0x000080445800a986 */ /* 0x0005e8000c101d18 */
[----:B------:R2:W-:Y:S02]  /*9330*/  @!P1 STG.E.128 [R88.64+0x100], R72 ;  /* 0x0001004858009986 */ /* 0x0005e4000c101d18 */
.L_x_661:
[----:B--234-:R-:W-:Y:S05]  /*9340*/  BSYNC B0 ;  /* 0x0000000000007941 */ /* 0x01cfea0003800000 */
.L_x_660:
[----:B------:R-:W-:Y:S01]  /*9350*/  IADD3 R0, R236, 0x20, RZ ;  /* 0x00000020ec007810 */ /* 0x000fe20007ffe0ff */
[----:B------:R-:W-:Y:S03]  /*9360*/  BSSY B0, `(.L_x_662) ;  /* 0x0000013000007945 */ /* 0x000fe60003800000 */
[----:B------:R-:W-:-:S13]  /*9370*/  ISETP.GE.AND P5, PT, R0, UR7, PT ;  /* 0x0000000700007c0c */ /* 0x000fda000bfa6270 */
        /* <DEDUP_REMOVED lines=14> */
[----:B-1----:R1:W-:Y:S04]  /*9460*/  @!P2 STG.E.128 [R66.64], R52 ;  /* 0x000000344200a986 */ /* 0x0023e8000c101d18 */
[----:B------:R1:W-:Y:S04]  /*9470*/  @!P1 STG.E.128 [R66.64+0x80], R56 ;  /* 0x0000803842009986 */ /* 0x0003e8000c101d18 */
[----:B------:R1:W-:Y:S02]  /*9480*/  @!P0 STG.E.128 [R66.64+0x100], R60 ;  /* 0x0001003c42008986 */ /* 0x0003e4000c101d18 */
.L_x_663:
[----:B------:R-:W-:Y:S05]  /*9490*/  BSYNC B0 ;  /* 0x0000000000007941 */ /* 0x000fea0003800000 */
.L_x_662:
[----:B------:R-:W-:Y:S01]  /*94a0*/  IADD3 R236, R236, 0x40, RZ ;  /* 0x00000040ecec7810 */ /* 0x000fe20007ffe0ff */
[----:B------:R-:W-:Y:S03]  /*94b0*/  BSSY B0, `(.L_x_664) ;  /* 0x0000013000007945 */ /* 0x000fe60003800000 */
[----:B------:R-:W-:-:S13]  /*94c0*/  ISETP.GE.AND P4, PT, R236, UR7, PT ;  /* 0x00000007ec007c0c */ /* 0x000fda000bf86270 */
[----:B------:R-:W-:Y:S05]  /*94d0*/  @P4 BRA `(.L_x_665) ;  /* 0x0000010000004947 */ /* 0x000fea0003800000 */
[----:B------:R-:W-:Y:S01]  /*94e0*/  IADD3 R3, P0, R80, 0x40, RZ ;  /* 0x0000004050037810 */ /* 0x000fe20007f1e0ff */
[----:B-1----:R-:W-:Y:S01]  /*94f0*/  IMAD.MOV.U32 R52, RZ, RZ, R82 ;  /* 0x000000ffff347224 */ /* 0x002fe200078e0052 */
        /* <DEDUP_REMOVED lines=12> */
[----:B------:R1:W-:Y:S04]  /*95c0*/  @!P1 STG.E.128 [R54.64+0x80], R44 ;  /* 0x0000802c36009986 */ /* 0x0003e8000c101d18 */
[----:B------:R1:W-:Y:S02]  /*95d0*/  @!P0 STG.E.128 [R54.64+0x100], R48 ;  /* 0x0001003036008986 */ /* 0x0003e4000c101d18 */
.L_x_665:
[----:B------:R-:W-:Y:S05]  /*95e0*/  BSYNC B0 ;  /* 0x0000000000007941 */ /* 0x000fea0003800000 */
.L_x_664:
[----:B------:R-:W-:Y:S01]  /*95f0*/  IMAD R3, R2, c[0x0][0x308], RZ ;  /* 0x0000c20002037a24 */ /* 0x000fe200078e02ff */
[----:B------:R-:W-:Y:S01]  /*9600*/  ULDC.64 UR4, c[0x0][0x310] ;  /* 0x0000c40000047ab9 */ /* 0x000fe20000000a00 */
[C---:B------:R-:W-:Y:S01]  /*9610*/  IMAD.WIDE.U32 R78, R76.reuse, c[0x0][0x308], R78 ;  /* 0x0000c2004c4e7a25 */ /* 0x040fe200078e004e */
[----:B------:R-:W-:Y:S01]  /*9620*/  UIMAD UR4, UR6, UR4, URZ ;  /* 0x00000004060472a4 */ /* 0x000fe2000f8e023f */
[----:B------:R-:W-:Y:S01]  /*9630*/  MOV R0, UR20 ;  /* 0x0000001400007c02 */ /* 0x000fe20008000f00 */
[----:B------:R-:W-:Y:S01]  /*9640*/  BSSY B0, `(.L_x_666) ;  /* 0x0000014000007945 */ /* 0x000fe20003800000 */
[----:B------:R-:W-:Y:S01]  /*9650*/  IMAD R3, R76, c[0x0][0x30c], R3 ;  /* 0x0000c3004c037a24 */ /* 0x000fe200078e0203 */
[----:B------:R-:W-:-:S04]  /*9660*/  UIMAD UR4, UR20, UR5, UR4 ;  /* 0x00000005140472a4 */ /* 0x000fc8000f8e0204 */
[----:B------:R-:W-:-:S05]  /*9670*/  IADD3 R79, R79, R3, RZ ;  /* 0x000000034f4f7210 */ /* 0x000fca0007ffe0ff */
[----:B-1----:R-:W-:-:S05]  /*9680*/  IMAD.WIDE.U32 R42, R0, c[0x0][0x310], R78 ;  /* 0x0000c400002a7a25 */ /* 0x002fca00078e004e */
        /* <DEDUP_REMOVED lines=15> */
.L_x_667:
[----:B------:R-:W-:Y:S05]  /*9780*/  BSYNC B0 ;  /* 0x0000000000007941 */ /* 0x000fea0003800000 */
.L_x_666:
[----:B------:R-:W-:Y:S01]  /*9790*/  BSSY B0, `(.L_x_668) ;  /* 0x0000012000007945 */ /* 0x000fe20003800000 */
[----:B------:R-:W-:Y:S05]  /*97a0*/  @P5 BRA `(.L_x_669) ;  /* 0x0000010000005947 */ /* 0x000fea0003800000 */
[----:B-1----:R-:W-:Y:S01]  /*97b0*/  IADD3 R2, P0, R80, 0x20, RZ ;  /* 0x0000002050027810 */ /* 0x002fe20007f1e0ff */
[----:B------:R-:W-:Y:S01]  /*97c0*/  IMAD.MOV.U32 R28, RZ, RZ, R42 ;  /* 0x000000ffff1c7224 */ /* 0x000fe200078e002a */
[----:B------:R-:W-:-:S02]  /*97d0*/  MOV R29, R41 ;  /* 0x00000029001d7202 */ /* 0x000fc40000000f00 */
[----:B------:R-:W-:Y:S01]  /*97e0*/  ISETP.GE.AND P2, PT, R250, c[0x0][0x2f4], PT ;  /* 0x0000bd00fa007a0c */ /* 0x000fe20003f46270 */
[----:B------:R-:W-:Y:S01]  /*97f0*/  IMAD.X R0, RZ, RZ, R81, P0 ;  /* 0x000000ffff007224 */ /* 0x000fe200000e0651 */
[----:B------:R-:W-:Y:S01]  /*9800*/  ISETP.GE.AND P1, PT, R231, c[0x0][0x2f4], PT ;  /* 0x0000bd00e7007a0c */ /* 0x000fe20003f26270 */
[----:B------:R-:W-:Y:S01]  /*9810*/  IMAD.WIDE.U32 R28, R2, c[0x0][0x300], R28 ;  /* 0x0000c000021c7a25 */ /* 0x000fe200078e001c */
[----:B------:R-:W-:-:S03]  /*9820*/  ISETP.GE.AND P0, PT, R230, c[0x0][0x2f4], PT ;  /* 0x0000bd00e6007a0c */ /* 0x000fc60003f06270 */
[----:B------:R-:W-:-:S04]  /*9830*/  IMAD R3, R0, c[0x0][0x300], RZ ;  /* 0x0000c00000037a24 */ /* 0x000fc800078e02ff */
[----:B------:R-:W-:Y:S01]  /*9840*/  IMAD R3, R2, c[0x0][0x304], R3 ;  /* 0x0000c10002037a24 */ /* 0x000fe200078e0203 */
[----:B------:R-:W-:-:S03]  /*9850*/  LEA R2, P3, R28, c[0x0][0x2e8], 0x1 ;  /* 0x0000ba001c027a11 */ /* 0x000fc600078608ff */
[----:B------:R-:W-:-:S05]  /*9860*/  IMAD.IADD R3, R29, 0x1, R3 ;  /* 0x000000011d037824 */ /* 0x000fca00078e0203 */
[----:B------:R-:W-:-:S05]  /*9870*/  LEA.HI.X R3, R28, c[0x0][0x2ec], R3, 0x1, P3 ;  /* 0x0000bb001c037a11 */ /* 0x000fca00018f0c03 */
[----:B------:R1:W-:Y:S04]  /*9880*/  @!P2 STG.E.128 [R2.64], R16 ;  /* 0x000000100200a986 */ /* 0x0003e8000c101d18 */
[----:B------:R1:W-:Y:S04]  /*9890*/  @!P1 STG.E.128 [R2.64+0x80], R20 ;  /* 0x0000801402009986 */ /* 0x0003e8000c101d18 */
[----:B------:R1:W-:Y:S02]  /*98a0*/  @!P0 STG.E.128 [R2.64+0x100], R24 ;  /* 0x0001001802008986 */ /* 0x0003e4000c101d18 */
.L_x_669:
[----:B------:R-:W-:Y:S05]  /*98b0*/  BSYNC B0 ;  /* 0x0000000000007941 */ /* 0x000fea0003800000 */
.L_x_668:
[----:B------:R-:W-:Y:S05]  /*98c0*/  @P4 EXIT ;  /* 0x000000000000494d */ /* 0x000fea0003800000 */
[----:B------:R-:W-:Y:S01]  /*98d0*/  IADD3 R0, P0, R80, 0x40, RZ ;  /* 0x0000004050007810 */ /* 0x000fe20007f1e0ff */
[----:B-1----:R-:W-:Y:S01]  /*98e0*/  IMAD.MOV.U32 R16, RZ, RZ, R42 ;  /* 0x000000ffff107224 */ /* 0x002fe200078e002a */
[----:B------:R-:W-:-:S02]  /*98f0*/  MOV R17, R41 ;  /* 0x0000002900117202 */ /* 0x000fc40000000f00 */
[----:B------:R-:W-:Y:S01]  /*9900*/  ISETP.GE.AND P1, PT, R250, c[0x0][0x2f4], PT ;  /* 0x0000bd00fa007a0c */ /* 0x000fe20003f26270 */
        /* <DEDUP_REMOVED lines=14> */
.L_x_670:
        /* <DEDUP_REMOVED lines=9> */
.L_x_1401:


//--------------------- .text._ZN7cutlass13device_kernelIN5flash19enable_sm80_to_sm89INS1_16FlashAttnBwdSm80INS1_25CollectiveMainloopBwdSm80ILi2ELi1EN4cute5tupleIJNS5_1CILi64EEENS7_ILi80EEENS7_ILi192EEEEEENS_10bfloat16_tEfNS_4arch4Sm80ELb0ELb0ELb1ELb0ELb1ELb0ELb1ELb0ELi2ELi4ELi2ELi2ELb0EEENS1_21CollectiveEpilogueBwdISB_SC_SE_Li256ELb0ELb1ELi4EEENS1_19SingleTileSchedulerILb0ELb0ELb0ELi80EEEEEEEEEvNT_6ParamsE --------------------------
	.section	.text._ZN7cutlass13device_kernelIN5flash19enable_sm80_to_sm89INS1_16FlashAttnBwdSm80INS1_25CollectiveMainloopBwdSm80ILi2ELi1EN4cute5tupleIJNS5_1CILi64EEENS7_ILi80EEENS7_ILi192EEEEEENS_10bfloat16_tEfNS_4arch4Sm80ELb0ELb0ELb1ELb0ELb1ELb0ELb1ELb0ELi2ELi4ELi2ELi2ELb0EEENS1_21CollectiveEpilogueBwdISB_SC_SE_Li256ELb0ELb1ELi4EEENS1_19SingleTileSchedulerILb0ELb0ELb0ELi80EEEEEEEEEvNT_6ParamsE,"ax",@progbits
	.sectioninfo	@"SHI_REGISTERS=255"
	.align	128
.text._ZN7cutlass13device_kernelIN5flash19enable_sm80_to_sm89INS1_16FlashAttnBwdSm80INS1_25CollectiveMainloopBwdSm80ILi2ELi1EN4cute5tupleIJNS5_1CILi64EEENS7_ILi80EEENS7_ILi192EEEEEENS_10bfloat16_tEfNS_4arch4Sm80ELb0ELb0ELb1ELb0ELb1ELb0ELb1ELb0ELi2ELi4ELi2ELi2ELb0EEENS1_21CollectiveEpilogueBwdISB_SC_SE_Li256ELb0ELb1ELi4EEENS1_19SingleTileSchedulerILb0ELb0ELb0ELi80EEEEEEEEEvNT_6ParamsE:
        .type           _ZN7cutlass13device_kernelIN5flash19enable_sm80_to_sm89INS1_16FlashAttnBwdSm80INS1_25CollectiveMainloopBwdSm80ILi2ELi1EN4cute5tupleIJNS5_1CILi64EEENS7_ILi80EEENS7_ILi192EEEEEENS_10bfloat16_tEfNS_4arch4Sm80ELb0ELb0ELb1ELb0ELb1ELb0ELb1ELb0ELi2ELi4ELi2ELi2ELb0EEENS1_21CollectiveEpilogueBwdISB_SC_SE_Li256ELb0ELb1ELi4EEENS1_19SingleTileSchedulerILb0ELb0ELb0ELi80EEEEEEEEEvNT_6ParamsE,@function
        .size           _ZN7cutlass13device_kernelIN5flash19enable_sm80_to_sm89INS1_16FlashAttnBwdSm80INS1_25CollectiveMainloopBwdSm80ILi2ELi1EN4cute5tupleIJNS5_1CILi64EEENS7_ILi80EEENS7_ILi192EEEEEENS_10bfloat16_tEfNS_4arch4Sm80ELb0ELb0ELb1ELb0ELb1ELb0ELb1ELb0ELi2ELi4ELi2ELi2ELb0EEENS1_21CollectiveEpilogueBwdISB_SC_SE_Li256ELb0ELb1ELi4EEENS1_19SingleTileSchedulerILb0ELb0ELb0ELi80EEEEEEEEEvNT_6ParamsE,(.L_x_1402 - _ZN7cutlass13device_kernelIN5flash19enable_sm80_to_sm89INS1_16FlashAttnBwdSm80INS1_25CollectiveMainloopBwdSm80ILi2ELi1EN4cute5tupleIJNS5_1CILi64EEENS7_ILi80EEENS7_ILi192EEEEEENS_10bfloat16_tEfNS_4arch4Sm80ELb0ELb0ELb1ELb0ELb1ELb0ELb1ELb0ELi2ELi4ELi2ELi2ELb0EEENS1_21CollectiveEpilogueBwdISB_SC_SE_Li256ELb0ELb1ELi4EEENS1_19SingleTileSchedulerILb0ELb0ELb0ELi80EEEEEEEEEvNT_6ParamsE)
        .other          _ZN7cutlass13device_kernelIN5flash19enable_sm80_to_sm89INS1_16FlashAttnBwdSm80INS1_25CollectiveMainloopBwdSm80ILi2ELi1EN4cute5tupleIJNS5_1CILi64EEENS7_ILi80EEENS7_ILi192EEEEEENS_10bfloat16_tEfNS_4arch4Sm80ELb0ELb0ELb1ELb0ELb1ELb0ELb1ELb0ELi2ELi4ELi2ELi2ELb0EEENS1_21CollectiveEpilogueBwdISB_SC_SE_Li256ELb0ELb1ELi4EEENS1_19SingleTileSchedulerILb0ELb0ELb0ELi80EEEEEEEEEvNT_6ParamsE,@"STO_CUDA_ENTRY STV_DEFAULT"
_ZN7cutlass13device_kernelIN5flash19enable_sm80_to_sm89INS1_16FlashAttnBwdSm80INS1_25CollectiveMainloopBwdSm80ILi2ELi1EN4cute5tupleIJNS5_1CILi64EEENS7_ILi80EEENS7_ILi192EEEEEENS_10bfloat16_tEfNS_4arch4Sm80ELb0ELb0ELb1ELb0ELb1ELb0ELb1ELb0ELi2ELi4ELi2ELi2ELb0EEENS1_21CollectiveEpilogueBwdISB_SC_SE_Li256ELb0ELb1ELi4EEENS1_19SingleTileSchedulerILb0ELb0ELb0ELi80EEEEEEEEEvNT_6ParamsE:
        /* <DEDUP_REMOVED lines=560> */
.L_x_674:
        /* <DEDUP_REMOVED lines=284> */
.L_x_672:
        /* <DEDUP_REMOVED lines=498> */
.L_x_673:
        /* <DEDUP_REMOVED lines=237> */
.L_x_671:
        /* <DEDUP_REMOVED lines=777> */
.L_x_676:
[----:B--234-:R-:W-:Y:S05]  /*9340*/  BSYNC B0 ;  /* 0x0000000000007941 */ /* 0x01cfea0003800000 */
.L_x_675:
        /* <DEDUP_REMOVED lines=20> */
.L_x_678:
[----:B------:R-:W-:Y:S05]  /*9490*/  BSYNC B0 ;  /* 0x0000000000007941 */ /* 0x000fea0003800000 */
.L_x_677:
        /* <DEDUP_REMOVED lines=20> */
.L_x_680:
[----:B------:R-:W-:Y:S05]  /*95e0*/  BSYNC B0 ;  /* 0x0000000000007941 */ /* 0x000fea0003800000 */
.L_x_679:
        /* <DEDUP_REMOVED lines=25> */
.L_x_682:
[----:B------:R-:W-:Y:S05]  /*9780*/  BSYNC B0 ;  /* 0x0000000000007941 */ /* 0x000fea0003800000 */
.L_x_681:
        /* <DEDUP_REMOVED lines=18> */
.L_x_684:
[----:B------:R-:W-:Y:S05]  /*98b0*/  BSYNC B0 ;  /* 0x0000000000007941 */ /* 0x000fea0003800000 */
.L_x_683:
        /* <DEDUP_REMOVED lines=19> */
.L_x_685:
        /* <DEDUP_REMOVED lines=9> */
.L_x_1402:


//--------------------- .text._ZN7cutlass13device_kernelIN5flash19enable_sm80_to_sm89INS1_16FlashAttnBwdSm80INS1_25CollectiveMainloopBwdSm80ILi2ELi1EN4cute5tupleIJNS5_1CILi64EEENS7_ILi80EEENS7_ILi192EEEEEENS_10bfloat16_tEfNS_4arch4Sm80ELb0ELb0ELb1ELb0ELb0ELb0ELb1ELb0ELi2ELi4ELi2ELi2ELb0EEENS1_24CollectiveEpilogueBwdGQAISB_fSE_Li256ELb0ELb0EEENS1_19SingleTileSchedulerILb0ELb0ELb0ELi80EEEEEEEEEvNT_6ParamsE --------------------------
	.section	.text._ZN7cutlass13device_kernelIN5flash19enable_sm80_to_sm89INS1_16FlashAttnBwdSm80INS1_25CollectiveMainloopBwdSm80ILi2ELi1EN4cute5tupleIJNS5_1CILi64EEENS7_ILi80EEENS7_ILi192EEEEEENS_10bfloat16_tEfNS_4arch4Sm80ELb0ELb0ELb1ELb0ELb0ELb0ELb1ELb0ELi2ELi4ELi2ELi2ELb0EEENS1_24CollectiveEpilogueBwdGQAISB_fSE_Li256ELb0ELb0EEENS1_19SingleTileSchedulerILb0ELb0ELb0ELi80EEEEEEEEEvNT_6ParamsE,"ax",@progbits
	.sectioninfo	@"SHI_REGISTERS=255"
	.align	128
.text._ZN7cutlass13device_kernelIN5flash19enable_sm80_to_sm89INS1_16FlashAttnBwdSm80INS1_25CollectiveMainloopBwdSm80ILi2ELi1EN4cute5tupleIJNS5_1CILi64EEENS7_ILi80EEENS7_ILi192EEEEEENS_10bfloat16_tEfNS_4arch4Sm80ELb0ELb0ELb1ELb0ELb0ELb0ELb1ELb0ELi2ELi4ELi2ELi2ELb0EEENS1_24CollectiveEpilogueBwdGQAISB_fSE_Li256ELb0ELb0EEENS1_19SingleTileSchedulerILb0ELb0ELb0ELi80EEEEEEEEEvNT_6ParamsE:
        .type           _ZN7cutlass13device_kernelIN5flash19enable_sm80_to_sm89INS1_16FlashAttnBwdSm80INS1_25CollectiveMainloopBwdSm80ILi2ELi1EN4cute5tupleIJNS5_1CILi64EEENS7_ILi80EEENS7_ILi192EEEEEENS_10bfloat16_tEfNS_4arch4Sm80ELb0ELb0ELb1ELb0ELb0ELb0ELb1ELb0ELi2ELi4ELi2ELi2ELb0EEENS1_24CollectiveEpilogueBwdGQAISB_fSE_Li256ELb0ELb0EEENS1_19SingleTileSchedulerILb0ELb0ELb0ELi80EEEEEEEEEvNT_6ParamsE,@function
        .size           _ZN7cutlass13device_kernelIN5flash19enable_sm80_to_sm89INS1_16FlashAttnBwdSm80INS1_25CollectiveMainloopBwdSm80ILi2ELi1EN4cute5tupleIJNS5_1CILi64EEENS7_ILi80EEENS7_ILi192EEEEEENS_10bfloat16_tEfNS_4arch4Sm80ELb0ELb0ELb1ELb0ELb0ELb0ELb1ELb0ELi2ELi4ELi2ELi2ELb0EEENS1_24CollectiveEpilogueBwdGQAISB_fSE_Li256ELb0ELb0EEENS1_19SingleTileSchedulerILb0ELb0ELb0ELi80EEEEEEEEEvNT_6ParamsE,(.L_x_1403 - _ZN7cutlass13device_kernelIN5flash19enable_sm80_to_sm89INS1_16FlashAttnBwdSm80INS1_25CollectiveMainloopBwdSm80ILi2ELi1EN4cute5tupleIJNS5_1CILi64EEENS7_ILi80EEENS7_ILi192EEEEEENS_10bfloat16_tEfNS_4arch4Sm80ELb0ELb0ELb1ELb0ELb0ELb0ELb1ELb0ELi2ELi4ELi2ELi2ELb0EEENS1_24CollectiveEpilogueBwdGQAISB_fSE_Li256ELb0ELb0EEENS1_19SingleTileSchedulerILb0ELb0ELb0ELi80EEEEEEEEEvNT_6ParamsE)
        .other          _ZN7cutlass13device_kernelIN5flash19enable_sm80_to_sm89INS1_16FlashAttnBwdSm80INS1_25CollectiveMainloopBwdSm80ILi2ELi1EN4cute5tupleIJNS5_1CILi64EEENS7_ILi80EEENS7_ILi192EEEEEENS_10bfloat16_tEfNS_4arch4Sm80ELb0ELb0ELb1ELb0ELb0ELb0ELb1ELb0ELi2ELi4ELi2ELi2ELb0EEENS1_24CollectiveEpilogueBwdGQAISB_fSE_Li256ELb0ELb0EEENS1_19SingleTileSchedulerILb0ELb0ELb0ELi80EEEEEEEEEvNT_6ParamsE,@"STO_CUDA_ENTRY STV_DEFAULT"
_ZN7cutlass13device_kernelIN5flash19enable_sm80_to_sm89INS1_16FlashAttnBwdSm80INS1_25CollectiveMainloopBwdSm80ILi2ELi1EN4cute5tupleIJNS5_1CILi64EEENS7_ILi80EEENS7_ILi192EEEEEENS_10bfloat16_tEfNS_4arch4Sm80ELb0ELb0ELb1ELb0ELb0ELb0ELb1ELb0ELi2ELi4ELi2ELi2ELb0EEENS1_24CollectiveEpilogueBwdGQAISB_fSE_Li256ELb0ELb0EEENS1_19SingleTileSchedulerILb0ELb0ELb0ELi80EEEEEEEEEvNT_6ParamsE:
        /* <DEDUP_REMOVED lines=13> */
[----:B------:R-:W3:Y:S01]  /*00d0*/  S2R R87, SR_CTAID.X ;  /* 0x0000000000577919 */ /* 0x000ee20000002500 */
[----:B------:R-:W-:Y:S01]  /*00e0*/  ULDC.64 UR14, c[0x0][0x118] ;  /* 0x00004600000e7ab9 */ /* 0x000fe20000000a00 */
[----:B------:R-:W-:Y:S01]  /*00f0*/  IMAD.MOV.U32 R221, RZ, RZ, 0x120 ;  /* 0x00000120ffdd7424 */ /* 0x000fe200078e00ff */
        /* <DEDUP_REMOVED lines=8> */
[----:B------:R-:W-:Y:S01]  /*0180*/  ULDC.64 UR10, c[0x0][0x178] ;  /* 0x00005e00000a7ab9 */ /* 0x000fe20000000a00 */
[----:B------:R-:W-:Y:S01]  /*0190*/  CS2R R162, SRZ ;  /* 0x0000000000a27805 */ /* 0x000fe2000001ff00 */
[----:B------:R-:W-:Y:S01]  /*01a0*/  UIMAD UR7, UR8, UR7, UR6 ;  /* 0x00000007080772a4 */ /* 0x000fe2000f8e0206 */
[----:B------:R-:W-:Y:S01]  /*01b0*/  CS2R R160, SRZ ;  /* 0x0000000000a07805 */ /* 0x000fe2000001ff00 */
[----:B------:R-:W-:Y:S01]  /*01c0*/  USHF.L.U32 UR21, UR10, 0x5, URZ ;  /* 0x000000050a157899 */ /* 0x000fe2000800063f */
[----:B-1----:R-:W-:Y:S01]  /*01d0*/  SHF.R.S32.HI R14, RZ, 0x1f, R240 ;  /* 0x0000001fff0e7819 */ /* 0x002fe200000114f0 */
[----:B------:R-:W-:Y:S01]  /*01e0*/  USHF.L.U64.HI UR11, UR10, UR20, UR11 ;  /* 0x000000140a0b7299 */ /* 0x000fe2000801020b */
[----:B------:R-:W-:Y:S01]  /*01f0*/  ISETP.GT.AND P2, PT, R240, 0x7f, PT ;  /* 0x0000007ff000780c */ /* 0x000fe20003f44270 */
[----:B------:R-:W-:Y:S01]  /*0200*/  USHF.L.U32 UR22, UR21, 0x1, URZ ;  /* 0x0000000115167899 */ /* 0x000fe2000800063f */
[-C--:B------:R-:W-:Y:S01]  /*0210*/  LEA.HI R23, R14, R240.reuse, RZ, 0x3 ;  /* 0x000000f00e177211 */ /* 0x080fe200078f18ff */
[----:B--2---:R-:W-:Y:S01]  /*0220*/  @P0 IMAD.HI.U32 R3, R85, c[0x0][0x24c], RZ ;  /* 0x0000930055030a27 */ /* 0x004fe200078e00ff */
[--C-:B------:R-:W-:Y:S01]  /*0230*/  SHF.R.S32.HI R86, RZ, 0x1f, R85.reuse ;  /* 0x0000001fff567819 */ /* 0x100fe20000011455 */
[----:B------:R-:W-:Y:S01]  /*0240*/  USHF.L.U64.HI UR21, UR21, 0x1, UR11 ;  /* 0x0000000115157899 */ /* 0x000fe2000801020b */
[----:B------:R-:W-:Y:S01]  /*0250*/  LOP3.LUT R2, R23, 0xfffffff8, RZ, 0xc0, !PT ;  /* 0xfffffff817027812 */ /* 0x000fe200078ec0ff */
[----:B------:R-:W-:Y:S01]  /*0260*/  IMAD.MOV.U32 R0, RZ, RZ, R85 ;  /* 0x000000ffff007224 */ /* 0x000fe200078e0055 */
[----:B------:R-:W-:Y:S01]  /*0270*/  @P0 SHF.R.U32.HI R0, RZ, c[0x0][0x250], R3 ;  /* 0x00009400ff000a19 */ /* 0x000fe20000011603 */
[C---:B------:R-:W-:Y:S01]  /*0280*/  IMAD.SHL.U32 R244, R240.reuse, 0x4, RZ ;  /* 0x00000004f0f47824 */ /* 0x040fe200078e00ff */
        /* <DEDUP_REMOVED lines=8> */
[----:B------:R-:W-:Y:S01]  /*0310*/  SHF.R.S32.HI R245, RZ, 0x1f, R244 ;  /* 0x0000001ffff57819 */ /* 0x000fe200000114f4 */
[----:B------:R-:W-:Y:S01]  /*0320*/  IMAD R3, R3, c[0x0][0x1b0], RZ ;  /* 0x00006c0003037a24 */ /* 0x000fe200078e02ff */
[----:B------:R-:W-:Y:S01]  /*0330*/  SHF.R.S32.HI R239, RZ, 0x1f, R238 ;  /* 0x0000001fffef7819 */ /* 0x000fe200000114ee */
[----:B------:R-:W-:Y:S01]  /*0340*/  IMAD R2, R0, c[0x0][0x1e4], R2 ;  /* 0x0000790000027a24 */ /* 0x000fe200078e0202 */
[----:B------:R-:W-:Y:S01]  /*0350*/  IADD3 R247, R238, 0x40, RZ ;  /* 0x00000040eef77810 */ /* 0x000fe20007ffe0ff */
[----:B------:R-:W-:Y:S01]  /*0360*/  IMAD R6, R0, c[0x0][0x1b4], R3 ;  /* 0x00006d0000067a24 */ /* 0x000fe200078e0203 */
[----:B------:R-:W-:Y:S01]  /*0370*/  IADD3 R13, R238, 0x80, RZ ;  /* 0x00000080ee0d7810 */ /* 0x000fe20007ffe0ff */
[----:B------:R-:W-:Y:S01]  /*0380*/  IMAD.WIDE.U32 R4, R0, c[0x0][0x1e0], R238 ;  /* 0x0000780000047a25 */ /* 0x000fe200078e00ee */
[----:B------:R-:W-:Y:S01]  /*0390*/  ISETP.GE.AND P4, PT, R247, c[0x0][0x1cc], PT ;  /* 0x00007300f7007a0c */ /* 0x000fe20003f86270 */
[----:B------:R-:W-:Y:S01]  /*03a0*/  CS2R R148, SRZ ;  /* 0x0000000000947805 */ /* 0x000fe2000001ff00 */
[----:B------:R-:W-:Y:S01]  /*03b0*/  ISETP.GE.AND P3, PT, R13, c[0x0][0x1cc], PT ;  /* 0x000073000d007a0c */ /* 0x000fe20003f66270 */
[----:B------:R-:W-:Y:S01]  /*03c0*/  IMAD.IADD R5, R5, 0x1, R2 ;  /* 0x0000000105057824 */ /* 0x000fe200078e0202 */
[----:B------:R-:W-:Y:S01]  /*03d0*/  LEA.HI R24, R14, R240, RZ, 0x5 ;  /* 0x000000f00e187211 */ /* 0x000fe200078f28ff */
[----:B------:R-:W-:Y:S01]  /*03e0*/  IMAD.WIDE.U32 R2, R0, c[0x0][0x1b0], R238 ;  /* 0x00006c0000027a25 */ /* 0x000fe200078e00ee */
[----:B------:R-:W-:Y:S01]  /*03f0*/  CS2R R154, SRZ ;  /* 0x00000000009a7805 */ /* 0x000fe2000001ff00 */
[----:B------:R-:W-:Y:S01]  /*0400*/  CS2R R152, SRZ ;  /* 0x0000000000987805 */ /* 0x000fe2000001ff00 */
[----:B------:R-:W-:Y:S01]  /*0410*/  CS2R R158, SRZ ;  /* 0x00000000009e7805 */ /* 0x000fe2000001ff00 */
[----:B------:R-:W-:Y:S01]  /*0420*/  IMAD.U32 R0, RZ, RZ, UR8 ;  /* 0x00000008ff007e24 */ /* 0x000fe2000f8e00ff */
[----:B------:R-:W-:Y:S01]  /*0430*/  CS2R R156, SRZ ;  /* 0x00000000009c7805 */ /* 0x000fe2000001ff00 */
[----:B------:R-:W-:Y:S01]  /*0440*/  IMAD.IADD R3, R3, 0x1, R6 ;  /* 0x0000000103037824 */ /* 0x000fe200078e0206 */
[----:B------:R-:W-:Y:S01]  /*0450*/  CS2R R146, SRZ ;  /* 0x0000000000927805 */ /* 0x000fe2000001ff00 */
[----:B------:R-:W-:Y:S01]  /*0460*/  IMAD.U32 R6, RZ, RZ, UR8 ;  /* 0x00000008ff067e24 */ /* 0x000fe2000f8e00ff */
[----:B------:R-:W-:Y:S01]  /*0470*/  CS2R R144, SRZ ;  /* 0x0000000000907805 */ /* 0x000fe2000001ff00 */
[----:B------:R-:W-:Y:S01]  /*0480*/  IMAD.WIDE.U32 R4, R0, c[0x0][0x1e8], R4 ;  /* 0x00007a0000047a25 */ /* 0x000fe200078e0004 */
[----:B------:R-:W-:Y:S01]  /*0490*/  CS2R R142, SRZ ;  /* 0x00000000008e7805 */ /* 0x000fe2000001ff00 */
[----:B------:R-:W-:Y:S01]  /*04a0*/  CS2R R140, SRZ ;  /* 0x00000000008c7805 */ /* 0x000fe2000001ff00 */
[----:B------:R-:W-:Y:S01]  /*04b0*/  CS2R R138, SRZ ;  /* 0x00000000008a7805 */ /* 0x000fe2000001ff00 */
[----:B------:R-:W-:Y:S01]  /*04c0*/  IMAD.SHL.U32 R0, R242, 0x40, RZ ;  /* 0x00000040f2007824 */ /* 0x000fe200078e00ff */
[----:B------:R-:W-:Y:S01]  /*04d0*/  CS2R R136, SRZ ;  /* 0x0000000000887805 */ /* 0x000fe2000001ff00 */
[----:B---3--:R-:W-:Y:S01]  /*04e0*/  IMAD.WIDE R8, R87, 0x50, R242 ;  /* 0x0000005057087825 */ /* 0x008fe200078e02f2 */
[----:B------:R-:W-:Y:S01]  /*04f0*/  CS2R R126, SRZ ;  /* 0x00000000007e7805 */ /* 0x000fe2000001ff00 */
[----:B------:R-:W-:Y:S01]  /*0500*/  CS2R R124, SRZ ;  /* 0x00000000007c7805 */ /* 0x000fe2000001ff00 */
[----:B------:R-:W-:Y:S01]  /*0510*/  LOP3.LUT R0, R0, 0x1c0, RZ, 0xc0, !PT ;  /* 0x000001c000007812 */ /* 0x000fe200078ec0ff */
[----:B------:R-:W-:Y:S01]  /*0520*/  IMAD.WIDE.U32 R6, R6, c[0x0][0x1b8], R2 ;  /* 0x00006e0006067a25 */ /* 0x000fe200078e0002 */
[----:B------:R-:W-:Y:S01]  /*0530*/  IADD3 R3, R5, UR5, RZ ;  /* 0x0000000505037c10 */ /* 0x000fe2000fffe0ff */
[----:B------:R-:W-:Y:S01]  /*0540*/  CS2R R130, SRZ ;  /* 0x0000000000827805 */ /* 0x000fe2000001ff00 */
[----:B------:R-:W-:Y:S01]  /*0550*/  LOP3.LUT R11, R0, 0x38, R238, 0xf8, !PT ;  /* 0x00000038000b7812 */ /* 0x000fe200078ef8ee */
[----:B------:R-:W-:Y:S01]  /*0560*/  IMAD.MOV.U32 R2, RZ, RZ, R4 ;  /* 0x000000ffff027224 */ /* 0x000fe200078e0004 */
[----:B------:R-:W-:Y:S01]  /*0570*/  SHF.R.U32.HI R0, RZ, 0x3, R0 ;  /* 0x00000003ff007819 */ /* 0x000fe20000011600 */
[----:B------:R-:W-:Y:S01]  /*0580*/  IMAD R4, R9, c[0x0][0x1d8], RZ ;  /* 0x0000760009047a24 */ /* 0x000fe200078e02ff */
[----:B------:R-:W-:Y:S01]  /*0590*/  IADD3 R7, R7, UR7, RZ ;  /* 0x0000000707077c10 */ /* 0x000fe2000fffe0ff */
[----:B------:R-:W-:Y:S01]  /*05a0*/  ULDC.64 UR6, c[0x0][0x1d8] ;  /* 0x0000760000067ab9 */ /* 0x000fe20000000a00 */
[----:B------:R-:W-:Y:S01]  /*05b0*/  LOP3.LUT R11, R11, R0, RZ, 0x3c, !PT ;  /* 0x000000000b0b7212 */ /* 0x000fe200078e3cff */
[----:B------:R-:W-:Y:S01]  /*05c0*/  IMAD R10, R8, c[0x0][0x1dc], R4 ;  /* 0x00007700080a7a24 */ /* 0x000fe200078e0204 */
[----:B------:R-:W-:Y:S01]  /*05d0*/  IADD3 R0, -R242, c[0x0][0x198], RZ ;  /* 0x00006600f2007a10 */ /* 0x000fe20007ffe1ff */
[----:B------:R-:W-:Y:S01]  /*05e0*/  IMAD.WIDE.U32 R4, R8, c[0x0][0x1d8], R2 ;  /* 0x0000760008047a25 */ /* 0x000fe200078e0002 */
[----:B------:R-:W-:Y:S01]  /*05f0*/  USHF.L.U64.HI UR7, UR6, UR20, UR7 ;  /* 0x0000001406077299 */ /* 0x000fe20008010207 */
[----:B------:R-:W-:Y:S01]  /*0600*/  CS2R R128, SRZ ;  /* 0x0000000000807805 */ /* 0x000fe2000001ff00 */
[----:B------:R-:W-:Y:S01]  /*0610*/  USHF.L.U32 UR6, UR6, 0x5, URZ ;  /* 0x0000000506067899 */ /* 0x000fe2000800063f */
[----:B------:R-:W-:Y:S01]  /*0620*/  IMAD.IADD R3, R5, 0x1, R10 ;  /* 0x0000000105037824 */ /* 0x000fe200078e020a */
[C---:B------:R-:W-:Y:S01]  /*0630*/  LEA R2, P0, R4.reuse, c[0x0][0x1c0], 0x1 ;  /* 0x0000700004027a11 */ /* 0x040fe200078008ff */
[----:B------:R-:W-:Y:S01]  /*0640*/  IMAD R0, R87, -0x50, R0 ;  /* 0xffffffb057007824 */ /* 0x000fe200078e0200 */
[----:B------:R-:W-:Y:S01]  /*0650*/  CS2R R134, SRZ ;  /* 0x0000000000867805 */ /* 0x000fe2000001ff00 */
[----:B------:R-:W-:Y:S01]  /*0660*/  IMAD R5, R9, c[0x0][0x1a8], RZ ;  /* 0x00006a0009057a24 */ /* 0x000fe200078e02ff */
[----:B------:R-:W-:Y:S01]  /*0670*/  LEA.HI.X R3, R4, c[0x0][0x1c4], R3, 0x1, P0 ;  /* 0x0000710004037a11 */ /* 0x000fe200000f0c03 */
[----:B------:R-:W-:Y:S01]  /*0680*/  IMAD.MOV.U32 R10, RZ, RZ, c[0x0][0x1dc] ;  /* 0x00007700ff0a7624 */ /* 0x000fe200078e00ff */
[----:B------:R-:W-:Y:S01]  /*0690*/  LEA.HI R4, R14, R240, RZ, 0x6 ;  /* 0x000000f00e047211 */ /* 0x000fe200078f30ff */
[----:B------:R-:W-:Y:S01]  /*06a0*/  IMAD R5, R8, c[0x0][0x1ac], R5 ;  /* 0x00006b0008057a24 */ /* 0x000fe200078e0205 */
[----:B------:R-:W-:Y:S01]  /*06b0*/  ISETP.GE.AND P0, PT, R238, c[0x0][0x1cc], PT ;  /* 0x00007300ee007a0c */ /* 0x000fe20003f06270 */
[----:B------:R-:W-:Y:S01]  /*06c0*/  IMAD.WIDE.U32 R8, R8, c[0x0][0x1a8], R6 ;  /* 0x00006a0008087a25 */ /* 0x000fe200078e0006 */
[----:B------:R-:W-:Y:S01]  /*06d0*/  SHF.R.S32.HI R22, RZ, 0x6, R4 ;  /* 0x00000006ff167819 */ /* 0x000fe20000011404 */
[----:B------:R-:W-:Y:S01]  /*06e0*/  CS2R R132, SRZ ;  /* 0x0000000000847805 */ /* 0x000fe2000001ff00 */
[C---:B------:R-:W-:Y:S01]  /*06f0*/  ISETP.LT.OR P1, PT, R0.reuse, 0x1, P0 ;  /* 0x000000010000780c */ /* 0x040fe20000721670 */
[----:B------:R-:W-:Y:S01]  /*0700*/  IMAD.MOV.U32 R7, RZ, RZ, c[0x0][0x1d8] ;  /* 0x00007600ff077624 */ /* 0x000fe200078e00ff */
[----:B------:R-:W-:Y:S01]  /*0710*/  ISETP.LT.OR P6, PT, R0, 0x1, P4 ;  /* 0x000000010000780c */ /* 0x000fe200027c1670 */
[----:B------:R-:W-:Y:S01]  /*0720*/  IMAD R4, R22, 0x200, R11 ;  /* 0x0000020016047824 */ /* 0x000fe200078e020b */
[C---:B------:R-:W-:Y:S01]  /*0730*/  ISETP.LT.OR P5, PT, R0.reuse, 0x1, P3 ;  /* 0x000000010000780c */ /* 0x040fe20001fa1670 */
[----:B------:R-:W-:Y:S01]  /*0740*/  IMAD.IADD R5, R9, 0x1, R5 ;  /* 0x0000000109057824 */ /* 0x000fe200078e0205 */
[----:B------:R-:W-:Y:S01]  /*0750*/  ISETP.LT.OR P0, PT, R0, 0x21, P0 ;  /* 0x000000210000780c */ /* 0x000fe20000701670 */
[----:B------:R-:W-:Y:S01]  /*0760*/  IMAD.SHL.U32 R236, R4, 0x2, RZ ;  /* 0x0000000204ec7824 */ /* 0x000fe200078e00ff */
[----:B------:R-:W-:Y:S01]  /*0770*/  CS2R R122, SRZ ;  /* 0x00000000007a7805 */ /* 0x000fe2000001ff00 */
[----:B------:R-:W-:Y:S01]  /*0780*/  IMAD.WIDE.U32 R16, R242, c[0x0][0x178], R238 ;  /* 0x00005e00f2107a25 */ /* 0x000fe200078e00ee */
[----:B------:R-:W-:Y:S01]  /*0790*/  P2R R4, PR, RZ, 0x1 ;  /* 0x00000001ff047803 */ /* 0x000fe20000000000 */
[----:B------:R-:W-:Y:S01]  /*07a0*/  CS2R R120, SRZ ;  /* 0x0000000000787805 */ /* 0x000fe2000001ff00 */
[----:B------:R-:W-:Y:S01]  /*07b0*/  @!P2 ISETP.GE.AND P0, PT, R0, 0x41, PT ;  /* 0x000000410000a80c */ /* 0x000fe20003f06270 */
[----:B------:R1:W-:Y:S01]  /*07c0*/  LDGSTS.E.BYPASS.LTC128B.128 [R236+0x7880], [R2.64], !P1 ;  /* 0x0788000002ec7fae */ /* 0x0003e2000c901d4e */
[C---:B------:R-:W-:Y:S01]  /*07d0*/  LEA R6, P1, R7.reuse, R2, 0x6 ;  /* 0x0000000207067211 */ /* 0x040fe200078230ff */
[----:B------:R-:W-:Y:S01]  /*07e0*/  IMAD.MOV.U32 R250, RZ, RZ, R16 ;  /* 0x000000fffffa7224 */ /* 0x000fe200078e0010 */
[----:B------:R-:W-:Y:S01]  /*07f0*/  CS2R R118, SRZ ;  /* 0x0000000000767805 */ /* 0x000fe2000001ff00 */
[----:B------:R1:W-:Y:S01]  /*0800*/  LDGSTS.E.BYPASS.LTC128B.128 [R236+0xa080], [R2.64+0x80], !P6 ;  /* 0x0a08008002ec7fae */ /* 0x0003e2000f101d4e */
[----:B------:R-:W-:Y:S01]  /*0810*/  LEA.HI.X R7, R7, R3, R10, 0x6, P1 ;  /* 0x0000000307077211 */ /* 0x000fe200008f340a */
[----:B------:R-:W-:Y:S01]  /*0820*/  IMAD.U32 R10, RZ, RZ, UR7 ;  /* 0x00000007ff0a7e24 */ /* 0x000fe2000f8e00ff */
[----:B------:R-:W-:Y:S01]  /*0830*/  ISETP.NE.AND P1, PT, R4, RZ, PT ;  /* 0x000000ff0400720c */ /* 0x000fe20003f25270 */
[----:B------:R1:W-:Y:S01]  /*0840*/  LDGSTS.E.BYPASS.LTC128B.128 [R236+0xc880], [R2.64+0x100], !P5 ;  /* 0x0c88010002ec7fae */ /* 0x0003e2000e901d4e */
[C---:B------:R-:W-:Y:S01]  /*0850*/  ISETP.LT.OR P5, PT, R0.reuse, 0x21, P4 ;  /* 0x000000210000780c */ /* 0x040fe200027a1670 */
[----:B------:R-:W-:Y:S01]  /*0860*/  CS2R R116, SRZ ;  /* 0x0000000000747805 */ /* 0x000fe2000001ff00 */
[C---:B------:R-:W-:Y:S01]  /*0870*/  ISETP.LT.OR P6, PT, R0.reuse, 0x21, P3 ;  /* 0x000000210000780c */ /* 0x040fe20001fc1670 */
[----:B------:R2:W-:Y:S01]  /*0880*/  STL.64 [R1+0x8], R16 ;  /* 0x0000081001007387 */ /* 0x0005e20000100a00 */
[----:B------:R-:W-:Y:S01]  /*0890*/  @!P2 ISETP.LT.OR P3, PT, R0, 0x41, P4 ;  /* 0x000000410000a80c */ /* 0x000fe20002761670 */
[----:B------:R-:W-:Y:S01]  /*08a0*/  CS2R R114, SRZ ;  /* 0x0000000000727805 */ /* 0x000fe2000001ff00 */
[----:B------:R-:W-:Y:S01]  /*08b0*/  CS2R R112, SRZ ;  /* 0x0000000000707805 */ /* 0x000fe2000001ff00 */
[----:B------:R-:W-:Y:S01]  /*08c0*/  CS2R R82, SRZ ;  /* 0x0000000000527805 */ /* 0x000fe2000001ff00 */
[----:B------:R-:W-:Y:S01]  /*08d0*/  CS2R R80, SRZ ;  /* 0x0000000000507805 */ /* 0x000fe2000001ff00 */
[----:B------:R-:W-:Y:S01]  /*08e0*/  CS2R R78, SRZ ;  /* 0x00000000004e7805 */ /* 0x000fe2000001ff00 */
[----:B------:R-:W-:Y:S01]  /*08f0*/  CS2R R76, SRZ ;  /* 0x00000000004c7805 */ /* 0x000fe2000001ff00 */
[----:B------:R3:W-:Y:S01]  /*0900*/  LDGSTS.E.BYPASS.LTC128B.128 [R236+0x8880], [R6.64], !P1 ;  /* 0x0888000006ec7fae */ /* 0x0007e2000c901d4e */
        /* <DEDUP_REMOVED lines=14> */
[----:B-1----:R-:W-:Y:S01]  /*09f0*/  P2R R2, PR, RZ, 0x20 ;  /* 0x00000020ff027803 */ /* 0x002fe20000000000 */
[----:B------:R-:W-:Y:S01]  /*0a00*/  IMAD.U32 R3, RZ, RZ, UR6 ;  /* 0x00000006ff037e24 */ /* 0x000fe2000f8e00ff */
[----:B------:R-:W-:Y:S01]  /*0a10*/  @!P2 ISETP.GE.OR P5, PT, R238, c[0x0][0x1cc], !P0 ;  /* 0x00007300ee00aa0c */ /* 0x000fe200047a6670 */
[----:B------:R-:W-:Y:S01]  /*0a20*/  ULDC.64 UR6, c[0x0][0x1a8] ;  /* 0x00006a0000067ab9 */ /* 0x000fe20000000a00 */
[----:B------:R-:W-:Y:S01]  /*0a30*/  CS2R R38, SRZ ;  /* 0x0000000000267805 */ /* 0x000fe2000001ff00 */
[----:B------:R-:W-:Y:S01]  /*0a40*/  USHF.L.U32 UR5, UR6, 0x5, URZ ;  /* 0x0000000506057899 */ /* 0x000fe2000800063f */
[----:B------:R-:W-:Y:S01]  /*0a50*/  CS2R R36, SRZ ;  /* 0x0000000000247805 */ /* 0x000fe2000001ff00 */
[----:B------:R-:W-:Y:S01]  /*0a60*/  USHF.L.U64.HI UR7, UR6, UR20, UR7 ;  /* 0x0000001406077299 */ /* 0x000fe20008010207 */
[----:B------:R-:W-:Y:S01]  /*0a70*/  CS2R R42, SRZ ;  /* 0x00000000002a7805 */ /* 0x000fe2000001ff00 */
[----:B------:R-:W-:Y:S01]  /*0a80*/  CS2R R40, SRZ ;  /* 0x0000000000287805 */ /* 0x000fe2000001ff00 */
[----:B------:R-:W-:Y:S01]  /*0a90*/  CS2R R46, SRZ ;  /* 0x00000000002e7805 */ /* 0x000fe2000001ff00 */
[----:B------:R-:W-:Y:S01]  /*0aa0*/  CS2R R44, SRZ ;  /* 0x00000000002c7805 */ /* 0x000fe2000001ff00 */
[----:B------:R-:W-:Y:S01]  /*0ab0*/  CS2R R34, SRZ ;  /* 0x0000000000227805 */ /* 0x000fe2000001ff00 */
[----:B------:R-:W-:Y:S01]  /*0ac0*/  CS2R R32, SRZ ;  /* 0x0000000000207805 */ /* 0x000fe2000001ff00 */
[----:B------:R-:W-:Y:S01]  /*0ad0*/  CS2R R30, SRZ ;  /* 0x00000000001e7805 */ /* 0x000fe2000001ff00 */
[----:B------:R-:W-:Y:S01]  /*0ae0*/  P2R R11, PR, RZ, 0x20 ;  /* 0x00000020ff0b7803 */ /* 0x000fe20000000000 */
[----:B------:R-:W-:Y:S01]  /*0af0*/  CS2R R28, SRZ ;  /* 0x00000000001c7805 */ /* 0x000fe2000001ff00 */
[----:B------:R-:W-:Y:S01]  /*0b00*/  @!P2 ISETP.GE.OR P5, PT, R13, c[0x0][0x1cc], !P0 ;  /* 0x000073000d00aa0c */ /* 0x000fe200047a6670 */
[----:B------:R-:W-:Y:S01]  /*0b10*/  CS2R R26, SRZ ;  /* 0x00000000001a7805 */ /* 0x000fe2000001ff00 */
[----:B------:R-:W-:-:S02]  /*0b20*/  ISETP.NE.AND P0, PT, R2, RZ, PT ;  /* 0x000000ff0200720c */ /* 0x000fc40003f05270 */
[----:B------:R-:W-:-:S04]  /*0b30*/  @!P2 LEA R2, P1, R3, R6, 0x1 ;  /* 0x000000060302a211 */ /* 0x000fc800078208ff */
[----:B------:R-:W-:Y:S02]  /*0b40*/  @!P2 LEA.HI.X R3, R3, R7, R10, 0x1, P1 ;  /* 0x000000070303a211 */ /* 0x000fe400008f0c0a */
[----:B------:R-:W-:-:S05]  /*0b50*/  ISETP.NE.AND P1, PT, R11, RZ, PT ;  /* 0x000000ff0b00720c */ /* 0x000fca0003f25270 */
[----:B------:R3:W-:Y:S01]  /*0b60*/  LDGSTS.E.BYPASS.LTC128B.128 [R236+0xb080], [R6.64+0x80], !P0 ;  /* 0x0b08008006ec7fae */ /* 0x0007e2000c101d4e */
[----:B------:R-:W-:-:S03]  /*0b70*/  LEA R4, P0, R8, c[0x0][0x190], 0x1 ;  /* 0x0000640008047a11 */ /* 0x000fc600078008ff */
[----:B------:R3:W-:Y:S01]  /*0b80*/  LDGSTS.E.BYPASS.LTC128B.128 [R236+0xd880], [R6.64+0x100], !P6 ;  /* 0x0d88010006ec7fae */ /* 0x0007e2000f101d4e */
[----:B------:R-:W-:Y:S02]  /*0b90*/  ISETP.GE.AND P6, PT, R238, c[0x0][0x19c], PT ;  /* 0x00006700ee007a0c */ /* 0x000fe40003fc6270 */
[----:B------:R-:W-:Y:S01]  /*0ba0*/  LEA.HI.X R5, R8, c[0x0][0x194], R5, 0x1, P0 ;  /* 0x0000650008057a11 */ /* 0x000fe200000f0c05 */
[----:B------:R1:W-:Y:S01]  /*0bb0*/  @!P2 LDGSTS.E.BYPASS.LTC128B.128 [R236+0x9880], [R2.64], !P1 ;  /* 0x0988000002ecafae */ /* 0x0003e2000c901d4e */
[----:B------:R-:W-:-:S03]  /*0bc0*/  ISETP.LT.OR P4, PT, R0, 0x1, P6 ;  /* 0x000000010000780c */ /* 0x000fc60003781670 */
[----:B------:R1:W-:Y:S01]  /*0bd0*/  @!P2 LDGSTS.E.BYPASS.LTC128B.128 [R236+0xc080], [R2.64+0x80], !P3 ;  /* 0x0c08008002ecafae */ /* 0x0003e2000d901d4e */
[----:B------:R-:W-:-:S03]  /*0be0*/  ISETP.GE.AND P3, PT, R13, c[0x0][0x19c], PT ;  /* 0x000067000d007a0c */ /* 0x000fc60003f66270 */
[----:B------:R1:W-:Y:S01]  /*0bf0*/  @!P2 LDGSTS.E.BYPASS.LTC128B.128 [R236+0xe880], [R2.64+0x100], !P5 ;  /* 0x0e88010002ecafae */ /* 0x0003e2000e901d4e */
[----:B------:R-:W-:-:S04]  /*0c00*/  ISETP.GE.AND P5, PT, R247, c[0x0][0x19c], PT ;  /* 0x00006700f7007a0c */ /* 0x000fc80003fa6270 */
[C---:B------:R-:W-:Y:S01]  /*0c10*/  ISETP.LT.OR P1, PT, R0.reuse, 0x1, P5 ;  /* 0x000000010000780c */ /* 0x040fe20002f21670 */
[----:B------:R4:W-:Y:S01]  /*0c20*/  LDGSTS.E.BYPASS.LTC128B.128 [R236+0x80], [R4.64], !P4 ;  /* 0x0008000004ec7fae */ /* 0x0009e2000e101d4e */
[----:B------:R-:W-:Y:S02]  /*0c30*/  ISETP.LT.OR P4, PT, R0, 0x21, P6 ;  /* 0x000000210000780c */ /* 0x000fe40003781670 */
[----:B------:R-:W-:Y:S01]  /*0c40*/  ISETP.GE.AND P6, PT, R238, c[0x0][0x16c], PT ;  /* 0x00005b00ee007a0c */ /* 0x000fe20003fc6270 */
[----:B---3--:R-:W-:-:S03]  /*0c50*/  IMAD.MOV.U32 R6, RZ, RZ, c[0x0][0x1a8] ;  /* 0x00006a00ff067624 */ /* 0x008fc600078e00ff */
[----:B------:R-:W-:-:S05]  /*0c60*/  SEL R7, RZ, 0x1, P6 ;  /* 0x00000001ff077807 */ /* 0x000fca0003000000 */
[----:B------:R4:W-:Y:S01]  /*0c70*/  LDGSTS.E.BYPASS.LTC128B.128 [R236+0x2880], [R4.64+0x80], !P1 ;  /* 0x0288008004ec7fae */ /* 0x0009e2000c901d4e */
[----:B------:R-:W-:Y:S01]  /*0c80*/  ISETP.LT.OR P1, PT, R0, 0x21, P5 ;  /* 0x000000210000780c */ /* 0x000fe20002f21670 */
[----:B-1----:R-:W-:Y:S01]  /*0c90*/  IMAD.MOV.U32 R3, RZ, RZ, c[0x0][0x1ac] ;  /* 0x00006b00ff037624 */ /* 0x002fe200078e00ff */
[----:B------:R-:W-:-:S04]  /*0ca0*/  LEA R2, P0, R6, R4, 0x6 ;  /* 0x0000000406027211 */ /* 0x000fc800078030ff */
[----:B------:R-:W-:Y:S01]  /*0cb0*/  LEA.HI.X R3, R6, R5, R3, 0x6, P0 ;  /* 0x0000000506037211 */ /* 0x000fe200000f3403 */
[----:B------:R-:W-:Y:S01]  /*0cc0*/  IMAD.U32 R6, RZ, RZ, UR7 ;  /* 0x00000007ff067e24 */ /* 0x000fe2000f8e00ff */
[----:B------:R-:W-:Y:S01]  /*0cd0*/  ISETP.LT.OR P0, PT, R0, 0x1, P3 ;  /* 0x000000010000780c */ /* 0x000fe20001f01670 */
[----:B------:R-:W-:Y:S02]  /*0ce0*/  ULDC.64 UR6, c[0x0][0x188] ;  /* 0x0000620000067ab9 */ /* 0x000fe40000000a00 */
[----:B------:R-:W-:Y:S02]  /*0cf0*/  UIMAD.WIDE.U32 UR12, UR8, UR6, URZ ;  /* 0x00000006080c72a5 */ /* 0x000fe4000f8e003f */
[----:B------:R-:W-:-:S08]  /*0d00*/  UIMAD UR6, UR4, UR6, URZ ;  /* 0x00000006040672a4 */ /* 0x000fd0000f8e023f */
[----:B------:R4:W-:Y:S01]  /*0d10*/  LDGSTS.E.BYPASS.LTC128B.128 [R236+0x5080], [R4.64+0x100], !P0 ;  /* 0x0508010004ec7fae */ /* 0x0009e2000c101d4e */
[----:B------:R-:W-:-:S03]  /*0d20*/  ISETP.LT.OR P0, PT, R0, 0x21, P3 ;  /* 0x000000210000780c */ /* 0x000fc60001f01670 */
[----:B------:R1:W-:Y:S01]  /*0d30*/  LDGSTS.E.BYPASS.LTC128B.128 [R236+0x1080], [R2.64], !P4 ;  /* 0x0108000002ec7fae */ /* 0x0003e2000e101d4e */
[----:B------:R-:W-:-:S03]  /*0d40*/  ISETP.GE.AND P4, PT, R247, c[0x0][0x16c], PT ;  /* 0x00005b00f7007a0c */ /* 0x000fc60003f86270 */
[----:B------:R1:W-:Y:S01]  /*0d50*/  LDGSTS.E.BYPASS.LTC128B.128 [R236+0x3880], [R2.64+0x80], !P1 ;  /* 0x0388008002ec7fae */ /* 0x0003e2000c901d4e */
[----:B------:R-:W-:Y:S02]  /*0d60*/  @!P2 ISETP.LT.OR P1, PT, R0, 0x41, P5 ;  /* 0x000000410000a80c */ /* 0x000fe40002f21670 */
[----:B------:R-:W-:-:S03]  /*0d70*/  ISETP.GT.AND P5, PT, R240, 0xf, PT ;  /* 0x0000000ff000780c */ /* 0x000fc60003fa4270 */
[----:B------:R1:W-:Y:S04]  /*0d80*/  LDGSTS.E.BYPASS.LTC128B.128 [R236+0x6080], [R2.64+0x100], !P0 ;  /* 0x0608010002ec7fae */ /* 0x0003e8000c101d4e */
[----:B------:R-:W-:-:S04]  /*0d90*/  @P4 LOP3.LUT R246, R246, 0x2, RZ, 0xfc, !PT ;  /* 0x00000002f6f64812 */ /* 0x000fc800078efcff */
[----:B------:R-:W-:-:S04]  /*0da0*/  LOP3.LUT R246, R246, 0xfffffffe, RZ, 0xc0, !PT ;  /* 0xfffffffef6f67812 */ /* 0x000fc800078ec0ff */
[----:B------:R-:W-:Y:S01]  /*0db0*/  @P6 LOP3.LUT R246, R246, 0x1, RZ, 0xfc, !PT ;  /* 0x00000001f6f66812 */ /* 0x000fe200078efcff */
[----:B----4-:R-:W-:Y:S01]  /*0dc0*/  IMAD.U32 R5, RZ, RZ, UR5 ;  /* 0x00000005ff057e24 */ /* 0x010fe2000f8e00ff */
[----:B------:R-:W-:Y:S01]  /*0dd0*/  SEL R4, RZ, 0xffffffff, P4 ;  /* 0xffffffffff047807 */ /* 0x000fe20002000000 */
[----:B------:R-:W-:Y:S01]  /*0de0*/  UIMAD UR5, UR8, UR7, UR6 ;  /* 0x00000007080572a4 */ /* 0x000fe2000f8e0206 */
[----:B------:R-:W-:Y:S02]  /*0df0*/  ISETP.GE.AND P4, PT, R238, c[0x0][0x19c], PT ;  /* 0x00006700ee007a0c */ /* 0x000fe40003f86270 */
[----:B------:R-:W-:Y:S01]  /*0e00*/  ISETP.GE.AND P6, PT, R13, c[0x0][0x16c], PT ;  /* 0x00005b000d007a0c */ /* 0x000fe20003fc6270 */
[----:B------:R-:W-:Y:S01]  /*0e10*/  IMAD.SHL.U32 R8, R4, 0x2, RZ ;  /* 0x0000000204087824 */ /* 0x000fe200078e00ff */
[C---:B------:R-:W-:Y:S01]  /*0e20*/  @!P2 LEA R4, P0, R5.reuse, R2, 0x1 ;  /* 0x000000020504a211 */ /* 0x040fe200078008ff */
[----:B------:R-:W-:Y:S02]  /*0e30*/  UIADD3 UR5, UR13, UR5, URZ ;  /* 0x000000050d057290 */ /* 0x000fe4000fffe03f */
[----:B------:R-:W-:Y:S01]  /*0e40*/  ULDC.64 UR6, c[0x0][0x278] ;  /* 0x00009e0000067ab9 */ /* 0x000fe20000000a00 */
[----:B------:R-:W-:Y:S01]  /*0e50*/  @!P2 LEA.HI.X R5, R5, R3, R6, 0x1, P0 ;  /* 0x000000030505a211 */ /* 0x000fe200000f0c06 */
[----:B------:R-:W-:Y:S01]  /*0e60*/  UIMAD UR11, UR4, UR6, URZ ;  /* 0x00000006040b72a4 */ /* 0x000fe2000f8e023f */
[----:B------:R-:W-:Y:S01]  /*0e70*/  @!P2 ISETP.LT.OR P0, PT, R0, 0x41, P4 ;  /* 0x000000410000a80c */ /* 0x000fe20002701670 */
[----:B-1----:R-:W-:Y:S01]  /*0e80*/  IMAD R2, R243, c[0x0][0x178], RZ ;  /* 0x00005e00f3027a24 */ /* 0x002fe200078e02ff */
[----:B------:R-:W-:Y:S01]  /*0e90*/  LOP3.LUT R7, R8, 0x2, R7, 0xe2, !PT ;  /* 0x0000000208077812 */ /* 0x000fe200078ee207 */
[----:B------:R-:W-:Y:S01]  /*0ea0*/  IMAD R8, R86, c[0x0][0x180], RZ ;  /* 0x0000600056087a24 */ /* 0x000fe200078e02ff */
[----:B------:R-:W-:Y:S01]  /*0eb0*/  SEL R6, RZ, 0x4, P6 ;  /* 0x00000004ff067807 */ /* 0x000fe20003000000 */
[----:B------:R-:W-:Y:S01]  /*0ec0*/  IMAD R2, R242, c[0x0][0x17c], R2 ;  /* 0x00005f00f2027a24 */ /* 0x000fe200078e0202 */
[----:B------:R-:W-:Y:S01]  /*0ed0*/  @!P2 ISETP.LT.OR P4, PT, R0, 0x41, P3 ;  /* 0x000000410000a80c */ /* 0x000fe20001f81670 */
[----:B------:R-:W-:Y:S01]  /*0ee0*/  IMAD R8, R85, c[0x0][0x184], R8 ;  /* 0x0000610055087a24 */ /* 0x000fe200078e0208 */
[----:B------:R-:W-:Y:S01]  /*0ef0*/  LOP3.LUT R6, R7, R6, RZ, 0xfc, !PT ;  /* 0x0000000607067212 */ /* 0x000fe200078efcff */
[----:B------:R-:W-:Y:S01]  /*0f00*/  IMAD.IADD R251, R17, 0x1, R2 ;  /* 0x0000000111fb7824 */ /* 0x000fe200078e0202 */
[----:B------:R-:W-:Y:S01]  /*0f10*/  UIMAD.WIDE.U32 UR16, UR8, UR6, URZ ;  /* 0x00000006081072a5 */ /* 0x000fe2000f8e003f */
[----:B--2---:R-:W-:Y:S01]  /*0f20*/  IMAD.WIDE.U32 R16, R242, c[0x0][0x208], R238 ;  /* 0x00008200f2107a25 */ /* 0x004fe200078e00ee */
[----:B------:R-:W-:Y:S01]  /*0f30*/  LOP3.LUT R0, R6, 0x1, RZ, 0xc0, !PT ;  /* 0x0000000106007812 */ /* 0x000fe200078ec0ff */
[----:B------:R1:W-:Y:S01]  /*0f40*/  @!P2 LDGSTS.E.BYPASS.LTC128B.128 [R236+0x2080], [R4.64], !P0 ;  /* 0x0208000004ecafae */ /* 0x0003e2000c101d4e */
[----:B------:R-:W-:Y:S01]  /*0f50*/  UIMAD UR11, UR8, UR7, UR11 ;  /* 0x00000007080b72a4 */ /* 0x000fe2000f8e020b */
[----:B------:R-:W-:Y:S01]  /*0f60*/  IMAD.WIDE.U32 R2, R85, c[0x0][0x180], R250 ;  /* 0x0000600055027a25 */ /* 0x000fe200078e00fa */
[----:B------:R-:W-:Y:S01]  /*0f70*/  ISETP.NE.U32.AND P3, PT, R0, 0x1, PT ;  /* 0x000000010000780c */ /* 0x000fe20003f65070 */
[----:B------:R1:W-:Y:S01]  /*0f80*/  @!P2 LDGSTS.E.BYPASS.LTC128B.128 [R236+0x4880], [R4.64+0x80], !P1 ;  /* 0x0488008004ecafae */ /* 0x0003e2000c901d4e */
[----:B------:R-:W-:Y:S01]  /*0f90*/  ULDC.64 UR6, c[0x0][0x218] ;  /* 0x0000860000067ab9 */ /* 0x000fe20000000a00 */
[----:B------:R-:W-:Y:S01]  /*0fa0*/  IMAD R0, R243, c[0x0][0x208], RZ ;  /* 0x00008200f3007a24 */ /* 0x000fe200078e02ff */
[----:B------:R-:W-:Y:S01]  /*0fb0*/  IADD3 R7, P0, R2, UR12, RZ ;  /* 0x0000000c02077c10 */ /* 0x000fe2000ff1e0ff */
[----:B------:R1:W-:Y:S01]  /*0fc0*/  @!P2 LDGSTS.E.BYPASS.LTC128B.128 [R236+0x7080], [R4.64+0x100], !P4 ;  /* 0x0708010004ecafae */ /* 0x0003e2000e101d4e */
[----:B------:R-:W-:Y:S01]  /*0fd0*/  LOP3.LUT P2, RZ, R6, 0x2, RZ, 0xc0, !PT ;  /* 0x0000000206ff7812 */ /* 0x000fe2000784c0ff */
[----:B------:R-:W-:Y:S01]  /*0fe0*/  IMAD R0, R242, c[0x0][0x20c], R0 ;  /* 0x00008300f2007a24 */ /* 0x000fe200078e0200 */
[----:B------:R-:W-:Y:S01]  /*0ff0*/  IADD3.X R3, R3, UR5, R8, P0, !PT ;  /* 0x0000000503037c10 */ /* 0x000fe200087fe408 */
[----:B------:R-:W0:Y:S01]  /*1000*/  LDGDEPBAR ;  /* 0x00000000000079af */ /* 0x000e220000000000 */
[C---:B------:R-:W-:Y:S01]  /*1010*/  LEA R2, P0, R7.reuse, c[0x0][0x160], 0x1 ;  /* 0x0000580007027a11 */ /* 0x040fe200078008ff */
[----:B------:R-:W-:Y:S01]  /*1020*/  UIMAD.WIDE.U32 UR18, UR8, UR6, URZ ;  /* 0x00000006081272a5 */ /* 0x000fe2000f8e003f */
[----:B------:R-:W-:Y:S01]  /*1030*/  LOP3.LUT P4, RZ, R6, 0x4, RZ, 0xc0, !PT ;  /* 0x0000000406ff7812 */ /* 0x000fe2000788c0ff */
[----:B------:R-:W-:Y:S01]  /*1040*/  UIMAD UR6, UR4, UR6, URZ ;  /* 0x00000006040672a4 */ /* 0x000fe2000f8e023f */
[----:B------:R-:W-:Y:S01]  /*1050*/  LEA.HI.X R3, R7, c[0x0][0x164], R3, 0x1, P0 ;  /* 0x0000590007037a11 */ /* 0x000fe200000f0c03 */
[----:B------:R-:W-:Y:S01]  /*1060*/  IMAD R6, R86, c[0x0][0x270], RZ ;  /* 0x00009c0056067a24 */ /* 0x000fe200078e02ff */
[C---:B------:R-:W-:Y:S01]  /*1070*/  ISETP.LT.OR P0, PT, R12.reuse, 0x1, P3 ;  /* 0x000000010c00780c */ /* 0x040fe20001f01670 */
[----:B------:R-:W-:Y:S01]  /*1080*/  IMAD.IADD R249, R17, 0x1, R0 ;  /* 0x0000000111f97824 */ /* 0x000fe200078e0200 */
[C---:B------:R-:W-:Y:S01]  /*1090*/  ISETP.LT.OR P1, PT, R12.reuse, 0x1, !P2 ;  /* 0x000000010c00780c */ /* 0x040fe20005721670 */
[----:B------:R-:W-:Y:S01]  /*10a0*/  IMAD.MOV.U32 R248, RZ, RZ, R16 ;  /* 0x000000fffff87224 */ /* 0x000fe200078e0010 */
[----:B------:R-:W-:Y:S01]  /*10b0*/  UIADD3 UR11, UR17, UR11, URZ ;  /* 0x0000000b110b7290 */ /* 0x000fe2000fffe03f */
[C---:B------:R-:W-:Y:S01]  /*10c0*/  IMAD R0, R85.reuse, c[0x0][0x274], R6 ;  /* 0x00009d0055007a24 */ /* 0x040fe200078e0206 */
[----:B------:R-:W-:Y:S01]  /*10d0*/  UIMAD UR7, UR8, UR7, UR6 ;  /* 0x00000007080772a4 */ /* 0x000fe2000f8e0206 */
[----:B------:R-:W-:Y:S01]  /*10e0*/  IMAD.WIDE.U32 R6, R85, c[0x0][0x210], R248 ;  /* 0x0000840055067a25 */ /* 0x000fe200078e00f8 */
[----:B------:R-:W-:Y:S01]  /*10f0*/  ISETP.LT.OR P2, PT, R12, 0x21, !P2 ;  /* 0x000000210c00780c */ /* 0x000fe20005741670 */
[----:B------:R2:W-:Y:S01]  /*1100*/  STL.64 [R1], R16 ;  /* 0x0000001001007387 */ /* 0x0005e20000100a00 */
[----:B------:R-:W-:-:S03]  /*1110*/  UIADD3 UR9, UR19, UR7, URZ ;  /* 0x0000000713097290 */ /* 0x000fc6000fffe03f */
[----:B------:R3:W-:Y:S01]  /*1120*/  LDGSTS.E.BYPASS.LTC128B.128 [R236+0xf080], [R2.64], !P0 ;  /* 0x0f08000002ec7fae */ /* 0x0007e2000c101d4e */
[----:B------:R-:W-:Y:S01]  /*1130*/  IADD3 R8, P0, R2, UR22, RZ ;  /* 0x0000001602087c10 */ /* 0x000fe2000ff1e0ff */
[----:B------:R-:W-:Y:S01]  /*1140*/  ULDC.64 UR6, c[0x0][0x208] ;  /* 0x0000820000067ab9 */ /* 0x000fe20000000a00 */
[----:B-1----:R-:W-:Y:S01]  /*1150*/  IMAD.WIDE.U32 R4, R85, c[0x0][0x270], R244 ;  /* 0x00009c0055047a25 */ /* 0x002fe200078e00f4 */
[----:B------:R3:W-:Y:S01]  /*1160*/  LDGSTS.E.BYPASS.LTC128B.128 [R236+0x11080], [R2.64+0x80], !P1 ;  /* 0x1108008002ec7fae */ /* 0x0007e2000c901d4e */
[----:B------:R-:W-:Y:S01]  /*1170*/  IADD3.X R9, R3, UR21, RZ, P0, !PT ;  /* 0x0000001503097c10 */ /* 0x000fe200087fe4ff */
[----:B------:R-:W-:Y:S01]  /*1180*/  USHF.L.U32 UR23, UR6, 0x5, URZ ;  /* 0x0000000506177899 */ /* 0x000fe2000800063f */
[C---:B------:R-:W-:Y:S01]  /*1190*/  ISETP.LT.OR P0, PT, R12.reuse, 0x1, !P4 ;  /* 0x000000010c00780c */ /* 0x040fe20006701670 */
[----:B------:R-:W-:Y:S01]  /*11a0*/  USHF.L.U64.HI UR7, UR6, UR20, UR7 ;  /* 0x0000001406077299 */ /* 0x000fe20008010207 */
[C---:B------:R-:W-:Y:S02]  /*11b0*/  ISETP.LT.OR P1, PT, R12.reuse, 0x21, P3 ;  /* 0x000000210c00780c */ /* 0x040fe40001f21670 */
[----:B------:R-:W-:Y:S01]  /*11c0*/  ISETP.LT.OR P3, PT, R12, 0x21, !P4 ;  /* 0x000000210c00780c */ /* 0x000fe20006761670 */
[----:B------:R-:W-:Y:S01]  /*11d0*/  USHF.L.U64.HI UR7, UR23, 0x1, UR7 ;  /* 0x0000000117077899 */ /* 0x000fe20008010207 */
[----:B------:R-:W-:-:S07]  /*11e0*/  ISETP.GE.AND P4, PT, R238, c[0x0][0x1fc], PT ;  /* 0x00007f00ee007a0c */ /* 0x000fce0003f86270 */
[----:B------:R3:W-:Y:S01]  /*11f0*/  LDGSTS.E.BYPASS.LTC128B.128 [R236+0x13080], [R2.64+0x100], !P0 ;  /* 0x1308010002ec7fae */ /* 0x0007e2000c101d4e */
[----:B------:R-:W-:Y:S01]  /*1200*/  IADD3 R10, P0, R4, UR16, RZ ;  /* 0x00000010040a7c10 */ /* 0x000fe2000ff1e0ff */
[----:B------:R-:W-:Y:S02]  /*1210*/  IMAD R4, R86, c[0x0][0x210], RZ ;  /* 0x0000840056047a24 */ /* 0x000fe400078e02ff */
[----:B------:R1:W-:Y:S01]  /*1220*/  LDGSTS.E.BYPASS.LTC128B.128 [R236+0x10080], [R8.64], !P1 ;  /* 0x1008000008ec7fae */ /* 0x0003e2000c901d4e */
[----:B------:R-:W-:Y:S01]  /*1230*/  IADD3.X R11, R5, UR11, R0, P0, !PT ;  /* 0x0000000b050b7c10 */ /* 0x000fe200087fe400 */
[----:B------:R-:W-:Y:S01]  /*1240*/  IMAD R4, R85, c[0x0][0x214], R4 ;  /* 0x0000850055047a24 */ /* 0x000fe200078e0204 */
[----:B------:R-:W-:-:S04]  /*1250*/  IADD3 R0, P0, R6, UR18, RZ ;  /* 0x0000001206007c10 */ /* 0x000fc8000ff1e0ff */
[----:B------:R-:W-:Y:S02]  /*1260*/  IADD3.X R6, R7, UR9, R4, P0, !PT ;  /* 0x0000000907067c10 */ /* 0x000fe400087fe404 */
[----:B------:R-:W-:-:S04]  /*1270*/  LEA R4, P0, R0, c[0x0][0x1f0], 0x1 ;  /* 0x00007c0000047a11 */ /* 0x000fc800078008ff */
[----:B------:R-:W-:Y:S01]  /*1280*/  LEA.HI.X R5, R0, c[0x0][0x1f4], R6, 0x1, P0 ;  /* 0x00007d0000057a11 */ /* 0x000fe200000f0c06 */
[----:B------:R-:W-:Y:S01]  /*1290*/  IMAD.U32 R0, RZ, RZ, UR22 ;  /* 0x00000016ff007e24 */ /* 0x000fe2000f8e00ff */
[----:B------:R-:W-:-:S04]  /*12a0*/  USHF.L.U32 UR22, UR23, 0x1, URZ ;  /* 0x0000000117167899 */ /* 0x000fc8000800063f */
[----:B------:R-:W-:-:S04]  /*12b0*/  IADD3 R6, P1, P0, R0, 0x80, R2 ;  /* 0x0000008000067810 */ /* 0x000fc8000783e002 */
[--C-:B------:R-:W-:Y:S02]  /*12c0*/  IADD3.X R7, RZ, UR21, R3.reuse, P1, P0 ;  /* 0x00000015ff077c10 */ /* 0x100fe40008fe0403 */
[----:B---3--:R-:W-:Y:S01]  /*12d0*/  IADD3 R2, P1, P0, R0, 0x100, R2 ;  /* 0x0000010000027810 */ /* 0x008fe2000783e002 */
[----:B------:R-:W-:Y:S02]  /*12e0*/  IMAD.U32 R0, RZ, RZ, UR22 ;  /* 0x00000016ff007e24 */ /* 0x000fe4000f8e00ff */
[----:B------:R3:W-:Y:S01]  /*12f0*/  LDGSTS.E.BYPASS.LTC128B.128 [R236+0x12080], [R6.64], !P2 ;  /* 0x1208000006ec7fae */ /* 0x0007e2000d101d4e */
[----:B------:R-:W-:Y:S01]  /*1300*/  IADD3.X R3, RZ, UR21, R3, P1, P0 ;  /* 0x00000015ff037c10 */ /* 0x000fe20008fe0403 */
[----:B-1----:R-:W-:Y:S01]  /*1310*/  IMAD R9, R86, c[0x0][0x288], RZ ;  /* 0x0000a20056097a24 */ /* 0x002fe200078e02ff */
[----:B--2---:R-:W-:Y:S01]  /*1320*/  IADD3 R16, P1, P0, R0, 0x100, R4 ;  /* 0x0000010000107810 */ /* 0x004fe2000783e004 */
[----:B------:R-:W-:Y:S01]  /*1330*/  @!P5 IMAD.SHL.U32 R0, R240, 0x10, RZ ;  /* 0x00000010f000d824 */ /* 0x000fe200078e00ff */
[----:B------:R-:W-:Y:S01]  /*1340*/  ISETP.GE.AND P2, PT, R13, c[0x0][0x1fc], PT ;  /* 0x00007f000d007a0c */ /* 0x000fe20003f46270 */
[----:B------:R1:W-:Y:S01]  /*1350*/  LDGSTS.E.BYPASS.LTC128B.128 [R236+0x14080], [R2.64], !P3 ;  /* 0x1408000002ec7fae */ /* 0x0003e2000d901d4e */
[----:B------:R-:W-:Y:S01]  /*1360*/  IADD3.X R17, RZ, UR7, R5, P1, P0 ;  /* 0x00000007ff117c10 */ /* 0x000fe20008fe0405 */
[----:B------:R-:W-:Y:S01]  /*1370*/  IMAD R9, R85, c[0x0][0x28c], R9 ;  /* 0x0000a30055097a24 */ /* 0x000fe200078e0209 */
[----:B------:R-:W-:-:S02]  /*1380*/  ISETP.GE.AND P3, PT, R247, c[0x0][0x1fc], PT ;  /* 0x00007f00f7007a0c */ /* 0x000fc40003f66270 */
[----:B------:R-:W-:Y:S02]  /*1390*/  ISETP.LT.OR P1, PT, R12, 0x1, P4 ;  /* 0x000000010c00780c */ /* 0x000fe40002721670 */
[CC--:B------:R-:W-:Y:S02]  /*13a0*/  LEA.HI R13, R14.reuse, R240.reuse, RZ, 0x2 ;  /* 0x000000f00e0d7211 */ /* 0x0c0fe400078f10ff */
[----:B---3--:R-:W-:Y:S02]  /*13b0*/  LEA.HI R7, R14, R240, RZ, 0x4 ;  /* 0x000000f00e077211 */ /* 0x008fe400078f20ff */
        /* <DEDUP_REMOVED lines=8> */
[----:B------:R-:W-:Y:S01]  /*1440*/  IADD3 R10, P0, R4, UR22, RZ ;  /* 0x00000016040a7c10 */ /* 0x000fe2000ff1e0ff */
[----:B------:R-:W-:Y:S02]  /*1450*/  ULDC UR22, c[0x0][0x168] ;  /* 0x00005a0000167ab9 */ /* 0x000fe40000000800 */
[----:B------:R-:W-:Y:S01]  /*1460*/  UISETP.GE.AND UP0, UPT, UR22, 0x1, UPT ;  /* 0x000000011600788c */ /* 0x000fe2000bf06270 */
[----:B------:R-:W-:Y:S01]  /*1470*/  IADD3.X R11, R5, UR7, RZ, P0, !PT ;  /* 0x00000007050b7c10 */ /* 0x000fe200087fe4ff */
[----:B------:R-:W-:Y:S01]  /*1480*/  ULDC.64 UR6, c[0x0][0x290] ;  /* 0x0000a40000067ab9 */ /* 0x000fe20000000a00 */
[----:B------:R-:W-:Y:S01]  /*1490*/  ISETP.LT.OR P0, PT, R12, 0x1, P2 ;  /* 0x000000010c00780c */ /* 0x000fe20001701670 */
[----:B------:R-:W-:Y:S02]  /*14a0*/  UIMAD UR20, UR4, UR6, URZ ;  /* 0x00000006041472a4 */ /* 0x000fe4000f8e023f */
[----:B------:R-:W-:-:S02]  /*14b0*/  UIMAD.WIDE.U32 UR24, UR8, UR6, URZ ;  /* 0x00000006081872a5 */ /* 0x000fc4000f8e003f */
[----:B------:R-:W-:Y:S01]  /*14c0*/  UIMAD UR20, UR8, UR7, UR20 ;  /* 0x00000007081472a4 */ /* 0x000fe2000f8e0214 */
[----:B-1----:R-:W-:Y:S01]  /*14d0*/  SHF.R.S32.HI R0, RZ, 0x2, R13 ;  /* 0x00000002ff007819 */ /* 0x002fe2000001140d */
[----:B------:R-:W-:Y:S02]  /*14e0*/  IMAD.WIDE.U32 R2, R85, c[0x0][0x288], R244 ;  /* 0x0000a20055027a25 */ /* 0x000fe400078e00f4 */
[----:B------:R-:W-:-:S04]  /*14f0*/  UIADD3 UR20, UR25, UR20, URZ ;  /* 0x0000001419147290 */ /* 0x000fc8000fffe03f */
[----:B------:R2:W-:Y:S01]  /*1500*/  LDGSTS.E.BYPASS.LTC128B.128 [R236+0x1f080], [R4.64+0x100], !P0 ;  /* 0x1f08010004ec7fae */ /* 0x0005e2000c101d4e */
[----:B------:R-:W-:-:S13]  /*1510*/  ISETP.LT.OR P0, PT, R12, 0x21, P4 ;  /* 0x000000210c00780c */ /* 0x000fda0002701670 */
[----:B------:R1:W-:Y:S01]  /*1520*/  LDGSTS.E.BYPASS.LTC128B.128 [R236+0x1c080], [R10.64], !P0 ;  /* 0x1c0800000aec7fae */ /* 0x0003e2000c101d4e */
[----:B------:R-:W-:-:S03]  /*1530*/  IADD3 R8, P0, R2, UR24, RZ ;  /* 0x0000001802087c10 */ /* 0x000fc6000ff1e0ff */
[----:B------:R1:W-:Y:S01]  /*1540*/  LDGSTS.E.BYPASS.LTC128B.128 [R236+0x1e080], [R10.64+0x80], !P1 ;  /* 0x1e0800800aec7fae */ /* 0x0003e2000c901d4e */
[----:B------:R-:W-:Y:S02]  /*1550*/  IADD3.X R9, R3, UR20, R9, P0, !PT ;  /* 0x0000001403097c10 */ /* 0x000fe400087fe409 */
[----:B------:R-:W-:Y:S02]  /*1560*/  SHF.R.S32.HI R3, RZ, 0x5, R24 ;  /* 0x00000005ff037819 */ /* 0x000fe40000011418 */
[----:B------:R-:W-:Y:S02]  /*1570*/  LEA R18, P0, R8, c[0x0][0x280], 0x2 ;  /* 0x0000a00008127a11 */ /* 0x000fe400078010ff */
[----:B--2---:R-:W-:Y:S02]  /*1580*/  SHF.R.S32.HI R5, RZ, 0x1f, R13 ;  /* 0x0000001fff057819 */ /* 0x004fe4000001140d */
[----:B------:R-:W-:Y:S02]  /*1590*/  SHF.R.S32.HI R4, RZ, 0x4, R7 ;  /* 0x00000004ff047819 */ /* 0x000fe40000011407 */
[----:B------:R-:W-:-:S02]  /*15a0*/  LEA.HI R5, R5, R0, RZ, 0x3 ;  /* 0x0000000005057211 */ /* 0x000fc400078f18ff */
[----:B------:R-:W-:Y:S02]  /*15b0*/  LEA.HI R6, R7, R4, RZ, 0x1 ;  /* 0x0000000407067211 */ /* 0x000fe400078f08ff */
[----:B------:R-:W-:Y:S02]  /*15c0*/  LOP3.LUT R2, R5, 0xfffffff8, RZ, 0xc0, !PT ;  /* 0xfffffff805027812 */ /* 0x000fe400078ec0ff */
[----:B------:R-:W-:Y:S02]  /*15d0*/  LOP3.LUT R5, R6, 0xfffffffe, RZ, 0xc0, !PT ;  /* 0xfffffffe06057812 */ /* 0x000fe400078ec0ff */
[----:B------:R-:W-:Y:S01]  /*15e0*/  LEA.HI.X R19, R8, c[0x0][0x284], R9, 0x2, P0 ;  /* 0x0000a10008137a11 */ /* 0x000fe200000f1409 */
[----:B------:R-:W-:Y:S01]  /*15f0*/  IMAD.IADD R84, R0, 0x1, -R2 ;  /* 0x0000000100547824 */ /* 0x000fe200078e0a02 */
[----:B------:R-:W-:Y:S01]  /*1600*/  LEA.HI R2, R14, R240, RZ, 0x7 ;  /* 0x000000f00e027211 */ /* 0x000fe200078f38ff */
[----:B------:R-:W-:Y:S01]  /*1610*/  IMAD.IADD R0, R4, 0x1, -R5 ;  /* 0x0000000104007824 */ /* 0x000fe200078e0a05 */
[----:B------:R-:W-:Y:S01]  /*1620*/  SHF.R.S32.HI R4, RZ, 0x1f, R24 ;  /* 0x0000001fff047819 */ /* 0x000fe20000011418 */
[----:B------:R-:W-:Y:S01]  /*1630*/  IMAD.SHL.U32 R8, R3, 0x100, RZ ;  /* 0x0000010003087824 */ /* 0x000fe200078e00ff */
[----:B------:R-:W-:Y:S01]  /*1640*/  LOP3.LUT R5, R7, 0xfffffff0, RZ, 0xc0, !PT ;  /* 0xfffffff007057812 */ /* 0x000fe200078ec0ff */
[----:B------:R-:W-:Y:S01]  /*1650*/  IMAD.SHL.U32 R9, R22, 0x8, RZ ;  /* 0x0000000816097824 */ /* 0x000fe200078e00ff */
[----:B------:R-:W-:-:S02]  /*1660*/  LEA.HI R4, R4, R3, RZ, 0x2 ;  /* 0x0000000304047211 */ /* 0x000fc400078f10ff */
[----:B------:R-:W-:Y:S01]  /*1670*/  SHF.R.S32.HI R21, RZ, 0x7, R2 ;  /* 0x00000007ff157819 */ /* 0x000fe20000011402 */
[----:B------:R-:W-:Y:S01]  /*1680*/  IMAD.IADD R2, R240, 0x1, -R5 ;  /* 0x00000001f0027824 */ /* 0x000fe200078e0a05 */
[----:B------:R-:W-:Y:S02]  /*1690*/  LOP3.LUT R5, R4, 0xfffffffc, RZ, 0xc0, !PT ;  /* 0xfffffffc04057812 */ /* 0x000fe400078ec0ff */
[----:B------:R-:W-:Y:S01]  /*16a0*/  ISETP.LT.OR P0, PT, R12, 0x21, P2 ;  /* 0x000000210c00780c */ /* 0x000fe20001701670 */
[C---:B------:R-:W-:Y:S01]  /*16b0*/  IMAD.SHL.U32 R4, R2.reuse, 0x10, RZ ;  /* 0x0000001002047824 */ /* 0x040fe200078e00ff */
[----:B------:R-:W-:Y:S01]  /*16c0*/  SHF.R.S32.HI R7, RZ, 0x1f, R2 ;  /* 0x0000001fff077819 */ /* 0x000fe20000011402 */
[----:B------:R-:W-:Y:S01]  /*16d0*/  IMAD.SHL.U32 R6, R21, 0x8, RZ ;  /* 0x0000000815067824 */ /* 0x000fe200078e00ff */
[----:B------:R-:W-:Y:S01]  /*16e0*/  LOP3.LUT P3, RZ, R2, 0x2, RZ, 0xc0, !PT ;  /* 0x0000000202ff7812 */ /* 0x000fe2000786c0ff */
[----:B------:R-:W-:Y:S01]  /*16f0*/  IMAD.IADD R12, R3, 0x1, -R5 ;  /* 0x00000001030c7824 */ /* 0x000fe200078e0a05 */
[----:B------:R-:W-:Y:S01]  /*1700*/  LOP3.LUT R3, R4, 0xf0, RZ, 0xc0, !PT ;  /* 0x000000f004037812 */ /* 0x000fe200078ec0ff */
[----:B------:R-:W-:Y:S01]  /*1710*/  IMAD.SHL.U32 R5, R84, 0x10, RZ ;  /* 0x0000001054057824 */ /* 0x000fe200078e00ff */
[----:B------:R-:W-:Y:S01]  /*1720*/  LOP3.LUT R4, R6, 0x8, RZ, 0xc0, !PT ;  /* 0x0000000806047812 */ /* 0x000fe200078ec0ff */
[----:B------:R-:W-:Y:S01]  /*1730*/  IMAD.SHL.U32 R220, R2, 0x2, RZ ;  /* 0x0000000202dc7824 */ /* 0x000fe200078e00ff */
[----:B------:R-:W-:Y:S01]  /*1740*/  LEA.HI R222, R7, R2, RZ, 0x3 ;  /* 0x0000000207de7211 */ /* 0x000fe200078f18ff */
[----:B------:R-:W-:Y:S01]  /*1750*/  IMAD.SHL.U32 R237, R12, 0x10, RZ ;  /* 0x000000100ced7824 */ /* 0x000fe200078e00ff */
[C---:B------:R-:W-:Y:S01]  /*1760*/  LOP3.LUT R15, R3.reuse, 0x100, R8, 0xf8, !PT ;  /* 0x00000100030f7812 */ /* 0x040fe200078ef808 */
[----:B------:R2:W-:Y:S01]  /*1770*/  LDGSTS.E.BYPASS.LTC128B.128 [R236+0x20080], [R16.64], !P0 ;  /* 0x2008000010ec7fae */ /* 0x0005e2000c101d4e */
[----:B------:R-:W-:-:S02]  /*1780*/  LOP3.LUT R6, R3, R4, RZ, 0xfc, !PT ;  /* 0x0000000403067212 */ /* 0x000fc400078efcff */
[C---:B------:R-:W-:Y:S01]  /*1790*/  LOP3.LUT R3, R222.reuse, 0xfffffff8, RZ, 0xc0, !PT ;  /* 0xfffffff8de037812 */ /* 0x040fe200078ec0ff */
[----:B------:R-:W-:Y:S01]  /*17a0*/  IMAD.SHL.U32 R222, R222, 0x40, RZ ;  /* 0x00000040dede7824 */ /* 0x000fe200078e00ff */
[----:B------:R-:W-:Y:S01]  /*17b0*/  LOP3.LUT R14, R4, 0x70, R5, 0xf8, !PT ;  /* 0x00000070040e7812 */ /* 0x000fe200078ef805 */
[----:B------:R-:W-:Y:S01]  /*17c0*/  IMAD.SHL.U32 R4, R0, 0x20, RZ ;  /* 0x0000002000047824 */ /* 0x000fe200078e00ff */
[----:B------:R-:W-:Y:S01]  /*17d0*/  LEA.HI R5, R12, R12, RZ, 0x1 ;  /* 0x0000000c0c057211 */ /* 0x000fe200078f08ff */
[----:B------:R-:W-:Y:S01]  /*17e0*/  IMAD.IADD R7, R2, 0x1, -R3 ;  /* 0x0000000102077824 */ /* 0x000fe200078e0a03 */
[----:B------:R-:W-:Y:S01]  /*17f0*/  LOP3.LUT R220, R6, 0x18, R220, 0x78, !PT ;  /* 0x0000001806dc7812 */ /* 0x000fe200078e78dc */
[----:B------:R-:W-:Y:S01]  /*1800*/  IMAD.MOV.U32 R2, RZ, RZ, 0x10 ;  /* 0x00000010ff027424 */ /* 0x000fe200078e00ff */
[----:B------:R-:W-:Y:S01]  /*1810*/  LOP3.LUT R3, R13, 0x3ffffffc, RZ, 0xc0, !PT ;  /* 0x3ffffffc0d037812 */ /* 0x000fe200078ec0ff */
[----:B------:R-:W-:Y:S01]  /*1820*/  IMAD.SHL.U32 R5, R5, 0x100, RZ ;  /* 0x0000010005057824 */ /* 0x000fe200078e00ff */
[----:B------:R-:W-:Y:S01]  /*1830*/  LOP3.LUT P0, RZ, R7, 0x2, RZ, 0xc0, !PT ;  /* 0x0000000207ff7812 */ /* 0x000fe2000780c0ff */
[----:B------:R-:W-:Y:S01]  /*1840*/  IMAD.SHL.U32 R6, R20, 0x40, RZ ;  /* 0x0000004014067824 */ /* 0x000fe200078e00ff */
[----:B------:R-:W-:Y:S01]  /*1850*/  LOP3.LUT R4, R4, 0x20, RZ, 0xc0, !PT ;  /* 0x0000002004047812 */ /* 0x000fe200078ec0ff */
[----:B------:R-:W-:Y:S01]  /*1860*/  IMAD.IADD R8, R240, 0x1, -R3 ;  /* 0x00000001f0087824 */ /* 0x000fe200078e0a03 */
[----:B------:R-:W-:-:S02]  /*1870*/  SEL R231, R2, 0xfffffff0, !P0 ;  /* 0xfffffff002e77807 */ /* 0x000fc40004000000 */
[----:B------:R-:W-:Y:S02]  /*1880*/  LOP3.LUT R5, R5, 0x7ffffe00, RZ, 0xc0, !PT ;  /* 0x7ffffe0005057812 */ /* 0x000fe400078ec0ff */
[----:B------:R-:W-:Y:S02]  /*1890*/  LOP3.LUT P0, RZ, R20, 0x2, RZ, 0xc0, !PT ;  /* 0x0000000214ff7812 */ /* 0x000fe4000780c0ff */
[----:B------:R-:W-:Y:S01]  /*18a0*/  LOP3.LUT R3, R6, 0x1c0, RZ, 0xc0, !PT ;  /* 0x000001c006037812 */ /* 0x000fe200078ec0ff */
[----:B-1----:R-:W-:Y:S01]  /*18b0*/  IMAD R11, R8, 0x2, R5 ;  /* 0x00000002080b7824 */ /* 0x002fe200078e0205 */
[----:B------:R-:W-:Y:S01]  /*18c0*/  SEL R217, R2, 0xfffffff0, !P0 ;  /* 0xfffffff002d97807 */ /* 0x000fe20004000000 */
[----:B------:R-:W-:Y:S01]  /*18d0*/  IMAD.SHL.U32 R6, R12, 0x100, RZ ;  /* 0x000001000c067824 */ /* 0x000fe200078e00ff */
[----:B------:R-:W-:Y:S02]  /*18e0*/  LOP3.LUT R5, R3, 0x30, R237, 0xf8, !PT ;  /* 0x0000003003057812 */ /* 0x000fe400078ef8ed */
[----:B------:R-:W-:-:S02]  /*18f0*/  SHF.R.U32.HI R2, RZ, 0x3, R15 ;  /* 0x00000003ff027819 */ /* 0x000fc4000001160f */
[--C-:B------:R-:W-:Y:S02]  /*1900*/  LOP3.LUT R8, R5, 0x8, R23.reuse, 0xf8, !PT ;  /* 0x0000000805087812 */ /* 0x100fe400078ef817 */
[----:B------:R-:W-:Y:S02]  /*1910*/  LOP3.LUT R223, R2, 0x38, RZ, 0xc0, !PT ;  /* 0x0000003802df7812 */ /* 0x000fe400078ec0ff */
[----:B------:R-:W-:Y:S02]  /*1920*/  LOP3.LUT R5, R3, 0x8, R23, 0xf8, !PT ;  /* 0x0000000803057812 */ /* 0x000fe400078ef817 */
[----:B------:R-:W-:Y:S01]  /*1930*/  SHF.R.U32.HI R2, RZ, 0x3, R3 ;  /* 0x00000003ff027819 */ /* 0x000fe20000011603 */
[----:B------:R-:W-:Y:S01]  /*1940*/  IMAD.SHL.U32 R3, R7, 0x40, RZ ;  /* 0x0000004007037824 */ /* 0x000fe200078e00ff */
[----:B------:R-:W-:Y:S01]  /*1950*/  LOP3.LUT R9, R4, 0x18, R9, 0xf8, !PT ;  /* 0x0000001804097812 */ /* 0x000fe200078ef809 */
[----:B------:R-:W-:Y:S01]  /*1960*/  IMAD.SHL.U32 R4, R0, 0x8, RZ ;  /* 0x0000000800047824 */ /* 0x000fe200078e00ff */
[----:B------:R-:W-:-:S02]  /*1970*/  LOP3.LUT R216, R5, R2, RZ, 0x3c, !PT ;  /* 0x0000000205d87212 */ /* 0x000fc400078e3cff */
[----:B------:R-:W-:Y:S02]  /*1980*/  LOP3.LUT R3, R3, 0x1c0, RZ, 0xc0, !PT ;  /* 0x000001c003037812 */ /* 0x000fe400078ec0ff */
[----:B------:R-:W-:Y:S01]  /*1990*/  LOP3.LUT R10, R14, 0x100, R6, 0xf8, !PT ;  /* 0x000001000e0a7812 */ /* 0x000fe200078ef806 */
[----:B------:R-:W-:Y:S01]  /*19a0*/  IMAD R216, R21, 0x200, R216 ;  /* 0x0000020015d87824 */ /* 0x000fe200078e02d8 */
[----:B------:R-:W-:Y:S02]  /*19b0*/  LOP3.LUT R2, R8, R2, RZ, 0x3c, !PT ;  /* 0x0000000208027212 */ /* 0x000fe400078e3cff */
[----:B------:R-:W-:Y:S02]  /*19c0*/  LOP3.LUT R6, R4, 0x8, RZ, 0xc0, !PT ;  /* 0x0000000804067812 */ /* 0x000fe400078ec0ff */
[----:B------:R-:W-:Y:S01]  /*19d0*/  LOP3.LUT P1, RZ, R7, 0x4, RZ, 0xc0, !PT ;  /* 0x0000000407ff7812 */ /* 0x000fe2000782c0ff */
[----:B------:R-:W-:Y:S01]  /*19e0*/  IMAD R227, R0, 0x200, R2 ;  /* 0x0000020000e37824 */ /* 0x000fe200078e0202 */
[----:B------:R-:W-:-:S02]  /*19f0*/  SHF.R.U32.HI R4, RZ, 0x3, R3 ;  /* 0x00000003ff047819 */ /* 0x000fc40000011603 */
[----:B------:R-:W-:Y:S02]  /*1a00*/  LOP3.LUT R7, R24, 0xffffffe0, RZ, 0xc0, !PT ;  /* 0xffffffe018077812 */ /* 0x000fe400078ec0ff */
[----:B------:R-:W-:Y:S01]  /*1a10*/  LOP3.LUT R222, R222, 0xfffffe00, RZ, 0xc0, !PT ;  /* 0xfffffe00dede7812 */ /* 0x000fe200078ec0ff */
[----:B------:R-:W-:Y:S01]  /*1a20*/  CS2R R24, SRZ ;  /* 0x0000000000187805 */ /* 0x000fe2000001ff00 */
[----:B------:R-:W-:Y:S01]  /*1a30*/  PLOP3.LUT P0, PT, PT, PT, UP0, 0x80, 0x0 ;  /* 0x000000000000781c */ /* 0x000fe20003f0f008 */
[----:B------:R-:W-:Y:S01]  /*1a40*/  IMAD.IADD R7, R240, 0x1, -R7 ;  /* 0x00000001f0077824 */ /* 0x000fe200078e0a07 */
[----:B------:R-:W-:Y:S01]  /*1a50*/  LOP3.LUT R0, R4, R3, R6, 0x1e, !PT ;  /* 0x0000000304007212 */ /* 0x000fe200078e1e06 */
[----:B------:R-:W-:Y:S01]  /*1a60*/  IMAD R2, R12, 0x400, R222 ;  /* 0x000004000c027824 */ /* 0x000fe200078e02de */
[----:B------:R-:W-:Y:S01]  /*1a70*/  LOP3.LUT R3, R4, R9, R3, 0x1e, !PT ;  /* 0x0000000904037212 */ /* 0x000fe200078e1e03 */
[----:B------:R-:W-:Y:S01]  /*1a80*/  @!P5 IMAD.SHL.U32 R4, R240, 0x10, RZ ;  /* 0x00000010f004d824 */ /* 0x000fe200078e00ff */
[----:B------:R-:W-:Y:S01]  /*1a90*/  SHF.R.U32.HI R5, RZ, 0x3, R10 ;  /* 0x00000003ff057819 */ /* 0x000fe2000001160a */
[----:B------:R-:W-:Y:S01]  /*1aa0*/  IMAD.IADD R228, R2, 0x1, R0 ;  /* 0x0000000102e47824 */ /* 0x000fe200078e0200 */
[----:B------:R-:W-:Y:S01]  /*1ab0*/  LOP3.LUT R222, R3, R222, RZ, 0xfc, !PT ;  /* 0x000000de03de7212 */ /* 0x000fe200078efcff */
[----:B------:R-:W-:Y:S01]  /*1ac0*/  IMAD.MOV.U32 R2, RZ, RZ, 0x20 ;  /* 0x00000020ff027424 */ /* 0x000fe200078e00ff */
[----:B------:R-:W-:Y:S01]  /*1ad0*/  SHF.R.S32.HI R3, RZ, 0x1f, R7 ;  /* 0x0000001fff037819 */ /* 0x000fe20000011407 */
[----:B------:R2:W-:Y:S01]  /*1ae0*/  @!P5 LDGSTS.E.BYPASS.LTC128B.128 [R4+0x21280], [R18.64] ;  /* 0x212800001204dfae */ /* 0x0005e2000b901d4e */
[----:B------:R-:W-:-:S02]  /*1af0*/  LOP3.LUT P2, RZ, R20, 0x4, RZ, 0xc0, !PT ;  /* 0x0000000414ff7812 */ /* 0x000fc4000784c0ff */
[----:B------:R-:W-:Y:S01]  /*1b00*/  LOP3.LUT R5, R10, 0x28, R5, 0x78, !PT ;  /* 0x000000280a057812 */ /* 0x000fe200078e7805 */
[----:B------:R-:W0:Y:S01]  /*1b10*/  LDGDEPBAR ;  /* 0x00000000000079af */ /* 0x000e220000000000 */
[----:B------:R-:W-:Y:S02]  /*1b20*/  LEA.HI R3, R3, R7, RZ, 0x2 ;  /* 0x0000000703037211 */ /* 0x000fe400078f10ff */
[----:B------:R-:W-:Y:S01]  /*1b30*/  SEL R218, R2, 0xffffffe0, !P2 ;  /* 0xffffffe002da7807 */ /* 0x000fe20005000000 */
[----:B------:R-:W0:Y:S01]  /*1b40*/  LDGDEPBAR ;  /* 0x00000000000079af */ /* 0x000e220000000000 */
[----:B------:R-:W-:Y:S01]  /*1b50*/  LOP3.LUT R223, R223, R15, R6, 0x1e, !PT ;  /* 0x0000000fdfdf7212 */ /* 0x000fe200078e1e06 */
[----:B------:R-:W-:Y:S01]  /*1b60*/  IMAD.IADD R5, R11, 0x1, R5 ;  /* 0x000000010b057824 */ /* 0x000fe200078e0205 */
[----:B------:R-:W-:Y:S02]  /*1b70*/  SEL R221, R221, 0xe0, !P3 ;  /* 0x000000e0dddd7807 */ /* 0x000fe40005800000 */
[----:B------:R-:W-:-:S02]  /*1b80*/  LEA.HI.SX32 R237, R3, R237, 0x1e ;  /* 0x000000ed03ed7211 */ /* 0x000fc400078ff2ff */
[----:B------:R-:W-:Y:S01]  /*1b90*/  SEL R2, R2, 0xffffffe0, !P1 ;  /* 0xffffffe002027807 */ /* 0x000fe20004800000 */
[----:B------:R-:W-:Y:S05]  /*1ba0*/  @!P0 BRA `(.L_x_686) ;  /* 0x0000473000008947 */ /* 0x000fea0003800000 */
[----:B------:R-:W-:Y:S01]  /*1bb0*/  LOP3.LUT R3, R3, 0xfffffffc, RZ, 0xc0, !PT ;  /* 0xfffffffc03037812 */ /* 0x000fe200078ec0ff */
[----:B------:R-:W-:Y:S01]  /*1bc0*/  IMAD.MOV.U32 R8, RZ, RZ, -0x50 ;  /* 0xffffffb0ff087424 */ /* 0x000fe200078e00ff */
[----:B------:R-:W-:Y:S01]  /*1bd0*/  LEA.HI R0, R21, R21, RZ, 0x1 ;  /* 0x0000001515007211 */ /* 0x000fe200078f08ff */
[----:B------:R-:W-:Y:S01]  /*1be0*/  ULDC.64 UR6, c[0x0][0x240] ;  /* 0x0000900000067ab9 */ /* 0x000fe20000000a00 */
[--C-:B------:R-:W-:Y:S01]  /*1bf0*/  SHF.R.S32.HI R241, RZ, 0x1f, R240.reuse ;  /* 0x0000001ffff17819 */ /* 0x100fe200000114f0 */
[----:B------:R-:W-:Y:S01]  /*1c00*/  IMAD.IADD R7, R7, 0x1, -R3 ;  /* 0x0000000107077824 */ /* 0x000fe200078e0a03 */
[----:B------:R-:W-:Y:S01]  /*1c10*/  LOP3.LUT R0, R0, 0xfffffffe, RZ, 0xc0, !PT ;  /* 0xfffffffe00007812 */ /* 0x000fe200078ec0ff */
[----:B------:R-:W-:Y:S01]  /*1c20*/  IMAD R3, R86, c[0x0][0x238], RZ ;  /* 0x00008e0056037a24 */ /* 0x000fe200078e02ff */
[----:B------:R-:W-:Y:S01]  /*1c30*/  SHF.L.U32 R234, R5, 0x1, RZ ;  /* 0x0000000105ea7819 */ /* 0x000fe200000006ff */
[----:B--2---:R-:W-:Y:S01]  /*1c40*/  IMAD.WIDE.U32 R4, R85, c[0x0][0x238], R240 ;  /* 0x00008e0055047a25 */ /* 0x004fe200078e00f0 */
[----:B------:R-:W-:Y:S01]  /*1c50*/  SHF.L.U32 R225, R228, 0x1, RZ ;  /* 0x00000001e4e17819 */ /* 0x000fe200000006ff */
[----:B------:R-:W-:Y:S01]  /*1c60*/  UIMAD UR6, UR4, UR6, URZ ;  /* 0x00000006040672a4 */ /* 0x000fe2000f8e023f */
[----:B------:R-:W-:Y:S01]  /*1c70*/  LOP3.LUT P0, RZ, R84, 0x1, RZ, 0xc0, !PT ;  /* 0x0000000154ff7812 */ /* 0x000fe2000780c0ff */
[----:B------:R-:W-:Y:S01]  /*1c80*/  IMAD.IADD R6, R21, 0x1, -R0 ;  /* 0x0000000115067824 */ /* 0x000fe200078e0a00 */
[----:B------:R-:W-:Y:S01]  /*1c90*/  UIADD3 UR22, UR22, 0x3f, URZ ;  /* 0x0000003f16167890 */ /* 0x000fe2000fffe03f */
[----:B------:R-:W-:Y:S01]  /*1ca0*/  IMAD R0, R85, c[0x0][0x23c], R3 ;  /* 0x00008f0055007a24 */ /* 0x000fe200078e0203 */
[----:B------:R-:W-:Y:S01]  /*1cb0*/  UIMAD UR7, UR8, UR7, UR6 ;  /* 0x00000007080772a4 */ /* 0x000fe2000f8e0206 */
[----:B------:R-:W-:Y:S01]  /*1cc0*/  IMAD.SHL.U32 R216, R216, 0x2, RZ ;  /* 0x00000002d8d87824 */ /* 0x000fe200078e00ff */
[----:B------:R-:W-:Y:S01]  /*1cd0*/  USHF.R.S32.HI UR6, URZ, 0x1f, UR22 ;  /* 0x0000001f3f067899 */ /* 0x000fe20008011416 */
[----:B------:R-:W-:Y:S01]  /*1ce0*/  IMAD.IADD R5, R5, 0x1, R0 ;  /* 0x0000000105057824 */ /* 0x000fe200078e0200 */
[----:B------:R-:W-:Y:S01]  /*1cf0*/  MOV R0, UR8 ;  /* 0x0000000800007c02 */ /* 0x000fe20008000f00 */
[----:B------:R-:W-:Y:S01]  /*1d00*/  IMAD R8, R87, R8, c[0x0][0x198] ;  /* 0x0000660057087624 */ /* 0x000fe200078e0208 */
[----:B------:R-:W-:Y:S01]  /*1d10*/  IADD3 R3, R234, 0x21480, RZ ;  /* 0x00021480ea037810 */ /* 0x000fe20007ffe0ff */
[----:B------:R-:W-:Y:S01]  /*1d20*/  IMAD.SHL.U32 R220, R220, 0x2, RZ ;  /* 0x00000002dcdc7824 */ /* 0x000fe200078e00ff */
[-C--:B------:R-:W-:Y:S01]  /*1d30*/  LEA R217, R217, R216.reuse, 0x1 ;  /* 0x000000d8d9d97211 */ /* 0x080fe200078e08ff */
[----:B------:R-:W-:Y:S01]  /*1d40*/  IMAD.WIDE.U32 R10, R0, c[0x0][0x240], R4 ;  /* 0x00009000000a7a25 */ /* 0x000fe200078e0004 */
[----:B------:R-:W-:Y:S01]  /*1d50*/  IADD3 R0, R225, 0x1b080, RZ ;  /* 0x0001b080e1007810 */ /* 0x000fe20007ffe0ff */
[----:B------:R-:W-:Y:S01]  /*1d60*/  ULEA.HI UR6, UR6, UR22, URZ, 0x6 ;  /* 0x0000001606067291 */ /* 0x000fe2000f8f303f */
[----:B------:R-:W-:Y:S01]  /*1d70*/  IADD3 R235, R234, 0x215a0, RZ ;  /* 0x000215a0eaeb7810 */ /* 0x000fe20007ffe0ff */
[----:B------:R-:W-:Y:S01]  /*1d80*/  IMAD R6, R6, -0x8, R8 ;  /* 0xfffffff806067824 */ /* 0x000fe200078e0208 */
[----:B------:R1:W-:Y:S01]  /*1d90*/  STL.64 [R1+0x10], R10 ;  /* 0x0000100a01007387 */ /* 0x0003e20000100a00 */
[----:B------:R-:W-:Y:S01]  /*1da0*/  IMAD R224, R2, 0x2, R0 ;  /* 0x0000000202e07824 */ /* 0x000fe200078e0200 */
[----:B------:R-:W-:Y:S01]  /*1db0*/  IADD3 R0, R236, 0xf080, RZ ;  /* 0x0000f080ec007810 */ /* 0x000fe20007ffe0ff */
[----:B------:R-:W-:Y:S01]  /*1dc0*/  IMAD.SHL.U32 R230, R231, 0x2, RZ ;  /* 0x00000002e7e67824 */ /* 0x000fe200078e00ff */
[----:B------:R-:W-:Y:S01]  /*1dd0*/  LEA R219, R218, R216, 0x1 ;  /* 0x000000d8dadb7211 */ /* 0x000fe200078e08ff */
[----:B------:R-:W-:Y:S01]  /*1de0*/  UMOV UR26, 0x6 ;  /* 0x00000006001a7882 */ /* 0x000fe20000000000 */
[----:B------:R-:W-:Y:S01]  /*1df0*/  @P0 IADD3 R235, R3, 0xe0, RZ ;  /* 0x000000e003eb0810 */ /* 0x000fe20007ffe0ff */
[----:B------:R1:W-:Y:S01]  /*1e00*/  STL [R1+0x18], R0 ;  /* 0x0000180001007387 */ /* 0x0003e20000100800 */
[----:B------:R-:W-:Y:S01]  /*1e10*/  ULDC UR23, c[0x0][0x17c] ;  /* 0x00005f0000177ab9 */ /* 0x000fe20000000800 */
[----:B------:R-:W-:Y:S01]  /*1e20*/  IMAD R233, R7, -0x2, R6 ;  /* 0xfffffffe07e97824 */ /* 0x000fe200078e0206 */
[----:B------:R-:W-:Y:S01]  /*1e30*/  LEA R223, R223, 0x23c80, 0x1 ;  /* 0x00023c80dfdf7811 */ /* 0x000fe200078e08ff */
[----:B------:R-:W-:Y:S01]  /*1e40*/  CS2R R170, SRZ ;  /* 0x0000000000aa7805 */ /* 0x000fe2000001ff00 */
[----:B------:R-:W-:Y:S01]  /*1e50*/  LEA R222, R222, 0x80, 0x1 ;  /* 0x00000080dede7811 */ /* 0x000fe200078e08ff */
[----:B------:R-:W-:Y:S01]  /*1e60*/  CS2R R168, SRZ ;  /* 0x0000000000a87805 */ /* 0x000fe2000001ff00 */
[----:B------:R-:W-:Y:S01]  /*1e70*/  IADD3 R229, R228, R2, RZ ;  /* 0x00000002e4e57210 */ /* 0x000fe20007ffe0ff */
        /* <DEDUP_REMOVED lines=59> */
[----:B------:R-:W-:Y:S01]  /*2230*/  LEA R218, R218, R217, 0x1 ;  /* 0x000000d9dada7211 */ /* 0x000fe200078e08ff */
[----:B------:R-:W-:Y:S01]  /*2240*/  IMAD.IADD R226, R225, 0x1, R230 ;  /* 0x00000001e1e27824 */ /* 0x000fe200078e02e6 */
[----:B------:R-:W-:Y:S01]  /*2250*/  IADD3 R252, R11, UR7, RZ ;  /* 0x000000070bfc7c10 */ /* 0x000fe2000fffe0ff */
[----:B------:R-:W-:-:S02]  /*2260*/  USHF.L.U32 UR21, UR10, 0x6, URZ ;  /* 0x000000060a157899 */ /* 0x000fc4000800063f */
[----:B------:R-:W-:Y:S02]  /*2270*/  USHF.L.U64.HI UR10, UR10, UR26, UR23 ;  /* 0x0000001a0a0a7299 */ /* 0x000fe40008010217 */
[----:B------:R-:W-:Y:S02]  /*2280*/  UMOV UR4, URZ ;  /* 0x0000003f00047c82 */ /* 0x000fe40008000000 */
[----:B------:R-:W-:Y:S02]  /*2290*/  UMOV UR28, 0x1 ;  /* 0x00000001001c7882 */ /* 0x000fe40000000000 */
[----:B------:R-:W-:Y:S02]  /*22a0*/  UMOV UR23, URZ ;  /* 0x0000003f00177c82 */ /* 0x000fe40008000000 */
[----:B------:R-:W-:Y:S02]  /*22b0*/  USHF.R.S32.HI UR26, URZ, 0x6, UR6 ;  /* 0x000000063f1a7899 */ /* 0x000fe40008011406 */
[----:B------:R-:W-:-:S03]  /*22c0*/  ULDC UR22, c[0x0][0x168] ;  /* 0x00005a0000167ab9 */ /* 0x000fc60000000800 */
[----:B-1----:R-:W-:-:S07]  /*22d0*/  IADD3 R232, R228, R231, RZ ;  /* 0x000000e7e4e87210 */ /* 0x002fce0007ffe0ff */
.L_x_689:
[----:B------:R-:W-:Y:S04]  /*22e0*/  DEPBAR.LE SB0, 0x1 ;  /* 0x000080400000791a */ /* 0x000fe80000000000 */
[----:B------:R-:W-:Y:S01]  /*22f0*/  BAR.SYNC.DEFER_BLOCKING 0x0 ;  /* 0x0000000000007b1d */ /* 0x000fe20000010000 */
[----:B------:R-:W-:Y:S01]  /*2300*/  MOV R0, UR4 ;  /* 0x0000000400007c02 */ /* 0x000fe20008000f00 */
[----:B------:R-:W-:Y:S01]  /*2310*/  UIADD3 UR27, UR23, 0x1, URZ ;  /* 0x00000001171b7890 */ /* 0x000fe2000fffe03f */
[----:B------:R-:W-:Y:S03]  /*2320*/  MOV R18, UR4 ;  /* 0x0000000400127c02 */ /* 0x000fe60008000f00 */
[----:B------:R-:W-:Y:S01]  /*2330*/  IMAD R0, R0, 0x3000, R228 ;  /* 0x0000300000007824 */ /* 0x000fe200078e02e4 */
[----:B------:R-:W-:Y:S01]  /*2340*/  UISETP.GE.AND UP0, UPT, UR27, UR26, UPT ;  /* 0x0000001a1b00728c */ /* 0x000fe2000bf06270 */
[----:B------:R-:W-:Y:S03]  /*2350*/  IMAD R18, R18, 0x3000, R229 ;  /* 0x0000300012127824 */ /* 0x000fe600078e02e5 */
[----:B------:R-:W-:Y:S02]  /*2360*/  SHF.L.U32 R174, R0, 0x1, RZ ;  /* 0x0000000100ae7819 */ /* 0x000fe400000006ff */
[----:B------:R-:W-:Y:S02]  /*2370*/  MOV R0, UR4 ;  /* 0x0000000400007c02 */ /* 0x000fe40008000f00 */
[----:B------:R-:W-:Y:S02]  /*2380*/  SHF.L.U32 R175, R18, 0x1, RZ ;  /* 0x0000000112af7819 */ /* 0x000fe400000006ff */
[----:B------:R-:W-:Y:S01]  /*2390*/  PLOP3.LUT P0, PT, PT, PT, UP0, 0x80, 0x0 ;  /* 0x000000000000781c */ /* 0x000fe20003f0f008 */
[----:B------:R-:W-:Y:S05]  /*23a0*/  IMAD R0, R0, 0x3000, R231 ;  /* 0x0000300000007824 */ /* 0x000fea00078e02e7 */
[-C--:B------:R-:W-:Y:S01]  /*23b0*/  IADD3 R4, R228, R0.reuse, RZ ;  /* 0x00000000e4047210 */ /* 0x080fe20007ffe0ff */
[----:B------:R-:W-:Y:S01]  /*23c0*/  LDSM.16.M88.2 R2, [R216+0x80] ;  /* 0x00008000d802783b */ /* 0x000fe20000000100 */
[----:B------:R-:W-:Y:S02]  /*23d0*/  IADD3 R0, R229, R0, RZ ;  /* 0x00000000e5007210 */ /* 0x000fe40007ffe0ff */
[----:B------:R-:W-:Y:S01]  /*23e0*/  SHF.L.U32 R4, R4, 0x1, RZ ;  /* 0x0000000104047819 */ /* 0x000fe200000006ff */
[----:B------:R-:W1:Y:S01]  /*23f0*/  LDSM.16.M88.4 R20, [R174+0xf080] ;  /* 0x00f08000ae14783b */ /* 0x000e620000000200 */
[----:B------:R-:W-:Y:S02]  /*2400*/  SHF.L.U32 R176, R0, 0x1, RZ ;  /* 0x0000000100b07819 */ /* 0x000fe400000006ff */
[----:B------:R-:W-:Y:S01]  /*2410*/  MOV R0, UR4 ;  /* 0x0000000400007c02 */ /* 0x000fe20008000f00 */
[----:B------:R-:W2:Y:S04]  /*2420*/  LDSM.16.M88.2 R8, [R216+0x880] ;  /* 0x00088000d808783b */ /* 0x000ea80000000100 */
[----:B------:R-:W3:Y:S01]  /*2430*/  LDSM.16.M88.2 R12, [R216+0x1080] ;  /* 0x00108000d80c783b */ /* 0x000ee20000000100 */
[----:B------:R-:W-:Y:S03]  /*2440*/  IMAD R0, R0, 0x3000, R232 ;  /* 0x0000300000007824 */ /* 0x000fe600078e02e8 */
[----:B------:R1:W-:Y:S02]  /*2450*/  LDSM.16.M88.4 R88, [R4+0xf080] ;  /* 0x00f080000458783b */ /* 0x0003e40000000200 */
[----:B------:R-:W-:Y:S02]  /*2460*/  SHF.L.U32 R0, R0, 0x1, RZ ;  /* 0x0000000100007819 */ /* 0x000fe400000006ff */
[----:B------:R-:W4:Y:S04]  /*2470*/  LDSM.16.M88.2 R16, [R216+0x1880] ;  /* 0x00188000d810783b */ /* 0x000f280000000100 */
[----:B------:R-:W5:Y:S04]  /*2480*/  LDSM.16.M88.2 R84, [R216+0x2080] ;  /* 0x00208000d854783b */ /* 0x000f680000000100 */
[----:B------:R-:W4:Y:S04]  /*2490*/  LDSM.16.M88.2 R86, [R217+0x80] ;  /* 0x00008000d956783b */ /* 0x000f280000000100 */
[----:B------:R-:W-:Y:S04]  /*24a0*/  LDSM.16.M88.2 R92, [R217+0x1080] ;  /* 0x00108000d95c783b */ /* 0x000fe80000000100 */
[----:B------:R-:W-:Y:S04]  /*24b0*/  LDSM.16.M88.2 R94, [R217+0x1880] ;  /* 0x00188000d95e783b */ /* 0x000fe80000000100 */
[----:B------:R-:W-:Y:S01]  /*24c0*/  LDSM.16.M88.2 R96, [R217+0x2080] ;  /* 0x00208000d960783b */ /* 0x000fe20000000100 */
[C---:B-1----:R-:W-:Y:S03]  /*24d0*/  HMMA.16816.F32.BF16 R4, R20.reuse, R2, RZ ;  /* 0x000000021404723c */ /* 0x042fe600000418ff */
[----:B------:R-:W1:Y:S04]  /*24e0*/  LDSM.16.M88.2 R2, [R217+0x880] ;  /* 0x00088000d902783b */ /* 0x000e680000000100 */
[----:B------:R-:W-:Y:S01]  /*24f0*/  LDSM.16.M88.2 R98, [R219+0x80] ;  /* 0x00008000db62783b */ /* 0x000fe20000000100 */
[C---:B--2---:R-:W-:Y:S03]  /*2500*/  HMMA.16816.F32.BF16 R8, R20.reuse, R8, RZ ;  /* 0x000000081408723c */ /* 0x044fe600000418ff */
[----:B------:R-:W2:Y:S04]  /*2510*/  LDSM.16.M88.4 R100, [R175+0xf080] ;  /* 0x00f08000af64783b */ /* 0x000ea80000000200 */
[----:B------:R-:W-:Y:S01]  /*2520*/  LDSM.16.M88.2 R104, [R219+0x2080] ;  /* 0x00208000db68783b */ /* 0x000fe20000000100 */
[C---:B---3--:R-:W-:Y:S03]  /*2530*/  HMMA.16816.F32.BF16 R12, R20.reuse, R12, RZ ;  /* 0x0000000c140c723c */ /* 0x048fe600000418ff */
[----:B------:R-:W-:Y:S04]  /*2540*/  LDSM.16.M88.4 R108, [R176+0xf080] ;  /* 0x00f08000b06c783b */ /* 0x000fe80000000200 */
[----:B------:R-:W-:Y:S01]  /*2550*/  LDSM.16.M88.2 R172, [R217+0x2880] ;  /* 0x00288000d9ac783b */ /* 0x000fe20000000100 */
[C---:B----4-:R-:W-:Y:S08]  /*2560*/  HMMA.16816.F32.BF16 R16, R20.reuse, R16, RZ ;  /* 0x000000101410723c */ /* 0x050ff000000418ff */
[----:B-----5:R-:W-:Y:S01]  /*2570*/  HMMA.16816.F32.BF16 R20, R20, R84, RZ ;  /* 0x000000541414723c */ /* 0x020fe200000418ff */
[----:B------:R-:W3:Y:S07]  /*2580*/  LDSM.16.M88.2 R84, [R219+0x880] ;  /* 0x00088000db54783b */ /* 0x000eee0000000100 */
[C---:B------:R-:W-:Y:S01]  /*2590*/  HMMA.16816.F32.BF16 R4, R88.reuse, R86, R4 ;  /* 0x000000565804723c */ /* 0x040fe20000041804 */
[----:B------:R-:W4:Y:S07]  /*25a0*/  LDSM.16.M88.2 R86, [R219+0x1080] ;  /* 0x00108000db56783b */ /* 0x000f2e0000000100 */
[C---:B-1----:R-:W-:Y:S01]  /*25b0*/  HMMA.16816.F32.BF16 R8, R88.reuse, R2, R8 ;  /* 0x000000025808723c */ /* 0x042fe20000041808 */
[----:B------:R-:W1:Y:S07]  /*25c0*/  LDSM.16.M88.2 R2, [R219+0x1880] ;  /* 0x00188000db02783b */ /* 0x000e6e0000000100 */
[C---:B------:R-:W-:Y:S01]  /*25d0*/  HMMA.16816.F32.BF16 R12, R88.reuse, R92, R12 ;  /* 0x0000005c580c723c */ /* 0x040fe2000004180c */
[----:B------:R-:W5:Y:S07]  /*25e0*/  LDSM.16.M88.2 R92, [R218+0x80] ;  /* 0x00008000da5c783b */ /* 0x000f6e0000000100 */
[C---:B------:R-:W-:Y:S01]  /*25f0*/  HMMA.16816.F32.BF16 R16, R88.reuse, R94, R16 ;  /* 0x0000005e5810723c */ /* 0x040fe20000041810 */
[----:B------:R-:W-:Y:S07]  /*2600*/  LDSM.16.M88.2 R94, [R218+0x2080] ;  /* 0x00208000da5e783b */ /* 0x000fee0000000100 */
[----:B------:R-:W-:Y:S01]  /*2610*/  HMMA.16816.F32.BF16 R20, R88, R96, R20 ;  /* 0x000000605814723c */ /* 0x000fe20000041814 */
[----:B------:R-:W5:Y:S04]  /*2620*/  LDSM.16.M88.2 R88, [R218+0x880] ;  /* 0x00088000da58783b */ /* 0x000f680000000100 */
[----:B------:R-:W-:Y:S03]  /*2630*/  LDSM.16.M88.2 R90, [R218+0x1880] ;  /* 0x00188000da5a783b */ /* 0x000fe60000000100 */
[C---:B--2---:R-:W-:Y:S01]  /*2640*/  HMMA.16816.F32.BF16 R4, R100.reuse, R98, R4 ;  /* 0x000000626404723c */ /* 0x044fe20000041804 */
[----:B------:R-:W-:Y:S07]  /*2650*/  LDSM.16.M88.4 R96, [R174+0x11080] ;  /* 0x01108000ae60783b */ /* 0x000fee0000000200 */
[C---:B---3--:R-:W-:Y:S01]  /*2660*/  HMMA.16816.F32.BF16 R8, R100.reuse, R84, R8 ;  /* 0x000000546408723c */ /* 0x048fe20000041808 */
[----:B------:R-:W2:Y:S07]  /*2670*/  LDSM.16.M88.2 R84, [R218+0x1080] ;  /* 0x00108000da54783b */ /* 0x000eae0000000100 */
[C---:B----4-:R-:W-:Y:S01]  /*2680*/  HMMA.16816.F32.BF16 R12, R100.reuse, R86, R12 ;  /* 0x00000056640c723c */ /* 0x050fe2000004180c */
[----:B------:R-:W3:Y:S07]  /*2690*/  LDSM.16.M88.2 R86, [R216+0x2880] ;  /* 0x00288000d856783b */ /* 0x000eee0000000100 */
[C---:B-1----:R-:W-:Y:S01]  /*26a0*/  HMMA.16816.F32.BF16 R16, R100.reuse, R2, R16 ;  /* 0x000000026410723c */ /* 0x042fe20000041810 */
[----:B------:R-:W1:Y:S07]  /*26b0*/  LDSM.16.M88.2 R2, [R216+0x3080] ;  /* 0x00308000d802783b */ /* 0x000e6e0000000100 */
[----:B------:R-:W-:Y:S01]  /*26c0*/  HMMA.16816.F32.BF16 R20, R100, R104, R20 ;  /* 0x000000686414723c */ /* 0x000fe20000041814 */
[----:B------:R-:W-:Y:S04]  /*26d0*/  LDSM.16.M88.2 R100, [R216+0x4080] ;  /* 0x00408000d864783b */ /* 0x000fe80000000100 */
[----:B------:R-:W-:Y:S03]  /*26e0*/  LDSM.16.M88.2 R102, [R216+0x4880] ;  /* 0x00488000d866783b */ /* 0x000fe60000000100 */
[C---:B-----5:R-:W-:Y:S01]  /*26f0*/  HMMA.16816.F32.BF16 R4, R108.reuse, R92, R4 ;  /* 0x0000005c6c04723c */ /* 0x060fe20000041804 */
[----:B------:R-:W4:Y:S04]  /*2700*/  LDSM.16.M88.2 R92, [R216+0x3880] ;  /* 0x00388000d85c783b */ /* 0x000f280000000100 */
[----:B------:R-:W5:Y:S03]  /*2710*/  LDSM.16.M88.4 R104, [R0+0x11080] ;  /* 0x011080000068783b */ /* 0x000f660000000200 */
[C---:B------:R-:W-:Y:S01]  /*2720*/  HMMA.16816.F32.BF16 R8, R108.reuse, R88, R8 ;  /* 0x000000586c08723c */ /* 0x040fe20000041808 */
[----:B------:R-:W-:Y:S07]  /*2730*/  LDSM.16.M88.2 R88, [R217+0x4080] ;  /* 0x00408000d958783b */ /* 0x000fee0000000100 */
[C---:B--2---:R-:W-:Y:S01]  /*2740*/  HMMA.16816.F32.BF16 R12, R108.reuse, R84, R12 ;  /* 0x000000546c0c723c */ /* 0x044fe2000004180c */
[----:B------:R-:W2:Y:S07]  /*2750*/  LDSM.16.M88.2 R84, [R217+0x3080] ;  /* 0x00308000d954783b */ /* 0x000eae0000000100 */
[C---:B------:R-:W-:Y:S01]  /*2760*/  HMMA.16816.F32.BF16 R16, R108.reuse, R90, R16 ;  /* 0x0000005a6c10723c */ /* 0x040fe20000041810 */
[----:B------:R-:W-:Y:S07]  /*2770*/  LDSM.16.M88.2 R90, [R217+0x4880] ;  /* 0x00488000d95a783b */ /* 0x000fee0000000100 */
[----:B------:R-:W-:Y:S01]  /*2780*/  HMMA.16816.F32.BF16 R20, R108, R94, R20 ;  /* 0x0000005e6c14723c */ /* 0x000fe20000041814 */
[----:B------:R-:W-:Y:S04]  /*2790*/  LDSM.16.M88.2 R94, [R219+0x2880] ;  /* 0x00288000db5e783b */ /* 0x000fe80000000100 */
[----:B------:R-:W-:Y:S03]  /*27a0*/  LDSM.16.M88.4 R108, [R175+0x11080] ;  /* 0x01108000af6c783b */ /* 0x000fe60000000200 */
[C---:B---3--:R-:W-:Y:S01]  /*27b0*/  HMMA.16816.F32.BF16 R4, R96.reuse, R86, R4 ;  /* 0x000000566004723c */ /* 0x048fe20000041804 */
[----:B------:R-:W3:Y:S07]  /*27c0*/  LDSM.16.M88.2 R86, [R217+0x3880] ;  /* 0x00388000d956783b */ /* 0x000eee0000000100 */
[C---:B-1----:R-:W-:Y:S01]  /*27d0*/  HMMA.16816.F32.BF16 R8, R96.reuse, R2, R8 ;  /* 0x000000026008723c */ /* 0x042fe20000041808 */
[----:B------:R-:W1:Y:S07]  /*27e0*/  LDSM.16.M88.2 R2, [R219+0x3080] ;  /* 0x00308000db02783b */ /* 0x000e6e0000000100 */
[C---:B----4-:R-:W-:Y:S01]  /*27f0*/  HMMA.16816.F32.BF16 R12, R96.reuse, R92, R12 ;  /* 0x0000005c600c723c */ /* 0x050fe2000004180c */
[----:B------:R-:W4:Y:S07]  /*2800*/  LDSM.16.M88.2 R92, [R219+0x3880] ;  /* 0x00388000db5c783b */ /* 0x000f2e0000000100 */
[C---:B------:R-:W-:Y:S08]  /*2810*/  HMMA.16816.F32.BF16 R16, R96.reuse, R100, R16 ;  /* 0x000000646010723c */ /* 0x040ff00000041810 */
[----:B------:R-:W-:Y:S01]  /*2820*/  HMMA.16816.F32.BF16 R20, R96, R102, R20 ;  /* 0x000000666014723c */ /* 0x000fe20000041814 */
[----:B------:R-:W1:Y:S04]  /*2830*/  LDSM.16.M88.2 R96, [R219+0x4080] ;  /* 0x00408000db60783b */ /* 0x000e680000000100 */
[----:B------:R-:W1:Y:S03]  /*2840*/  LDSM.16.M88.2 R98, [R219+0x4880] ;  /* 0x00488000db62783b */ /* 0x000e660000000100 */
[C---:B-----5:R-:W-:Y:S01]  /*2850*/  HMMA.16816.F32.BF16 R4, R104.reuse, R172, R4 ;  /* 0x000000ac6804723c */ /* 0x060fe20000041804 */
[----:B------:R-:W-:Y:S04]  /*2860*/  LDSM.16.M88.2 R172, [R218+0x2880] ;  /* 0x00288000daac783b */ /* 0x000fe80000000100 */
[----:B------:R-:W5:Y:S03]  /*2870*/  LDSM.16.M88.4 R100, [R176+0x11080] ;  /* 0x01108000b064783b */ /* 0x000f660000000200 */
[C---:B--2---:R-:W-:Y:S01]  /*2880*/  HMMA.16816.F32.BF16 R8, R104.reuse, R84, R8 ;  /* 0x000000546808723c */ /* 0x044fe20000041808 */
[----:B------:R-:W2:Y:S07]  /*2890*/  LDSM.16.M88.2 R84, [R218+0x3080] ;  /* 0x00308000da54783b */ /* 0x000eae0000000100 */
[C---:B---3--:R-:W-:Y:S01]  /*28a0*/  HMMA.16816.F32.BF16 R12, R104.reuse, R86, R12 ;  /* 0x00000056680c723c */ /* 0x048fe2000004180c */
[----:B------:R-:W3:Y:S07]  /*28b0*/  LDSM.16.M88.2 R86, [R218+0x3880] ;  /* 0x00388000da56783b */ /* 0x000eee0000000100 */
[C---:B------:R-:W-:Y:S01]  /*28c0*/  HMMA.16816.F32.BF16 R16, R104.reuse, R88, R16 ;  /* 0x000000586810723c */ /* 0x040fe20000041810 */
[----:B------:R-:W2:Y:S07]  /*28d0*/  LDSM.16.M88.2 R88, [R218+0x4080] ;  /* 0x00408000da58783b */ /* 0x000eae0000000100 */
[----:B------:R-:W-:Y:S01]  /*28e0*/  HMMA.16816.F32.BF16 R20, R104, R90, R20 ;  /* 0x0000005a6814723c */ /* 0x000fe20000041814 */
[----:B------:R-:W2:Y:S04]  /*28f0*/  LDSM.16.M88.2 R90, [R218+0x4880] ;  /* 0x00488000da5a783b */ /* 0x000ea80000000100 */
[----:B------:R-:W-:Y:S03]  /*2900*/  LDSM.16.M88.4 R104, [R174+0x13080] ;  /* 0x01308000ae68783b */ /* 0x000fe60000000200 */
[C---:B------:R-:W-:Y:S01]  /*2910*/  HMMA.16816.F32.BF16 R4, R108.reuse, R94, R4 ;  /* 0x0000005e6c04723c */ /* 0x040fe20000041804 */
[----:B------:R-:W2:Y:S07]  /*2920*/  LDSM.16.M88.2 R94, [R216+0x5080] ;  /* 0x00508000d85e783b */ /* 0x000eae0000000100 */
[C---:B-1----:R-:W-:Y:S01]  /*2930*/  HMMA.16816.F32.BF16 R8, R108.reuse, R2, R8 ;  /* 0x000000026c08723c */ /* 0x042fe20000041808 */
[----:B------:R-:W1:Y:S07]  /*2940*/  LDSM.16.M88.2 R2, [R216+0x5880] ;  /* 0x00588000d802783b */ /* 0x000e6e0000000100 */
[C---:B----4-:R-:W-:Y:S01]  /*2950*/  HMMA.16816.F32.BF16 R12, R108.reuse, R92, R12 ;  /* 0x0000005c6c0c723c */ /* 0x050fe2000004180c */
[----:B------:R-:W4:Y:S07]  /*2960*/  LDSM.16.M88.2 R92, [R216+0x6080] ;  /* 0x00608000d85c783b */ /* 0x000f2e0000000100 */
[C---:B------:R-:W-:Y:S01]  /*2970*/  HMMA.16816.F32.BF16 R16, R108.reuse, R96, R16 ;  /* 0x000000606c10723c */ /* 0x040fe20000041810 */
[----:B------:R-:W1:Y:S07]  /*2980*/  LDSM.16.M88.2 R96, [R216+0x6880] ;  /* 0x00688000d860783b */ /* 0x000e6e0000000100 */
[----:B------:R-:W-:Y:S01]  /*2990*/  HMMA.16816.F32.BF16 R20, R108, R98, R20 ;  /* 0x000000626c14723c */ /* 0x000fe20000041814 */
[----:B------:R-:W1:Y:S04]  /*29a0*/  LDSM.16.M88.2 R98, [R216+0x7080] ;  /* 0x00708000d862783b */ /* 0x000e680000000100 */
[----:B------:R4:W-:Y:S03]  /*29b0*/  LDSM.16.M88.4 R108, [R0+0x13080] ;  /* 0x01308000006c783b */ /* 0x0009e60000000200 */
[C---:B-----5:R-:W-:Y:S01]  /*29c0*/  HMMA.16816.F32.BF16 R4, R100.reuse, R172, R4 ;  /* 0x000000ac6404723c */ /* 0x060fe20000041804 */
[----:B------:R-:W5:Y:S07]  /*29d0*/  LDSM.16.M88.2 R172, [R217+0x5080] ;  /* 0x00508000d9ac783b */ /* 0x000f6e0000000100 */
[C---:B--2---:R-:W-:Y:S01]  /*29e0*/  HMMA.16816.F32.BF16 R8, R100.reuse, R84, R8 ;  /* 0x000000546408723c */ /* 0x044fe20000041808 */
[----:B------:R-:W2:Y:S07]  /*29f0*/  LDSM.16.M88.2 R84, [R217+0x5880] ;  /* 0x00588000d954783b */ /* 0x000eae0000000100 */
[C---:B---3--:R-:W-:Y:S01]  /*2a00*/  HMMA.16816.F32.BF16 R12, R100.reuse, R86, R12 ;  /* 0x00000056640c723c */ /* 0x048fe2000004180c */
[----:B------:R-:W3:Y:S03]  /*2a10*/  LDSM.16.M88.2 R86, [R217+0x6080] ;  /* 0x00608000d956783b */ /* 0x000ee60000000100 */
[----:B----4-:R-:W-:Y:S04]  /*2a20*/  MOV R0, UR4 ;  /* 0x0000000400007c02 */ /* 0x010fe80008000f00 */
[C---:B------:R-:W-:Y:S01]  /*2a30*/  HMMA.16816.F32.BF16 R16, R100.reuse, R88, R16 ;  /* 0x000000586410723c */ /* 0x040fe20000041810 */
[----:B------:R-:W4:Y:S03]  /*2a40*/  LDSM.16.M88.2 R88, [R217+0x6880] ;  /* 0x00688000d958783b */ /* 0x000f260000000100 */
[----:B------:R-:W-:Y:S04]  /*2a50*/  LEA R0, R0, R237, 0x6 ;  /* 0x000000ed00007211 */ /* 0x000fe800078e30ff */
[----:B------:R-:W-:Y:S01]  /*2a60*/  HMMA.16816.F32.BF16 R20, R100, R90, R20 ;  /* 0x0000005a6414723c */ /* 0x000fe20000041814 */
[----:B------:R-:W2:Y:S04]  /*2a70*/  LDSM.16.M88.2 R90, [R217+0x7080] ;  /* 0x00708000d95a783b */ /* 0x000ea80000000100 */
[----:B------:R-:W-:Y:S03]  /*2a80*/  LDSM.16.M88.4 R100, [R175+0x13080] ;  /* 0x01308000af64783b */ /* 0x000fe60000000200 */
[C---:B------:R-:W-:Y:S01]  /*2a90*/  HMMA.16816.F32.BF16 R4, R104.reuse, R94, R4 ;  /* 0x0000005e6804723c */ /* 0x040fe20000041804 */
[----:B------:R-:W2:Y:S07]  /*2aa0*/  LDSM.16.M88.2 R94, [R219+0x5080] ;  /* 0x00508000db5e783b */ /* 0x000eae0000000100 */
[C---:B-1----:R-:W-:Y:S01]  /*2ab0*/  HMMA.16816.F32.BF16 R8, R104.reuse, R2, R8 ;  /* 0x000000026808723c */ /* 0x042fe20000041808 */
[----:B------:R-:W1:Y:S07]  /*2ac0*/  LDSM.16.M88.2 R2, [R219+0x5880] ;  /* 0x00588000db02783b */ /* 0x000e6e0000000100 */
[C---:B------:R-:W-:Y:S01]  /*2ad0*/  HMMA.16816.F32.BF16 R12, R104.reuse, R92, R12 ;  /* 0x0000005c680c723c */ /* 0x040fe2000004180c */
[----:B------:R-:W1:Y:S07]  /*2ae0*/  LDSM.16.M88.2 R92, [R219+0x6080] ;  /* 0x00608000db5c783b */ /* 0x000e6e0000000100 */
[C---:B------:R-:W-:Y:S01]  /*2af0*/  HMMA.16816.F32.BF16 R16, R104.reuse, R96, R16 ;  /* 0x000000606810723c */ /* 0x040fe20000041810 */
[----:B------:R-:W1:Y:S07]  /*2b00*/  LDSM.16.M88.2 R96, [R219+0x6880] ;  /* 0x00688000db60783b */ /* 0x000e6e0000000100 */
[----:B------:R-:W-:Y:S01]  /*2b10*/  HMMA.16816.F32.BF16 R20, R104, R98, R20 ;  /* 0x000000626814723c */ /* 0x000fe20000041814 */
[----:B------:R-:W1:Y:S04]  /*2b20*/  LDSM.16.M88.2 R98, [R219+0x7080] ;  /* 0x00708000db62783b */ /* 0x000e680000000100 */
[----:B------:R-:W-:Y:S03]  /*2b30*/  LDSM.16.M88.4 R104, [R176+0x13080] ;  /* 0x01308000b068783b */ /* 0x000fe60000000200 */
[C---:B-----5:R-:W-:Y:S01]  /*2b40*/  HMMA.16816.F32.BF16 R4, R108.reuse, R172, R4 ;  /* 0x000000ac6c04723c */ /* 0x060fe20000041804 */
[----:B------:R-:W5:Y:S07]  /*2b50*/  LDSM.16.M88.2 R172, [R218+0x5080] ;  /* 0x00508000daac783b */ /* 0x000f6e0000000100 */
[C---:B--2---:R-:W-:Y:S01]  /*2b60*/  HMMA.16816.F32.BF16 R8, R108.reuse, R84, R8 ;  /* 0x000000546c08723c */ /* 0x044fe20000041808 */
[----:B------:R-:W-:Y:S07]  /*2b70*/  LDSM.16.M88.2 R84, [R218+0x6080] ;  /* 0x00608000da54783b */ /* 0x000fee0000000100 */
[C---:B---3--:R-:W-:Y:S08]  /*2b80*/  HMMA.16816.F32.BF16 R12, R108.reuse, R86, R12 ;  /* 0x000000566c0c723c */ /* 0x048ff0000004180c */
[C---:B----4-:R-:W-:Y:S08]  /*2b90*/  HMMA.16816.F32.BF16 R16, R108.reuse, R88, R16 ;  /* 0x000000586c10723c */ /* 0x050ff00000041810 */
[----:B------:R-:W-:Y:S01]  /*2ba0*/  HMMA.16816.F32.BF16 R20, R108, R90, R20 ;  /* 0x0000005a6c14723c */ /* 0x000fe20000041814 */
[----:B------:R-:W-:Y:S04]  /*2bb0*/  LDS R108, [R0.X4+0x21080] ;  /* 0x02108000006c7984 */ /* 0x000fe80000004800 */
[----:B------:R-:W-:Y:S03]  /*2bc0*/  LDS R109, [R0.X4+0x210a0] ;  /* 0x0210a000006d7984 */ /* 0x000fe60000004800 */
[C---:B------:R-:W-:Y:S08]  /*2bd0*/  HMMA.16816.F32.BF16 R4, R100.reuse, R94, R4 ;  /* 0x0000005e6404723c */ /* 0x040ff00000041804 */
[C---:B-1----:R-:W-:Y:S01]  /*2be0*/  HMMA.16816.F32.BF16 R8, R100.reuse, R2, R8 ;  /* 0x000000026408723c */ /* 0x042fe20000041808 */
[----:B------:R-:W1:Y:S07]  /*2bf0*/  LDSM.16.M88.2 R2, [R218+0x5880] ;  /* 0x00588000da02783b */ /* 0x000e6e0000000100 */
[C---:B------:R-:W-:Y:S08]  /*2c00*/  HMMA.16816.F32.BF16 R12, R100.reuse, R92, R12 ;  /* 0x0000005c640c723c */ /* 0x040ff0000004180c */
[C---:B------:R-:W-:Y:S08]  /*2c10*/  HMMA.16816.F32.BF16 R16, R100.reuse, R96, R16 ;  /* 0x000000606410723c */ /* 0x040ff00000041810 */
[----:B------:R-:W-:Y:S08]  /*2c20*/  HMMA.16816.F32.BF16 R20, R100, R98, R20 ;  /* 0x000000626414723c */ /* 0x000ff00000041814 */
[C---:B-----5:R-:W-:Y:S08]  /*2c30*/  HMMA.16816.F32.BF16 R4, R104.reuse, R172, R4 ;  /* 0x000000ac6804723c */ /* 0x060ff00000041804 */
[C---:B-1----:R-:W-:Y:S01]  /*2c40*/  HMMA.16816.F32.BF16 R8, R104.reuse, R2, R8 ;  /* 0x000000026808723c */ /* 0x042fe20000041808 */
[----:B------:R-:W1:Y:S07]  /*2c50*/  LDSM.16.M88.2 R2, [R218+0x6880] ;  /* 0x00688000da02783b */ /* 0x000e6e0000000100 */
[C---:B------:R-:W-:Y:S08]  /*2c60*/  HMMA.16816.F32.BF16 R12, R104.reuse, R84, R12 ;  /* 0x00000054680c723c */ /* 0x040ff0000004180c */
[----:B------:R-:W-:Y:S04]  /*2c70*/  FMUL.FTZ R4, R4, c[0x0][0x2b4] ;  /* 0x0000ad0004047a20 */ /* 0x000fe80000410000 */
[----:B------:R-:W-:Y:S01]  /*2c80*/  FMUL.FTZ R5, R5, c[0x0][0x2b4] ;  /* 0x0000ad0005057a20 */ /* 0x000fe20000410000 */
[----:B------:R-:W2:Y:S01]  /*2c90*/  MUFU.TANH R190, R4 ;  /* 0x0000000400be7308 */ /* 0x000ea20000002400 */
[----:B------:R-:W-:Y:S02]  /*2ca0*/  FMUL.FTZ R6, R6, c[0x0][0x2b4] ;  /* 0x0000ad0006067a20 */ /* 0x000fe40000410000 */
[----:B------:R-:W-:Y:S02]  /*2cb0*/  FMUL.FTZ R7, R7, c[0x0][0x2b4] ;  /* 0x0000ad0007077a20 */ /* 0x000fe40000410000 */
[----:B------:R-:W-:Y:S02]  /*2cc0*/  FMUL.FTZ R8, R8, c[0x0][0x2b4] ;  /* 0x0000ad0008087a20 */ /* 0x000fe40000410000 */
[----:B------:R-:W-:Y:S02]  /*2cd0*/  FMUL.FTZ R9, R9, c[0x0][0x2b4] ;  /* 0x0000ad0009097a20 */ /* 0x000fe40000410000 */
[----:B------:R-:W-:Y:S01]  /*2ce0*/  FMUL.FTZ R10, R10, c[0x0][0x2b4] ;  /* 0x0000ad000a0a7a20 */ /* 0x000fe20000410000 */
[----:B------:R3:W4:Y:S01]  /*2cf0*/  MUFU.TANH R186, R5 ;  /* 0x0000000500ba7308 */ /* 0x0007220000002400 */
[----:B------:R-:W-:Y:S02]  /*2d00*/  FMUL.FTZ R11, R11, c[0x0][0x2b4] ;  /* 0x0000ad000b0b7a20 */ /* 0x000fe40000410000 */
[----:B------:R-:W-:Y:S02]  /*2d10*/  FMUL.FTZ R12, R12, c[0x0][0x2b4] ;  /* 0x0000ad000c0c7a20 */ /* 0x000fe40000410000 */
[----:B------:R-:W-:Y:S02]  /*2d20*/  FMUL.FTZ R13, R13, c[0x0][0x2b4] ;  /* 0x0000ad000d0d7a20 */ /* 0x000fe40000410000 */
[----:B------:R-:W-:Y:S02]  /*2d30*/  FMUL.FTZ R14, R14, c[0x0][0x2b4] ;  /* 0x0000ad000e0e7a20 */ /* 0x000fe40000410000 */
[----:B------:R-:W-:Y:S01]  /*2d40*/  FMUL.FTZ R15, R15, c[0x0][0x2b4] ;  /* 0x0000ad000f0f7a20 */ /* 0x000fe20000410000 */
[----:B------:R-:W2:Y:S01]  /*2d50*/  MUFU.TANH R200, R6 ;  /* 0x0000000600c87308 */ /* 0x000ea20000002400 */
[C---:B-1----:R-:W-:Y:S09]  /*2d60*/  HMMA.16816.F32.BF16 R16, R104.reuse, R2, R16 ;  /* 0x000000026810723c */ /* 0x042ff20000041810 */
[----:B------:R-:W1:Y:S01]  /*2d70*/  MUFU.TANH R189, R8 ;  /* 0x0000000800bd7308 */ /* 0x000e620000002400 */
[----:B---3--:R-:W3:Y:S01]  /*2d80*/  LDSM.16.M88.2 R4, [R218+0x7080] ;  /* 0x00708000da04783b */ /* 0x008ee20000000100 */
[----:B------:R-:W-:Y:S08]  /*2d90*/  DEPBAR.LE SB0, 0x0 ;  /* 0x000080000000791a */ /* 0x000ff00000000000 */
[----:B------:R-:W1:Y:S01]  /*2da0*/  MUFU.TANH R199, R7 ;  /* 0x0000000700c77308 */ /* 0x000e620000002400 */
[----:B------:R-:W-:Y:S04]  /*2db0*/  BAR.SYNC.DEFER_BLOCKING 0x0 ;  /* 0x0000000000007b1d */ /* 0x000fe80000010000 */
[----:B------:R-:W-:Y:S02]  /*2dc0*/  FMUL.FTZ R16, R16, c[0x0][0x2b4] ;  /* 0x0000ad0010107a20 */ /* 0x000fe40000410000 */
[----:B------:R-:W-:Y:S03]  /*2dd0*/  FMUL.FTZ R17, R17, c[0x0][0x2b4] ;  /* 0x0000ad0011117a20 */ /* 0x000fe60000410000 */
[----:B------:R5:W1:Y:S01]  /*2de0*/  MUFU.TANH R184, R9 ;  /* 0x0000000900b87308 */ /* 0x000a620000002400 */
[----:B------:R-:W-:Y:S02]  /*2df0*/  FMUL.FTZ R18, R18, c[0x0][0x2b4] ;  /* 0x0000ad0012127a20 */ /* 0x000fe40000410000 */
[----:B------:R-:W-:Y:S07]  /*2e00*/  FMUL.FTZ R19, R19, c[0x0][0x2b4] ;  /* 0x0000ad0013137a20 */ /* 0x000fee0000410000 */
[----:B------:R-:W1:Y:S01]  /*2e10*/  MUFU.TANH R198, R10 ;  /* 0x0000000a00c67308 */ /* 0x000e620000002400 */
[----:B------:R1:W1:Y:S04]  /*2e20*/  LDSM.16.M88.2 R2, [R216+0x7880] ;  /* 0x00788000d802783b */ /* 0x0002680000000100 */
[----:B------:R1:W1:Y:S05]  /*2e30*/  LDSM.16.M88.2 R88, [R216+0x9880] ;  /* 0x00988000d858783b */ /* 0x00026a0000000100 */
[----:B------:R-:W1:Y:S01]  /*2e40*/  MUFU.TANH R185, R12 ;  /* 0x0000000c00b97308 */ /* 0x000e620000002400 */
[----:B------:R1:W1:Y:S01]  /*2e50*/  LDSM.16.M88.2 R90, [R217+0x7880] ;  /* 0x00788000d95a783b */ /* 0x0002620000000100 */
[----:B---3--:R-:W-:Y:S03]  /*2e60*/  HMMA.16816.F32.BF16 R20, R104, R4, R20 ;  /* 0x000000046814723c */ /* 0x008fe60000041814 */
[----:B-----5:R3:W1:Y:S05]  /*2e70*/  LDSM.16.M88.2 R8, [R216+0x8080] ;  /* 0x00808000d808783b */ /* 0x02066a0000000100 */
[----:B------:R-:W1:Y:S01]  /*2e80*/  MUFU.TANH R197, R11 ;  /* 0x0000000b00c57308 */ /* 0x000e620000002400 */
[----:B------:R3:W1:Y:S04]  /*2e90*/  LDSM.16.M88.2 R96, [R217+0x8080] ;  /* 0x00808000d960783b */ /* 0x0006680000000100 */
[----:B------:R3:W1:Y:S04]  /*2ea0*/  LDSM.16.M88.2 R98, [R217+0x8880] ;  /* 0x00888000d962783b */ /* 0x0006680000000100 */
[----:B------:R3:W1:Y:S01]  /*2eb0*/  LDSM.16.M88.2 R100, [R217+0x9080] ;  /* 0x00908000d964783b */ /* 0x0006620000000100 */
[----:B------:R5:W1:Y:S03]  /*2ec0*/  MUFU.TANH R183, R13 ;  /* 0x0000000d00b77308 */ /* 0x000a660000002400 */
[----:B------:R3:W1:Y:S04]  /*2ed0*/  LDSM.16.M88.2 R102, [R217+0x9880] ;  /* 0x00988000d966783b */ /* 0x0006680000000100 */
[----:B------:R3:W1:Y:S01]  /*2ee0*/  LDSM.16.M88.4 R84, [R225+0x1b080] ;  /* 0x01b08000e154783b */ /* 0x0006620000000200 */
[----:B------:R-:W-:Y:S02]  /*2ef0*/  FMUL.FTZ R20, R20, c[0x0][0x2b4] ;  /* 0x0000ad0014147a20 */ /* 0x000fe40000410000 */
[----:B------:R-:W1:Y:S01]  /*2f00*/  MUFU.TANH R196, R14 ;  /* 0x0000000e00c47308 */ /* 0x000e620000002400 */
[----:B------:R3:W1:Y:S01]  /*2f10*/  LDSM.16.M88.4 R92, [R226+0x1b080] ;  /* 0x01b08000e25c783b */ /* 0x0006620000000200 */
[----:B------:R-:W-:Y:S02]  /*2f20*/  FMUL.FTZ R21, R21, c[0x0][0x2b4] ;  /* 0x0000ad0015157a20 */ /* 0x000fe40000410000 */
[----:B------:R-:W-:Y:S02]  /*2f30*/  FMUL.FTZ R22, R22, c[0x0][0x2b4] ;  /* 0x0000ad0016167a20 */ /* 0x000fe40000410000 */
[----:B------:R-:W-:Y:S04]  /*2f40*/  FMUL.FTZ R23, R23, c[0x0][0x2b4] ;  /* 0x0000ad0017177a20 */ /* 0x000fe80000410000 */
[----:B------:R-:W1:Y:S01]  /*2f50*/  MUFU.TANH R188, R16 ;  /* 0x0000001000bc7308 */ /* 0x000e620000002400 */
[----:B-----5:R3:W1:Y:S09]  /*2f60*/  LDSM.16.M88.2 R12, [R216+0x8880] ;  /* 0x00888000d80c783b */ /* 0x0206720000000100 */
[----:B------:R-:W1:Y:S10]  /*2f70*/  MUFU.TANH R195, R15 ;  /* 0x0000000f00c37308 */ /* 0x000e740000002400 */
[----:B------:R5:W1:Y:S10]  /*2f80*/  MUFU.TANH R187, R17 ;  /* 0x0000001100bb7308 */ /* 0x000a740000002400 */
[----:B------:R3:W1:Y:S10]  /*2f90*/  MUFU.TANH R194, R18 ;  /* 0x0000001200c27308 */ /* 0x0006740000002400 */
[----:B------:R3:W1:Y:S01]  /*2fa0*/  MUFU.TANH R193, R19 ;  /* 0x0000001300c17308 */ /* 0x0006620000002400 */
[----:B-----5:R3:W1:Y:S09]  /*2fb0*/  LDSM.16.M88.2 R16, [R216+0x9080] ;  /* 0x00908000d810783b */ /* 0x0206720000000100 */
[----:B------:R3:W1:Y:S10]  /*2fc0*/  MUFU.TANH R182, R20 ;  /* 0x0000001400b67308 */ /* 0x0006740000002400 */
[----:B------:R3:W1:Y:S10]  /*2fd0*/  MUFU.TANH R181, R21 ;  /* 0x0000001500b57308 */ /* 0x0006740000002400 */
[----:B------:R3:W1:Y:S10]  /*2fe0*/  MUFU.TANH R192, R22 ;  /* 0x0000001600c07308 */ /* 0x0006740000002400 */
[----:B------:R3:W1:Y:S01]  /*2ff0*/  MUFU.TANH R191, R23 ;  /* 0x0000001700bf7308 */ /* 0x0006620000002400 */
[----:B------:R-:W-:-:S05]  /*3000*/  @P0 BRA `(.L_x_687) ;  /* 0x000004e000000947 */ /* 0x000fca0003800000 */
[C---:B--2-4-:R-:W-:Y:S01]  /*3010*/  LOP3.LUT P4, RZ, R246.reuse, 0x2, RZ, 0xc0, !PT ;  /* 0x00000002f6ff7812 */ /* 0x054fe2000788c0ff */
[----:B------:R-:W2:Y:S01]  /*3020*/  LDL.64 R178, [R1+0x8] ;  /* 0x0000080001b27983 */ /* 0x000ea20000100a00 */
[----:B------:R-:W-:Y:S01]  /*3030*/  LOP3.LUT P2, RZ, R246, 0x1, RZ, 0xc0, !PT ;  /* 0x00000001f6ff7812 */ /* 0x000fe2000784c0ff */
[----:B------:R-:W-:Y:S01]  /*3040*/  USHF.R.S32.HI UR29, URZ, 0x1f, UR27 ;  /* 0x0000001f3f1d7899 */ /* 0x000fe2000801141b */
[----:B---3--:R-:W-:Y:S01]  /*3050*/  SEL R22, RZ, 0x2, P4 ;  /* 0x00000002ff167807 */ /* 0x008fe20002000000 */
[----:B------:R-:W-:Y:S01]  /*3060*/  IMAD.MOV.U32 R5, RZ, RZ, R251 ;  /* 0x000000ffff057224 */ /* 0x000fe200078e00fb */
[----:B------:R-:W-:Y:S01]  /*3070*/  SEL R21, RZ, 0x4, P6 ;  /* 0x00000004ff157807 */ /* 0x000fe20003000000 */
[----:B------:R-:W3:Y:S01]  /*3080*/  LDL R104, [R1+0x18] ;  /* 0x0000180001687983 */ /* 0x000ee20000100800 */
[----:B------:R-:W-:Y:S01]  /*3090*/  ISETP.GE.AND P3, PT, R238, c[0x0][0x16c], PT ;  /* 0x00005b00ee007a0c */ /* 0x000fe20003f66270 */
[----:B------:R-:W-:Y:S01]  /*30a0*/  ULDC.64 UR6, c[0x0][0x178] ;  /* 0x00005e0000067ab9 */ /* 0x000fe20000000a00 */
[----:B------:R-:W-:Y:S01]  /*30b0*/  IMAD.U32 R18, RZ, RZ, UR21 ;  /* 0x00000015ff127e24 */ /* 0x000fe2000f8e00ff */
[----:B------:R-:W-:Y:S01]  /*30c0*/  UIMAD UR29, UR29, UR6, URZ ;  /* 0x000000061d1d72a4 */ /* 0x000fe2000f8e023f */
[----:B------:R-:W4:Y:S01]  /*30d0*/  S2R R15, SR_CTAID.Y ;  /* 0x00000000000f7919 */ /* 0x000f220000002600 */
[----:B------:R-:W-:Y:S01]  /*30e0*/  IMAD.U32 R14, RZ, RZ, UR21 ;  /* 0x00000015ff0e7e24 */ /* 0x000fe2000f8e00ff */
[----:B------:R-:W-:Y:S01]  /*30f0*/  UIMAD.WIDE.U32 UR30, UR27, UR6, URZ ;  /* 0x000000061b1e72a5 */ /* 0x000fe2000f8e003f */
[----:B------:R-:W-:Y:S01]  /*3100*/  IMAD.U32 R23, RZ, RZ, UR28 ;  /* 0x0000001cff177e24 */ /* 0x000fe2000f8e00ff */
[----:B------:R-:W-:Y:S01]  /*3110*/  UIMAD UR6, UR27, -0x40, UR22 ;  /* 0xffffffc01b0678a4 */ /* 0x000fe2000f8e0216 */
[----:B------:R-:W-:Y:S01]  /*3120*/  @!P5 IMAD.MOV.U32 R10, RZ, RZ, R244 ;  /* 0x000000ffff0ad224 */ /* 0x000fe200078e00f4 */
[----:B------:R-:W-:Y:S01]  /*3130*/  UIMAD UR29, UR27, UR7, UR29 ;  /* 0x000000071b1d72a4 */ /* 0x000fe2000f8e021d */
[----:B------:R-:W-:Y:S02]  /*3140*/  @!P5 IMAD.MOV.U32 R11, RZ, RZ, R245 ;  /* 0x000000ffff0bd224 */ /* 0x000fe400078e00f5 */
[----:B------:R-:W-:Y:S01]  /*3150*/  IMAD.U32 R7, RZ, RZ, UR30 ;  /* 0x0000001eff077e24 */ /* 0x000fe2000f8e00ff */
[----:B------:R-:W-:Y:S01]  /*3160*/  UIADD3 UR29, UR31, UR29, URZ ;  /* 0x0000001d1f1d7290 */ /* 0x000fe2000fffe03f */
[----:B----4-:R-:W-:Y:S01]  /*3170*/  SHF.R.S32.HI R19, RZ, 0x1f, R15 ;  /* 0x0000001fff137819 */ /* 0x010fe2000001140f */
[----:B------:R-:W-:Y:S04]  /*3180*/  @!P5 IMAD.WIDE.U32 R10, R15, c[0x0][0x270], R10 ;  /* 0x00009c000f0ada25 */ /* 0x000fe800078e000a */
[----:B------:R-:W-:Y:S04]  /*3190*/  IMAD R6, R19, c[0x0][0x180], RZ ;  /* 0x0000600013067a24 */ /* 0x000fe800078e02ff */
[C---:B------:R-:W-:Y:S02]  /*31a0*/  IMAD R6, R15.reuse, c[0x0][0x184], R6 ;  /* 0x000061000f067a24 */ /* 0x040fe400078e0206 */
[----:B--2---:R-:W-:Y:S04]  /*31b0*/  IMAD.MOV.U32 R4, RZ, RZ, R178 ;  /* 0x000000ffff047224 */ /* 0x004fe800078e00b2 */
[----:B------:R-:W-:Y:S05]  /*31c0*/  IMAD.WIDE.U32 R4, R15, c[0x0][0x180], R4 ;  /* 0x000060000f047a25 */ /* 0x000fea00078e0004 */
[----:B------:R-:W-:Y:S04]  /*31d0*/  IADD3 R0, P0, R4, UR12, RZ ;  /* 0x0000000c04007c10 */ /* 0x000fe8000ff1e0ff */
[----:B------:R-:W-:Y:S01]  /*31e0*/  IADD3.X R6, R5, UR5, R6, P0, !PT ;  /* 0x0000000505067c10 */ /* 0x000fe200087fe406 */
[----:B------:R-:W-:Y:S01]  /*31f0*/  IMAD.U32 R5, RZ, RZ, UR29 ;  /* 0x0000001dff057e24 */ /* 0x000fe2000f8e00ff */
[C---:B------:R-:W-:Y:S04]  /*3200*/  LEA R4, P0, R0.reuse, c[0x0][0x160], 0x1 ;  /* 0x0000580000047a11 */ /* 0x040fe800078008ff */
[----:B------:R-:W-:Y:S01]  /*3210*/  LEA.HI.X R0, R0, c[0x0][0x164], R6, 0x1, P0 ;  /* 0x0000590000007a11 */ /* 0x000fe200000f0c06 */
[----:B------:R-:W-:Y:S01]  /*3220*/  IMAD.U32 R6, RZ, RZ, UR30 ;  /* 0x0000001eff067e24 */ /* 0x000fe2000f8e00ff */
[----:B------:R-:W-:Y:S02]  /*3230*/  LEA R4, P1, R7, R4, 0x7 ;  /* 0x0000000407047211 */ /* 0x000fe400078238ff */
[----:B------:R-:W-:Y:S02]  /*3240*/  SEL R7, RZ, 0x1, P2 ;  /* 0x00000001ff077807 */ /* 0x000fe40001000000 */
[----:B------:R-:W-:Y:S01]  /*3250*/  LEA.HI.X R5, R6, R0, R5, 0x7, P1 ;  /* 0x0000000006057211 */ /* 0x000fe200008f3c05 */
[----:B------:R-:W-:Y:S01]  /*3260*/  @!P5 IMAD R0, R19, c[0x0][0x270], RZ ;  /* 0x00009c001300da24 */ /* 0x000fe200078e02ff */
[----:B------:R-:W-:Y:S02]  /*3270*/  IADD3 R18, P1, P0, R18, 0x80, R4 ;  /* 0x0000008012127810 */ /* 0x000fe4000783e004 */
[----:B------:R-:W-:Y:S01]  /*3280*/  IADD3 R6, -R242, UR6, RZ ;  /* 0x00000006f2067c10 */ /* 0x000fe2000fffe1ff */
[----:B------:R-:W-:Y:S01]  /*3290*/  @!P5 IMAD R0, R15, c[0x0][0x274], R0 ;  /* 0x00009d000f00da24 */ /* 0x000fe200078e0200 */
[----:B------:R-:W-:Y:S02]  /*32a0*/  IADD3.X R19, RZ, UR10, R5, P1, P0 ;  /* 0x0000000aff137c10 */ /* 0x000fe40008fe0405 */
[----:B------:R-:W-:Y:S02]  /*32b0*/  IADD3 R14, P1, P0, R14, 0x100, R4 ;  /* 0x000001000e0e7810 */ /* 0x000fe4000783e004 */
[----:B------:R-:W-:Y:S02]  /*32c0*/  IADD3 R7, R21, R22, R7 ;  /* 0x0000001615077210 */ /* 0x000fe40007ffe007 */
[----:B------:R-:W-:Y:S02]  /*32d0*/  IADD3.X R15, RZ, UR10, R5, P1, P0 ;  /* 0x0000000aff0f7c10 */ /* 0x000fe40008fe0405 */
[----:B------:R-:W-:Y:S02]  /*32e0*/  @!P5 IADD3 R20, P0, R10, UR16, RZ ;  /* 0x000000100a14dc10 */ /* 0x000fe4000ff1e0ff */
[----:B------:R-:W-:Y:S02]  /*32f0*/  ISETP.LT.OR P1, PT, R6, 0x1, P3 ;  /* 0x000000010600780c */ /* 0x000fe40001f21670 */
[----:B------:R-:W-:Y:S01]  /*3300*/  @!P5 IADD3.X R11, R11, UR11, R0, P0, !PT ;  /* 0x0000000b0b0bdc10 */ /* 0x000fe200087fe400 */
[----:B---3--:R-:W-:Y:S01]  /*3310*/  IMAD R0, R23, 0x6000, R104 ;  /* 0x0000600017007824 */ /* 0x008fe200078e0268 */
[C---:B------:R-:W-:Y:S02]  /*3320*/  @!P5 LEA R10, P0, R20.reuse, c[0x0][0x258], 0x2 ;  /* 0x00009600140ada11 */ /* 0x040fe400078010ff */
[C---:B------:R-:W-:Y:S02]  /*3330*/  LOP3.LUT P2, RZ, R7.reuse, 0x2, RZ, 0xc0, !PT ;  /* 0x0000000207ff7812 */ /* 0x040fe4000784c0ff */
[----:B------:R-:W-:Y:S01]  /*3340*/  @!P5 LEA.HI.X R11, R20, c[0x0][0x25c], R11, 0x2, P0 ;  /* 0x00009700140bda11 */ /* 0x000fe200000f140b */
[----:B------:R-:W-:Y:S01]  /*3350*/  IMAD.U32 R20, RZ, RZ, UR23 ;  /* 0x00000017ff147e24 */ /* 0x000fe2000f8e00ff */
[C---:B------:R-:W-:Y:S02]  /*3360*/  ISETP.LT.OR P0, PT, R6.reuse, 0x1, !P2 ;  /* 0x000000010600780c */ /* 0x040fe40005701670 */
[C---:B------:R-:W-:Y:S01]  /*3370*/  ISETP.LT.OR P3, PT, R6.reuse, 0x21, P3 ;  /* 0x000000210600780c */ /* 0x040fe20001f61670 */
[----:B------:R-:W-:Y:S01]  /*3380*/  @!PT LDS RZ, [RZ] ;  /* 0x00000000fffff984 */ /* 0x000fe20000000800 */
[----:B------:R-:W-:Y:S01]  /*3390*/  @!PT LDS RZ, [RZ] ;  /* 0x00000000fffff984 */ /* 0x000fe20000000800 */
[----:B------:R-:W-:Y:S01]  /*33a0*/  @!PT LDS RZ, [RZ] ;  /* 0x00000000fffff984 */ /* 0x000fe20000000800 */
[----:B------:R2:W-:Y:S01]  /*33b0*/  LDGSTS.E.BYPASS.LTC128B.128 [R0], [R4.64], !P1 ;  /* 0x0000000004007fae */ /* 0x0005e2000c901d4e */
[----:B------:R-:W-:Y:S01]  /*33c0*/  LOP3.LUT P1, RZ, R7, 0x4, RZ, 0xc0, !PT ;  /* 0x0000000407ff7812 */ /* 0x000fe2000782c0ff */
[----:B------:R-:W-:Y:S01]  /*33d0*/  IMAD.U32 R7, RZ, RZ, UR28 ;  /* 0x0000001cff077e24 */ /* 0x000fe2000f8e00ff */
[C---:B------:R-:W-:Y:S07]  /*33e0*/  ISETP.LT.OR P2, PT, R6.reuse, 0x21, !P2 ;  /* 0x000000210600780c */ /* 0x040fee0005741670 */
[----:B------:R2:W-:Y:S01]  /*33f0*/  LDGSTS.E.BYPASS.LTC128B.128 [R0+0x2000], [R4.64+0x80], !P0 ;  /* 0x0200008004007fae */ /* 0x0005e2000c101d4e */
[----:B------:R-:W-:Y:S11]  /*3400*/  ISETP.LT.OR P0, PT, R6, 0x1, !P1 ;  /* 0x000000010600780c */ /* 0x000ff60004f01670 */
[----:B------:R-:W-:Y:S02]  /*3410*/  @!UPT UIADD3 URZ, URZ, URZ, URZ ;  /* 0x0000003f3f3ff290 */ /* 0x000fe4000fffe03f */
[----:B------:R2:W-:Y:S02]  /*3420*/  LDGSTS.E.BYPASS.LTC128B.128 [R0+0x4000], [R4.64+0x100], !P0 ;  /* 0x0400010004007fae */ /* 0x0005e4000c101d4e */
[----:B--2---:R-:W-:Y:S04]  /*3430*/  IADD3 R4, P0, R4, UR21, RZ ;  /* 0x0000001504047c10 */ /* 0x004fe8000ff1e0ff */
[----:B------:R-:W-:Y:S02]  /*3440*/  IADD3.X R5, R5, UR10, RZ, P0, !PT ;  /* 0x0000000a05057c10 */ /* 0x000fe400087fe4ff */
[----:B------:R-:W-:Y:S01]  /*3450*/  ISETP.LT.OR P0, PT, R6, 0x21, !P1 ;  /* 0x000000210600780c */ /* 0x000fe20004f01670 */
[----:B------:R-:W-:Y:S01]  /*3460*/  @!P5 IMAD R6, R7, 0x10, R240 ;  /* 0x000000100706d824 */ /* 0x000fe200078e02f0 */
[----:B------:R-:W-:Y:S01]  /*3470*/  @!P5 LEA R7, R20, 0x40, 0x6 ;  /* 0x000000401407d811 */ /* 0x000fe200078e30ff */
[----:B------:R2:W-:Y:S02]  /*3480*/  LDGSTS.E.BYPASS.LTC128B.128 [R0+0x1000], [R4.64], !P3 ;  /* 0x0100000004007fae */ /* 0x0005e4000d901d4e */
[----:B------:R-:W-:Y:S02]  /*3490*/  @!P5 IMAD.SHL.U32 R6, R6, 0x4, RZ ;  /* 0x000000040606d824 */ /* 0x000fe400078e00ff */
[----:B------:R-:W-:Y:S01]  /*34a0*/  @!P5 IMAD.WIDE R10, R7, 0x4, R10 ;  /* 0x00000004070ad825 */ /* 0x000fe200078e020a */
[----:B------:R3:W-:Y:S05]  /*34b0*/  LDGSTS.E.BYPASS.LTC128B.128 [R0+0x3000], [R18.64], !P2 ;  /* 0x0300000012007fae */ /* 0x0007ea000d101d4e */
[----:B------:R3:W-:Y:S01]  /*34c0*/  LDGSTS.E.BYPASS.LTC128B.128 [R0+0x5000], [R14.64], !P0 ;  /* 0x050000000e007fae */ /* 0x0007e2000c101d4e */
[----:B--2---:R-:W-:Y:S05]  /*34d0*/  @!P5 IMAD.SHL.U32 R4, R6, 0x4, RZ ;  /* 0x000000040604d824 */ /* 0x004fea00078e00ff */
[----:B------:R3:W-:Y:S02]  /*34e0*/  @!P5 LDGSTS.E.BYPASS.LTC128B.128 [R4+0x21080], [R10.64] ;  /* 0x210800000a04dfae */ /* 0x0007e4000b901d4e */
.L_x_687:
[C---:B-1234-:R-:W-:Y:S01]  /*34f0*/  HMMA.16816.F32.BF16 R4, R84.reuse, R2, RZ ;  /* 0x000000025404723c */ /* 0x05efe200000418ff */
[----:B------:R-:W-:Y:S02]  /*3500*/  LDSM.16.M88.2 R2, [R219+0x7880] ;  /* 0x00788000db02783b */ /* 0x000fe40000000100 */
[C---:B------:R-:W-:Y:S02]  /*3510*/  ISETP.GT.AND P0, PT, R233.reuse, 0x1, PT ;  /* 0x00000001e900780c */ /* 0x040fe40003f04270 */
[----:B------:R-:W1:Y:S01]  /*3520*/  LDSM.16.M88.4 R104, [R224] ;  /* 0x00000000e068783b */ /* 0x000e620000000200 */
[----:B------:R-:W-:Y:S02]  /*3530*/  IADD3 R0, R230, R224, RZ ;  /* 0x000000e0e6007210 */ /* 0x000fe40007ffe0ff */
[C---:B------:R-:W-:Y:S01]  /*3540*/  HMMA.16816.F32.BF16 R8, R84.reuse, R8, RZ ;  /* 0x000000085408723c */ /* 0x040fe200000418ff */
[----:B------:R-:W0:Y:S01]  /*3550*/  LDGDEPBAR ;  /* 0x00000000000079af */ /* 0x000e220000000000 */
[----:B------:R-:W-:Y:S02]  /*3560*/  ISETP.GT.AND P2, PT, R233, RZ, PT ;  /* 0x000000ffe900720c */ /* 0x000fe40003f44270 */
[----:B------:R-:W-:Y:S02]  /*3570*/  FSEL R180, R199, -INF , P0 ;  /* 0xff800000c7b47808 */ /* 0x000fe40000000000 */
[----:B------:R-:W-:Y:S02]  /*3580*/  FSEL R179, R200, -INF , P2 ;  /* 0xff800000c8b37808 */ /* 0x000fe40001000000 */
[C---:B------:R-:W-:Y:S01]  /*3590*/  HMMA.16816.F32.BF16 R12, R84.reuse, R12, RZ ;  /* 0x0000000c540c723c */ /* 0x040fe200000418ff */
[C---:B------:R-:W-:Y:S02]  /*35a0*/  ISETP.GT.AND P3, PT, R233.reuse, 0x10, PT ;  /* 0x00000010e900780c */ /* 0x040fe40003f64270 */
[----:B------:R-:W-:Y:S02]  /*35b0*/  ISETP.GT.AND P1, PT, R233, 0x11, PT ;  /* 0x00000011e900780c */ /* 0x000fe40003f24270 */
[----:B------:R-:W-:Y:S02]  /*35c0*/  FSEL R178, R198, -INF , P3 ;  /* 0xff800000c6b27808 */ /* 0x000fe40001800000 */
[----:B------:R-:W-:Y:S01]  /*35d0*/  FSEL R177, R197, -INF , P1 ;  /* 0xff800000c5b17808 */ /* 0x000fe20000800000 */
[C---:B------:R-:W-:Y:S01]  /*35e0*/  HMMA.16816.F32.BF16 R16, R84.reuse, R16, RZ ;  /* 0x000000105410723c */ /* 0x040fe200000418ff */
[----:B------:R-:W-:Y:S04]  /*35f0*/  ISETP.GT.AND P4, PT, R233, 0x21, PT ;  /* 0x00000021e900780c */ /* 0x000fe80003f84270 */
[----:B------:R-:W-:Y:S03]  /*3600*/  FSEL R175, R195, -INF , P4 ;  /* 0xff800000c3af7808 */ /* 0x000fe60002000000 */
[----:B------:R-:W-:Y:S01]  /*3610*/  HMMA.16816.F32.BF16 R20, R84, R88, RZ ;  /* 0x000000585414723c */ /* 0x000fe200000418ff */
[----:B------:R-:W2:Y:S04]  /*3620*/  LDSM.16.M88.2 R84, [R219+0x8080] ;  /* 0x00808000db54783b */ /* 0x000ea80000000100 */
[----:B------:R-:W3:Y:S03]  /*3630*/  LDSM.16.M88.2 R86, [R219+0x8880] ;  /* 0x00888000db56783b */ /* 0x000ee60000000100 */
[C---:B------:R-:W-:Y:S01]  /*3640*/  HMMA.16816.F32.BF16 R4, R92.reuse, R90, R4 ;  /* 0x0000005a5c04723c */ /* 0x040fe20000041804 */
[----:B------:R-:W4:Y:S04]  /*3650*/  LDSM.16.M88.2 R88, [R219+0x9080] ;  /* 0x00908000db58783b */ /* 0x000f280000000100 */
[----:B------:R-:W5:Y:S03]  /*3660*/  LDSM.16.M88.2 R90, [R219+0x9880] ;  /* 0x00988000db5a783b */ /* 0x000f660000000100 */
[C---:B------:R-:W-:Y:S01]  /*3670*/  HMMA.16816.F32.BF16 R8, R92.reuse, R96, R8 ;  /* 0x000000605c08723c */ /* 0x040fe20000041808 */
[----:B------:R-:W-:Y:S07]  /*3680*/  LDSM.16.M88.2 R96, [R218+0x7880] ;  /* 0x00788000da60783b */ /* 0x000fee0000000100 */
[C---:B------:R-:W-:Y:S01]  /*3690*/  HMMA.16816.F32.BF16 R12, R92.reuse, R98, R12 ;  /* 0x000000625c0c723c */ /* 0x040fe2000004180c */
[----:B------:R-:W-:Y:S07]  /*36a0*/  LDSM.16.M88.2 R98, [R216+0xd080] ;  /* 0x00d08000d862783b */ /* 0x000fee0000000100 */
[C---:B------:R-:W-:Y:S08]  /*36b0*/  HMMA.16816.F32.BF16 R16, R92.reuse, R100, R16 ;  /* 0x000000645c10723c */ /* 0x040ff00000041810 */
[----:B------:R-:W-:Y:S01]  /*36c0*/  HMMA.16816.F32.BF16 R20, R92, R102, R20 ;  /* 0x000000665c14723c */ /* 0x000fe20000041814 */
[----:B------:R-:W5:Y:S04]  /*36d0*/  LDSM.16.M88.4 R92, [R0] ;  /* 0x00000000005c783b */ /* 0x000f680000000200 */
[----:B------:R-:W-:Y:S03]  /*36e0*/  LDSM.16.M88.4 R100, [R225+0x1d080] ;  /* 0x01d08000e164783b */ /* 0x000fe60000000200 */
[C---:B-1----:R-:W-:Y:S01]  /*36f0*/  HMMA.16816.F32.BF16 R4, R104.reuse, R2, R4 ;  /* 0x000000026804723c */ /* 0x042fe20000041804 */
[----:B------:R-:W1:Y:S07]  /*3700*/  LDSM.16.M88.2 R2, [R218+0x8080] ;  /* 0x00808000da02783b */ /* 0x000e6e0000000100 */
[C---:B--2---:R-:W-:Y:S01]  /*3710*/  HMMA.16816.F32.BF16 R8, R104.reuse, R84, R8 ;  /* 0x000000546808723c */ /* 0x044fe20000041808 */
[----:B------:R-:W2:Y:S07]  /*3720*/  LDSM.16.M88.2 R84, [R218+0x8880] ;  /* 0x00888000da54783b */ /* 0x000eae0000000100 */
[C---:B---3--:R-:W-:Y:S01]  /*3730*/  HMMA.16816.F32.BF16 R12, R104.reuse, R86, R12 ;  /* 0x00000056680c723c */ /* 0x048fe2000004180c */
[----:B------:R-:W3:Y:S07]  /*3740*/  LDSM.16.M88.2 R86, [R218+0x9080] ;  /* 0x00908000da56783b */ /* 0x000eee0000000100 */
[C---:B----4-:R-:W-:Y:S01]  /*3750*/  HMMA.16816.F32.BF16 R16, R104.reuse, R88, R16 ;  /* 0x000000586810723c */ /* 0x050fe20000041810 */
[----:B------:R-:W4:Y:S07]  /*3760*/  LDSM.16.M88.2 R88, [R218+0x9880] ;  /* 0x00988000da58783b */ /* 0x000f2e0000000100 */
[----:B-----5:R-:W-:Y:S01]  /*3770*/  HMMA.16816.F32.BF16 R20, R104, R90, R20 ;  /* 0x0000005a6814723c */ /* 0x020fe20000041814 */
[----:B------:R-:W5:Y:S04]  /*3780*/  LDSM.16.M88.2 R90, [R216+0xa080] ;  /* 0x00a08000d85a783b */ /* 0x000f680000000100 */
[----:B------:R-:W-:Y:S03]  /*3790*/  LDSM.16.M88.4 R104, [R226+0x1f080] ;  /* 0x01f08000e268783b */ /* 0x000fe60000000200 */
[C---:B------:R-:W-:Y:S01]  /*37a0*/  HMMA.16816.F32.BF16 R4, R92.reuse, R96, R4 ;  /* 0x000000605c04723c */ /* 0x040fe20000041804 */
[----:B------:R-:W5:Y:S07]  /*37b0*/  LDSM.16.M88.2 R96, [R216+0xa880] ;  /* 0x00a88000d860783b */ /* 0x000f6e0000000100 */
        /* <DEDUP_REMOVED lines=8> */
[----:B------:R-:W4:Y:S03]  /*3840*/  LDSM.16.M88.4 R92, [R226+0x1d080] ;  /* 0x01d08000e25c783b */ /* 0x000f260000000200 */
[C---:B-----5:R-:W-:Y:S01]  /*3850*/  HMMA.16816.F32.BF16 R4, R100.reuse, R90, R4 ;  /* 0x0000005a6404723c */ /* 0x060fe20000041804 */
[----:B------:R-:W5:Y:S07]  /*3860*/  LDSM.16.M88.2 R90, [R217+0xa880] ;  /* 0x00a88000d95a783b */ /* 0x000f6e0000000100 */
[C---:B------:R-:W-:Y:S01]  /*3870*/  HMMA.16816.F32.BF16 R8, R100.reuse, R96, R8 ;  /* 0x000000606408723c */ /* 0x040fe20000041808 */
[----:B------:R-:W5:Y:S07]  /*3880*/  LDSM.16.M88.2 R96, [R217+0xb080] ;  /* 0x00b08000d960783b */ /* 0x000f6e0000000100 */
[C---:B-1----:R-:W-:Y:S01]  /*3890*/  HMMA.16816.F32.BF16 R12, R100.reuse, R2, R12 ;  /* 0x00000002640c723c */ /* 0x042fe2000004180c */
[----:B------:R-:W1:Y:S07]  /*38a0*/  LDSM.16.M88.2 R2, [R217+0xb880] ;  /* 0x00b88000d902783b */ /* 0x000e6e0000000100 */
[C---:B--2---:R-:W-:Y:S01]  /*38b0*/  HMMA.16816.F32.BF16 R16, R100.reuse, R84, R16 ;  /* 0x000000546410723c */ /* 0x044fe20000041810 */
[----:B------:R-:W2:Y:S07]  /*38c0*/  LDSM.16.M88.2 R84, [R217+0xc080] ;  /* 0x00c08000d954783b */ /* 0x000eae0000000100 */
[----:B---3--:R-:W-:Y:S01]  /*38d0*/  HMMA.16816.F32.BF16 R20, R100, R86, R20 ;  /* 0x000000566414723c */ /* 0x008fe20000041814 */
[----:B------:R-:W-:Y:S04]  /*38e0*/  LDSM.16.M88.2 R86, [R219+0xa080] ;  /* 0x00a08000db56783b */ /* 0x000fe80000000100 */
[----:B------:R-:W3:Y:S03]  /*38f0*/  LDSM.16.M88.4 R100, [R224+0x2000] ;  /* 0x00200000e064783b */ /* 0x000ee60000000200 */
[C---:B----4-:R-:W-:Y:S01]  /*3900*/  HMMA.16816.F32.BF16 R4, R92.reuse, R88, R4 ;  /* 0x000000585c04723c */ /* 0x050fe20000041804 */
[----:B------:R-:W4:Y:S07]  /*3910*/  LDSM.16.M88.2 R88, [R219+0xa880] ;  /* 0x00a88000db58783b */ /* 0x000f2e0000000100 */
[C---:B-----5:R-:W-:Y:S01]  /*3920*/  HMMA.16816.F32.BF16 R8, R92.reuse, R90, R8 ;  /* 0x0000005a5c08723c */ /* 0x060fe20000041808 */
[----:B------:R-:W5:Y:S07]  /*3930*/  LDSM.16.M88.2 R90, [R219+0xb080] ;  /* 0x00b08000db5a783b */ /* 0x000f6e0000000100 */
[C---:B------:R-:W-:Y:S01]  /*3940*/  HMMA.16816.F32.BF16 R12, R92.reuse, R96, R12 ;  /* 0x000000605c0c723c */ /* 0x040fe2000004180c */
[----:B------:R-:W5:Y:S07]  /*3950*/  LDSM.16.M88.2 R96, [R219+0xb880] ;  /* 0x00b88000db60783b */ /* 0x000f6e0000000100 */
[C---:B-1----:R-:W-:Y:S01]  /*3960*/  HMMA.16816.F32.BF16 R16, R92.reuse, R2, R16 ;  /* 0x000000025c10723c */ /* 0x042fe20000041810 */
[----:B------:R-:W1:Y:S07]  /*3970*/  LDSM.16.M88.2 R2, [R219+0xc080] ;  /* 0x00c08000db02783b */ /* 0x000e6e0000000100 */
[----:B--2---:R-:W-:Y:S01]  /*3980*/  HMMA.16816.F32.BF16 R20, R92, R84, R20 ;  /* 0x000000545c14723c */ /* 0x004fe20000041814 */
[----:B------:R-:W-:Y:S04]  /*3990*/  LDSM.16.M88.2 R84, [R218+0xa080] ;  /* 0x00a08000da54783b */ /* 0x000fe80000000100 */
[----:B------:R-:W2:Y:S03]  /*39a0*/  LDSM.16.M88.4 R92, [R0+0x2000] ;  /* 0x00200000005c783b */ /* 0x000ea60000000200 */
[C---:B---3--:R-:W-:Y:S01]  /*39b0*/  HMMA.16816.F32.BF16 R4, R100.reuse, R86, R4 ;  /* 0x000000566404723c */ /* 0x048fe20000041804 */
[----:B------:R-:W3:Y:S07]  /*39c0*/  LDSM.16.M88.2 R86, [R218+0xa880] ;  /* 0x00a88000da56783b */ /* 0x000eee0000000100 */
[C---:B----4-:R-:W-:Y:S01]  /*39d0*/  HMMA.16816.F32.BF16 R8, R100.reuse, R88, R8 ;  /* 0x000000586408723c */ /* 0x050fe20000041808 */
[----:B------:R-:W4:Y:S07]  /*39e0*/  LDSM.16.M88.2 R88, [R218+0xb080] ;  /* 0x00b08000da58783b */ /* 0x000f2e0000000100 */
[C---:B-----5:R-:W-:Y:S01]  /*39f0*/  HMMA.16816.F32.BF16 R12, R100.reuse, R90, R12 ;  /* 0x0000005a640c723c */ /* 0x060fe2000004180c */
[----:B------:R-:W5:Y:S07]  /*3a00*/  LDSM.16.M88.2 R90, [R218+0xb880] ;  /* 0x00b88000da5a783b */ /* 0x000f6e0000000100 */
[C---:B------:R-:W-:Y:S01]  /*3a10*/  HMMA.16816.F32.BF16 R16, R100.reuse, R96, R16 ;  /* 0x000000606410723c */ /* 0x040fe20000041810 */
[----:B------:R-:W5:Y:S07]  /*3a20*/  LDSM.16.M88.2 R96, [R218+0xc080] ;  /* 0x00c08000da60783b */ /* 0x000f6e0000000100 */
[----:B-1----:R-:W-:Y:S01]  /*3a30*/  HMMA.16816.F32.BF16 R20, R100, R2, R20 ;  /* 0x000000026414723c */ /* 0x002fe20000041814 */
[----:B------:R-:W-:Y:S04]  /*3a40*/  LDSM.16.M88.2 R2, [R216+0xc880] ;  /* 0x00c88000d802783b */ /* 0x000fe80000000100 */
[----:B------:R-:W1:Y:S03]  /*3a50*/  LDSM.16.M88.4 R100, [R225+0x1f080] ;  /* 0x01f08000e164783b */ /* 0x000e660000000200 */
[C---:B--2---:R-:W-:Y:S01]  /*3a60*/  HMMA.16816.F32.BF16 R4, R92.reuse, R84, R4 ;  /* 0x000000545c04723c */ /* 0x044fe20000041804 */
[----:B------:R-:W2:Y:S07]  /*3a70*/  LDSM.16.M88.2 R84, [R216+0xd880] ;  /* 0x00d88000d854783b */ /* 0x000eae0000000100 */
[C---:B---3--:R-:W-:Y:S01]  /*3a80*/  HMMA.16816.F32.BF16 R8, R92.reuse, R86, R8 ;  /* 0x000000565c08723c */ /* 0x048fe20000041808 */
[----:B------:R-:W3:Y:S07]  /*3a90*/  LDSM.16.M88.2 R86, [R216+0xe080] ;  /* 0x00e08000d856783b */ /* 0x000eee0000000100 */
[C---:B----4-:R-:W-:Y:S01]  /*3aa0*/  HMMA.16816.F32.BF16 R12, R92.reuse, R88, R12 ;  /* 0x000000585c0c723c */ /* 0x050fe2000004180c */
[----:B------:R-:W4:Y:S07]  /*3ab0*/  LDSM.16.M88.2 R88, [R216+0xe880] ;  /* 0x00e88000d858783b */ /* 0x000f2e0000000100 */
[C---:B-----5:R-:W-:Y:S01]  /*3ac0*/  HMMA.16816.F32.BF16 R16, R92.reuse, R90, R16 ;  /* 0x0000005a5c10723c */ /* 0x060fe20000041810 */
[----:B------:R-:W5:Y:S07]  /*3ad0*/  LDSM.16.M88.2 R90, [R217+0xc880] ;  /* 0x00c88000d95a783b */ /* 0x000f6e0000000100 */
[----:B------:R-:W-:Y:S08]  /*3ae0*/  HMMA.16816.F32.BF16 R20, R92, R96, R20 ;  /* 0x000000605c14723c */ /* 0x000ff00000041814 */
[C---:B-1----:R-:W-:Y:S01]  /*3af0*/  HMMA.16816.F32.BF16 R4, R100.reuse, R2, R4 ;  /* 0x000000026404723c */ /* 0x042fe20000041804 */
[----:B------:R-:W1:Y:S07]  /*3b00*/  LDSM.16.M88.2 R2, [R217+0xd080] ;  /* 0x00d08000d902783b */ /* 0x000e6e0000000100 */
[C---:B------:R-:W-:Y:S08]  /*3b10*/  HMMA.16816.F32.BF16 R8, R100.reuse, R98, R8 ;  /* 0x000000626408723c */ /* 0x040ff00000041808 */
[C---:B--2---:R-:W-:Y:S01]  /*3b20*/  HMMA.16816.F32.BF16 R12, R100.reuse, R84, R12 ;  /* 0x00000054640c723c */ /* 0x044fe2000004180c */
[----:B------:R-:W2:Y:S07]  /*3b30*/  LDSM.16.M88.2 R84, [R217+0xd880] ;  /* 0x00d88000d954783b */ /* 0x000eae0000000100 */
[C---:B---3--:R-:W-:Y:S07]  /*3b40*/  HMMA.16816.F32.BF16 R16, R100.reuse, R86, R16 ;  /* 0x000000566410723c */ /* 0x048fee0000041810 */
[----:B------:R-:W-:Y:S01]  /*3b50*/  FSEL R86, R186, -INF , P0 ;  /* 0xff800000ba567808 */ /* 0x000fe20000000000 */
[----:B----4-:R-:W-:Y:S01]  /*3b60*/  HMMA.16816.F32.BF16 R20, R100, R88, R20 ;  /* 0x000000586414723c */ /* 0x010fe20000041814 */
[----:B------:R-:W-:Y:S02]  /*3b70*/  LDS R102, [R237.X4+0x21280] ;  /* 0x02128000ed667984 */ /* 0x000fe40000004800 */
[C---:B------:R-:W-:Y:S01]  /*3b80*/  ISETP.GT.AND P0, PT, R233.reuse, 0x20, PT ;  /* 0x00000020e900780c */ /* 0x040fe20003f04270 */
[--C-:B------:R-:W-:Y:S02]  /*3b90*/  FFMA.FTZ R92, R86, c[0x0][0x29c], -R108.reuse ;  /* 0x0000a700565c7a23 */ /* 0x100fe4000001086c */
[----:B------:R-:W3:Y:S01]  /*3ba0*/  LDSM.16.M88.2 R86, [R217+0xe080] ;  /* 0x00e08000d956783b */ /* 0x000ee20000000100 */
[----:B------:R-:W-:Y:S01]  /*3bb0*/  FSEL R88, R190, -INF , P2 ;  /* 0xff800000be587808 */ /* 0x000fe20001000000 */
[C---:B-----5:R-:W-:Y:S01]  /*3bc0*/  HMMA.16816.F32.BF16 R4, R104.reuse, R90, R4 ;  /* 0x0000005a6804723c */ /* 0x060fe20000041804 */
[----:B------:R4:W-:Y:S01]  /*3bd0*/  MUFU.EX2 R174, R92 ;  /* 0x0000005c00ae7308 */ /* 0x0009e20000000800 */
[----:B------:R-:W-:Y:S03]  /*3be0*/  LDSM.16.M88.2 R90, [R219+0xc880] ;  /* 0x00c88000db5a783b */ /* 0x000fe60000000100 */
[----:B------:R-:W-:Y:S02]  /*3bf0*/  FSEL R176, R196, -INF , P0 ;  /* 0xff800000c4b07808 */ /* 0x000fe40000000000 */
[----:B------:R-:W-:Y:S01]  /*3c00*/  ISETP.GT.AND P2, PT, R233, 0x31, PT ;  /* 0x00000031e900780c */ /* 0x000fe20003f44270 */
[C---:B-1----:R-:W-:Y:S04]  /*3c10*/  HMMA.16816.F32.BF16 R8, R104.reuse, R2, R8 ;  /* 0x000000026808723c */ /* 0x042fe80000041808 */
[----:B------:R-:W-:Y:S03]  /*3c20*/  FSEL R100, R187, -INF , P2 ;  /* 0xff800000bb647808 */ /* 0x000fe60001000000 */
[----:B------:R-:W-:Y:S01]  /*3c30*/  FSEL R2, R184, -INF , P1 ;  /* 0xff800000b8027808 */ /* 0x000fe20000800000 */
[C---:B--2---:R-:W-:Y:S03]  /*3c40*/  HMMA.16816.F32.BF16 R12, R104.reuse, R84, R12 ;  /* 0x00000054680c723c */ /* 0x044fe6000004180c */
[----:B------:R-:W-:Y:S04]  /*3c50*/  ISETP.GT.AND P1, PT, R233, 0x40, PT ;  /* 0x00000040e900780c */ /* 0x000fe80003f24270 */
[----:B------:R-:W-:Y:S01]  /*3c60*/  FSEL R84, R185, -INF , P0 ;  /* 0xff800000b9547808 */ /* 0x000fe20000000000 */
[--C-:B----4-:R-:W-:Y:S01]  /*3c70*/  FFMA.FTZ R92, R88, c[0x0][0x29c], -R108.reuse ;  /* 0x0000a700585c7a23 */ /* 0x110fe2000001086c */
[----:B------:R-:W-:Y:S01]  /*3c80*/  ISETP.GT.AND P0, PT, R233, 0x41, PT ;  /* 0x00000041e900780c */ /* 0x000fe20003f04270 */
[----:B------:R-:W1:Y:S02]  /*3c90*/  LDSM.16.M88.2 R88, [R217+0xe880] ;  /* 0x00e88000d958783b */ /* 0x000e640000000100 */
[----:B------:R2:W4:Y:S01]  /*3ca0*/  MUFU.EX2 R173, R92 ;  /* 0x0000005c00ad7308 */ /* 0x0005220000000800 */
[C---:B---3--:R-:W-:Y:S07]  /*3cb0*/  HMMA.16816.F32.BF16 R16, R104.reuse, R86, R16 ;  /* 0x000000566810723c */ /* 0x048fee0000041810 */
[----:B------:R-:W-:Y:S02]  /*3cc0*/  FSEL R86, R183, -INF , P4 ;  /* 0xff800000b7567808 */ /* 0x000fe40002000000 */
[----:B--2---:R-:W-:Y:S02]  /*3cd0*/  FSEL R92, R189, -INF , P3 ;  /* 0xff800000bd5c7808 */ /* 0x004fe40001800000 */
[----:B------:R-:W-:Y:S03]  /*3ce0*/  ISETP.GT.AND P3, PT, R233, 0x30, PT ;  /* 0x00000030e900780c */ /* 0x000fe60003f64270 */
[--C-:B------:R-:W-:Y:S02]  /*3cf0*/  FFMA.FTZ R96, R92, c[0x0][0x29c], -R108.reuse ;  /* 0x0000a7005c607a23 */ /* 0x100fe4000001086c */
[----:B------:R-:W2:Y:S02]  /*3d00*/  LDSM.16.M88.4 R92, [R224+0x4000] ;  /* 0x00400000e05c783b */ /* 0x000ea40000000200 */
[----:B------:R3:W-:Y:S01]  /*3d10*/  MUFU.EX2 R172, R96 ;  /* 0x0000006000ac7308 */ /* 0x0007e20000000800 */
[----:B-1----:R-:W-:Y:S01]  /*3d20*/  HMMA.16816.F32.BF16 R20, R104, R88, R20 ;  /* 0x000000586814723c */ /* 0x002fe20000041814 */
[----:B------:R-:W-:Y:S06]  /*3d30*/  LDSM.16.M88.2 R88, [R219+0xe880] ;  /* 0x00e88000db58783b */ /* 0x000fec0000000100 */
[--C-:B------:R-:W-:Y:S01]  /*3d40*/  FFMA.FTZ R104, R100, c[0x0][0x29c], -R108.reuse ;  /* 0x0000a70064687a23 */ /* 0x100fe2000001086c */
[----:B------:R-:W-:Y:S01]  /*3d50*/  FSEL R107, R194, -INF , P3 ;  /* 0xff800000c26b7808 */ /* 0x000fe20001800000 */
[----:B------:R-:W-:Y:S04]  /*3d60*/  LDSM.16.M88.2 R100, [R218+0xd080] ;  /* 0x00d08000da64783b */ /* 0x000fe80000000100 */
[----:B------:R-:W-:Y:S01]  /*3d70*/  MUFU.EX2 R104, R104 ;  /* 0x0000006800687308 */ /* 0x000fe20000000800 */
[--C-:B---3--:R-:W-:Y:S02]  /*3d80*/  FFMA.FTZ R96, R2, c[0x0][0x29c], -R108.reuse ;  /* 0x0000a70002607a23 */ /* 0x108fe4000001086c */
[----:B------:R-:W1:Y:S07]  /*3d90*/  LDSM.16.M88.2 R2, [R219+0xd080] ;  /* 0x00d08000db02783b */ /* 0x000e6e0000000100 */
[----:B------:R3:W5:Y:S01]  /*3da0*/  MUFU.EX2 R110, R96 ;  /* 0x00000060006e7308 */ /* 0x0007620000000800 */
[C---:B--2---:R-:W-:Y:S01]  /*3db0*/  HMMA.16816.F32.BF16 R4, R92.reuse, R90, R4 ;  /* 0x0000005a5c04723c */ /* 0x044fe20000041804 */
[----:B------:R-:W-:Y:S04]  /*3dc0*/  LDSM.16.M88.2 R90, [R218+0xc880] ;  /* 0x00c88000da5a783b */ /* 0x000fe80000000100 */
[--C-:B---3--:R-:W-:Y:S02]  /*3dd0*/  FFMA.FTZ R96, R84, c[0x0][0x29c], -R108.reuse ;  /* 0x0000a70054607a23 */ /* 0x108fe4000001086c */
[----:B------:R-:W2:Y:S02]  /*3de0*/  LDSM.16.M88.2 R84, [R219+0xd880] ;  /* 0x00d88000db54783b */ /* 0x000ea40000000100 */
[----:B------:R3:W-:Y:S01]  /*3df0*/  MUFU.EX2 R111, R96 ;  /* 0x00000060006f7308 */ /* 0x0007e20000000800 */
[C---:B-1----:R-:W-:Y:S01]  /*3e00*/  HMMA.16816.F32.BF16 R8, R92.reuse, R2, R8 ;  /* 0x000000025c08723c */ /* 0x042fe20000041808 */
[----:B------:R-:W-:Y:S02]  /*3e10*/  LDSM.16.M88.2 R2, [R218+0xd880] ;  /* 0x00d88000da02783b */ /* 0x000fe40000000100 */
[--C-:B---3--:R-:W-:Y:S02]  /*3e20*/  FFMA.FTZ R96, R86, c[0x0][0x29c], -R108.reuse ;  /* 0x0000a70056607a23 */ /* 0x108fe4000001086c */
[----:B------:R-:W1:Y:S04]  /*3e30*/  LDSM.16.M88.2 R86, [R219+0xe080] ;  /* 0x00e08000db56783b */ /* 0x000e680000000100 */
[----:B------:R3:W-:Y:S01]  /*3e40*/  MUFU.EX2 R105, R96 ;  /* 0x0000006000697308 */ /* 0x0007e20000000800 */
[C---:B--2---:R-:W-:Y:S01]  /*3e50*/  HMMA.16816.F32.BF16 R12, R92.reuse, R84, R12 ;  /* 0x000000545c0c723c */ /* 0x044fe2000004180c */
[----:B------:R-:W-:Y:S02]  /*3e60*/  LDSM.16.M88.2 R84, [R218+0xe080] ;  /* 0x00e08000da54783b */ /* 0x000fe40000000100 */
[----:B---3--:R-:W-:Y:S05]  /*3e70*/  FSEL R96, R188, -INF , P3 ;  /* 0xff800000bc607808 */ /* 0x008fea0001800000 */
[--C-:B------:R-:W-:Y:S04]  /*3e80*/  FFMA.FTZ R96, R96, c[0x0][0x29c], -R108.reuse ;  /* 0x0000a70060607a23 */ /* 0x100fe8000001086c */
[----:B------:R2:W3:Y:S01]  /*3e90*/  MUFU.EX2 R106, R96 ;  /* 0x00000060006a7308 */ /* 0x0004e20000000800 */
[C---:B-1----:R-:W-:Y:S01]  /*3ea0*/  HMMA.16816.F32.BF16 R16, R92.reuse, R86, R16 ;  /* 0x000000565c10723c */ /* 0x042fe20000041810 */
[----:B------:R-:W-:Y:S07]  /*3eb0*/  LDSM.16.M88.2 R86, [R218+0xe880] ;  /* 0x00e88000da56783b */ /* 0x000fee0000000100 */
[----:B------:R-:W-:Y:S07]  /*3ec0*/  HMMA.16816.F32.BF16 R20, R92, R88, R20 ;  /* 0x000000585c14723c */ /* 0x000fee0000041814 */
[--C-:B------:R-:W-:Y:S02]  /*3ed0*/  FFMA.FTZ R94, R180, c[0x0][0x29c], -R109.reuse ;  /* 0x0000a700b45e7a23 */ /* 0x100fe4000001086d */
[--C-:B------:R-:W-:Y:S01]  /*3ee0*/  FFMA.FTZ R93, R179, c[0x0][0x29c], -R109.reuse ;  /* 0x0000a700b35d7a23 */ /* 0x100fe2000001086d */
[----:B--2---:R1:W2:Y:S02]  /*3ef0*/  LDSM.16.M88.4 R96, [R0+0x4000] ;  /* 0x004000000060783b */ /* 0x0042a40000000200 */
[--C-:B------:R-:W-:Y:S01]  /*3f00*/  FFMA.FTZ R92, R178, c[0x0][0x29c], -R109.reuse ;  /* 0x0000a700b25c7a23 */ /* 0x100fe2000001086d */
[----:B------:R-:W-:Y:S01]  /*3f10*/  MUFU.EX2 R94, R94 ;  /* 0x0000005e005e7308 */ /* 0x000fe20000000800 */
[--C-:B------:R-:W-:Y:S02]  /*3f20*/  FFMA.FTZ R89, R175, c[0x0][0x29c], -R109.reuse ;  /* 0x0000a700af597a23 */ /* 0x100fe4000001086d */
[--C-:B------:R-:W-:Y:S07]  /*3f30*/  FFMA.FTZ R88, R107, c[0x0][0x29c], -R109.reuse ;  /* 0x0000a7006b587a23 */ /* 0x100fee000001086d */
[----:B------:R-:W-:Y:S10]  /*3f40*/  MUFU.EX2 R93, R93 ;  /* 0x0000005d005d7308 */ /* 0x000ff40000000800 */
[----:B------:R-:W-:Y:S01]  /*3f50*/  MUFU.EX2 R92, R92 ;  /* 0x0000005c005c7308 */ /* 0x000fe20000000800 */
[----:B-1----:R-:W-:Y:S05]  /*3f60*/  FSEL R0, R182, -INF , P1 ;  /* 0xff800000b6007808 */ /* 0x002fea0000800000 */
[--C-:B------:R-:W-:Y:S04]  /*3f70*/  FFMA.FTZ R0, R0, c[0x0][0x29c], -R108.reuse ;  /* 0x0000a70000007a23 */ /* 0x100fe8000001086c */
[----:B------:R1:W-:Y:S01]  /*3f80*/  MUFU.EX2 R103, R0 ;  /* 0x0000000000677308 */ /* 0x0003e20000000800 */
[C---:B--2---:R-:W-:Y:S09]  /*3f90*/  HMMA.16816.F32.BF16 R4, R96.reuse, R90, R4 ;  /* 0x0000005a6004723c */ /* 0x044ff20000041804 */
[----:B------:R-:W-:Y:S03]  /*3fa0*/  MUFU.EX2 R89, R89 ;  /* 0x0000005900597308 */ /* 0x000fe60000000800 */
[--C-:B------:R-:W-:Y:S01]  /*3fb0*/  FFMA.FTZ R91, R177, c[0x0][0x29c], -R109.reuse ;  /* 0x0000a700b15b7a23 */ /* 0x100fe2000001086d */
[C---:B------:R-:W-:Y:S03]  /*3fc0*/  HMMA.16816.F32.BF16 R8, R96.reuse, R100, R8 ;  /* 0x000000646008723c */ /* 0x040fe60000041808 */
[--C-:B------:R-:W-:Y:S03]  /*3fd0*/  FFMA.FTZ R90, R176, c[0x0][0x29c], -R109.reuse ;  /* 0x0000a700b05a7a23 */ /* 0x100fe6000001086d */
[----:B------:R-:W-:Y:S02]  /*3fe0*/  MUFU.EX2 R91, R91 ;  /* 0x0000005b005b7308 */ /* 0x000fe40000000800 */
[C---:B------:R-:W-:Y:S04]  /*3ff0*/  HMMA.16816.F32.BF16 R12, R96.reuse, R2, R12 ;  /* 0x00000002600c723c */ /* 0x040fe8000004180c */
[----:B-1----:R-:W-:Y:S03]  /*4000*/  FSEL R0, R181, -INF , P0 ;  /* 0xff800000b5007808 */ /* 0x002fe60000000000 */
[----:B------:R-:W-:Y:S01]  /*4010*/  FSEL R3, R193, -INF , P2 ;  /* 0xff800000c1037808 */ /* 0x000fe20001000000 */
[C---:B------:R-:W-:Y:S01]  /*4020*/  HMMA.16816.F32.BF16 R16, R96.reuse, R84, R16 ;  /* 0x000000546010723c */ /* 0x040fe20000041810 */
[----:B------:R-:W-:Y:S03]  /*4030*/  MUFU.EX2 R90, R90 ;  /* 0x0000005a005a7308 */ /* 0x000fe60000000800 */
[----:B------:R-:W-:Y:S01]  /*4040*/  FFMA.FTZ R108, R0, c[0x0][0x29c], -R108 ;  /* 0x0000a700006c7a23 */ /* 0x000fe2000001086c */
[----:B------:R-:W-:Y:S01]  /*4050*/  FSEL R2, R192, -INF , P1 ;  /* 0xff800000c0027808 */ /* 0x000fe20000800000 */
[--C-:B------:R-:W-:Y:S01]  /*4060*/  FFMA.FTZ R95, R3, c[0x0][0x29c], -R109.reuse ;  /* 0x0000a700035f7a23 */ /* 0x100fe2000001086d */
[----:B------:R-:W-:Y:S01]  /*4070*/  FSEL R0, R191, -INF , P0 ;  /* 0xff800000bf007808 */ /* 0x000fe20000000000 */
[----:B------:R-:W-:Y:S01]  /*4080*/  HMMA.16816.F32.BF16 R20, R96, R86, R20 ;  /* 0x000000566014723c */ /* 0x000fe20000041814 */
[----:B------:R-:W-:Y:S02]  /*4090*/  PLOP3.LUT P0, PT, PT, PT, UP0, 0x80, 0x0 ;  /* 0x000000000000781c */ /* 0x000fe40003f0f008 */
[----:B------:R-:W-:Y:S01]  /*40a0*/  MUFU.EX2 R86, R95 ;  /* 0x0000005f00567308 */ /* 0x000fe20000000800 */
[--C-:B------:R-:W-:Y:S01]  /*40b0*/  FADD.FTZ R4, R4, -R102.reuse ;  /* 0x8000006604047221 */ /* 0x100fe20000010000 */
[----:B----4-:R-:W-:Y:S01]  /*40c0*/  F2FP.BF16.PACK_AB R85, R174, R173 ;  /* 0x000000adae55723e */ /* 0x010fe200000010ff */
[--C-:B------:R-:W-:Y:S01]  /*40d0*/  FADD.FTZ R3, R5, -R102.reuse ;  /* 0x8000006605037221 */ /* 0x100fe20000010000 */
[----:B-----5:R-:W-:Y:S01]  /*40e0*/  F2FP.BF16.PACK_AB R84, R110, R172 ;  /* 0x000000ac6e54723e */ /* 0x020fe200000010ff */
[--C-:B------:R-:W-:Y:S04]  /*40f0*/  FFMA.FTZ R100, R2, c[0x0][0x29c], -R109.reuse ;  /* 0x0000a70002647a23 */ /* 0x100fe8000001086d */
[----:B------:R-:W-:Y:S01]  /*4100*/  FMUL.FTZ R4, R173, R4 ;  /* 0x00000004ad047220 */ /* 0x000fe20000410000 */
[----:B------:R-:W1:Y:S01]  /*4110*/  MUFU.EX2 R108, R108 ;  /* 0x0000006c006c7308 */ /* 0x000e620000000800 */
[----:B------:R-:W-:Y:S02]  /*4120*/  FFMA.FTZ R2, -R190, R190, 1 ;  /* 0x3f800000be027423 */ /* 0x000fe400000101be */
[--C-:B------:R-:W-:Y:S02]  /*4130*/  FADD.FTZ R8, R8, -R102.reuse ;  /* 0x8000006608087221 */ /* 0x100fe40000010000 */
[----:B------:R-:W-:Y:S02]  /*4140*/  FMUL.FTZ R3, R174, R3 ;  /* 0x00000003ae037220 */ /* 0x000fe40000410000 */
[----:B------:R-:W-:Y:S02]  /*4150*/  FFMA.FTZ R109, R0, c[0x0][0x29c], -R109 ;  /* 0x0000a700006d7a23 */ /* 0x000fe4000001086d */
[----:B------:R-:W-:Y:S01]  /*4160*/  FFMA.FTZ R0, -R186, R186, 1 ;  /* 0x3f800000ba007423 */ /* 0x000fe200000101ba */
[----:B------:R-:W2:Y:S01]  /*4170*/  MUFU.EX2 R88, R88 ;  /* 0x0000005800587308 */ /* 0x000ea20000000800 */
[--C-:B------:R-:W-:Y:S02]  /*4180*/  FADD.FTZ R9, R9, -R102.reuse ;  /* 0x8000006609097221 */ /* 0x100fe40000010000 */
[----:B------:R-:W-:Y:S02]  /*4190*/  FMUL.FTZ R8, R172, R8 ;  /* 0x00000008ac087220 */ /* 0x000fe40000410000 */
[----:B------:R-:W-:Y:S01]  /*41a0*/  FMUL.FTZ R87, R4, R2 ;  /* 0x0000000204577220 */ /* 0x000fe20000410000 */
[----:B---3--:R-:W-:Y:S01]  /*41b0*/  F2FP.BF16.PACK_AB R4, R104, R106 ;  /* 0x0000006a6804723e */ /* 0x008fe200000010ff */
[----:B------:R-:W-:Y:S02]  /*41c0*/  FFMA.FTZ R2, -R189, R189, 1 ;  /* 0x3f800000bd027423 */ /* 0x000fe400000101bd */
[--C-:B------:R-:W-:Y:S01]  /*41d0*/  FADD.FTZ R13, R13, -R102.reuse ;  /* 0x800000660d0d7221 */ /* 0x100fe20000010000 */
[----:B------:R-:W-:Y:S01]  /*41e0*/  MUFU.EX2 R109, R109 ;  /* 0x0000006d006d7308 */ /* 0x000fe20000000800 */
[----:B------:R-:W-:Y:S02]  /*41f0*/  FMUL.FTZ R9, R110, R9 ;  /* 0x000000096e097220 */ /* 0x000fe40000410000 */
[----:B------:R-:W-:Y:S01]  /*4200*/  FMUL.FTZ R3, R3, R0 ;  /* 0x0000000003037220 */ /* 0x000fe20000410000 */
[----:B-1----:R-:W-:Y:S01]  /*4210*/  F2FP.BF16.PACK_AB R5, R108, R103 ;  /* 0x000000676c05723e */ /* 0x002fe200000010ff */
[----:B------:R-:W-:Y:S02]  /*4220*/  FFMA.FTZ R0, -R184, R184, 1 ;  /* 0x3f800000b8007423 */ /* 0x000fe400000101b8 */
[----:B------:R-:W-:Y:S01]  /*4230*/  FMUL.FTZ R13, R105, R13 ;  /* 0x0000000d690d7220 */ /* 0x000fe20000410000 */
[----:B------:R-:W-:Y:S01]  /*4240*/  F2FP.BF16.PACK_AB R87, R3, R87 ;  /* 0x000000570357723e */ /* 0x000fe200000010ff */
[----:B------:R-:W-:Y:S02]  /*4250*/  FMUL.FTZ R98, R8, R2 ;  /* 0x0000000208627220 */ /* 0x000fe40000410000 */
[----:B------:R-:W-:Y:S01]  /*4260*/  FFMA.FTZ R2, -R183, R183, 1 ;  /* 0x3f800000b7027423 */ /* 0x000fe200000101b7 */
[----:B------:R-:W1:Y:S01]  /*4270*/  MUFU.EX2 R8, R100 ;  /* 0x0000006400087308 */ /* 0x000e620000000800 */
[--C-:B------:R-:W-:Y:S02]  /*4280*/  FADD.FTZ R16, R16, -R102.reuse ;  /* 0x8000006610107221 */ /* 0x100fe40000010000 */
[--C-:B------:R-:W-:Y:S02]  /*4290*/  FADD.FTZ R17, R17, -R102.reuse ;  /* 0x8000006611117221 */ /* 0x100fe40000010000 */
[--C-:B------:R-:W-:Y:S02]  /*42a0*/  FADD.FTZ R21, R21, -R102.reuse ;  /* 0x8000006615157221 */ /* 0x100fe40000010000 */
[----:B------:R-:W-:Y:S02]  /*42b0*/  FMUL.FTZ R97, R9, R0 ;  /* 0x0000000009617220 */ /* 0x000fe40000410000 */
[----:B------:R-:W-:Y:S01]  /*42c0*/  FMUL.FTZ R17, R104, R17 ;  /* 0x0000001168117220 */ /* 0x000fe20000410000 */
[----:B------:R-:W3:Y:S01]  /*42d0*/  LDS R0, [R237.X4+0x212a0] ;  /* 0x0212a000ed007984 */ /* 0x000ee20000004800 */
[----:B------:R-:W-:Y:S02]  /*42e0*/  FMUL.FTZ R95, R13, R2 ;  /* 0x000000020d5f7220 */ /* 0x000fe40000410000 */
[----:B------:R-:W-:Y:S01]  /*42f0*/  FMUL.FTZ R108, R108, R21 ;  /* 0x000000156c6c7220 */ /* 0x000fe20000410000 */
[----:B------:R-:W-:Y:S01]  /*4300*/  STS [R234+0x21480], R85 ;  /* 0x02148055ea007388 */ /* 0x000fe20000000800 */
[----:B------:R-:W-:Y:S02]  /*4310*/  FFMA.FTZ R13, -R188, R188, 1 ;  /* 0x3f800000bc0d7423 */ /* 0x000fe400000101bc */
[----:B------:R-:W-:Y:S02]  /*4320*/  FFMA.FTZ R9, -R187, R187, 1 ;  /* 0x3f800000bb097423 */ /* 0x000fe400000101bb */
[----:B------:R-:W-:Y:S02]  /*4330*/  FFMA.FTZ R2, -R181, R181, 1 ;  /* 0x3f800000b5027423 */ /* 0x000fe400000101b5 */
[----:B------:R-:W-:Y:S02]  /*4340*/  FMUL.FTZ R16, R106, R16 ;  /* 0x000000106a107220 */ /* 0x000fe40000410000 */
[--C-:B------:R-:W-:Y:S02]  /*4350*/  FADD.FTZ R12, R12, -R102.reuse ;  /* 0x800000660c0c7221 */ /* 0x100fe40000010000 */
[----:B------:R-:W-:Y:S02]  /*4360*/  FMUL.FTZ R21, R16, R13 ;  /* 0x0000000d10157220 */ /* 0x000fe40000410000 */
[----:B------:R-:W-:Y:S01]  /*4370*/  FMUL.FTZ R13, R17, R9 ;  /* 0x00000009110d7220 */ /* 0x000fe20000410000 */
[----:B------:R-:W-:Y:S01]  /*4380*/  F2FP.BF16.PACK_AB R9, R97, R98 ;  /* 0x000000626109723e */ /* 0x000fe200000010ff */
[----:B------:R-:W-:Y:S01]  /*4390*/  FMUL.FTZ R17, R108, R2 ;  /* 0x000000026c117220 */ /* 0x000fe20000410000 */
[----:B------:R-:W-:Y:S01]  /*43a0*/  F2FP.BF16.PACK_AB R2, R94, R93 ;  /* 0x0000005d5e02723e */ /* 0x000fe200000010ff */
[----:B------:R-:W-:Y:S01]  /*43b0*/  FMUL.FTZ R96, R111, R12 ;  /* 0x0000000c6f607220 */ /* 0x000fe20000410000 */
[----:B------:R-:W-:Y:S01]  /*43c0*/  F2FP.BF16.PACK_AB R12, R105, R111 ;  /* 0x0000006f690c723e */ /* 0x000fe200000010ff */
[----:B------:R-:W-:Y:S01]  /*43d0*/  FFMA.FTZ R3, -R185, R185, 1 ;  /* 0x3f800000b9037423 */ /* 0x000fe200000101b9 */
[----:B------:R-:W-:Y:S01]  /*43e0*/  F2FP.BF16.PACK_AB R13, R13, R21 ;  /* 0x000000150d0d723e */ /* 0x000fe200000010ff */
[----:B------:R4:W-:Y:S01]  /*43f0*/  STS [R235], R2 ;  /* 0x00000002eb007388 */ /* 0x0009e20000000800 */
[----:B------:R-:W-:Y:S01]  /*4400*/  FADD.FTZ R20, R20, -R102 ;  /* 0x8000006614147221 */ /* 0x000fe20000010000 */
[----:B------:R-:W-:Y:S01]  /*4410*/  SHF.L.U32 R102, R227, 0x1, RZ ;  /* 0x00000001e3667819 */ /* 0x000fe200000006ff */
[----:B------:R-:W-:Y:S01]  /*4420*/  FMUL.FTZ R96, R96, R3 ;  /* 0x0000000360607220 */ /* 0x000fe20000410000 */
[----:B------:R-:W-:Y:S01]  /*4430*/  STS [R234+0x21c80], R84 ;  /* 0x021c8054ea007388 */ /* 0x000fe20000000800 */
[----:B------:R-:W-:Y:S02]  /*4440*/  FMUL.FTZ R20, R103, R20 ;  /* 0x0000001467147220 */ /* 0x000fe40000410000 */
[----:B------:R-:W-:Y:S01]  /*4450*/  FFMA.FTZ R3, -R182, R182, 1 ;  /* 0x3f800000b6037423 */ /* 0x000fe200000101b6 */
[----:B------:R-:W-:Y:S03]  /*4460*/  F2FP.BF16.PACK_AB R16, R95, R96 ;  /* 0x000000605f10723e */ /* 0x000fe600000010ff */
[----:B------:R-:W-:Y:S02]  /*4470*/  FMUL.FTZ R3, R20, R3 ;  /* 0x0000000314037220 */ /* 0x000fe40000410000 */
[--C-:B---3--:R-:W-:Y:S03]  /*4480*/  FADD.FTZ R7, R7, -R0.reuse ;  /* 0x8000000007077221 */ /* 0x108fe60000010000 */
[----:B------:R-:W-:Y:S01]  /*4490*/  F2FP.BF16.PACK_AB R17, R17, R3 ;  /* 0x000000031111723e */ /* 0x000fe200000010ff */
[--C-:B------:R-:W-:Y:S01]  /*44a0*/  FADD.FTZ R6, R6, -R0.reuse ;  /* 0x8000000006067221 */ /* 0x100fe20000010000 */
[----:B------:R-:W-:Y:S01]  /*44b0*/  F2FP.BF16.PACK_AB R3, R91, R92 ;  /* 0x0000005c5b03723e */ /* 0x000fe200000010ff */
[--C-:B------:R-:W-:Y:S02]  /*44c0*/  FADD.FTZ R10, R10, -R0.reuse ;  /* 0x800000000a0a7221 */ /* 0x100fe40000010000 */
[----:B------:R-:W-:Y:S02]  /*44d0*/  FMUL.FTZ R6, R93, R6 ;  /* 0x000000065d067220 */ /* 0x000fe40000410000 */
[----:B------:R2:W-:Y:S01]  /*44e0*/  STS [R235+0x800], R3 ;  /* 0x00080003eb007388 */ /* 0x0005e20000000800 */
[--C-:B------:R-:W-:Y:S01]  /*44f0*/  FADD.FTZ R11, R11, -R0.reuse ;  /* 0x800000000b0b7221 */ /* 0x100fe20000010000 */
[----:B----4-:R-:W-:Y:S01]  /*4500*/  F2FP.BF16.PACK_AB R2, R89, R90 ;  /* 0x0000005a5902723e */ /* 0x010fe200000010ff */
[--C-:B------:R-:W-:Y:S01]  /*4510*/  FADD.FTZ R14, R14, -R0.reuse ;  /* 0x800000000e0e7221 */ /* 0x100fe20000010000 */
[----:B------:R3:W-:Y:S01]  /*4520*/  STS [R234+0x22480], R12 ;  /* 0x0224800cea007388 */ /* 0x0007e20000000800 */
[----:B------:R-:W-:Y:S02]  /*4530*/  FMUL.FTZ R11, R91, R11 ;  /* 0x0000000b5b0b7220 */ /* 0x000fe40000410000 */
[--C-:B------:R-:W-:Y:S01]  /*4540*/  FADD.FTZ R15, R15, -R0.reuse ;  /* 0x800000000f0f7221 */ /* 0x100fe20000010000 */
[----:B------:R1:W-:Y:S01]  /*4550*/  STS [R235+0x1000], R2 ;  /* 0x00100002eb007388 */ /* 0x0003e20000000800 */
[----:B------:R-:W-:Y:S02]  /*4560*/  FMUL.FTZ R14, R90, R14 ;  /* 0x0000000e5a0e7220 */ /* 0x000fe40000410000 */
[--C-:B------:R-:W-:Y:S01]  /*4570*/  FADD.FTZ R18, R18, -R0.reuse ;  /* 0x8000000012127221 */ /* 0x100fe20000010000 */
[----:B------:R4:W-:Y:S01]  /*4580*/  STS [R234+0x22c80], R4 ;  /* 0x022c8004ea007388 */ /* 0x0009e20000000800 */
[--C-:B------:R-:W-:Y:S02]  /*4590*/  FADD.FTZ R22, R22, -R0.reuse ;  /* 0x8000000016167221 */ /* 0x100fe40000010000 */
[--C-:B------:R-:W-:Y:S02]  /*45a0*/  FADD.FTZ R23, R23, -R0.reuse ;  /* 0x8000000017177221 */ /* 0x100fe40000010000 */
[----:B------:R-:W-:Y:S02]  /*45b0*/  FADD.FTZ R19, R19, -R0 ;  /* 0x8000000013137221 */ /* 0x000fe40000010000 */
[----:B------:R-:W-:Y:S02]  /*45c0*/  FFMA.FTZ R0, -R195, R195, 1 ;  /* 0x3f800000c3007423 */ /* 0x000fe400000101c3 */
[C---:B------:R-:W-:Y:S01]  /*45d0*/  FMUL.FTZ R19, R86.reuse, R19 ;  /* 0x0000001356137220 */ /* 0x040fe20000410000 */
[----:B--2---:R-:W-:Y:S01]  /*45e0*/  F2FP.BF16.PACK_AB R3, R86, R88 ;  /* 0x000000585603723e */ /* 0x004fe200000010ff */
[----:B---3--:R-:W-:Y:S04]  /*45f0*/  FMUL.FTZ R12, R92, R10 ;  /* 0x0000000a5c0c7220 */ /* 0x008fe80000410000 */
[----:B------:R2:W-:Y:S01]  /*4600*/  STS [R235+0x1800], R3 ;  /* 0x00180003eb007388 */ /* 0x0005e20000000800 */
[----:B------:R-:W-:Y:S01]  /*4610*/  FMUL.FTZ R10, R89, R15 ;  /* 0x0000000f590a7220 */ /* 0x000fe20000410000 */
[C---:B-1----:R-:W-:Y:S02]  /*4620*/  F2FP.BF16.PACK_AB R2, R109.reuse, R8 ;  /* 0x000000086d02723e */ /* 0x042fe400000010ff */
[----:B------:R1:W-:Y:S01]  /*4630*/  STS [R234+0x23480], R5 ;  /* 0x02348005ea007388 */ /* 0x0003e20000000800 */
[----:B------:R-:W-:Y:S02]  /*4640*/  FMUL.FTZ R10, R10, R0 ;  /* 0x000000000a0a7220 */ /* 0x000fe40000410000 */
[----:B----4-:R-:W-:Y:S01]  /*4650*/  FMUL.FTZ R4, R94, R7 ;  /* 0x000000075e047220 */ /* 0x010fe20000410000 */
[----:B------:R3:W-:Y:S01]  /*4660*/  STS [R235+0x2000], R2 ;  /* 0x00200002eb007388 */ /* 0x0007e20000000800 */
[----:B------:R-:W-:Y:S02]  /*4670*/  FMUL.FTZ R109, R109, R23 ;  /* 0x000000176d6d7220 */ /* 0x000fe40000410000 */
[----:B------:R-:W-:Y:S01]  /*4680*/  FFMA.FTZ R0, -R191, R191, 1 ;  /* 0x3f800000bf007423 */ /* 0x000fe200000101bf */
[----:B------:R-:W-:Y:S01]  /*4690*/  BAR.SYNC.DEFER_BLOCKING 0x0 ;  /* 0x0000000000007b1d */ /* 0x000fe20000010000 */
[----:B------:R-:W-:Y:S02]  /*46a0*/  FMUL.FTZ R7, R88, R18 ;  /* 0x0000001258077220 */ /* 0x000fe40000410000 */
[----:B------:R-:W-:Y:S02]  /*46b0*/  FMUL.FTZ R109, R109, R0 ;  /* 0x000000006d6d7220 */ /* 0x000fe40000410000 */
[----:B------:R-:W-:Y:S02]  /*46c0*/  FMUL.FTZ R8, R8, R22 ;  /* 0x0000001608087220 */ /* 0x000fe40000410000 */
[----:B--2---:R-:W-:Y:S02]  /*46d0*/  FFMA.FTZ R3, -R198, R198, 1 ;  /* 0x3f800000c6037423 */ /* 0x004fe400000101c6 */
[----:B-1----:R-:W-:Y:S02]  /*46e0*/  FFMA.FTZ R5, -R200, R200, 1 ;  /* 0x3f800000c8057423 */ /* 0x002fe400000101c8 */
[----:B------:R-:W-:Y:S02]  /*46f0*/  FMUL.FTZ R12, R12, R3 ;  /* 0x000000030c0c7220 */ /* 0x000fe40000410000 */
[----:B---3--:R-:W-:Y:S02]  /*4700*/  FFMA.FTZ R2, -R199, R199, 1 ;  /* 0x3f800000c7027423 */ /* 0x008fe400000101c7 */
[----:B------:R-:W-:Y:S01]  /*4710*/  FMUL.FTZ R5, R6, R5 ;  /* 0x0000000506057220 */ /* 0x000fe20000410000 */
[----:B------:R-:W-:Y:S01]  /*4720*/  STS [R234+0x23c80], R87 ;  /* 0x023c8057ea007388 */ /* 0x000fe20000000800 */
[----:B------:R-:W-:Y:S02]  /*4730*/  FMUL.FTZ R4, R4, R2 ;  /* 0x0000000204047220 */ /* 0x000fe40000410000 */
[----:B------:R-:W-:Y:S03]  /*4740*/  FFMA.FTZ R2, -R197, R197, 1 ;  /* 0x3f800000c5027423 */ /* 0x000fe600000101c5 */
[----:B------:R-:W-:Y:S01]  /*4750*/  F2FP.BF16.PACK_AB R3, R4, R5 ;  /* 0x000000050403723e */ /* 0x000fe200000010ff */
[----:B------:R-:W-:Y:S02]  /*4760*/  FMUL.FTZ R6, R11, R2 ;  /* 0x000000020b067220 */ /* 0x000fe40000410000 */
[----:B------:R-:W-:Y:S02]  /*4770*/  FFMA.FTZ R2, -R196, R196, 1 ;  /* 0x3f800000c4027423 */ /* 0x000fe400000101c4 */
[----:B------:R1:W-:Y:S01]  /*4780*/  STS [R235+0x2800], R3 ;  /* 0x00280003eb007388 */ /* 0x0003e20000000800 */
[----:B------:R-:W-:Y:S02]  /*4790*/  FFMA.FTZ R5, -R193, R193, 1 ;  /* 0x3f800000c1057423 */ /* 0x000fe400000101c1 */
[----:B------:R-:W-:Y:S01]  /*47a0*/  FMUL.FTZ R11, R14, R2 ;  /* 0x000000020e0b7220 */ /* 0x000fe20000410000 */
[----:B------:R-:W-:Y:S01]  /*47b0*/  F2FP.BF16.PACK_AB R2, R6, R12 ;  /* 0x0000000c0602723e */ /* 0x000fe200000010ff */
[----:B------:R-:W-:Y:S01]  /*47c0*/  STS [R234+0x24480], R9 ;  /* 0x02448009ea007388 */ /* 0x000fe20000000800 */
[----:B------:R-:W-:Y:S02]  /*47d0*/  FFMA.FTZ R6, -R194, R194, 1 ;  /* 0x3f800000c2067423 */ /* 0x000fe400000101c2 */
[----:B------:R-:W-:Y:S01]  /*47e0*/  F2FP.BF16.PACK_AB R0, R10, R11 ;  /* 0x0000000b0a00723e */ /* 0x000fe200000010ff */
[----:B------:R-:W-:Y:S01]  /*47f0*/  STS [R235+0x3000], R2 ;  /* 0x00300002eb007388 */ /* 0x000fe20000000800 */
[----:B------:R-:W-:Y:S02]  /*4800*/  FMUL.FTZ R7, R7, R6 ;  /* 0x0000000607077220 */ /* 0x000fe40000410000 */
[----:B------:R-:W-:Y:S01]  /*4810*/  FMUL.FTZ R6, R19, R5 ;  /* 0x0000000513067220 */ /* 0x000fe20000410000 */
[----:B------:R-:W-:Y:S01]  /*4820*/  STS [R234+0x24c80], R16 ;  /* 0x024c8010ea007388 */ /* 0x000fe20000000800 */
[----:B------:R-:W-:Y:S03]  /*4830*/  FFMA.FTZ R4, -R192, R192, 1 ;  /* 0x3f800000c0047423 */ /* 0x000fe600000101c0 */
[----:B------:R-:W-:Y:S01]  /*4840*/  STS [R235+0x3800], R0 ;  /* 0x00380000eb007388 */ /* 0x000fe20000000800 */
[----:B------:R-:W-:Y:S01]  /*4850*/  FMUL.FTZ R5, R8, R4 ;  /* 0x0000000408057220 */ /* 0x000fe20000410000 */
[----:B------:R-:W-:Y:S02]  /*4860*/  F2FP.BF16.PACK_AB R4, R6, R7 ;  /* 0x000000070604723e */ /* 0x000fe400000010ff */
[----:B------:R-:W-:Y:S04]  /*4870*/  STS [R234+0x25480], R13 ;  /* 0x0254800dea007388 */ /* 0x000fe80000000800 */
[----:B------:R-:W-:Y:S01]  /*4880*/  STS [R235+0x4000], R4 ;  /* 0x00400004eb007388 */ /* 0x000fe20000000800 */
[----:B-1----:R-:W-:Y:S03]  /*4890*/  F2FP.BF16.PACK_AB R3, R109, R5 ;  /* 0x000000056d03723e */ /* 0x002fe600000010ff */
        /* <DEDUP_REMOVED lines=50> */
[C---:B------:R-:W-:Y:S08]  /*4bc0*/  HMMA.16816.F32.BF16 R56, R96.reuse, R100, R56 ;  /* 0x000000646038723c */ /* 0x040ff00000041838 */
[-C--:B---3--:R-:W-:Y:S08]  /*4bd0*/  HMMA.16816.F32.BF16 R60, R96, R2.reuse, R60 ;  /* 0x00000002603c723c */ /* 0x088ff0000004183c */
[-C--:B------:R-:W-:Y:S08]  /*4be0*/  HMMA.16816.F32.BF16 R64, R92, R2.reuse, R64 ;  /* 0x000000025c40723c */ /* 0x080ff00000041840 */
[C---:B------:R-:W-:Y:S01]  /*4bf0*/  HMMA.16816.F32.BF16 R68, R84.reuse, R2, R68 ;  /* 0x000000025444723c */ /* 0x040fe20000041844 */
[----:B------:R-:W2:Y:S07]  /*4c00*/  LDSM.16.MT88.2 R2, [R220+0x23880] ;  /* 0x02388000dc02783b */ /* 0x000eae0000004100 */
[-C--:B----4-:R-:W-:Y:S01]  /*4c10*/  HMMA.16816.F32.BF16 R72, R84, R4.reuse, R72 ;  /* 0x000000045448723c */ /* 0x090fe20000041848 */
[----:B------:R-:W3:Y:S07]  /*4c20*/  LDSM.16.MT88.4 R84, [R102+0x1c880] ;  /* 0x01c880006654783b */ /* 0x000eee0000004200 */
[-C--:B------:R-:W-:Y:S01]  /*4c30*/  HMMA.16816.F32.BF16 R76, R92, R4.reuse, R76 ;  /* 0x000000045c4c723c */ /* 0x080fe2000004184c */
[----:B------:R-:W4:Y:S04]  /*4c40*/  LDSM.16.MT88.4 R92, [R102+0x1e880] ;  /* 0x01e88000665c783b */ /* 0x000f280000004200 */
[----:B------:R-:W1:Y:S03]  /*4c50*/  LDSM.16.MT88.4 R100, [R102+0x20880] ;  /* 0x020880006664783b */ /* 0x000e660000004200 */
        /* <DEDUP_REMOVED lines=28> */
[----:B------:R2:W1:Y:S04]  /*4e20*/  LDSM.16.MT88.4 R176, [R222+0x5000] ;  /* 0x00500000deb0783b */ /* 0x0004680000004200 */
[----:B------:R2:W1:Y:S03]  /*4e30*/  LDSM.16.M88.4 R180, [R223+0x800] ;  /* 0x00080000dfb4783b */ /* 0x0004660000000200 */
[-C--:B------:R-:W-:Y:S01]  /*4e40*/  HMMA.16816.F32.BF16 R40, R92, R104.reuse, R40 ;  /* 0x000000685c28723c */ /* 0x080fe20000041828 */
[----:B------:R2:W1:Y:S04]  /*4e50*/  LDSM.16.M88.4 R188, [R223+0xc00] ;  /* 0x000c0000dfbc783b */ /* 0x0004680000000200 */
        /* <DEDUP_REMOVED lines=15> */
[----:B------:R-:W2:Y:S01]  /*4f50*/  LDL.64 R202, [R1] ;  /* 0x0000000001ca7983 */ /* 0x000ea20000100a00 */
[----:B------:R-:W-:Y:S01]  /*4f60*/  USHF.R.S32.HI UR29, URZ, 0x1f, UR27 ;  /* 0x0000001f3f1d7899 */ /* 0x000fe2000801141b */
[----:B------:R-:W-:Y:S01]  /*4f70*/  IMAD.MOV.U32 R5, RZ, RZ, R249 ;  /* 0x000000ffff057224 */ /* 0x000fe200078e00f9 */
[----:B------:R-:W-:Y:S01]  /*4f80*/  ULDC.64 UR6, c[0x0][0x208] ;  /* 0x0000820000067ab9 */ /* 0x000fe20000000a00 */
[----:B------:R-:W-:Y:S01]  /*4f90*/  IMAD.MOV.U32 R2, RZ, RZ, R244 ;  /* 0x000000ffff027224 */ /* 0x000fe200078e00f4 */
[----:B------:R-:W-:Y:S01]  /*4fa0*/  UIMAD UR29, UR29, UR6, URZ ;  /* 0x000000061d1d72a4 */ /* 0x000fe2000f8e023f */
[----:B------:R-:W1:Y:S01]  /*4fb0*/  S2R R6, SR_CTAID.Y ;  /* 0x0000000000067919 */ /* 0x000e620000002600 */
[----:B------:R-:W-:Y:S01]  /*4fc0*/  UIMAD.WIDE.U32 UR30, UR27, UR6, URZ ;  /* 0x000000061b1e72a5 */ /* 0x000fe2000f8e003f */
[----:B------:R-:W-:Y:S01]  /*4fd0*/  IMAD.MOV.U32 R15, RZ, RZ, c[0x0][0x208] ;  /* 0x00008200ff0f7624 */ /* 0x000fe200078e00ff */
[----:B------:R-:W-:Y:S01]  /*4fe0*/  USHF.L.U32 UR6, UR27, 0x6, URZ ;  /* 0x000000061b067899 */ /* 0x000fe2000800063f */
[----:B------:R-:W-:Y:S01]  /*4ff0*/  IMAD.MOV.U32 R3, RZ, RZ, R245 ;  /* 0x000000ffff037224 */ /* 0x000fe200078e00f5 */
[----:B------:R-:W-:Y:S01]  /*5000*/  UIMAD UR29, UR27, UR7, UR29 ;  /* 0x000000071b1d72a4 */ /* 0x000fe2000f8e021d */
[----:B------:R-:W-:Y:S02]  /*5010*/  IMAD.SHL.U32 R20, R15, 0x40, RZ ;  /* 0x000000400f147824 */ /* 0x000fe400078e00ff */
[----:B------:R-:W-:Y:S01]  /*5020*/  IMAD.U32 R9, RZ, RZ, UR30 ;  /* 0x0000001eff097e24 */ /* 0x000fe2000f8e00ff */
[----:B------:R-:W-:Y:S01]  /*5030*/  UIADD3 UR29, UR31, UR29, URZ ;  /* 0x0000001d1f1d7290 */ /* 0x000fe2000fffe03f */
[----:B------:R-:W-:Y:S01]  /*5040*/  IMAD.U32 R14, RZ, RZ, UR6 ;  /* 0x00000006ff0e7e24 */ /* 0x000fe2000f8e00ff */
[----:B-1----:R-:W-:Y:S01]  /*5050*/  SHF.R.S32.HI R7, RZ, 0x1f, R6 ;  /* 0x0000001fff077819 */ /* 0x002fe20000011406 */
[C---:B------:R-:W-:Y:S04]  /*5060*/  IMAD.WIDE.U32 R2, R6.reuse, c[0x0][0x288], R2 ;  /* 0x0000a20006027a25 */ /* 0x040fe800078e0002 */
[C---:B------:R-:W-:Y:S02]  /*5070*/  IMAD R8, R7.reuse, c[0x0][0x210], RZ ;  /* 0x0000840007087a24 */ /* 0x040fe400078e02ff */
[----:B------:R-:W-:Y:S04]  /*5080*/  IMAD R7, R7, c[0x0][0x288], RZ ;  /* 0x0000a20007077a24 */ /* 0x000fe800078e02ff */
[C---:B------:R-:W-:Y:S02]  /*5090*/  IMAD R7, R6.reuse, c[0x0][0x28c], R7 ;  /* 0x0000a30006077a24 */ /* 0x040fe400078e0207 */
[----:B--2---:R-:W-:Y:S04]  /*50a0*/  IMAD.MOV.U32 R4, RZ, RZ, R202 ;  /* 0x000000ffff047224 */ /* 0x004fe800078e00ca */
[----:B------:R-:W-:Y:S05]  /*50b0*/  IMAD.WIDE.U32 R4, R6, c[0x0][0x210], R4 ;  /* 0x0000840006047a25 */ /* 0x000fea00078e0004 */
[----:B------:R-:W-:Y:S01]  /*50c0*/  IADD3 R0, P1, R4, UR18, RZ ;  /* 0x0000001204007c10 */ /* 0x000fe2000ff3e0ff */
[----:B------:R-:W-:Y:S01]  /*50d0*/  IMAD R4, R6, c[0x0][0x214], R8 ;  /* 0x0000850006047a24 */ /* 0x000fe200078e0208 */
[----:B------:R-:W-:Y:S01]  /*50e0*/  IADD3 R6, P0, R2, UR24, RZ ;  /* 0x0000001802067c10 */ /* 0x000fe2000ff1e0ff */
[----:B------:R-:W-:Y:S01]  /*50f0*/  IMAD.U32 R8, RZ, RZ, UR30 ;  /* 0x0000001eff087e24 */ /* 0x000fe2000f8e00ff */
[----:B------:R-:W-:Y:S02]  /*5100*/  LEA R2, P2, R0, c[0x0][0x1f0], 0x1 ;  /* 0x00007c0000027a11 */ /* 0x000fe400078408ff */
[----:B------:R-:W-:Y:S02]  /*5110*/  IADD3.X R4, R5, UR9, R4, P1, !PT ;  /* 0x0000000905047c10 */ /* 0x000fe40008ffe404 */
[----:B------:R-:W-:Y:S01]  /*5120*/  LEA R2, P1, R8, R2, 0x7 ;  /* 0x0000000208027211 */ /* 0x000fe200078238ff */
[----:B------:R-:W-:Y:S01]  /*5130*/  IMAD.U32 R8, RZ, RZ, UR29 ;  /* 0x0000001dff087e24 */ /* 0x000fe2000f8e00ff */
[----:B------:R-:W-:Y:S02]  /*5140*/  IADD3.X R7, R3, UR20, R7, P0, !PT ;  /* 0x0000001403077c10 */ /* 0x000fe400087fe407 */
[----:B------:R-:W-:Y:S02]  /*5150*/  LEA.HI.X R0, R0, c[0x0][0x1f4], R4, 0x1, P2 ;  /* 0x00007d0000007a11 */ /* 0x000fe400010f0c04 */
[----:B------:R-:W-:Y:S02]  /*5160*/  IADD3 R3, R238, 0x80, RZ ;  /* 0x00000080ee037810 */ /* 0x000fe40007ffe0ff */
[C---:B------:R-:W-:Y:S02]  /*5170*/  LEA R4, P0, R6.reuse, c[0x0][0x280], 0x2 ;  /* 0x0000a00006047a11 */ /* 0x040fe400078010ff */
[----:B------:R-:W-:Y:S02]  /*5180*/  ISETP.GE.AND P2, PT, R3, c[0x0][0x1fc], PT ;  /* 0x00007f0003007a0c */ /* 0x000fe40003f46270 */
[----:B------:R-:W-:Y:S01]  /*5190*/  LEA.HI.X R3, R9, R0, R8, 0x7, P1 ;  /* 0x0000000009037211 */ /* 0x000fe200008f3c08 */
[----:B------:R-:W-:Y:S01]  /*51a0*/  IMAD.MOV.U32 R0, RZ, RZ, 0x6 ;  /* 0x00000006ff007424 */ /* 0x000fe200078e00ff */
[----:B------:R-:W-:Y:S01]  /*51b0*/  LEA.HI.X R5, R6, c[0x0][0x284], R7, 0x2, P0 ;  /* 0x0000a10006057a11 */ /* 0x000fe200000f1407 */
[----:B------:R-:W-:Y:S01]  /*51c0*/  IMAD.U32 R6, RZ, RZ, UR6 ;  /* 0x00000006ff067e24 */ /* 0x000fe2000f8e00ff */
[----:B------:R-:W-:Y:S02]  /*51d0*/  ISETP.GE.AND P1, PT, R247, c[0x0][0x1fc], PT ;  /* 0x00007f00f7007a0c */ /* 0x000fe40003f26270 */
[----:B------:R-:W-:Y:S02]  /*51e0*/  ISETP.GE.AND P0, PT, R238, c[0x0][0x1fc], PT ;  /* 0x00007f00ee007a0c */ /* 0x000fe40003f06270 */
[----:B------:R-:W-:Y:S01]  /*51f0*/  SHF.L.U64.HI R15, R15, R0, c[0x0][0x20c] ;  /* 0x000083000f0f7619 */ /* 0x000fe20000010200 */
[----:B------:R-:W-:Y:S01]  /*5200*/  IMAD.U32 R0, RZ, RZ, UR6 ;  /* 0x00000006ff007e24 */ /* 0x000fe2000f8e00ff */
[----:B------:R-:W-:Y:S02]  /*5210*/  SEL R13, RZ, 0x2, P1 ;  /* 0x00000002ff0d7807 */ /* 0x000fe40000800000 */
[----:B------:R-:W-:Y:S02]  /*5220*/  SEL R12, RZ, 0x1, P0 ;  /* 0x00000001ff0c7807 */ /* 0x000fe40000000000 */
[C-C-:B------:R-:W-:Y:S02]  /*5230*/  IADD3 R10, P1, P0, R20.reuse, 0x80, R2.reuse ;  /* 0x00000080140a7810 */ /* 0x140fe4000783e002 */
[----:B------:R-:W-:Y:S02]  /*5240*/  SEL R7, RZ, 0x4, P2 ;  /* 0x00000004ff077807 */ /* 0x000fe40001000000 */
[C-C-:B------:R-:W-:Y:S02]  /*5250*/  IADD3.X R11, R15.reuse, RZ, R3.reuse, P1, P0 ;  /* 0x000000ff0f0b7210 */ /* 0x140fe40000fe0403 */
[----:B------:R-:W-:Y:S02]  /*5260*/  IADD3 R8, P1, P0, R20, 0x100, R2 ;  /* 0x0000010014087810 */ /* 0x000fe4000783e002 */
[----:B------:R-:W-:Y:S02]  /*5270*/  IADD3 R0, -R242, c[0x0][0x168], -R0 ;  /* 0x00005a00f2007a10 */ /* 0x000fe40007ffe900 */
[--C-:B------:R-:W-:Y:S02]  /*5280*/  IADD3.X R9, R15, RZ, R3.reuse, P1, P0 ;  /* 0x000000ff0f097210 */ /* 0x100fe40000fe0403 */
[----:B------:R-:W-:Y:S02]  /*5290*/  LEA R4, P0, R6, R4, 0x2 ;  /* 0x0000000406047211 */ /* 0x000fe400078010ff */
[----:B------:R-:W-:Y:S02]  /*52a0*/  IADD3 R12, R7, R13, R12 ;  /* 0x0000000d070c7210 */ /* 0x000fe40007ffe00c */
[----:B------:R-:W-:Y:S02]  /*52b0*/  ISETP.LT.OR P2, PT, R0, 0x1, P3 ;  /* 0x000000010000780c */ /* 0x000fe40001f41670 */
[----:B------:R-:W-:Y:S02]  /*52c0*/  LEA.HI.X.SX32 R5, R14, R5, 0x2, P0 ;  /* 0x000000050e057211 */ /* 0x000fe400000f16ff */
[----:B------:R-:W-:Y:S02]  /*52d0*/  IADD3 R6, P0, R20, R2, RZ ;  /* 0x0000000214067210 */ /* 0x000fe40007f1e0ff */
[----:B------:R-:W-:Y:S03]  /*52e0*/  LOP3.LUT P1, RZ, R12, 0x2, RZ, 0xc0, !PT ;  /* 0x000000020cff7812 */ /* 0x000fe6000782c0ff */
[----:B------:R-:W-:Y:S01]  /*52f0*/  IMAD.X R7, R15, 0x1, R3, P0 ;  /* 0x000000010f077824 */ /* 0x000fe200000e0603 */
[C---:B------:R-:W-:Y:S02]  /*5300*/  ISETP.LT.OR P0, PT, R0.reuse, 0x1, !P1 ;  /* 0x000000010000780c */ /* 0x040fe40004f01670 */
[----:B------:R-:W-:Y:S01]  /*5310*/  ISETP.LT.OR P1, PT, R0, 0x21, !P1 ;  /* 0x000000210000780c */ /* 0x000fe20004f21670 */
        /* <DEDUP_REMOVED lines=9> */
[----:B------:R-:W-:Y:S01]  /*53b0*/  ISETP.LT.OR P2, PT, R0, 0x21, P3 ;  /* 0x000000210000780c */ /* 0x000fe20001f41670 */
[----:B------:R-:W-:Y:S11]  /*53c0*/  @!P5 IMAD.SHL.U32 R0, R240, 0x10, RZ ;  /* 0x00000010f000d824 */ /* 0x000ff600078e00ff */
[----:B------:R-:W-:Y:S01]  /*53d0*/  @!UPT UIADD3 URZ, URZ, URZ, URZ ;  /* 0x0000003f3f3ff290 */ /* 0x000fe2000fffe03f */
[----:B------:R1:W-:Y:S06]  /*53e0*/  LDGSTS.E.BYPASS.LTC128B.128 [R236+0x1c080], [R6.64], !P2 ;  /* 0x1c08000006ec7fae */ /* 0x0003ec000d101d4e */
[----:B------:R1:W-:Y:S06]  /*53f0*/  LDGSTS.E.BYPASS.LTC128B.128 [R236+0x1e080], [R10.64], !P1 ;  /* 0x1e0800000aec7fae */ /* 0x0003ec000c901d4e */
[----:B------:R1:W-:Y:S06]  /*5400*/  LDGSTS.E.BYPASS.LTC128B.128 [R236+0x20080], [R8.64], !P0 ;  /* 0x2008000008ec7fae */ /* 0x0003ec000c101d4e */
[----:B------:R1:W-:Y:S02]  /*5410*/  @!P5 LDGSTS.E.BYPASS.LTC128B.128 [R0+0x21280], [R4.64] ;  /* 0x212800000400dfae */ /* 0x0003e4000b901d4e */
.L_x_688:
[-C--:B-1234-:R-:W-:Y:S01]  /*5420*/  HMMA.16816.F32.BF16 R4, R108, R16.reuse, RZ ;  /* 0x000000106c04723c */ /* 0x09efe200000418ff */
[----:B------:R-:W2:Y:S01]  /*5430*/  LDL.64 R2, [R1+0x10] ;  /* 0x0000100001027983 */ /* 0x000ea20000100a00 */
[----:B------:R-:W-:Y:S02]  /*5440*/  UIMAD UR23, UR23, 0x3000, URZ ;  /* 0x00003000171778a4 */ /* 0x000fe4000f8e023f */
[----:B------:R-:W-:Y:S01]  /*5450*/  UISETP.GE.AND UP0, UPT, UR27, UR26, UPT ;  /* 0x0000001a1b00728c */ /* 0x000fe2000bf06270 */
[----:B------:R-:W-:Y:S01]  /*5460*/  LDSM.16.M88.4 R200, [R223+0x1000] ;  /* 0x00100000dfc8783b */ /* 0x000fe20000000200 */
[----:B------:R-:W-:Y:S02]  /*5470*/  UIADD3 UR7, UR4, 0x1, URZ ;  /* 0x0000000104077890 */ /* 0x000fe4000fffe03f */
[C---:B------:R-:W-:Y:S01]  /*5480*/  HMMA.16816.F32.BF16 R8, R172.reuse, R16, RZ ;  /* 0x00000010ac08723c */ /* 0x040fe200000418ff */
[----:B------:R-:W1:Y:S01]  /*5490*/  LDSM.16.MT88.4 R204, [R222+0x1000] ;  /* 0x00100000decc783b */ /* 0x000e620000004200 */
[----:B------:R-:W-:Y:S02]  /*54a0*/  UISETP.GE.AND UP2, UPT, UR4, 0x1, UPT ;  /* 0x000000010400788c */ /* 0x000fe4000bf46270 */
[----:B------:R-:W-:Y:S01]  /*54b0*/  UIADD3 UR6, UR28, 0x1, URZ ;  /* 0x000000011c067890 */ /* 0x000fe2000fffe03f */
[----:B------:R-:W3:Y:S01]  /*54c0*/  LDSM.16.M88.4 R208, [R223+0x1400] ;  /* 0x00140000dfd0783b */ /* 0x000ee20000000200 */
[----:B------:R-:W-:Y:S02]  /*54d0*/  UISETP.GE.AND UP1, UPT, UR28, 0x1, UPT ;  /* 0x000000011c00788c */ /* 0x000fe4000bf26270 */
[-C--:B------:R-:W-:Y:S01]  /*54e0*/  HMMA.16816.F32.BF16 R12, R172, R18.reuse, RZ ;  /* 0x00000012ac0c723c */ /* 0x080fe200000418ff */
[----:B------:R-:W-:Y:S01]  /*54f0*/  LDSM.16.M88.4 R212, [R223+0x2400] ;  /* 0x00240000dfd4783b */ /* 0x000fe20000000200 */
[----:B------:R-:W-:Y:S03]  /*5500*/  USEL UR28, UR6, URZ, !UP1 ;  /* 0x0000003f061c7287 */ /* 0x000fe6000c800000 */
        /* <DEDUP_REMOVED lines=8> */
[-C--:B------:R-:W-:Y:S01]  /*5590*/  HMMA.16816.F32.BF16 R104, R172, R178.reuse, RZ ;  /* 0x000000b2ac68723c */ /* 0x080fe200000418ff */
[----:B------:R-:W4:Y:S07]  /*55a0*/  LDSM.16.MT88.4 R172, [R222+0x3800] ;  /* 0x00380000deac783b */ /* 0x000f2e0000004200 */
[----:B------:R-:W-:Y:S01]  /*55b0*/  HMMA.16816.F32.BF16 R108, R108, R178, RZ ;  /* 0x000000b26c6c723c */ /* 0x000fe200000418ff */
[----:B------:R-:W5:Y:S07]  /*55c0*/  LDSM.16.MT88.4 R176, [R222+0x6000] ;  /* 0x00600000deb0783b */ /* 0x000f6e0000004200 */
        /* <DEDUP_REMOVED lines=15> */
[----:B------:R-:W5:Y:S04]  /*56c0*/  LDSM.16.M88.4 R180, [R223+0x1800] ;  /* 0x00180000dfb4783b */ /* 0x000f680000000200 */
[----:B------:R-:W-:Y:S03]  /*56d0*/  LDSM.16.M88.4 R196, [R223+0x2000] ;  /* 0x00200000dfc4783b */ /* 0x000fe60000000200 */
        /* <DEDUP_REMOVED lines=9> */
[----:B------:R-:W1:Y:S07]  /*5770*/  LDSM.16.MT88.4 R172, [R222+0x6800] ;  /* 0x00680000deac783b */ /* 0x000e6e0000004200 */
[-C--:B-----5:R-:W-:Y:S08]  /*5780*/  HMMA.16816.F32.BF16 R96, R200, R176.reuse, R96 ;  /* 0x000000b0c860723c */ /* 0x0a0ff00000041860 */
[C---:B------:R-:W-:Y:S08]  /*5790*/  HMMA.16816.F32.BF16 R100, R208.reuse, R176, R100 ;  /* 0x000000b0d064723c */ /* 0x040ff00000041864 */
[-C--:B------:R-:W-:Y:S01]  /*57a0*/  HMMA.16816.F32.BF16 R104, R208, R178.reuse, R104 ;  /* 0x000000b2d068723c */ /* 0x080fe20000041868 */
[----:B------:R-:W3:Y:S07]  /*57b0*/  LDSM.16.MT88.4 R208, [R222+0x4800] ;  /* 0x00480000ded0783b */ /* 0x000eee0000004200 */
[----:B------:R-:W-:Y:S01]  /*57c0*/  HMMA.16816.F32.BF16 R108, R200, R178, R108 ;  /* 0x000000b2c86c723c */ /* 0x000fe2000004186c */
[----:B------:R-:W4:Y:S07]  /*57d0*/  LDSM.16.MT88.4 R176, [R222+0x7000] ;  /* 0x00700000deb0783b */ /* 0x000f2e0000004200 */
[-C--:B------:R-:W-:Y:S08]  /*57e0*/  HMMA.16816.F32.BF16 R4, R180, R184.reuse, R4 ;  /* 0x000000b8b404723c */ /* 0x080ff00000041804 */
[C---:B------:R-:W-:Y:S04]  /*57f0*/  HMMA.16816.F32.BF16 R8, R188.reuse, R184, R8 ;  /* 0x000000b8bc08723c */ /* 0x040fe80000041808 */
[----:B--2---:R-:W-:Y:S01]  /*5800*/  IADD3 R0, P0, R2, UR23, RZ ;  /* 0x0000001702007c10 */ /* 0x004fe2000ff1e0ff */
[----:B------:R-:W-:Y:S01]  /*5810*/  IMAD.U32 R2, RZ, RZ, UR23 ;  /* 0x00000017ff027e24 */ /* 0x000fe2000f8e00ff */
[----:B------:R-:W-:Y:S02]  /*5820*/  UMOV UR23, UR27 ;  /* 0x0000001b00177c82 */ /* 0x000fe40008000000 */
[-C--:B------:R-:W-:Y:S04]  /*5830*/  HMMA.16816.F32.BF16 R12, R188, R186.reuse, R12 ;  /* 0x000000babc0c723c */ /* 0x080fe8000004180c */
[----:B------:R-:W-:Y:S04]  /*5840*/  LEA.HI.X.SX32 R2, R2, R252, 0x1, P0 ;  /* 0x000000fc02027211 */ /* 0x000fe800000f0eff */
[C---:B------:R-:W-:Y:S08]  /*5850*/  HMMA.16816.F32.BF16 R16, R180.reuse, R186, R16 ;  /* 0x000000bab410723c */ /* 0x040ff00000041810 */
[-C--:B------:R-:W-:Y:S08]  /*5860*/  HMMA.16816.F32.BF16 R20, R180, R192.reuse, R20 ;  /* 0x000000c0b414723c */ /* 0x080ff00000041814 */
[C---:B------:R-:W-:Y:S08]  /*5870*/  HMMA.16816.F32.BF16 R84, R188.reuse, R192, R84 ;  /* 0x000000c0bc54723c */ /* 0x040ff00000041854 */
[-C--:B------:R-:W-:Y:S08]  /*5880*/  HMMA.16816.F32.BF16 R88, R188, R194.reuse, R88 ;  /* 0x000000c2bc58723c */ /* 0x080ff00000041858 */
[C---:B------:R-:W-:Y:S08]  /*5890*/  HMMA.16816.F32.BF16 R92, R180.reuse, R194, R92 ;  /* 0x000000c2b45c723c */ /* 0x040ff0000004185c */
[-C--:B-1----:R-:W-:Y:S08]  /*58a0*/  HMMA.16816.F32.BF16 R96, R180, R172.reuse, R96 ;  /* 0x000000acb460723c */ /* 0x082ff00000041860 */
[C---:B------:R-:W-:Y:S07]  /*58b0*/  HMMA.16816.F32.BF16 R100, R188.reuse, R172, R100 ;  /* 0x000000acbc64723c */ /* 0x040fee0000041864 */
[C---:B------:R-:W-:Y:S01]  /*58c0*/  LEA R172, P0, R0.reuse, c[0x0][0x220], 0x2 ;  /* 0x0000880000ac7a11 */ /* 0x040fe200078010ff */
[-C--:B------:R-:W-:Y:S04]  /*58d0*/  HMMA.16816.F32.BF16 R104, R188, R174.reuse, R104 ;  /* 0x000000aebc68723c */ /* 0x080fe80000041868 */
[----:B------:R-:W-:Y:S01]  /*58e0*/  LEA.HI.X R173, R0, c[0x0][0x224], R2, 0x2, P0 ;  /* 0x0000890000ad7a11 */ /* 0x000fe200000f1402 */
[----:B------:R-:W-:Y:S01]  /*58f0*/  IMAD.U32 R0, RZ, RZ, UR4 ;  /* 0x00000004ff007e24 */ /* 0x000fe2000f8e00ff */
[----:B------:R-:W-:Y:S01]  /*5900*/  LDSM.16.MT88.2 R2, [R220+0x23c80] ;  /* 0x023c8000dc02783b */ /* 0x000fe20000004100 */
[----:B------:R-:W-:Y:S01]  /*5910*/  PLOP3.LUT P0, PT, PT, PT, UP0, 0x80, 0x0 ;  /* 0x000000000000781c */ /* 0x000fe20003f0f008 */
[----:B------:R-:W-:Y:S01]  /*5920*/  HMMA.16816.F32.BF16 R108, R180, R174, R108 ;  /* 0x000000aeb46c723c */ /* 0x000fe2000004186c */
[----:B------:R-:W-:Y:S03]  /*5930*/  USEL UR4, UR7, URZ, !UP2 ;  /* 0x0000003f07047287 */ /* 0x000fe6000d000000 */
[----:B------:R-:W-:Y:S04]  /*5940*/  IMAD R0, R0, 0x3000, R227 ;  /* 0x0000300000007824 */ /* 0x000fe800078e02e3 */
[-C--:B------:R-:W-:Y:S05]  /*5950*/  HMMA.16816.F32.BF16 R4, R196, R204.reuse, R4 ;  /* 0x000000ccc404723c */ /* 0x080fea0000041804 */
[----:B------:R-:W-:Y:S03]  /*5960*/  IMAD.SHL.U32 R0, R0, 0x2, RZ ;  /* 0x0000000200007824 */ /* 0x000fe600078e00ff */
[C---:B------:R-:W-:Y:S08]  /*5970*/  HMMA.16816.F32.BF16 R8, R212.reuse, R204, R8 ;  /* 0x000000ccd408723c */ /* 0x040ff00000041808 */
[-C--:B------:R-:W-:Y:S07]  /*5980*/  HMMA.16816.F32.BF16 R12, R212, R206.reuse, R12 ;  /* 0x000000ced40c723c */ /* 0x080fee000004180c */
[----:B------:R-:W-:Y:S01]  /*5990*/  RED.E.ADD.F32.FTZ.RN.STRONG.GPU [R172.64], R4 ;  /* 0x00000004ac00798e */ /* 0x000fe2000c10e78e */
[C---:B------:R-:W-:Y:S03]  /*59a0*/  HMMA.16816.F32.BF16 R16, R196.reuse, R206, R16 ;  /* 0x000000cec410723c */ /* 0x040fe60000041810 */
[----:B------:R-:W-:Y:S04]  /*59b0*/  RED.E.ADD.F32.FTZ.RN.STRONG.GPU [R172.64+0x400], R5 ;  /* 0x00040005ac00798e */ /* 0x000fe8000c10e78e */
[----:B------:R-:W-:Y:S01]  /*59c0*/  RED.E.ADD.F32.FTZ.RN.STRONG.GPU [R172.64+0x800], R6 ;  /* 0x00080006ac00798e */ /* 0x000fe2000c10e78e */
[-C--:B---3--:R-:W-:Y:S03]  /*59d0*/  HMMA.16816.F32.BF16 R20, R196, R208.reuse, R20 ;  /* 0x000000d0c414723c */ /* 0x088fe60000041814 */
[----:B------:R-:W-:Y:S04]  /*59e0*/  RED.E.ADD.F32.FTZ.RN.STRONG.GPU [R172.64+0xc00], R7 ;  /* 0x000c0007ac00798e */ /* 0x000fe8000c10e78e */
[----:B------:R-:W-:Y:S01]  /*59f0*/  RED.E.ADD.F32.FTZ.RN.STRONG.GPU [R172.64+0x1000], R8 ;  /* 0x00100008ac00798e */ /* 0x000fe2000c10e78e */
[C---:B------:R-:W-:Y:S03]  /*5a00*/  HMMA.16816.F32.BF16 R84, R212.reuse, R208, R84 ;  /* 0x000000d0d454723c */ /* 0x040fe60000041854 */
        /* <DEDUP_REMOVED lines=8> */
[-C--:B----4-:R-:W-:Y:S03]  /*5a90*/  HMMA.16816.F32.BF16 R96, R196, R176.reuse, R96 ;  /* 0x000000b0c460723c */ /* 0x090fe60000041860 */
[----:B------:R-:W1:Y:S04]  /*5aa0*/  LDSM.16.MT88.4 R4, [R0+0xf080] ;  /* 0x00f080000004783b */ /* 0x000e680000004200 */
[----:B------:R-:W-:Y:S01]  /*5ab0*/  RED.E.ADD.F32.FTZ.RN.STRONG.GPU [R172.64+0x2c00], R19 ;  /* 0x002c0013ac00798e */ /* 0x000fe2000c10e78e */
[C---:B------:R-:W-:Y:S03]  /*5ac0*/  HMMA.16816.F32.BF16 R100, R212.reuse, R176, R100 ;  /* 0x000000b0d464723c */ /* 0x040fe60000041864 */
[----:B------:R-:W-:Y:S04]  /*5ad0*/  RED.E.ADD.F32.FTZ.RN.STRONG.GPU [R172.64+0x3000], R12 ;  /* 0x0030000cac00798e */ /* 0x000fe8000c10e78e */
[----:B------:R-:W2:Y:S01]  /*5ae0*/  LDSM.16.MT88.4 R8, [R0+0x11080] ;  /* 0x011080000008783b */ /* 0x000ea20000004200 */
[-C--:B------:R-:W-:Y:S03]  /*5af0*/  HMMA.16816.F32.BF16 R104, R212, R178.reuse, R104 ;  /* 0x000000b2d468723c */ /* 0x080fe60000041868 */
[----:B------:R-:W-:Y:S04]  /*5b00*/  RED.E.ADD.F32.FTZ.RN.STRONG.GPU [R172.64+0x3400], R13 ;  /* 0x0034000dac00798e */ /* 0x000fe8000c10e78e */
[----:B------:R-:W-:Y:S01]  /*5b10*/  RED.E.ADD.F32.FTZ.RN.STRONG.GPU [R172.64+0x3800], R14 ;  /* 0x0038000eac00798e */ /* 0x000fe2000c10e78e */
[----:B------:R-:W-:Y:S03]  /*5b20*/  HMMA.16816.F32.BF16 R108, R196, R178, R108 ;  /* 0x000000b2c46c723c */ /* 0x000fe6000004186c */
[----:B------:R-:W-:Y:S04]  /*5b30*/  RED.E.ADD.F32.FTZ.RN.STRONG.GPU [R172.64+0x3c00], R15 ;  /* 0x003c000fac00798e */ /* 0x000fe8000c10e78e */
[----:B------:R-:W3:Y:S04]  /*5b40*/  LDSM.16.MT88.4 R12, [R0+0x13080] ;  /* 0x01308000000c783b */ /* 0x000ee80000004200 */
[----:B------:R-:W4:Y:S04]  /*5b50*/  LDSM.16.MT88.2 R16, [R220+0x24480] ;  /* 0x02448000dc10783b */ /* 0x000f280000004100 */
[----:B------:R-:W5:Y:S01]  /*5b60*/  LDSM.16.MT88.2 R18, [R220+0x24c80] ;  /* 0x024c8000dc12783b */ /* 0x000f620000004100 */
[-C--:B-1----:R-:W-:Y:S03]  /*5b70*/  HMMA.16816.F32.BF16 R112, R4, R2.reuse, R112 ;  /* 0x000000020470723c */ /* 0x082fe60000041870 */
[----:B------:R-:W-:Y:S04]  /*5b80*/  RED.E.ADD.F32.FTZ.RN.STRONG.GPU [R172.64+0x4000], R20 ;  /* 0x00400014ac00798e */ /* 0x000fe8000c10e78e */
[----:B------:R-:W-:Y:S04]  /*5b90*/  RED.E.ADD.F32.FTZ.RN.STRONG.GPU [R172.64+0x4400], R21 ;  /* 0x00440015ac00798e */ /* 0x000fe8000c10e78e */
[----:B------:R-:W1:Y:S01]  /*5ba0*/  LDSM.16.MT88.2 R20, [R220+0x25480] ;  /* 0x02548000dc14783b */ /* 0x000e620000004100 */
[-C--:B--2---:R-:W-:Y:S03]  /*5bb0*/  HMMA.16816.F32.BF16 R116, R8, R2.reuse, R116 ;  /* 0x000000020874723c */ /* 0x084fe60000041874 */
[----:B------:R-:W-:Y:S04]  /*5bc0*/  RED.E.ADD.F32.FTZ.RN.STRONG.GPU [R172.64+0x4800], R22 ;  /* 0x00480016ac00798e */ /* 0x000fe8000c10e78e */
[----:B------:R-:W-:Y:S04]  /*5bd0*/  RED.E.ADD.F32.FTZ.RN.STRONG.GPU [R172.64+0x4c00], R23 ;  /* 0x004c0017ac00798e */ /* 0x000fe8000c10e78e */
[----:B------:R-:W2:Y:S04]  /*5be0*/  LDSM.16.MT88.2 R22, [R220+0x25c80] ;  /* 0x025c8000dc16783b */ /* 0x000ea80000004100 */
[----:B------:R-:W-:Y:S01]  /*5bf0*/  RED.E.ADD.F32.FTZ.RN.STRONG.GPU [R172.64+0x5000], R84 ;  /* 0x00500054ac00798e */ /* 0x000fe2000c10e78e */
[C---:B---3--:R-:W-:Y:S03]  /*5c00*/  HMMA.16816.F32.BF16 R120, R12.reuse, R2, R120 ;  /* 0x000000020c78723c */ /* 0x048fe60000041878 */
[----:B------:R-:W-:Y:S04]  /*5c10*/  LDSM.16.MT88.2 R2, [R221+0x24c80] ;  /* 0x024c8000dd02783b */ /* 0x000fe80000004100 */
[----:B------:R-:W-:Y:S01]  /*5c20*/  RED.E.ADD.F32.FTZ.RN.STRONG.GPU [R172.64+0x5400], R85 ;  /* 0x00540055ac00798e */ /* 0x000fe2000c10e78e */
[-C--:B----4-:R-:W-:Y:S03]  /*5c30*/  HMMA.16816.F32.BF16 R124, R12, R16.reuse, R124 ;  /* 0x000000100c7c723c */ /* 0x090fe6000004187c */
[----:B------:R-:W-:Y:S04]  /*5c40*/  RED.E.ADD.F32.FTZ.RN.STRONG.GPU [R172.64+0x5800], R86 ;  /* 0x00580056ac00798e */ /* 0x000fe8000c10e78e */
[----:B------:R-:W-:Y:S01]  /*5c50*/  RED.E.ADD.F32.FTZ.RN.STRONG.GPU [R172.64+0x5c00], R87 ;  /* 0x005c0057ac00798e */ /* 0x000fe2000c10e78e */
[-C--:B------:R-:W-:Y:S03]  /*5c60*/  HMMA.16816.F32.BF16 R128, R8, R16.reuse, R128 ;  /* 0x000000100880723c */ /* 0x080fe60000041880 */
[----:B------:R-:W-:Y:S04]  /*5c70*/  LDSM.16.MT88.4 R84, [R0+0xf880] ;  /* 0x00f880000054783b */ /* 0x000fe80000004200 */
[----:B------:R-:W-:Y:S01]  /*5c80*/  RED.E.ADD.F32.FTZ.RN.STRONG.GPU [R172.64+0x6000], R92 ;  /* 0x0060005cac00798e */ /* 0x000fe2000c10e78e */
[C---:B------:R-:W-:Y:S03]  /*5c90*/  HMMA.16816.F32.BF16 R132, R4.reuse, R16, R132 ;  /* 0x000000100484723c */ /* 0x040fe60000041884 */
[----:B------:R-:W-:Y:S04]  /*5ca0*/  LDSM.16.MT88.2 R16, [R221+0x25480] ;  /* 0x02548000dd10783b */ /* 0x000fe80000004100 */
[----:B------:R-:W-:Y:S01]  /*5cb0*/  RED.E.ADD.F32.FTZ.RN.STRONG.GPU [R172.64+0x6400], R93 ;  /* 0x0064005dac00798e */ /* 0x000fe2000c10e78e */
[-C--:B-----5:R-:W-:Y:S03]  /*5cc0*/  HMMA.16816.F32.BF16 R136, R4, R18.reuse, R136 ;  /* 0x000000120488723c */ /* 0x0a0fe60000041888 */
        /* <DEDUP_REMOVED lines=8> */
[-C--:B-1----:R-:W-:Y:S03]  /*5d50*/  HMMA.16816.F32.BF16 R148, R12, R20.reuse, R148 ;  /* 0x000000140c94723c */ /* 0x082fe60000041894 */
[----:B------:R-:W-:Y:S04]  /*5d60*/  RED.E.ADD.F32.FTZ.RN.STRONG.GPU [R172.64+0x7800], R90 ;  /* 0x0078005aac00798e */ /* 0x000fe8000c10e78e */
[----:B------:R-:W1:Y:S01]  /*5d70*/  LDSM.16.MT88.2 R88, [R221+0x23c80] ;  /* 0x023c8000dd58783b */ /* 0x000e620000004100 */
        /* <DEDUP_REMOVED lines=8> */
[----:B------:R-:W2:Y:S01]  /*5e00*/  LDSM.16.MT88.4 R96, [R0+0x13880] ;  /* 0x013880000060783b */ /* 0x000ea20000004200 */
[-C--:B------:R-:W-:Y:S03]  /*5e10*/  HMMA.16816.F32.BF16 R164, R8, R22.reuse, R164 ;  /* 0x0000001608a4723c */ /* 0x080fe600000418a4 */
[----:B------:R-:W3:Y:S04]  /*5e20*/  LDSM.16.MT88.2 R90, [R221+0x24480] ;  /* 0x02448000dd5a783b */ /* 0x000ee80000004100 */
[----:B------:R-:W4:Y:S01]  /*5e30*/  LDSM.16.MT88.2 R4, [R221+0x25c80] ;  /* 0x025c8000dd04783b */ /* 0x000f220000004100 */
[----:B------:R-:W-:Y:S03]  /*5e40*/  HMMA.16816.F32.BF16 R168, R12, R22, R168 ;  /* 0x000000160ca8723c */ /* 0x000fe600000418a8 */
[----:B------:R-:W-:Y:S04]  /*5e50*/  LDSM.16.MT88.4 R8, [R0+0x10080] ;  /* 0x010080000008783b */ /* 0x000fe80000004200 */
[----:B------:R-:W-:Y:S01]  /*5e60*/  LDSM.16.MT88.4 R12, [R0+0x12080] ;  /* 0x01208000000c783b */ /* 0x000fe20000004200 */
[-C--:B-1----:R-:W-:Y:S03]  /*5e70*/  HMMA.16816.F32.BF16 R112, R84, R88.reuse, R112 ;  /* 0x000000585470723c */ /* 0x082fe60000041870 */
[----:B------:R-:W-:Y:S04]  /*5e80*/  LDSM.16.MT88.4 R20, [R0+0x14080] ;  /* 0x014080000014783b */ /* 0x000fe80000004200 */
[----:B------:R-:W-:Y:S01]  /*5e90*/  LDSM.16.MT88.2 R6, [R220+0x24880] ;  /* 0x02488000dc06783b */ /* 0x000fe20000004100 */
[-C--:B------:R-:W-:Y:S03]  /*5ea0*/  HMMA.16816.F32.BF16 R116, R92, R88.reuse, R116 ;  /* 0x000000585c74723c */ /* 0x080fe60000041874 */
[----:B------:R-:W-:Y:S04]  /*5eb0*/  RED.E.ADD.F32.FTZ.RN.STRONG.GPU [R172.64+0x9000], R100 ;  /* 0x00900064ac00798e */ /* 0x000fe8000c10e78e */
[----:B------:R-:W-:Y:S04]  /*5ec0*/  RED.E.ADD.F32.FTZ.RN.STRONG.GPU [R172.64+0x9400], R101 ;  /* 0x00940065ac00798e */ /* 0x000fe8000c10e78e */
[----:B------:R-:W-:Y:S01]  /*5ed0*/  LDSM.16.MT88.2 R100, [R221+0x25080] ;  /* 0x02508000dd64783b */ /* 0x000fe20000004100 */
[C---:B--2---:R-:W-:Y:S03]  /*5ee0*/  HMMA.16816.F32.BF16 R120, R96.reuse, R88, R120 ;  /* 0x000000586078723c */ /* 0x044fe60000041878 */
[----:B------:R-:W-:Y:S04]  /*5ef0*/  RED.E.ADD.F32.FTZ.RN.STRONG.GPU [R172.64+0x9800], R102 ;  /* 0x00980066ac00798e */ /* 0x000fe8000c10e78e */
[----:B------:R-:W-:Y:S01]  /*5f00*/  RED.E.ADD.F32.FTZ.RN.STRONG.GPU [R172.64+0x9c00], R103 ;  /* 0x009c0067ac00798e */ /* 0x000fe2000c10e78e */
[-C--:B---3--:R-:W-:Y:S03]  /*5f10*/  HMMA.16816.F32.BF16 R124, R96, R90.reuse, R124 ;  /* 0x0000005a607c723c */ /* 0x088fe6000004187c */
[----:B------:R-:W-:Y:S04]  /*5f20*/  LDSM.16.MT88.2 R102, [R221+0x25880] ;  /* 0x02588000dd66783b */ /* 0x000fe80000004100 */
[----:B------:R-:W-:Y:S01]  /*5f30*/  RED.E.ADD.F32.FTZ.RN.STRONG.GPU [R172.64+0xa000], R108 ;  /* 0x00a0006cac00798e */ /* 0x000fe2000c10e78e */
[-C--:B------:R-:W-:Y:S03]  /*5f40*/  HMMA.16816.F32.BF16 R128, R92, R90.reuse, R128 ;  /* 0x0000005a5c80723c */ /* 0x080fe60000041880 */
[----:B------:R-:W-:Y:S04]  /*5f50*/  RED.E.ADD.F32.FTZ.RN.STRONG.GPU [R172.64+0xa400], R109 ;  /* 0x00a4006dac00798e */ /* 0x000fe8000c10e78e */
[----:B------:R-:W-:Y:S01]  /*5f60*/  RED.E.ADD.F32.FTZ.RN.STRONG.GPU [R172.64+0xa800], R110 ;  /* 0x00a8006eac00798e */ /* 0x000fe2000c10e78e */
[C---:B------:R-:W-:Y:S03]  /*5f70*/  HMMA.16816.F32.BF16 R132, R84.reuse, R90, R132 ;  /* 0x0000005a5484723c */ /* 0x040fe60000041884 */
[----:B------:R-:W-:Y:S04]  /*5f80*/  LDSM.16.MT88.4 R88, [R0+0x10880] ;  /* 0x010880000058783b */ /* 0x000fe80000004200 */
[----:B------:R-:W-:Y:S01]  /*5f90*/  RED.E.ADD.F32.FTZ.RN.STRONG.GPU [R172.64+0xac00], R111 ;  /* 0x00ac006fac00798e */ /* 0x000fe2000c10e78e */
[-C--:B------:R-:W-:Y:S03]  /*5fa0*/  HMMA.16816.F32.BF16 R136, R84, R2.reuse, R136 ;  /* 0x000000025488723c */ /* 0x080fe60000041888 */
[----:B------:R-:W-:Y:S04]  /*5fb0*/  RED.E.ADD.F32.FTZ.RN.STRONG.GPU [R172.64+0xb000], R104 ;  /* 0x00b00068ac00798e */ /* 0x000fe8000c10e78e */
[----:B------:R-:W-:Y:S01]  /*5fc0*/  RED.E.ADD.F32.FTZ.RN.STRONG.GPU [R172.64+0xb400], R105 ;  /* 0x00b40069ac00798e */ /* 0x000fe2000c10e78e */
[-C--:B------:R-:W-:Y:S03]  /*5fd0*/  HMMA.16816.F32.BF16 R140, R92, R2.reuse, R140 ;  /* 0x000000025c8c723c */ /* 0x080fe6000004188c */
[----:B------:R-:W-:Y:S04]  /*5fe0*/  RED.E.ADD.F32.FTZ.RN.STRONG.GPU [R172.64+0xb800], R106 ;  /* 0x00b8006aac00798e */ /* 0x000fe8000c10e78e */
[----:B------:R-:W-:Y:S01]  /*5ff0*/  RED.E.ADD.F32.FTZ.RN.STRONG.GPU [R172.64+0xbc00], R107 ;  /* 0x00bc006bac00798e */ /* 0x000fe2000c10e78e */
[C---:B------:R-:W-:Y:S03]  /*6000*/  HMMA.16816.F32.BF16 R144, R96.reuse, R2, R144 ;  /* 0x000000026090723c */ /* 0x040fe60000041890 */
[----:B------:R-:W1:Y:S05]  /*6010*/  LDSM.16.MT88.2 R2, [R220+0x24080] ;  /* 0x02408000dc02783b */ /* 0x000e6a0000004100 */
[-C--:B------:R-:W-:Y:S08]  /*6020*/  HMMA.16816.F32.BF16 R148, R96, R16.reuse, R148 ;  /* 0x000000106094723c */ /* 0x080ff00000041894 */
[-C--:B------:R-:W-:Y:S08]  /*6030*/  HMMA.16816.F32.BF16 R152, R92, R16.reuse, R152 ;  /* 0x000000105c98723c */ /* 0x080ff00000041898 */
[C---:B------:R-:W-:Y:S01]  /*6040*/  HMMA.16816.F32.BF16 R156, R84.reuse, R16, R156 ;  /* 0x00000010549c723c */ /* 0x040fe2000004189c */
[----:B------:R-:W2:Y:S07]  /*6050*/  LDSM.16.MT88.2 R16, [R220+0x25080] ;  /* 0x02508000dc10783b */ /* 0x000eae0000004100 */
[-C--:B----4-:R-:W-:Y:S01]  /*6060*/  HMMA.16816.F32.BF16 R160, R84, R4.reuse, R160 ;  /* 0x0000000454a0723c */ /* 0x090fe200000418a0 */
        /* <DEDUP_REMOVED lines=39> */
.L_x_686:
[----:B------:R-:W1:Y:S01]  /*62e0*/  S2R R2, SR_CTAID.Y ;  /* 0x0000000000027919 */ /* 0x000e620000002600 */
[----:B------:R-:W3:Y:S01]  /*62f0*/  S2UR UR4, SR_CTAID.X ;  /* 0x00000000000479c3 */ /* 0x000ee20000002500 */
[----:B------:R-:W-:Y:S01]  /*6300*/  MOV R0, 0x1 ;  /* 0x0000000100007802 */ /* 0x000fe20000000f00 */
[----:B------:R-:W-:Y:S01]  /*6310*/  USHF.R.S32.HI UR6, URZ, 0x1f, UR8 ;  /* 0x0000001f3f067899 */ /* 0x000fe20008011408 */
[----:B------:R-:W-:Y:S01]  /*6320*/  BAR.SYNC.DEFER_BLOCKING 0x1, 0x100 ;  /* 0x0044000000007b1d */ /* 0x000fe20000010000 */
[----:B------:R-:W-:Y:S01]  /*6330*/  FMUL.FTZ R112, R112, c[0x0][0x298] ;  /* 0x0000a60070707a20 */ /* 0x000fe20000410000 */
[----:B------:R-:W-:-:S13]  /*6340*/  ISETP.NE.AND P0, PT, R0, c[0x0][0x338], PT ;  /* 0x0000ce0000007a0c */ /* 0x000fda0003f05270 */
[----:B-1----:R-:W-:Y:S01]  /*6350*/  @P0 IMAD.HI.U32 R0, R2, c[0x0][0x33c], RZ ;  /* 0x0000cf0002000a27 */ /* 0x002fe200078e00ff */
[----:B---3--:R-:W-:Y:S01]  /*6360*/  UIMAD UR4, UR4, 0x3c00, URZ ;  /* 0x00003c00040478a4 */ /* 0x008fe2000f8e023f */
[----:B------:R-:W-:-:S03]  /*6370*/  SHF.R.S32.HI R3, RZ, 0x1f, R2 ;  /* 0x0000001fff037819 */ /* 0x000fc60000011402 */
[----:B------:R-:W-:Y:S01]  /*6380*/  @P0 SHF.R.U32.HI R0, RZ, c[0x0][0x340], R0 ;  /* 0x0000d000ff000a19 */ /* 0x000fe20000011600 */
[----:B------:R-:W-:Y:S01]  /*6390*/  USHF.R.S32.HI UR7, URZ, 0x1f, UR4 ;  /* 0x0000001f3f077899 */ /* 0x000fe20008011404 */
[C---:B--2---:R-:W-:Y:S02]  /*63a0*/  IADD3 R4, P1, R240.reuse, UR4, RZ ;  /* 0x00000004f0047c10 */ /* 0x044fe4000ff3e0ff */
[----:B------:R-:W-:Y:S01]  /*63b0*/  @P0 SHF.R.S32.HI R6, RZ, 0x1f, R0 ;  /* 0x0000001fff060819 */ /* 0x000fe20000011400 */
[----:B------:R-:W-:Y:S01]  /*63c0*/  ULDC.64 UR4, c[0x0][0x330] ;  /* 0x0000cc0000047ab9 */ /* 0x000fe20000000a00 */
[----:B------:R-:W-:Y:S01]  /*63d0*/  @P0 MOV R2, R0 ;  /* 0x0000000000020202 */ /* 0x000fe20000000f00 */
[----:B------:R-:W-:Y:S01]  /*63e0*/  UIMAD UR4, UR6, UR4, URZ ;  /* 0x00000004060472a4 */ /* 0x000fe2000f8e023f */
[----:B------:R-:W-:Y:S02]  /*63f0*/  @P0 MOV R3, R6 ;  /* 0x0000000600030202 */ /* 0x000fe40000000f00 */
[----:B------:R-:W-:Y:S01]  /*6400*/  LEA.HI.X.SX32 R5, R240, UR7, 0x1, P1 ;  /* 0x00000007f0057c11 */ /* 0x000fe200088f0eff */
[----:B------:R-:W-:-:S02]  /*6410*/  UIMAD UR7, UR8, UR5, UR4 ;  /* 0x00000005080772a4 */ /* 0x000fc4000f8e0204 */
[C---:B------:R-:W-:Y:S01]  /*6420*/  IMAD R0, R3.reuse, c[0x0][0x328], RZ ;  /* 0x0000ca0003007a24 */ /* 0x040fe200078e02ff */
[----:B------:R-:W-:Y:S01]  /*6430*/  ULDC.64 UR4, c[0x0][0x308] ;  /* 0x0000c20000047ab9 */ /* 0x000fe20000000a00 */
[----:B------:R-:W-:Y:S01]  /*6440*/  IMAD R3, R3, c[0x0][0x300], RZ ;  /* 0x0000c00003037a24 */ /* 0x000fe200078e02ff */
[----:B------:R-:W-:Y:S01]  /*6450*/  UIMAD UR4, UR6, UR4, URZ ;  /* 0x00000004060472a4 */ /* 0x000fe2000f8e023f */
[----:B------:R-:W-:-:S03]  /*6460*/  IMAD.WIDE.U32 R8, R2, c[0x0][0x328], R4 ;  /* 0x0000ca0002087a25 */ /* 0x000fc600078e0004 */
[----:B------:R-:W-:Y:S01]  /*6470*/  UIMAD UR4, UR8, UR5, UR4 ;  /* 0x00000005080472a4 */ /* 0x000fe2000f8e0204 */
[C---:B------:R-:W-:Y:S02]  /*6480*/  IMAD R0, R2.reuse, c[0x0][0x32c], R0 ;  /* 0x0000cb0002007a24 */ /* 0x040fe400078e0200 */
[C---:B------:R-:W-:Y:S01]  /*6490*/  IMAD.WIDE.U32 R6, R2.reuse, c[0x0][0x300], R4 ;  /* 0x0000c00002067a25 */ /* 0x040fe200078e0004 */
[----:B------:R-:W-:Y:S02]  /*64a0*/  MOV R4, R8 ;  /* 0x0000000800047202 */ /* 0x000fe40000000f00 */
[----:B------:R-:W-:Y:S01]  /*64b0*/  IADD3 R5, R9, R0, RZ ;  /* 0x0000000009057210 */ /* 0x000fe20007ffe0ff */
[----:B------:R-:W-:Y:S01]  /*64c0*/  IMAD R2, R2, c[0x0][0x304], R3 ;  /* 0x0000c10002027a24 */ /* 0x000fe200078e0203 */
[----:B------:R-:W-:Y:S02]  /*64d0*/  MOV R9, UR8 ;  /* 0x0000000800097c02 */ /* 0x000fe40008000f00 */
[----:B------:R-:W-:-:S02]  /*64e0*/  MOV R0, UR8 ;  /* 0x0000000800007c02 */ /* 0x000fc40008000f00 */
[----:B------:R-:W-:Y:S01]  /*64f0*/  IADD3 R3, R7, R2, RZ ;  /* 0x0000000207037210 */ /* 0x000fe20007ffe0ff */
[----:B------:R-:W-:Y:S01]  /*6500*/  IMAD.WIDE.U32 R8, R9, c[0x0][0x330], R4 ;  /* 0x0000cc0009087a25 */ /* 0x000fe200078e0004 */
[----:B------:R-:W-:-:S05]  /*6510*/  MOV R2, R6 ;  /* 0x0000000600027202 */ /* 0x000fca0000000f00 */
[----:B------:R-:W-:Y:S01]  /*6520*/  IMAD.WIDE.U32 R6, R0, c[0x0][0x308], R2 ;  /* 0x0000c20000067a25 */ /* 0x000fe200078e0002 */
[----:B------:R-:W-:Y:S02]  /*6530*/  IADD3 R0, R9, UR7, RZ ;  /* 0x0000000709007c10 */ /* 0x000fe4000fffe0ff */
[----:B------:R-:W-:Y:S02]  /*6540*/  LEA R2, P1, R8, c[0x0][0x310], 0x2 ;  /* 0x0000c40008027a11 */ /* 0x000fe400078210ff */
[----:B------:R-:W-:Y:S02]  /*6550*/  LEA R4, P0, R6, c[0x0][0x2e8], 0x2 ;  /* 0x0000ba0006047a11 */ /* 0x000fe400078010ff */
[----:B------:R-:W-:Y:S02]  /*6560*/  LEA.HI.X R3, R8, c[0x0][0x314], R0, 0x2, P1 ;  /* 0x0000c50008037a11 */ /* 0x000fe400008f1400 */
        /* <DEDUP_REMOVED lines=70> */
[----:B------:R-:W-:Y:S01]  /*69d0*/  RED.E.ADD.F32.FTZ.RN.STRONG.GPU [R4.64], R112 ;  /* 0x000000700400798e */ /* 0x000fe2000c10e78e */
        /* <DEDUP_REMOVED lines=111> */
.L_x_690:
        /* <DEDUP_REMOVED lines=11> */
.L_x_1403:


//--------------------- .text._ZN7cutlass13device_kernelIN5flash19enable_sm80_to_sm89INS1_16FlashAttnBwdSm80INS1_25CollectiveMainloopBwdSm80ILi2ELi1EN4cute5tupleIJNS5_1CILi64EEENS7_ILi80EEENS7_ILi192EEEEEENS_10bfloat16_tEfNS_4arch4Sm80ELb0ELb0ELb1ELb0ELb1ELb0ELb1ELb0ELi2ELi4ELi2ELi2ELb0EEENS1_24CollectiveEpilogueBwdGQAISB_fSE_Li256ELb0ELb1EEENS1_19SingleTileSchedulerILb0ELb0ELb0ELi80EEEEEEEEEvNT_6ParamsE --------------------------
	.section	.text._ZN7cutlass13device_kernelIN5flash19enable_sm80_to_sm89INS1_16FlashAttnBwdSm80INS1_25CollectiveMainloopBwdSm80ILi2ELi1EN4cute5tupleIJNS5_1CILi64EEENS7_ILi80EEENS7_ILi192EEEEEENS_10bfloat16_tEfNS_4arch4Sm80ELb0ELb0ELb1ELb0ELb1ELb0ELb1ELb0ELi2ELi4ELi2ELi2ELb0EEENS1_24CollectiveEpilogueBwdGQAISB_fSE_Li256ELb0ELb1EEENS1_19SingleTileSchedulerILb0ELb0ELb0ELi80EEEEEEEEEvNT_6ParamsE,"ax",@progbits
	.sectioninfo	@"SHI_REGISTERS=255"
	.align	128
.text._ZN7cutlass13device_kernelIN5flash19enable_sm80_to_sm89INS1_16FlashAttnBwdSm80INS1_25CollectiveMainloopBwdSm80ILi2ELi1EN4cute5tupleIJNS5_1CILi64EEENS7_ILi80EEENS7_ILi192EEEEEENS_10bfloat16_tEfNS_4arch4Sm80ELb0ELb0ELb1ELb0ELb1ELb0ELb1ELb0ELi2ELi4ELi2ELi2ELb0EEENS1_24CollectiveEpilogueBwdGQAISB_fSE_Li256ELb0ELb1EEENS1_19SingleTileSchedulerILb0ELb0ELb0ELi80EEEEEEEEEvNT_6ParamsE:
        .type           _ZN7cutlass13device_kernelIN5flash19enable_sm80_to_sm89INS1_16FlashAttnBwdSm80INS1_25CollectiveMainloopBwdSm80ILi2ELi1EN4cute5tupleIJNS5_1CILi64EEENS7_ILi80EEENS7_ILi192EEEEEENS_10bfloat16_tEfNS_4arch4Sm80ELb0ELb0ELb1ELb0ELb1ELb0ELb1ELb0ELi2ELi4ELi2ELi2ELb0EEENS1_24CollectiveEpilogueBwdGQAISB_fSE_Li256ELb0ELb1EEENS1_19SingleTileSchedulerILb0ELb0ELb0ELi80EEEEEEEEEvNT_6ParamsE,@function
        .size           _ZN7cutlass13device_kernelIN5flash19enable_sm80_to_sm89INS1_16FlashAttnBwdSm80INS1_25CollectiveMainloopBwdSm80ILi2ELi1EN4cute5tupleIJNS5_1CILi64EEENS7_ILi80EEENS7_ILi192EEEEEENS_10bfloat16_tEfNS_4arch4Sm80ELb0ELb0ELb1ELb0ELb1ELb0ELb1ELb0ELi2ELi4ELi2ELi2ELb0EEENS1_24CollectiveEpilogueBwdGQAISB_fSE_Li256ELb0ELb1EEENS1_19SingleTileSchedulerILb0ELb0ELb0ELi80EEEEEEEEEvNT_6ParamsE,(.L_x_1404 - _ZN7cutlass13device_kernelIN5flash19enable_sm80_to_sm89INS1_16FlashAttnBwdSm80INS1_25CollectiveMainloopBwdSm80ILi2ELi1EN4cute5tupleIJNS5_1CILi64EEENS7_ILi80EEENS7_ILi192EEEEEENS_10bfloat16_tEfNS_4arch4Sm80ELb0ELb0ELb1ELb0ELb1ELb0ELb1ELb0ELi2ELi4ELi2ELi2ELb0EEENS1_24CollectiveEpilogueBwdGQAISB_fSE_Li256ELb0ELb1EEENS1_19SingleTileSchedulerILb0ELb0ELb0ELi80EEEEEEEEEvNT_6ParamsE)
        .other          _ZN7cutlass13device_kernelIN5flash19enable_sm80_to_sm89INS1_16FlashAttnBwdSm80INS1_25CollectiveMainloopBwdSm80ILi2ELi1EN4cute5tupleIJNS5_1CILi64EEENS7_ILi80EEENS7_ILi192EEEEEENS_10bfloat16_tEfNS_4arch4Sm80ELb0ELb0ELb1ELb0ELb1ELb0ELb1ELb0ELi2ELi4ELi2ELi2ELb0EEENS1_24CollectiveEpilogueBwdGQAISB_fSE_Li256ELb0ELb1EEENS1_19SingleTileSchedulerILb0ELb0ELb0ELi80EEEEEEEEEvNT_6ParamsE,@"STO_CUDA_ENTRY STV_DEFAULT"
_ZN7cutlass13device_kernelIN5flash19enable_sm80_to_sm89INS1_16FlashAttnBwdSm80INS1_25CollectiveMainloopBwdSm80ILi2ELi1EN4cute5tupleIJNS5_1CILi64EEENS7_ILi80EEENS7_ILi192EEEEEENS_10bfloat16_tEfNS_4arch4Sm80ELb0ELb0ELb1ELb0ELb1ELb0ELb1ELb0ELi2ELi4ELi2ELi2ELb0EEENS1_24CollectiveEpilogueBwdGQAISB_fSE_Li256ELb0ELb1EEENS1_19SingleTileSchedulerILb0ELb0ELb0ELi80EEEEEEEEEvNT_6ParamsE:
        /* <DEDUP_REMOVED lines=15> */
[----:B------:R-:W-:Y:S01]  /*00f0*/  IMAD.MOV.U32 R221, RZ, RZ, 0x120 ;  /* 0x00000120ffdd7424 */ /* 0x000fe200078e00ff */
[----:B------:R-:W-:Y:S01]  /*0100*/  UIMAD UR6, UR4, UR7, UR6 ;  /* 0x00000007040672a4 */ /* 0x000fe2000f8e0206 */
[----:B------:R-:W4:Y:S01]  /*0110*/  S2R R87, SR_CTAID.X ;  /* 0x0000000000577919 */ /* 0x000f220000002500 */
[----:B------:R-:W-:Y:S01]  /*0120*/  UMOV UR21, 0x5 ;  /* 0x0000000500157882 */ /* 0x000fe20000000000 */
[----:B------:R-:W-:Y:S01]  /*0130*/  CS2R R170, SRZ ;  /* 0x0000000000aa7805 */ /* 0x000fe2000001ff00 */
[----:B------:R-:W-:Y:S01]  /*0140*/  ULDC.64 UR10, c[0x0][0x1d8] ;  /* 0x00007600000a7ab9 */ /* 0x000fe20000000a00 */
[----:B------:R-:W-:Y:S01]  /*0150*/  CS2R R168, SRZ ;  /* 0x0000000000a87805 */ /* 0x000fe2000001ff00 */
[----:B------:R-:W-:Y:S01]  /*0160*/  USHF.L.U64.HI UR11, UR10, UR21, UR11 ;  /* 0x000000150a0b7299 */ /* 0x000fe2000801020b */
[----:B------:R-:W-:Y:S01]  /*0170*/  CS2R R166, SRZ ;  /* 0x0000000000a67805 */ /* 0x000fe2000001ff00 */
[----:B------:R-:W-:Y:S01]  /*0180*/  USHF.L.U32 UR10, UR10, 0x5, URZ ;  /* 0x000000050a0a7899 */ /* 0x000fe2000800063f */
[----:B------:R-:W-:Y:S01]  /*0190*/  CS2R R164, SRZ ;  /* 0x0000000000a47805 */ /* 0x000fe2000001ff00 */
[----:B------:R-:W-:Y:S01]  /*01a0*/  CS2R R162, SRZ ;  /* 0x0000000000a27805 */ /* 0x000fe2000001ff00 */
[----:B------:R-:W-:Y:S01]  /*01b0*/  CS2R R160, SRZ ;  /* 0x0000000000a07805 */ /* 0x000fe2000001ff00 */
[----:B------:R-:W-:Y:S01]  /*01c0*/  CS2R R150, SRZ ;  /* 0x0000000000967805 */ /* 0x000fe2000001ff00 */
[----:B-1----:R-:W-:Y:S01]  /*01d0*/  SHF.R.S32.HI R19, RZ, 0x1f, R246 ;  /* 0x0000001fff137819 */ /* 0x002fe200000114f6 */
[C---:B------:R-:W-:Y:S01]  /*01e0*/  IMAD.SHL.U32 R240, R246.reuse, 0x4, RZ ;  /* 0x00000004f6f07824 */ /* 0x040fe200078e00ff */
[----:B------:R-:W-:Y:S01]  /*01f0*/  ISETP.GT.AND P2, PT, R246, 0x7f, PT ;  /* 0x0000007ff600780c */ /* 0x000fe20003f44270 */
        /* <DEDUP_REMOVED lines=21> */
[C---:B------:R-:W-:Y:S01]  /*0350*/  IADD3 R248, R238.reuse, 0x40, RZ ;  /* 0x00000040eef87810 */ /* 0x040fe20007ffe0ff */
[----:B----4-:R-:W-:Y:S01]  /*0360*/  IMAD.WIDE R10, R87, 0x50, R242 ;  /* 0x00000050570a7825 */ /* 0x010fe200078e02f2 */
[----:B------:R-:W-:Y:S01]  /*0370*/  IADD3 R245, R238, 0x80, RZ ;  /* 0x00000080eef57810 */ /* 0x000fe20007ffe0ff */
[----:B------:R-:W-:Y:S01]  /*0380*/  CS2R R156, SRZ ;  /* 0x00000000009c7805 */ /* 0x000fe2000001ff00 */
[----:B------:R-:W-:Y:S01]  /*0390*/  ISETP.GE.AND P5, PT, R248, c[0x0][0x1cc], PT ;  /* 0x00007300f8007a0c */ /* 0x000fe20003fa6270 */
[----:B------:R-:W-:Y:S01]  /*03a0*/  IMAD.WIDE.U32 R2, R4, c[0x0][0x1e0], R238 ;  /* 0x0000780004027a25 */ /* 0x000fe200078e00ee */
[----:B------:R-:W-:Y:S01]  /*03b0*/  ISETP.GE.AND P4, PT, R245, c[0x0][0x1cc], PT ;  /* 0x00007300f5007a0c */ /* 0x000fe20003f86270 */
[----:B------:R-:W-:Y:S01]  /*03c0*/  CS2R R146, SRZ ;  /* 0x0000000000927805 */ /* 0x000fe2000001ff00 */
[----:B------:R-:W-:Y:S01]  /*03d0*/  LEA.HI R23, R19, R246, RZ, 0x5 ;  /* 0x000000f613177211 */ /* 0x000fe200078f28ff */
[----:B------:R-:W-:Y:S01]  /*03e0*/  IMAD.IADD R3, R3, 0x1, R0 ;  /* 0x0000000103037824 */ /* 0x000fe200078e0200 */
[----:B------:R-:W-:Y:S01]  /*03f0*/  CS2R R144, SRZ ;  /* 0x0000000000907805 */ /* 0x000fe2000001ff00 */
[----:B------:R-:W-:Y:S01]  /*0400*/  IMAD.SHL.U32 R0, R242, 0x40, RZ ;  /* 0x00000040f2007824 */ /* 0x000fe200078e00ff */
[----:B------:R-:W-:Y:S01]  /*0410*/  CS2R R142, SRZ ;  /* 0x00000000008e7805 */ /* 0x000fe2000001ff00 */
[----:B---3--:R-:W-:Y:S01]  /*0420*/  IMAD.WIDE.U32 R2, R88, c[0x0][0x1e8], R2 ;  /* 0x00007a0058027a25 */ /* 0x008fe200078e0002 */
[----:B------:R-:W-:Y:S01]  /*0430*/  CS2R R140, SRZ ;  /* 0x00000000008c7805 */ /* 0x000fe2000001ff00 */
[----:B------:R-:W-:Y:S01]  /*0440*/  CS2R R138, SRZ ;  /* 0x00000000008a7805 */ /* 0x000fe2000001ff00 */
[----:B------:R-:W-:Y:S01]  /*0450*/  LOP3.LUT R0, R0, 0x1c0, RZ, 0xc0, !PT ;  /* 0x000001c000007812 */ /* 0x000fe200078ec0ff */
[C---:B------:R-:W-:Y:S01]  /*0460*/  IMAD R6, R4.reuse, c[0x0][0x1b4], R5 ;  /* 0x00006d0004067a24 */ /* 0x040fe200078e0205 */
[----:B------:R-:W-:Y:S01]  /*0470*/  IADD3 R3, R3, UR6, RZ ;  /* 0x0000000603037c10 */ /* 0x000fe2000fffe0ff */
[----:B------:R-:W-:Y:S01]  /*0480*/  IMAD.WIDE.U32 R4, R4, c[0x0][0x1b0], R238 ;  /* 0x00006c0004047a25 */ /* 0x000fe200078e00ee */
[----:B------:R-:W-:Y:S01]  /*0490*/  LOP3.LUT R8, R0, 0x38, R238, 0xf8, !PT ;  /* 0x0000003800087812 */ /* 0x000fe200078ef8ee */
[----:B------:R-:W-:Y:S01]  /*04a0*/  ULDC.64 UR6, c[0x0][0x1b8] ;  /* 0x00006e0000067ab9 */ /* 0x000fe20000000a00 */
[----:B------:R-:W-:Y:S01]  /*04b0*/  SHF.R.U32.HI R0, RZ, 0x3, R0 ;  /* 0x00000003ff007819 */ /* 0x000fe20000011600 */
[----:B------:R-:W-:Y:S01]  /*04c0*/  IMAD R9, R11, c[0x0][0x1d8], RZ ;  /* 0x000076000b097a24 */ /* 0x000fe200078e02ff */
[----:B------:R-:W-:Y:S01]  /*04d0*/  UIMAD UR6, UR8, UR6, URZ ;  /* 0x00000006080672a4 */ /* 0x000fe2000f8e023f */
[----:B------:R-:W-:Y:S01]  /*04e0*/  IMAD.IADD R7, R5, 0x1, R6 ;  /* 0x0000000105077824 */ /* 0x000fe200078e0206 */
[----:B------:R-:W-:Y:S01]  /*04f0*/  LOP3.LUT R8, R8, R0, RZ, 0x3c, !PT ;  /* 0x0000000008087212 */ /* 0x000fe200078e3cff */
[C---:B------:R-:W-:Y:S01]  /*0500*/  IMAD R5, R10.reuse, c[0x0][0x1dc], R9 ;  /* 0x000077000a057a24 */ /* 0x040fe200078e0209 */
[----:B------:R-:W-:Y:S01]  /*0510*/  UIMAD UR7, UR4, UR7, UR6 ;  /* 0x00000007040772a4 */ /* 0x000fe2000f8e0206 */
[----:B------:R-:W-:Y:S01]  /*0520*/  IMAD.WIDE.U32 R2, R10, c[0x0][0x1d8], R2 ;  /* 0x000076000a027a25 */ /* 0x000fe200078e0002 */
[----:B------:R-:W-:Y:S01]  /*0530*/  CS2R R136, SRZ ;  /* 0x0000000000887805 */ /* 0x000fe2000001ff00 */
[----:B------:R-:W-:Y:S01]  /*0540*/  CS2R R126, SRZ ;  /* 0x00000000007e7805 */ /* 0x000fe2000001ff00 */
[----:B------:R-:W-:Y:S01]  /*0550*/  CS2R R124, SRZ ;  /* 0x00000000007c7805 */ /* 0x000fe2000001ff00 */
[----:B------:R-:W-:Y:S01]  /*0560*/  IMAD.MOV.U32 R6, RZ, RZ, R4 ;  /* 0x000000ffff067224 */ /* 0x000fe200078e0004 */
[----:B------:R-:W-:Y:S01]  /*0570*/  LEA R4, P0, R2, c[0x0][0x1c0], 0x1 ;  /* 0x0000700002047a11 */ /* 0x000fe200078008ff */
[----:B------:R-:W-:Y:S01]  /*0580*/  IMAD.IADD R0, R3, 0x1, R5 ;  /* 0x0000000103007824 */ /* 0x000fe200078e0205 */
[----:B------:R-:W-:Y:S01]  /*0590*/  IADD3 R3, -R242, c[0x0][0x198], RZ ;  /* 0x00006600f2037a10 */ /* 0x000fe20007ffe1ff */
[----:B------:R-:W-:Y:S01]  /*05a0*/  IMAD.MOV.U32 R9, RZ, RZ, c[0x0][0x1dc] ;  /* 0x00007700ff097624 */ /* 0x000fe200078e00ff */
[----:B------:R-:W-:Y:S01]  /*05b0*/  CS2R R130, SRZ ;  /* 0x0000000000827805 */ /* 0x000fe2000001ff00 */
[----:B------:R-:W-:Y:S01]  /*05c0*/  IMAD.WIDE.U32 R6, R88, c[0x0][0x1b8], R6 ;  /* 0x00006e0058067a25 */ /* 0x000fe200078e0006 */
[----:B------:R-:W-:Y:S01]  /*05d0*/  LEA.HI.X R5, R2, c[0x0][0x1c4], R0, 0x1, P0 ;  /* 0x0000710002057a11 */ /* 0x000fe200000f0c00 */
[----:B------:R-:W-:Y:S01]  /*05e0*/  CS2R R128, SRZ ;  /* 0x0000000000807805 */ /* 0x000fe2000001ff00 */
[----:B------:R-:W-:Y:S01]  /*05f0*/  LEA.HI R2, R19, R246, RZ, 0x6 ;  /* 0x000000f613027211 */ /* 0x000fe200078f30ff */
[----:B------:R-:W-:Y:S01]  /*0600*/  IMAD R0, R87, -0x50, R3 ;  /* 0xffffffb057007824 */ /* 0x000fe200078e0203 */
[----:B------:R-:W-:Y:S01]  /*0610*/  ISETP.GE.AND P0, PT, R238, c[0x0][0x1cc], PT ;  /* 0x00007300ee007a0c */ /* 0x000fe20003f06270 */
[----:B------:R-:W-:Y:S01]  /*0620*/  IMAD.MOV.U32 R3, RZ, RZ, c[0x0][0x1d8] ;  /* 0x00007600ff037624 */ /* 0x000fe200078e00ff */
[----:B------:R-:W-:Y:S01]  /*0630*/  SHF.R.S32.HI R21, RZ, 0x6, R2 ;  /* 0x00000006ff157819 */ /* 0x000fe20000011402 */
[----:B------:R-:W-:Y:S01]  /*0640*/  IMAD R12, R11, c[0x0][0x1a8], RZ ;  /* 0x00006a000b0c7a24 */ /* 0x000fe200078e02ff */
[C---:B------:R-:W-:Y:S01]  /*0650*/  ISETP.LT.OR P3, PT, R0.reuse, 0x1, P0 ;  /* 0x000000010000780c */ /* 0x040fe20000761670 */
[----:B------:R-:W-:Y:S01]  /*0660*/  IMAD.U32 R11, RZ, RZ, UR11 ;  /* 0x0000000bff0b7e24 */ /* 0x000fe2000f8e00ff */
[----:B------:R-:W-:Y:S01]  /*0670*/  ISETP.LT.OR P6, PT, R0, 0x1, P5 ;  /* 0x000000010000780c */ /* 0x000fe20002fc1670 */
[----:B------:R-:W-:Y:S01]  /*0680*/  IMAD R2, R21, 0x200, R8 ;  /* 0x0000020015027824 */ /* 0x000fe200078e0208 */
[----:B------:R-:W-:Y:S01]  /*0690*/  IADD3 R7, R7, UR7, RZ ;  /* 0x0000000707077c10 */ /* 0x000fe2000fffe0ff */
[----:B------:R-:W-:Y:S01]  /*06a0*/  IMAD R12, R10, c[0x0][0x1ac], R12 ;  /* 0x00006b000a0c7a24 */ /* 0x000fe200078e020c */
[----:B------:R-:W-:Y:S01]  /*06b0*/  ULDC.64 UR6, c[0x0][0x1a8] ;  /* 0x00006a0000067ab9 */ /* 0x000fe20000000a00 */
[----:B------:R-:W-:Y:S01]  /*06c0*/  IMAD.SHL.U32 R236, R2, 0x2, RZ ;  /* 0x0000000202ec7824 */ /* 0x000fe200078e00ff */
[C---:B------:R-:W-:Y:S01]  /*06d0*/  LEA R2, P1, R3.reuse, R4, 0x6 ;  /* 0x0000000403027211 */ /* 0x040fe200078230ff */
[----:B------:R-:W-:Y:S01]  /*06e0*/  IMAD.WIDE.U32 R6, R10, c[0x0][0x1a8], R6 ;  /* 0x00006a000a067a25 */ /* 0x000fe200078e0006 */
[----:B------:R-:W-:Y:S01]  /*06f0*/  USHF.L.U32 UR5, UR6, 0x5, URZ ;  /* 0x0000000506057899 */ /* 0x000fe2000800063f */
[----:B------:R-:W-:Y:S01]  /*0700*/  CS2R R134, SRZ ;  /* 0x0000000000867805 */ /* 0x000fe2000001ff00 */
[----:B------:R-:W-:Y:S01]  /*0710*/  LEA.HI.X R3, R3, R5, R9, 0x6, P1 ;  /* 0x0000000503037211 */ /* 0x000fe200008f3409 */
[----:B------:R1:W-:Y:S01]  /*0720*/  LDGSTS.E.BYPASS.LTC128B.128 [R236+0x7880], [R4.64], !P3 ;  /* 0x0788000004ec7fae */ /* 0x0003e2000d901d4e */
[C---:B------:R-:W-:Y:S01]  /*0730*/  ISETP.LT.OR P3, PT, R0.reuse, 0x1, P4 ;  /* 0x000000010000780c */ /* 0x040fe20002761670 */
[----:B------:R-:W-:Y:S01]  /*0740*/  IMAD.U32 R9, RZ, RZ, UR10 ;  /* 0x0000000aff097e24 */ /* 0x000fe2000f8e00ff */
[C---:B------:R-:W-:Y:S01]  /*0750*/  ISETP.LT.OR P1, PT, R0.reuse, 0x21, P0 ;  /* 0x000000210000780c */ /* 0x040fe20000721670 */
[----:B------:R1:W-:Y:S01]  /*0760*/  LDGSTS.E.BYPASS.LTC128B.128 [R236+0xa080], [R4.64+0x80], !P6 ;  /* 0x0a08008004ec7fae */ /* 0x0003e2000f101d4e */
[----:B------:R-:W-:Y:S01]  /*0770*/  ISETP.LT.OR P6, PT, R0, 0x21, P4 ;  /* 0x000000210000780c */ /* 0x000fe200027c1670 */
[----:B------:R-:W-:Y:S01]  /*0780*/  USHF.L.U64.HI UR7, UR6, UR21, UR7 ;  /* 0x0000001506077299 */ /* 0x000fe20008010207 */
[C---:B------:R-:W-:Y:S01]  /*0790*/  @!P2 LEA R8, P0, R9.reuse, R2, 0x1 ;  /* 0x000000020908a211 */ /* 0x040fe200078008ff */
[----:B------:R-:W-:Y:S01]  /*07a0*/  IMAD.WIDE.U32 R24, R242, c[0x0][0x178], R238 ;  /* 0x00005e00f2187a25 */ /* 0x000fe200078e00ee */
[C---:B------:R-:W-:Y:S01]  /*07b0*/  @!P2 ISETP.LT.OR P4, PT, R0.reuse, 0x41, P5 ;  /* 0x000000410000a80c */ /* 0x040fe20002f81670 */
[----:B------:R-:W-:Y:S01]  /*07c0*/  ULDC.64 UR10, c[0x0][0x178] ;  /* 0x00005e00000a7ab9 */ /* 0x000fe20000000a00 */
[----:B------:R-:W-:Y:S01]  /*07d0*/  @!P2 LEA.HI.X R9, R9, R3, R11, 0x1, P0 ;  /* 0x000000030909a211 */ /* 0x000fe200000f0c0b */
[----:B------:R-:W-:Y:S01]  /*07e0*/  IMAD.MOV.U32 R14, RZ, RZ, R24 ;  /* 0x000000ffff0e7224 */ /* 0x000fe200078e0018 */
[C---:B------:R-:W-:Y:S01]  /*07f0*/  @!P2 ISETP.GE.AND P0, PT, R0.reuse, 0x41, PT ;  /* 0x000000410000a80c */ /* 0x040fe20003f06270 */
[----:B------:R1:W-:Y:S01]  /*0800*/  LDGSTS.E.BYPASS.LTC128B.128 [R236+0xc880], [R4.64+0x100], !P3 ;  /* 0x0c88010004ec7fae */ /* 0x0003e2000d901d4e */
[----:B------:R-:W-:Y:S01]  /*0810*/  ISETP.LT.OR P3, PT, R0, 0x21, P5 ;  /* 0x000000210000780c */ /* 0x000fe20002f61670 */
[----:B------:R-:W-:Y:S01]  /*0820*/  USHF.L.U32 UR20, UR10, 0x5, URZ ;  /* 0x000000050a147899 */ /* 0x000fe2000800063f */
[----:B------:R-:W-:Y:S01]  /*0830*/  CS2R R132, SRZ ;  /* 0x0000000000847805 */ /* 0x000fe2000001ff00 */
[----:B------:R2:W-:Y:S01]  /*0840*/  LDGSTS.E.BYPASS.LTC128B.128 [R236+0x8880], [R2.64], !P1 ;  /* 0x0888000002ec7fae */ /* 0x0005e2000c901d4e */
[----:B------:R-:W-:Y:S01]  /*0850*/  P2R R10, PR, RZ, 0x8 ;  /* 0x00000008ff0a7803 */ /* 0x000fe20000000000 */
[----:B------:R-:W-:Y:S01]  /*0860*/  USHF.L.U64.HI UR11, UR10, UR21, UR11 ;  /* 0x000000150a0b7299 */ /* 0x000fe2000801020b */
[----:B------:R-:W-:Y:S01]  /*0870*/  @!P2 ISETP.GE.OR P3, PT, R238, c[0x0][0x1cc], !P0 ;  /* 0x00007300ee00aa0c */ /* 0x000fe20004766670 */
[----:B------:R3:W-:Y:S01]  /*0880*/  STL.64 [R1+0x10], R24 ;  /* 0x0000101801007387 */ /* 0x0007e20000100a00 */
[----:B------:R-:W-:Y:S01]  /*0890*/  ISETP.NE.AND P5, PT, R10, RZ, PT ;  /* 0x000000ff0a00720c */ /* 0x000fe20003fa5270 */
[----:B------:R-:W-:Y:S01]  /*08a0*/  IMAD R10, R86, c[0x0][0x270], RZ ;  /* 0x00009c00560a7a24 */ /* 0x000fe200078e02ff */
[----:B------:R-:W-:Y:S01]  /*08b0*/  CS2R R122, SRZ ;  /* 0x00000000007a7805 */ /* 0x000fe2000001ff00 */
[----:B------:R-:W-:Y:S01]  /*08c0*/  CS2R R120, SRZ ;  /* 0x0000000000787805 */ /* 0x000fe2000001ff00 */
[----:B------:R-:W-:Y:S01]  /*08d0*/  CS2R R118, SRZ ;  /* 0x0000000000767805 */ /* 0x000fe2000001ff00 */
[----:B------:R-:W-:Y:S01]  /*08e0*/  IMAD R10, R85, c[0x0][0x274], R10 ;  /* 0x00009d00550a7a24 */ /* 0x000fe200078e020a */
[----:B------:R-:W-:Y:S01]  /*08f0*/  CS2R R116, SRZ ;  /* 0x0000000000747805 */ /* 0x000fe2000001ff00 */
[----:B------:R-:W-:Y:S01]  /*0900*/  CS2R R114, SRZ ;  /* 0x0000000000727805 */ /* 0x000fe2000001ff00 */
[----:B------:R-:W-:Y:S01]  /*0910*/  CS2R R112, SRZ ;  /* 0x0000000000707805 */ /* 0x000fe2000001ff00 */
[----:B------:R-:W-:Y:S01]  /*0920*/  CS2R R82, SRZ ;  /* 0x0000000000527805 */ /* 0x000fe2000001ff00 */
[----:B------:R-:W-:Y:S01]  /*0930*/  CS2R R80, SRZ ;  /* 0x0000000000507805 */ /* 0x000fe2000001ff00 */
[----:B------:R-:W-:Y:S01]  /*0940*/  CS2R R78, SRZ ;  /* 0x00000000004e7805 */ /* 0x000fe2000001ff00 */
[----:B------:R-:W-:Y:S01]  /*0950*/  CS2R R76, SRZ ;  /* 0x00000000004c7805 */ /* 0x000fe2000001ff00 */
[----:B------:R2:W-:Y:S01]  /*0960*/  LDGSTS.E.BYPASS.LTC128B.128 [R236+0xb080], [R2.64+0x80], !P5 ;  /* 0x0b08008002ec7fae */ /* 0x0005e2000e901d4e */
[----:B------:R-:W-:Y:S01]  /*0970*/  ISETP.GE.AND P5, PT, R245, c[0x0][0x19c], PT ;  /* 0x00006700f5007a0c */ /* 0x000fe20003fa6270 */
[----:B------:R-:W-:Y:S01]  /*0980*/  CS2R R74, SRZ ;  /* 0x00000000004a7805 */ /* 0x000fe2000001ff00 */
[----:B------:R-:W-:Y:S01]  /*0990*/  CS2R R72, SRZ ;  /* 0x0000000000487805 */ /* 0x000fe2000001ff00 */
[----:B------:R2:W-:Y:S01]  /*09a0*/  LDGSTS.E.BYPASS.LTC128B.128 [R236+0xd880], [R2.64+0x100], !P6 ;  /* 0x0d88010002ec7fae */ /* 0x0005e2000f101d4e */
[----:B-1----:R-:W-:Y:S01]  /*09b0*/  IMAD.IADD R5, R7, 0x1, R12 ;  /* 0x0000000107057824 */ /* 0x002fe200078e020c */
[----:B------:R-:W-:Y:S01]  /*09c0*/  LEA R4, P1, R6, c[0x0][0x190], 0x1 ;  /* 0x0000640006047a11 */ /* 0x000fe200078208ff */
[----:B------:R-:W-:Y:S01]  /*09d0*/  IMAD R7, R86, c[0x0][0x180], RZ ;  /* 0x0000600056077a24 */ /* 0x000fe200078e02ff */
[----:B------:R1:W-:Y:S01]  /*09e0*/  @!P2 LDGSTS.E.BYPASS.LTC128B.128 [R236+0x9880], [R8.64], !P3 ;  /* 0x0988000008ecafae */ /* 0x0003e2000d901d4e */
[----:B------:R-:W-:Y:S01]  /*09f0*/  ISETP.GE.AND P3, PT, R238, c[0x0][0x19c], PT ;  /* 0x00006700ee007a0c */ /* 0x000fe20003f66270 */
[----:B------:R-:W-:Y:S01]  /*0a00*/  IMAD R12, R86, c[0x0][0x210], RZ ;  /* 0x00008400560c7a24 */ /* 0x000fe200078e02ff */
[----:B------:R-:W-:Y:S01]  /*0a10*/  LEA.HI.X R5, R6, c[0x0][0x194], R5, 0x1, P1 ;  /* 0x0000650006057a11 */ /* 0x000fe200008f0c05 */
[----:B------:R-:W-:Y:S01]  /*0a20*/  IMAD.MOV.U32 R6, RZ, RZ, c[0x0][0x1ac] ;  /* 0x00006b00ff067624 */ /* 0x000fe200078e00ff */
[----:B------:R-:W-:Y:S01]  /*0a30*/  @!P2 ISETP.GE.OR P1, PT, R245, c[0x0][0x1cc], !P0 ;  /* 0x00007300f500aa0c */ /* 0x000fe20004726670 */
[----:B------:R1:W-:Y:S01]  /*0a40*/  @!P2 LDGSTS.E.BYPASS.LTC128B.128 [R236+0xc080], [R8.64+0x80], !P4 ;  /* 0x0c08008008ecafae */ /* 0x0003e2000e101d4e */
[----:B------:R-:W-:Y:S01]  /*0a50*/  ISETP.GE.AND P0, PT, R238, c[0x0][0x19c], PT ;  /* 0x00006700ee007a0c */ /* 0x000fe20003f06270 */
[C---:B------:R-:W-:Y:S01]  /*0a60*/  IMAD R7, R85.reuse, c[0x0][0x184], R7 ;  /* 0x0000610055077a24 */ /* 0x040fe200078e0207 */
[----:B------:R-:W-:Y:S01]  /*0a70*/  ISETP.GE.AND P4, PT, R248, c[0x0][0x19c], PT ;  /* 0x00006700f8007a0c */ /* 0x000fe20003f86270 */
[----:B------:R-:W-:Y:S01]  /*0a80*/  IMAD R12, R85, c[0x0][0x214], R12 ;  /* 0x00008500550c7a24 */ /* 0x000fe200078e020c */
[C---:B------:R-:W-:Y:S01]  /*0a90*/  ISETP.LT.OR P6, PT, R0.reuse, 0x1, P0 ;  /* 0x000000010000780c */ /* 0x040fe200007c1670 */
[----:B------:R-:W-:Y:S01]  /*0aa0*/  CS2R R62, SRZ ;  /* 0x00000000003e7805 */ /* 0x000fe2000001ff00 */
[----:B------:R-:W-:Y:S01]  /*0ab0*/  CS2R R60, SRZ ;  /* 0x00000000003c7805 */ /* 0x000fe2000001ff00 */
[----:B------:R-:W-:Y:S01]  /*0ac0*/  CS2R R66, SRZ ;  /* 0x0000000000427805 */ /* 0x000fe2000001ff00 */
[----:B------:R-:W-:Y:S01]  /*0ad0*/  CS2R R64, SRZ ;  /* 0x0000000000407805 */ /* 0x000fe2000001ff00 */
[----:B------:R-:W-:Y:S01]  /*0ae0*/  CS2R R70, SRZ ;  /* 0x0000000000467805 */ /* 0x000fe2000001ff00 */
[----:B------:R-:W-:Y:S01]  /*0af0*/  CS2R R68, SRZ ;  /* 0x0000000000447805 */ /* 0x000fe2000001ff00 */
[----:B------:R1:W-:Y:S01]  /*0b00*/  @!P2 LDGSTS.E.BYPASS.LTC128B.128 [R236+0xe880], [R8.64+0x100], !P1 ;  /* 0x0e88010008ecafae */ /* 0x0003e2000c901d4e */
[C---:B------:R-:W-:Y:S01]  /*0b10*/  ISETP.LT.OR P1, PT, R0.reuse, 0x1, P4 ;  /* 0x000000010000780c */ /* 0x040fe20002721670 */
[----:B------:R-:W-:Y:S01]  /*0b20*/  CS2R R58, SRZ ;  /* 0x00000000003a7805 */ /* 0x000fe2000001ff00 */
[----:B------:R-:W-:Y:S01]  /*0b30*/  CS2R R56, SRZ ;  /* 0x0000000000387805 */ /* 0x000fe2000001ff00 */
[----:B------:R-:W-:Y:S01]  /*0b40*/  CS2R R54, SRZ ;  /* 0x0000000000367805 */ /* 0x000fe2000001ff00 */
[----:B--2---:R-:W-:Y:S01]  /*0b50*/  IMAD.MOV.U32 R3, RZ, RZ, c[0x0][0x1a8] ;  /* 0x00006a00ff037624 */ /* 0x004fe200078e00ff */
[----:B------:R2:W-:Y:S01]  /*0b60*/  LDGSTS.E.BYPASS.LTC128B.128 [R236+0x80], [R4.64], !P6 ;  /* 0x0008000004ec7fae */ /* 0x0005e2000f101d4e */
[C---:B------:R-:W-:Y:S01]  /*0b70*/  ISETP.LT.OR P6, PT, R0.reuse, 0x21, P3 ;  /* 0x000000210000780c */ /* 0x040fe20001fc1670 */
[----:B------:R-:W-:Y:S01]  /*0b80*/  CS2R R52, SRZ ;  /* 0x0000000000347805 */ /* 0x000fe2000001ff00 */
[C---:B------:R-:W-:Y:S01]  /*0b90*/  ISETP.LT.OR P3, PT, R0.reuse, 0x21, P4 ;  /* 0x000000210000780c */ /* 0x040fe20002761670 */
[----:B------:R-:W-:Y:S01]  /*0ba0*/  CS2R R50, SRZ ;  /* 0x0000000000327805 */ /* 0x000fe2000001ff00 */
[C---:B------:R-:W-:Y:S01]  /*0bb0*/  LEA R2, P0, R3.reuse, R4, 0x6 ;  /* 0x0000000403027211 */ /* 0x040fe200078030ff */
[----:B------:R-:W-:Y:S01]  /*0bc0*/  CS2R R48, SRZ ;  /* 0x0000000000307805 */ /* 0x000fe2000001ff00 */
[C---:B------:R-:W-:Y:S01]  /*0bd0*/  @!P2 ISETP.LT.OR P4, PT, R0.reuse, 0x41, P4 ;  /* 0x000000410000a80c */ /* 0x040fe20002781670 */
[----:B------:R2:W-:Y:S01]  /*0be0*/  LDGSTS.E.BYPASS.LTC128B.128 [R236+0x2880], [R4.64+0x80], !P1 ;  /* 0x0288008004ec7fae */ /* 0x0005e2000c901d4e */
[----:B------:R-:W-:Y:S01]  /*0bf0*/  LEA.HI.X R3, R3, R5, R6, 0x6, P0 ;  /* 0x0000000503037211 */ /* 0x000fe200000f3406 */
[----:B------:R-:W-:Y:S01]  /*0c00*/  IMAD.U32 R6, RZ, RZ, UR7 ;  /* 0x00000007ff067e24 */ /* 0x000fe2000f8e00ff */
[C---:B------:R-:W-:Y:S01]  /*0c10*/  ISETP.LT.OR P0, PT, R0.reuse, 0x1, P5 ;  /* 0x000000010000780c */ /* 0x040fe20002f01670 */
[----:B------:R-:W-:Y:S01]  /*0c20*/  ULDC.64 UR6, c[0x0][0x188] ;  /* 0x0000620000067ab9 */ /* 0x000fe20000000a00 */
[C---:B------:R-:W-:Y:S01]  /*0c30*/  ISETP.LT.OR P1, PT, R0.reuse, 0x21, P5 ;  /* 0x000000210000780c */ /* 0x040fe20002f21670 */
[----:B------:R-:W-:Y:S01]  /*0c40*/  UIMAD.WIDE.U32 UR12, UR4, UR6, URZ ;  /* 0x00000006040c72a5 */ /* 0x000fe2000f8e003f */
[----:B------:R-:W-:Y:S01]  /*0c50*/  @!P2 ISETP.LT.OR P5, PT, R0, 0x41, P5 ;  /* 0x000000410000a80c */ /* 0x000fe20002fa1670 */
        /* <DEDUP_REMOVED lines=12> */
[----:B------:R4:W-:Y:S01]  /*0d20*/  LDGSTS.E.BYPASS.LTC128B.128 [R236+0x1080], [R2.64], !P6 ;  /* 0x0108000002ec7fae */ /* 0x0009e2000f101d4e */
[----:B------:R-:W-:Y:S01]  /*0d30*/  @!P2 ISETP.LT.OR P0, PT, R0, 0x41, P0 ;  /* 0x000000410000a80c */ /* 0x000fe20000701670 */
[----:B------:R-:W-:Y:S01]  /*0d40*/  IMAD R0, R243, c[0x0][0x178], RZ ;  /* 0x00005e00f3007a24 */ /* 0x000fe200078e02ff */
[----:B------:R-:W-:Y:S01]  /*0d50*/  CS2R R26, SRZ ;  /* 0x00000000001a7805 */ /* 0x000fe2000001ff00 */
[----:B------:R4:W-:Y:S01]  /*0d60*/  LDGSTS.E.BYPASS.LTC128B.128 [R236+0x3880], [R2.64+0x80], !P3 ;  /* 0x0388008002ec7fae */ /* 0x0009e2000d901d4e */
[----:B------:R-:W-:Y:S01]  /*0d70*/  ISETP.GE.AND P3, PT, R248, c[0x0][0x16c], PT ;  /* 0x00005b00f8007a0c */ /* 0x000fe20003f66270 */
[----:B------:R-:W-:-:S02]  /*0d80*/  IMAD R0, R242, c[0x0][0x17c], R0 ;  /* 0x00005f00f2007a24 */ /* 0x000fc400078e0200 */
[----:B------:R4:W-:Y:S02]  /*0d90*/  LDGSTS.E.BYPASS.LTC128B.128 [R236+0x6080], [R2.64+0x100], !P1 ;  /* 0x0608010002ec7fae */ /* 0x0009e4000c901d4e */
[----:B------:R-:W-:Y:S01]  /*0da0*/  IMAD.IADD R15, R25, 0x1, R0 ;  /* 0x00000001190f7824 */ /* 0x000fe200078e0200 */
[----:B------:R-:W-:Y:S01]  /*0db0*/  SEL R0, RZ, 0xffffffff, P3 ;  /* 0xffffffffff007807 */ /* 0x000fe20001800000 */
[----:B---3--:R-:W-:-:S03]  /*0dc0*/  CS2R R24, SRZ ;  /* 0x0000000000187805 */ /* 0x008fc6000001ff00 */
[----:B------:R3:W-:Y:S01]  /*0dd0*/  STL.64 [R1], R14 ;  /* 0x0000000e01007387 */ /* 0x0007e20000100a00 */
[----:B------:R-:W-:Y:S02]  /*0de0*/  IMAD.SHL.U32 R0, R0, 0x2, RZ ;  /* 0x0000000200007824 */ /* 0x000fe400078e00ff */
[----:B------:R-:W-:-:S04]  /*0df0*/  @P3 LOP3.LUT R244, R244, 0x1, RZ, 0xfc, !PT ;  /* 0x00000001f4f43812 */ /* 0x000fc800078efcff */
[----:B------:R-:W-:Y:S01]  /*0e00*/  LOP3.LUT R244, R244, 0xfffffffd, RZ, 0xc0, !PT ;  /* 0xfffffffdf4f47812 */ /* 0x000fe200078ec0ff */
[----:B--2---:R-:W-:Y:S01]  /*0e10*/  IMAD.U32 R5, RZ, RZ, UR5 ;  /* 0x00000005ff057e24 */ /* 0x004fe2000f8e00ff */
[----:B------:R-:W-:Y:S01]  /*0e20*/  P2R R4, PR, RZ, 0x1 ;  /* 0x00000001ff047803 */ /* 0x000fe20000000000 */
[----:B------:R-:W-:Y:S02]  /*0e30*/  UIMAD UR5, UR8, UR6, URZ ;  /* 0x00000006080572a4 */ /* 0x000fe4000f8e023f */
[----:B------:R-:W-:Y:S01]  /*0e40*/  USHF.L.U32 UR6, UR20, 0x1, URZ ;  /* 0x0000000114067899 */ /* 0x000fe2000800063f */
[----:B------:R-:W-:Y:S01]  /*0e50*/  ISETP.NE.AND P6, PT, R4, RZ, PT ;  /* 0x000000ff0400720c */ /* 0x000fe20003fc5270 */
[----:B------:R-:W-:Y:S01]  /*0e60*/  UIMAD UR5, UR4, UR7, UR5 ;  /* 0x00000007040572a4 */ /* 0x000fe2000f8e0205 */
[C---:B------:R-:W-:Y:S01]  /*0e70*/  @!P2 LEA R4, P0, R5.reuse, R2, 0x1 ;  /* 0x000000020504a211 */ /* 0x040fe200078008ff */
[----:B------:R-:W-:Y:S02]  /*0e80*/  USHF.L.U64.HI UR20, UR20, 0x1, UR11 ;  /* 0x0000000114147899 */ /* 0x000fe4000801020b */
[----:B------:R-:W-:Y:S01]  /*0e90*/  UIADD3 UR5, UR13, UR5, URZ ;  /* 0x000000050d057290 */ /* 0x000fe2000fffe03f */
[----:B------:R-:W-:Y:S01]  /*0ea0*/  @!P2 LEA.HI.X R5, R5, R3, R6, 0x1, P0 ;  /* 0x000000030505a211 */ /* 0x000fe200000f0c06 */
[----:B----4-:R-:W-:Y:S01]  /*0eb0*/  IMAD.WIDE.U32 R2, R85, c[0x0][0x180], R14 ;  /* 0x0000600055027a25 */ /* 0x010fe200078e000e */
[----:B------:R-:W-:-:S03]  /*0ec0*/  ISETP.GE.AND P0, PT, R238, c[0x0][0x16c], PT ;  /* 0x00005b00ee007a0c */ /* 0x000fc60003f06270 */
[----:B------:R-:W-:Y:S01]  /*0ed0*/  IMAD.U32 R13, RZ, RZ, UR6 ;  /* 0x00000006ff0d7e24 */ /* 0x000fe2000f8e00ff */
[----:B-1----:R-:W-:Y:S01]  /*0ee0*/  SEL R8, RZ, 0x1, P0 ;  /* 0x00000001ff087807 */ /* 0x002fe20000000000 */
[----:B------:R1:W-:Y:S01]  /*0ef0*/  @!P2 LDGSTS.E.BYPASS.LTC128B.128 [R236+0x2080], [R4.64], !P6 ;  /* 0x0208000004ecafae */ /* 0x0003e2000f101d4e */
[----:B------:R-:W-:Y:S01]  /*0f00*/  ISETP.GE.AND P6, PT, R245, c[0x0][0x16c], PT ;  /* 0x00005b00f5007a0c */ /* 0x000fe20003fc6270 */
[----:B---3--:R-:W-:Y:S01]  /*0f10*/  IMAD.WIDE.U32 R14, R242, c[0x0][0x208], R238 ;  /* 0x00008200f20e7a25 */ /* 0x008fe200078e00ee */
[----:B------:R-:W-:Y:S01]  /*0f20*/  LOP3.LUT R8, R0, 0x2, R8, 0xe2, !PT ;  /* 0x0000000200087812 */ /* 0x000fe200078ee208 */
[----:B------:R1:W-:Y:S01]  /*0f30*/  @!P2 LDGSTS.E.BYPASS.LTC128B.128 [R236+0x4880], [R4.64+0x80], !P4 ;  /* 0x0488008004ecafae */ /* 0x0003e2000e101d4e */
[----:B------:R-:W-:Y:S01]  /*0f40*/  SEL R0, RZ, 0x4, P6 ;  /* 0x00000004ff007807 */ /* 0x000fe20003000000 */
[----:B------:R-:W-:Y:S02]  /*0f50*/  IMAD.MOV.U32 R250, RZ, RZ, R14 ;  /* 0x000000fffffa7224 */ /* 0x000fe400078e000e */
[----:B------:R-:W-:Y:S01]  /*0f60*/  @P0 LOP3.LUT R244, R244, 0x2, RZ, 0xfc, !PT ;  /* 0x00000002f4f40812 */ /* 0x000fe200078efcff */
[----:B------:R1:W-:Y:S01]  /*0f70*/  @!P2 LDGSTS.E.BYPASS.LTC128B.128 [R236+0x7080], [R4.64+0x100], !P5 ;  /* 0x0708010004ecafae */ /* 0x0003e2000e901d4e */
[----:B------:R-:W-:-:S02]  /*0f80*/  IADD3 R6, P0, R2, UR12, RZ ;  /* 0x0000000c02067c10 */ /* 0x000fc4000ff1e0ff */
[----:B------:R-:W-:Y:S01]  /*0f90*/  LOP3.LUT R0, R8, R0, RZ, 0xfc, !PT ;  /* 0x0000000008007212 */ /* 0x000fe200078efcff */
[----:B------:R-:W0:Y:S01]  /*0fa0*/  LDGDEPBAR ;  /* 0x00000000000079af */ /* 0x000e220000000000 */
[----:B------:R-:W-:Y:S02]  /*0fb0*/  IADD3.X R7, R3, UR5, R7, P0, !PT ;  /* 0x0000000503077c10 */ /* 0x000fe400087fe407 */
[----:B------:R-:W-:Y:S01]  /*0fc0*/  LEA R2, P0, R6, c[0x0][0x160], 0x1 ;  /* 0x0000580006027a11 */ /* 0x000fe200078008ff */
[----:B------:R2:W-:Y:S01]  /*0fd0*/  STL.64 [R1+0x8], R14 ;  /* 0x0000080e01007387 */ /* 0x0005e20000100a00 */
[----:B------:R-:W-:Y:S02]  /*0fe0*/  LOP3.LUT P4, RZ, R0, 0x2, RZ, 0xc0, !PT ;  /* 0x0000000200ff7812 */ /* 0x000fe4000788c0ff */
[----:B------:R-:W-:Y:S02]  /*0ff0*/  LEA.HI.X R3, R6, c[0x0][0x164], R7, 0x1, P0 ;  /* 0x0000590006037a11 */ /* 0x000fe400000f0c07 */
[----:B------:R-:W-:-:S02]  /*1000*/  LOP3.LUT R7, R0, 0x1, RZ, 0xc0, !PT ;  /* 0x0000000100077812 */ /* 0x000fc400078ec0ff */
[----:B------:R-:W-:Y:S02]  /*1010*/  IADD3 R6, P1, P0, R13, 0x80, R2 ;  /* 0x000000800d067810 */ /* 0x000fe4000783e002 */
[----:B------:R-:W-:Y:S02]  /*1020*/  ISETP.NE.U32.AND P2, PT, R7, 0x1, PT ;  /* 0x000000010700780c */ /* 0x000fe40003f45070 */
[----:B------:R-:W-:Y:S02]  /*1030*/  IADD3.X R7, RZ, UR20, R3, P1, P0 ;  /* 0x00000014ff077c10 */ /* 0x000fe40008fe0403 */
[----:B------:R-:W-:Y:S01]  /*1040*/  IADD3 R8, P0, R2, UR6, RZ ;  /* 0x0000000602087c10 */ /* 0x000fe2000ff1e0ff */
[----:B------:R-:W-:Y:S01]  /*1050*/  ULDC.64 UR6, c[0x0][0x278] ;  /* 0x00009e0000067ab9 */ /* 0x000fe20000000a00 */
[C---:B------:R-:W-:Y:S01]  /*1060*/  ISETP.LT.OR P1, PT, R16.reuse, 0x1, P2 ;  /* 0x000000011000780c */ /* 0x040fe20001721670 */
[----:B------:R-:W-:Y:S01]  /*1070*/  UIMAD UR11, UR8, UR6, URZ ;  /* 0x00000006080b72a4 */ /* 0x000fe2000f8e023f */
[----:B------:R-:W-:Y:S01]  /*1080*/  IADD3.X R9, R3, UR20, RZ, P0, !PT ;  /* 0x0000001403097c10 */ /* 0x000fe200087fe4ff */
[----:B------:R-:W-:Y:S01]  /*1090*/  UIMAD.WIDE.U32 UR16, UR4, UR6, URZ ;  /* 0x00000006041072a5 */ /* 0x000fe2000f8e003f */
[----:B------:R-:W-:Y:S01]  /*10a0*/  ISETP.LT.OR P0, PT, R16, 0x1, !P4 ;  /* 0x000000011000780c */ /* 0x000fe20006701670 */
[----:B------:R-:W-:Y:S01]  /*10b0*/  UIMAD UR11, UR4, UR7, UR11 ;  /* 0x00000007040b72a4 */ /* 0x000fe2000f8e020b */
[----:B------:R-:W-:Y:S01]  /*10c0*/  LOP3.LUT P3, RZ, R0, 0x4, RZ, 0xc0, !PT ;  /* 0x0000000400ff7812 */ /* 0x000fe2000786c0ff */
[----:B------:R-:W-:Y:S01]  /*10d0*/  IMAD R0, R243, c[0x0][0x208], RZ ;  /* 0x00008200f3007a24 */ /* 0x000fe200078e02ff */
[----:B------:R-:W-:Y:S01]  /*10e0*/  ULDC.64 UR6, c[0x0][0x218] ;  /* 0x0000860000067ab9 */ /* 0x000fe20000000a00 */
[----:B-1----:R-:W-:Y:S01]  /*10f0*/  IMAD.WIDE.U32 R4, R85, c[0x0][0x270], R240 ;  /* 0x00009c0055047a25 */ /* 0x002fe200078e00f0 */
[----:B------:R-:W-:Y:S01]  /*1100*/  UIADD3 UR11, UR17, UR11, URZ ;  /* 0x0000000b110b7290 */ /* 0x000fe2000fffe03f */
[----:B------:R-:W-:Y:S01]  /*1110*/  ISETP.LT.OR P2, PT, R16, 0x21, P2 ;  /* 0x000000211000780c */ /* 0x000fe20001741670 */
[----:B------:R-:W-:Y:S01]  /*1120*/  UIMAD UR9, UR8, UR6, URZ ;  /* 0x00000006080972a4 */ /* 0x000fe2000f8e023f */
[----:B------:R1:W-:Y:S01]  /*1130*/  LDGSTS.E.BYPASS.LTC128B.128 [R236+0xf080], [R2.64], !P1 ;  /* 0x0f08000002ec7fae */ /* 0x0003e2000c901d4e */
[----:B------:R-:W-:Y:S01]  /*1140*/  IMAD R11, R242, c[0x0][0x20c], R0 ;  /* 0x00008300f20b7a24 */ /* 0x000fe200078e0200 */
[C---:B------:R-:W-:Y:S01]  /*1150*/  ISETP.LT.OR P1, PT, R16.reuse, 0x21, !P4 ;  /* 0x000000211000780c */ /* 0x040fe20006721670 */
[----:B------:R-:W-:Y:S01]  /*1160*/  UIMAD.WIDE.U32 UR18, UR4, UR6, URZ ;  /* 0x00000006041272a5 */ /* 0x000fe2000f8e003f */
[----:B------:R1:W-:Y:S01]  /*1170*/  LDGSTS.E.BYPASS.LTC128B.128 [R236+0x11080], [R2.64+0x80], !P0 ;  /* 0x1108008002ec7fae */ /* 0x0003e2000c101d4e */
[C---:B------:R-:W-:Y:S01]  /*1180*/  ISETP.LT.OR P0, PT, R16.reuse, 0x1, !P3 ;  /* 0x000000011000780c */ /* 0x040fe20005f01670 */
[----:B------:R-:W-:Y:S01]  /*1190*/  IMAD.IADD R251, R15, 0x1, R11 ;  /* 0x000000010ffb7824 */ /* 0x000fe200078e020b */
[----:B------:R-:W-:Y:S01]  /*11a0*/  UIMAD UR9, UR4, UR7, UR9 ;  /* 0x00000007040972a4 */ /* 0x000fe2000f8e0209 */
[----:B------:R-:W-:-:S02]  /*11b0*/  ISETP.LT.OR P3, PT, R16, 0x21, !P3 ;  /* 0x000000211000780c */ /* 0x000fc40005f61670 */
[----:B------:R-:W-:Y:S01]  /*11c0*/  ULDC.64 UR6, c[0x0][0x208] ;  /* 0x0000820000067ab9 */ /* 0x000fe20000000a00 */
[----:B------:R-:W-:Y:S01]  /*11d0*/  ISETP.GT.AND P5, PT, R246, 0xf, PT ;  /* 0x0000000ff600780c */ /* 0x000fe20003fa4270 */
[----:B------:R-:W-:Y:S01]  /*11e0*/  UIADD3 UR9, UR19, UR9, URZ ;  /* 0x0000000913097290 */ /* 0x000fe2000fffe03f */
[----:B------:R-:W-:Y:S01]  /*11f0*/  ISETP.GE.AND P4, PT, R238, c[0x0][0x1fc], PT ;  /* 0x00007f00ee007a0c */ /* 0x000fe20003f86270 */
[----:B------:R-:W-:Y:S02]  /*1200*/  USHF.L.U32 UR25, UR6, 0x5, URZ ;  /* 0x0000000506197899 */ /* 0x000fe4000800063f */
[----:B------:R-:W-:Y:S02]  /*1210*/  USHF.L.U64.HI UR24, UR6, UR21, UR7 ;  /* 0x0000001506187299 */ /* 0x000fe40008010207 */
[----:B------:R1:W-:Y:S01]  /*1220*/  LDGSTS.E.BYPASS.LTC128B.128 [R236+0x13080], [R2.64+0x100], !P0 ;  /* 0x1308010002ec7fae */ /* 0x0003e2000c101d4e */
[----:B------:R-:W-:Y:S01]  /*1230*/  IADD3 R0, P0, R4, UR16, RZ ;  /* 0x0000001004007c10 */ /* 0x000fe2000ff1e0ff */
[----:B------:R-:W-:-:S02]  /*1240*/  USHF.L.U32 UR21, UR25, 0x1, URZ ;  /* 0x0000000119157899 */ /* 0x000fc4000800063f */
[----:B------:R3:W-:Y:S01]  /*1250*/  LDGSTS.E.BYPASS.LTC128B.128 [R236+0x10080], [R8.64], !P2 ;  /* 0x1008000008ec7fae */ /* 0x0007e2000d101d4e */
[----:B------:R-:W-:Y:S01]  /*1260*/  IADD3.X R11, R5, UR11, R10, P0, !PT ;  /* 0x0000000b050b7c10 */ /* 0x000fe200087fe40a */
[----:B------:R-:W-:Y:S01]  /*1270*/  IMAD.WIDE.U32 R4, R85, c[0x0][0x210], R250 ;  /* 0x0000840055047a25 */ /* 0x000fe200078e00fa */
[C---:B------:R-:W-:Y:S01]  /*1280*/  LEA R10, P0, R0.reuse, c[0x0][0x258], 0x2 ;  /* 0x00009600000a7a11 */ /* 0x040fe200078010ff */
[----:B------:R4:W-:Y:S01]  /*1290*/  LDGSTS.E.BYPASS.LTC128B.128 [R236+0x12080], [R6.64], !P1 ;  /* 0x1208000006ec7fae */ /* 0x0009e2000c901d4e */
[----:B------:R-:W-:Y:S02]  /*12a0*/  ULDC.64 UR6, c[0x0][0x290] ;  /* 0x0000a40000067ab9 */ /* 0x000fe40000000a00 */
[----:B------:R-:W-:Y:S01]  /*12b0*/  LEA.HI.X R11, R0, c[0x0][0x25c], R11, 0x2, P0 ;  /* 0x00009700000b7a11 */ /* 0x000fe200000f140b */
[----:B------:R-:W-:Y:S01]  /*12c0*/  UIMAD.WIDE.U32 UR22, UR4, UR6, URZ ;  /* 0x00000006041672a5 */ /* 0x000fe2000f8e003f */
[----:B------:R-:W-:Y:S01]  /*12d0*/  IADD3 R0, P0, R4, UR18, RZ ;  /* 0x0000001204007c10 */ /* 0x000fe2000ff1e0ff */
[----:B------:R-:W-:-:S02]  /*12e0*/  UIMAD UR6, UR8, UR6, URZ ;  /* 0x00000006080672a4 */ /* 0x000fc4000f8e023f */
[----:B------:R-:W-:Y:S01]  /*12f0*/  USHF.L.U64.HI UR24, UR25, 0x1, UR24 ;  /* 0x0000000119187899 */ /* 0x000fe20008010218 */
[----:B------:R-:W-:Y:S01]  /*1300*/  IADD3.X R12, R5, UR9, R12, P0, !PT ;  /* 0x00000009050c7c10 */ /* 0x000fe200087fe40c */
[----:B------:R-:W-:Y:S01]  /*1310*/  UIMAD UR6, UR4, UR7, UR6 ;  /* 0x00000007040672a4 */ /* 0x000fe2000f8e0206 */
[----:B------:R-:W-:-:S04]  /*1320*/  LEA R4, P0, R0, c[0x0][0x1f0], 0x1 ;  /* 0x00007c0000047a11 */ /* 0x000fc800078008ff */
[----:B------:R-:W-:Y:S01]  /*1330*/  LEA.HI.X R5, R0, c[0x0][0x1f4], R12, 0x1, P0 ;  /* 0x00007d0000057a11 */ /* 0x000fe200000f0c0c */
[----:B------:R-:W-:Y:S01]  /*1340*/  IMAD.U32 R0, RZ, RZ, UR21 ;  /* 0x00000015ff007e24 */ /* 0x000fe2000f8e00ff */
[----:B-1----:R-:W-:-:S04]  /*1350*/  IADD3 R2, P2, P1, R13, 0x100, R2 ;  /* 0x000001000d027810 */ /* 0x002fc8000795e002 */
[----:B------:R-:W-:Y:S01]  /*1360*/  IADD3.X R3, RZ, UR20, R3, P2, P1 ;  /* 0x00000014ff037c10 */ /* 0x000fe200097e2403 */
[----:B------:R-:W-:Y:S01]  /*1370*/  UIADD3 UR20, UR23, UR6, URZ ;  /* 0x0000000617147290 */ /* 0x000fe2000fffe03f */
[----:B--2---:R-:W-:Y:S01]  /*1380*/  IADD3 R14, P1, P0, R0, 0x100, R4 ;  /* 0x00000100000e7810 */ /* 0x004fe2000783e004 */
[----:B------:R-:W-:Y:S01]  /*1390*/  IMAD R0, R86, c[0x0][0x288], RZ ;  /* 0x0000a20056007a24 */ /* 0x000fe200078e02ff */
[----:B------:R-:W-:Y:S01]  /*13a0*/  ISETP.GE.AND P2, PT, R245, c[0x0][0x1fc], PT ;  /* 0x00007f00f5007a0c */ /* 0x000fe20003f46270 */
[----:B------:R1:W-:Y:S01]  /*13b0*/  LDGSTS.E.BYPASS.LTC128B.128 [R236+0x14080], [R2.64], !P3 ;  /* 0x1408000002ec7fae */ /* 0x0003e2000d901d4e */
[----:B------:R-:W-:Y:S01]  /*13c0*/  IADD3.X R15, RZ, UR24, R5, P1, P0 ;  /* 0x00000018ff0f7c10 */ /* 0x000fe20008fe0405 */
[----:B------:R-:W-:Y:S01]  /*13d0*/  IMAD R0, R85, c[0x0][0x28c], R0 ;  /* 0x0000a30055007a24 */ /* 0x000fe200078e0200 */
[----:B------:R-:W-:Y:S02]  /*13e0*/  ISETP.GE.AND P3, PT, R248, c[0x0][0x1fc], PT ;  /* 0x00007f00f8007a0c */ /* 0x000fe40003f66270 */
[----:B------:R-:W-:-:S02]  /*13f0*/  ISETP.LT.OR P1, PT, R16, 0x1, P4 ;  /* 0x000000011000780c */ /* 0x000fc40002721670 */
[----:B---3--:R-:W-:Y:S01]  /*1400*/  LEA.HI R9, R19, R246, RZ, 0x2 ;  /* 0x000000f613097211 */ /* 0x008fe200078f10ff */
[----:B-1----:R-:W-:-:S05]  /*1410*/  IMAD.WIDE.U32 R2, R85, c[0x0][0x288], R240 ;  /* 0x0000a20055027a25 */ /* 0x002fca00078e00f0 */
[----:B----4-:R-:W-:Y:S01]  /*1420*/  IADD3 R6, P0, R2, UR22, RZ ;  /* 0x0000001602067c10 */ /* 0x010fe2000ff1e0ff */
[----:B------:R-:W-:-:S03]  /*1430*/  @!P5 IMAD.SHL.U32 R2, R246, 0x10, RZ ;  /* 0x00000010f602d824 */ /* 0x000fc600078e00ff */
[----:B------:R-:W-:Y:S02]  /*1440*/  IADD3.X R7, R3, UR20, R0, P0, !PT ;  /* 0x0000001403077c10 */ /* 0x000fe400087fe400 */
[----:B------:R-:W-:Y:S01]  /*1450*/  ISETP.LT.OR P0, PT, R16, 0x1, P3 ;  /* 0x000000011000780c */ /* 0x000fe20001f01670 */
[----:B------:R1:W-:Y:S01]  /*1460*/  @!P5 LDGSTS.E.BYPASS.LTC128B.128 [R2+0x21080], [R10.64] ;  /* 0x210800000a02dfae */ /* 0x0003e2000b901d4e */
[--C-:B------:R-:W-:Y:S02]  /*1470*/  SHF.R.S32.HI R3, RZ, 0x2, R9.reuse ;  /* 0x00000002ff037819 */ /* 0x100fe40000011409 */
[----:B------:R-:W-:Y:S01]  /*1480*/  SHF.R.S32.HI R0, RZ, 0x1f, R9 ;  /* 0x0000001fff007819 */ /* 0x000fe20000011409 */
[----:B------:R-:W0:Y:S03]  /*1490*/  LDGDEPBAR ;  /* 0x00000000000079af */ /* 0x000e260000000000 */
[----:B------:R-:W-:Y:S01]  /*14a0*/  LEA.HI R0, R0, R3, RZ, 0x3 ;  /* 0x0000000300007211 */ /* 0x000fe200078f18ff */
[----:B------:R2:W-:Y:S01]  /*14b0*/  LDGSTS.E.BYPASS.LTC128B.128 [R236+0x1b080], [R4.64], !P1 ;  /* 0x1b08000004ec7fae */ /* 0x0005e2000c901d4e */
[----:B------:R-:W-:-:S02]  /*14c0*/  ISETP.LT.OR P1, PT, R16, 0x21, P3 ;  /* 0x000000211000780c */ /* 0x000fc40001f21670 */
[----:B------:R-:W-:Y:S01]  /*14d0*/  LOP3.LUT R0, R0, 0xfffffff8, RZ, 0xc0, !PT ;  /* 0xfffffff800007812 */ /* 0x000fe200078ec0ff */
[----:B------:R2:W-:Y:S01]  /*14e0*/  LDGSTS.E.BYPASS.LTC128B.128 [R236+0x1d080], [R4.64+0x80], !P0 ;  /* 0x1d08008004ec7fae */ /* 0x0005e2000c101d4e */
[----:B------:R-:W-:-:S03]  /*14f0*/  ISETP.LT.OR P0, PT, R16, 0x1, P2 ;  /* 0x000000011000780c */ /* 0x000fc60001701670 */
[----:B------:R-:W-:Y:S01]  /*1500*/  IMAD.IADD R84, R3, 0x1, -R0 ;  /* 0x0000000103547824 */ /* 0x000fe200078e0a00 */
[----:B------:R-:W-:-:S05]  /*1510*/  SHF.R.S32.HI R3, RZ, 0x5, R23 ;  /* 0x00000005ff037819 */ /* 0x000fca0000011417 */
[----:B------:R-:W-:-:S04]  /*1520*/  IMAD.SHL.U32 R8, R3, 0x100, RZ ;  /* 0x0000010003087824 */ /* 0x000fc800078e00ff */
[----:B------:R2:W-:Y:S01]  /*1530*/  LDGSTS.E.BYPASS.LTC128B.128 [R236+0x1f080], [R4.64+0x100], !P0 ;  /* 0x1f08010004ec7fae */ /* 0x0005e2000c101d4e */
[----:B-1----:R-:W-:-:S04]  /*1540*/  IADD3 R10, P0, R4, UR21, RZ ;  /* 0x00000015040a7c10 */ /* 0x002fc8000ff1e0ff */
[----:B------:R-:W-:Y:S01]  /*1550*/  IADD3.X R11, R5, UR24, RZ, P0, !PT ;  /* 0x00000018050b7c10 */ /* 0x000fe200087fe4ff */
[----:B------:R-:W-:Y:S01]  /*1560*/  ULDC UR24, c[0x0][0x168] ;  /* 0x00005a0000187ab9 */ /* 0x000fe20000000800 */
[----:B------:R-:W-:Y:S01]  /*1570*/  ISETP.LT.OR P0, PT, R16, 0x21, P4 ;  /* 0x000000211000780c */ /* 0x000fe20002701670 */
[----:B------:R-:W-:-:S12]  /*1580*/  UISETP.GE.AND UP0, UPT, UR24, 0x1, UPT ;  /* 0x000000011800788c */ /* 0x000fd8000bf06270 */
[----:B------:R1:W-:Y:S01]  /*1590*/  LDGSTS.E.BYPASS.LTC128B.128 [R236+0x1c080], [R10.64], !P0 ;  /* 0x1c0800000aec7fae */ /* 0x0003e2000c101d4e */
[----:B------:R-:W-:-:S03]  /*15a0*/  LEA R18, P0, R6, c[0x0][0x280], 0x2 ;  /* 0x0000a00006127a11 */ /* 0x000fc600078010ff */
[----:B------:R1:W-:Y:S01]  /*15b0*/  LDGSTS.E.BYPASS.LTC128B.128 [R236+0x1e080], [R10.64+0x80], !P1 ;  /* 0x1e0800800aec7fae */ /* 0x0003e2000c901d4e */
[----:B--2---:R-:W-:-:S04]  /*15c0*/  LEA.HI R5, R19, R246, RZ, 0x4 ;  /* 0x000000f613057211 */ /* 0x004fc800078f20ff */
[----:B------:R-:W-:-:S04]  /*15d0*/  SHF.R.S32.HI R4, RZ, 0x4, R5 ;  /* 0x00000004ff047819 */ /* 0x000fc80000011405 */
[C---:B------:R-:W-:Y:S02]  /*15e0*/  LEA.HI R2, R5.reuse, R4, RZ, 0x1 ;  /* 0x0000000405027211 */ /* 0x040fe400078f08ff */
[----:B------:R-:W-:Y:S02]  /*15f0*/  LOP3.LUT R5, R5, 0xfffffff0, RZ, 0xc0, !PT ;  /* 0xfffffff005057812 */ /* 0x000fe400078ec0ff */
[----:B------:R-:W-:-:S05]  /*1600*/  LOP3.LUT R2, R2, 0xfffffffe, RZ, 0xc0, !PT ;  /* 0xfffffffe02027812 */ /* 0x000fca00078ec0ff */
[----:B------:R-:W-:Y:S01]  /*1610*/  IMAD.IADD R0, R4, 0x1, -R2 ;  /* 0x0000000104007824 */ /* 0x000fe200078e0a02 */
[----:B------:R-:W-:Y:S02]  /*1620*/  SHF.R.S32.HI R4, RZ, 0x1f, R23 ;  /* 0x0000001fff047819 */ /* 0x000fe40000011417 */
[----:B------:R-:W-:Y:S02]  /*1630*/  LEA.HI R2, R19, R246, RZ, 0x7 ;  /* 0x000000f613027211 */ /* 0x000fe400078f38ff */
[----:B------:R-:W-:Y:S02]  /*1640*/  LEA.HI R4, R4, R3, RZ, 0x2 ;  /* 0x0000000304047211 */ /* 0x000fe400078f10ff */
[----:B------:R-:W-:Y:S01]  /*1650*/  SHF.R.S32.HI R20, RZ, 0x7, R2 ;  /* 0x00000007ff147819 */ /* 0x000fe20000011402 */
[----:B------:R-:W-:Y:S01]  /*1660*/  IMAD.IADD R2, R246, 0x1, -R5 ;  /* 0x00000001f6027824 */ /* 0x000fe200078e0a05 */
[----:B------:R-:W-:Y:S02]  /*1670*/  LOP3.LUT R5, R4, 0xfffffffc, RZ, 0xc0, !PT ;  /* 0xfffffffc04057812 */ /* 0x000fe400078ec0ff */
[----:B------:R-:W-:Y:S01]  /*1680*/  LEA.HI.X R19, R6, c[0x0][0x284], R7, 0x2, P0 ;  /* 0x0000a10006137a11 */ /* 0x000fe200000f1407 */
[----:B------:R-:W-:Y:S01]  /*1690*/  IMAD.SHL.U32 R4, R2, 0x10, RZ ;  /* 0x0000001002047824 */ /* 0x000fe200078e00ff */
[----:B------:R-:W-:Y:S01]  /*16a0*/  SHF.R.S32.HI R7, RZ, 0x1f, R2 ;  /* 0x0000001fff077819 */ /* 0x000fe20000011402 */
[----:B------:R-:W-:Y:S01]  /*16b0*/  IMAD.SHL.U32 R6, R20, 0x8, RZ ;  /* 0x0000000814067824 */ /* 0x000fe200078e00ff */
[----:B------:R-:W-:Y:S01]  /*16c0*/  ISETP.LT.OR P0, PT, R16, 0x21, P2 ;  /* 0x000000211000780c */ /* 0x000fe20001701670 */
[----:B------:R-:W-:Y:S01]  /*16d0*/  IMAD.IADD R12, R3, 0x1, -R5 ;  /* 0x00000001030c7824 */ /* 0x000fe200078e0a05 */
[----:B------:R-:W-:Y:S01]  /*16e0*/  LOP3.LUT R3, R4, 0xf0, RZ, 0xc0, !PT ;  /* 0x000000f004037812 */ /* 0x000fe200078ec0ff */
[----:B------:R-:W-:Y:S01]  /*16f0*/  IMAD.SHL.U32 R5, R84, 0x10, RZ ;  /* 0x0000001054057824 */ /* 0x000fe200078e00ff */
[----:B------:R-:W-:Y:S01]  /*1700*/  LOP3.LUT R4, R6, 0x8, RZ, 0xc0, !PT ;  /* 0x0000000806047812 */ /* 0x000fe200078ec0ff */
[----:B------:R-:W-:Y:S01]  /*1710*/  IMAD.SHL.U32 R220, R2, 0x2, RZ ;  /* 0x0000000202dc7824 */ /* 0x000fe200078e00ff */
[----:B------:R-:W-:Y:S01]  /*1720*/  LEA.HI R222, R7, R2, RZ, 0x3 ;  /* 0x0000000207de7211 */ /* 0x000fe200078f18ff */
[----:B------:R-:W-:Y:S01]  /*1730*/  IMAD.SHL.U32 R237, R12, 0x10, RZ ;  /* 0x000000100ced7824 */ /* 0x000fe200078e00ff */
[----:B------:R-:W-:-:S02]  /*1740*/  LOP3.LUT R13, R3, 0x100, R8, 0xf8, !PT ;  /* 0x00000100030d7812 */ /* 0x000fc400078ef808 */
[----:B------:R-:W-:Y:S02]  /*1750*/  LOP3.LUT R6, R3, R4, RZ, 0xfc, !PT ;  /* 0x0000000403067212 */ /* 0x000fe400078efcff */
[----:B------:R-:W-:Y:S01]  /*1760*/  LOP3.LUT R3, R222, 0xfffffff8, RZ, 0xc0, !PT ;  /* 0xfffffff8de037812 */ /* 0x000fe200078ec0ff */
[----:B------:R2:W-:Y:S01]  /*1770*/  LDGSTS.E.BYPASS.LTC128B.128 [R236+0x20080], [R14.64], !P0 ;  /* 0x200800000eec7fae */ /* 0x0005e2000c101d4e */
[----:B------:R-:W-:Y:S01]  /*1780*/  LOP3.LUT R16, R4, 0x70, R5, 0xf8, !PT ;  /* 0x0000007004107812 */ /* 0x000fe200078ef805 */
[----:B------:R-:W-:Y:S01]  /*1790*/  IMAD.SHL.U32 R4, R0, 0x20, RZ ;  /* 0x0000002000047824 */ /* 0x000fe200078e00ff */
[----:B------:R-:W-:Y:S01]  /*17a0*/  LEA.HI R5, R12, R12, RZ, 0x1 ;  /* 0x0000000c0c057211 */ /* 0x000fe200078f08ff */
[C---:B------:R-:W-:Y:S01]  /*17b0*/  IMAD.IADD R7, R2.reuse, 0x1, -R3 ;  /* 0x0000000102077824 */ /* 0x040fe200078e0a03 */
[----:B------:R-:W-:Y:S01]  /*17c0*/  LOP3.LUT P3, RZ, R2, 0x2, RZ, 0xc0, !PT ;  /* 0x0000000202ff7812 */ /* 0x000fe2000786c0ff */
[----:B------:R-:W-:Y:S01]  /*17d0*/  IMAD.MOV.U32 R2, RZ, RZ, 0x10 ;  /* 0x00000010ff027424 */ /* 0x000fe200078e00ff */
[----:B------:R-:W-:Y:S01]  /*17e0*/  LOP3.LUT R220, R6, 0x18, R220, 0x78, !PT ;  /* 0x0000001806dc7812 */ /* 0x000fe200078e78dc */
[----:B------:R-:W-:Y:S01]  /*17f0*/  IMAD.SHL.U32 R5, R5, 0x100, RZ ;  /* 0x0000010005057824 */ /* 0x000fe200078e00ff */
[----:B------:R-:W-:Y:S01]  /*1800*/  LOP3.LUT P0, RZ, R7, 0x2, RZ, 0xc0, !PT ;  /* 0x0000000207ff7812 */ /* 0x000fe2000780c0ff */
[----:B------:R-:W-:Y:S01]  /*1810*/  IMAD.SHL.U32 R6, R17, 0x40, RZ ;  /* 0x0000004011067824 */ /* 0x000fe200078e00ff */
[----:B------:R-:W-:Y:S01]  /*1820*/  LOP3.LUT R3, R9, 0x3ffffffc, RZ, 0xc0, !PT ;  /* 0x3ffffffc09037812 */ /* 0x000fe200078ec0ff */
[----:B------:R-:W-:Y:S01]  /*1830*/  IMAD.SHL.U32 R9, R21, 0x8, RZ ;  /* 0x0000000815097824 */ /* 0x000fe200078e00ff */
[----:B------:R-:W-:Y:S01]  /*1840*/  SEL R231, R2, 0xfffffff0, !P0 ;  /* 0xfffffff002e77807 */ /* 0x000fe20004000000 */
[----:B------:R-:W-:Y:S01]  /*1850*/  IMAD.SHL.U32 R222, R222, 0x40, RZ ;  /* 0x00000040dede7824 */ /* 0x000fe200078e00ff */
[----:B------:R-:W-:Y:S01]  /*1860*/  LOP3.LUT R5, R5, 0x7ffffe00, RZ, 0xc0, !PT ;  /* 0x7ffffe0005057812 */ /* 0x000fe200078ec0ff */
[----:B------:R-:W-:Y:S01]  /*1870*/  IMAD.IADD R8, R246, 0x1, -R3 ;  /* 0x00000001f6087824 */ /* 0x000fe200078e0a03 */
[----:B------:R-:W-:-:S02]  /*1880*/  LOP3.LUT P0, RZ, R17, 0x2, RZ, 0xc0, !PT ;  /* 0x0000000211ff7812 */ /* 0x000fc4000780c0ff */
[----:B------:R-:W-:Y:S01]  /*1890*/  LOP3.LUT R3, R6, 0x1c0, RZ, 0xc0, !PT ;  /* 0x000001c006037812 */ /* 0x000fe200078ec0ff */
[----:B-1----:R-:W-:Y:S01]  /*18a0*/  IMAD R11, R8, 0x2, R5 ;  /* 0x00000002080b7824 */ /* 0x002fe200078e0205 */
[----:B------:R-:W-:Y:S01]  /*18b0*/  SEL R217, R2, 0xfffffff0, !P0 ;  /* 0xfffffff002d97807 */ /* 0x000fe20004000000 */
[----:B------:R-:W-:Y:S01]  /*18c0*/  IMAD.SHL.U32 R6, R12, 0x100, RZ ;  /* 0x000001000c067824 */ /* 0x000fe200078e00ff */
[----:B------:R-:W-:Y:S02]  /*18d0*/  LOP3.LUT R5, R3, 0x30, R237, 0xf8, !PT ;  /* 0x0000003003057812 */ /* 0x000fe400078ef8ed */
[----:B------:R-:W-:Y:S02]  /*18e0*/  SHF.R.U32.HI R2, RZ, 0x3, R13 ;  /* 0x00000003ff027819 */ /* 0x000fe4000001160d */
[----:B------:R-:W-:Y:S02]  /*18f0*/  LOP3.LUT R4, R4, 0x20, RZ, 0xc0, !PT ;  /* 0x0000002004047812 */ /* 0x000fe400078ec0ff */
[----:B------:R-:W-:-:S02]  /*1900*/  LOP3.LUT R8, R5, 0x8, R22, 0xf8, !PT ;  /* 0x0000000805087812 */ /* 0x000fc400078ef816 */
[----:B------:R-:W-:Y:S02]  /*1910*/  LOP3.LUT R223, R2, 0x38, RZ, 0xc0, !PT ;  /* 0x0000003802df7812 */ /* 0x000fe400078ec0ff */
[----:B------:R-:W-:Y:S02]  /*1920*/  LOP3.LUT R5, R3, 0x8, R22, 0xf8, !PT ;  /* 0x0000000803057812 */ /* 0x000fe400078ef816 */
[----:B------:R-:W-:Y:S01]  /*1930*/  SHF.R.U32.HI R2, RZ, 0x3, R3 ;  /* 0x00000003ff027819 */ /* 0x000fe20000011603 */
[----:B------:R-:W-:Y:S01]  /*1940*/  IMAD.SHL.U32 R3, R7, 0x40, RZ ;  /* 0x0000004007037824 */ /* 0x000fe200078e00ff */
[----:B------:R-:W-:Y:S01]  /*1950*/  LOP3.LUT R9, R4, 0x18, R9, 0xf8, !PT ;  /* 0x0000001804097812 */ /* 0x000fe200078ef809 */
[----:B------:R-:W-:Y:S01]  /*1960*/  IMAD.SHL.U32 R4, R0, 0x8, RZ ;  /* 0x0000000800047824 */ /* 0x000fe200078e00ff */
[----:B------:R-:W-:Y:S02]  /*1970*/  LOP3.LUT R216, R5, R2, RZ, 0x3c, !PT ;  /* 0x0000000205d87212 */ /* 0x000fe400078e3cff */
[----:B------:R-:W-:-:S02]  /*1980*/  LOP3.LUT R3, R3, 0x1c0, RZ, 0xc0, !PT ;  /* 0x000001c003037812 */ /* 0x000fc400078ec0ff */
[----:B------:R-:W-:Y:S01]  /*1990*/  LOP3.LUT R10, R16, 0x100, R6, 0xf8, !PT ;  /* 0x00000100100a7812 */ /* 0x000fe200078ef806 */
[----:B------:R-:W-:Y:S01]  /*19a0*/  IMAD R216, R20, 0x200, R216 ;  /* 0x0000020014d87824 */ /* 0x000fe200078e02d8 */
[----:B------:R-:W-:Y:S02]  /*19b0*/  LOP3.LUT R2, R8, R2, RZ, 0x3c, !PT ;  /* 0x0000000208027212 */ /* 0x000fe400078e3cff */
[----:B------:R-:W-:Y:S02]  /*19c0*/  LOP3.LUT R6, R4, 0x8, RZ, 0xc0, !PT ;  /* 0x0000000804067812 */ /* 0x000fe400078ec0ff */
[----:B------:R-:W-:Y:S01]  /*19d0*/  LOP3.LUT P1, RZ, R7, 0x4, RZ, 0xc0, !PT ;  /* 0x0000000407ff7812 */ /* 0x000fe2000782c0ff */
[----:B------:R-:W-:Y:S01]  /*19e0*/  IMAD R227, R0, 0x200, R2 ;  /* 0x0000020000e37824 */ /* 0x000fe200078e0202 */
[----:B------:R-:W-:Y:S02]  /*19f0*/  SHF.R.U32.HI R4, RZ, 0x3, R3 ;  /* 0x00000003ff047819 */ /* 0x000fe40000011603 */
[----:B------:R-:W-:-:S02]  /*1a00*/  LOP3.LUT R7, R23, 0xffffffe0, RZ, 0xc0, !PT ;  /* 0xffffffe017077812 */ /* 0x000fc400078ec0ff */
[----:B------:R-:W-:Y:S02]  /*1a10*/  LOP3.LUT R222, R222, 0xfffffe00, RZ, 0xc0, !PT ;  /* 0xfffffe00dede7812 */ /* 0x000fe400078ec0ff */
        /* <DEDUP_REMOVED lines=24> */
[----:B------:R-:W-:Y:S01]  /*1ba0*/  LEA.HI R0, R20, R20, RZ, 0x1 ;  /* 0x0000001414007211 */ /* 0x000fe200078f08ff */
[----:B--2---:R-:W-:Y:S01]  /*1bb0*/  IMAD R4, R86, c[0x0][0x238], RZ ;  /* 0x00008e0056047a24 */ /* 0x004fe200078e02ff */
[----:B------:R-:W-:Y:S01]  /*1bc0*/  LOP3.LUT R3, R3, 0xfffffffc, RZ, 0xc0, !PT ;  /* 0xfffffffc03037812 */ /* 0x000fe200078ec0ff */
[----:B------:R-:W-:Y:S01]  /*1bd0*/  IMAD.SHL.U32 R234, R5, 0x2, RZ ;  /* 0x0000000205ea7824 */ /* 0x000fe200078e00ff */
[----:B------:R-:W-:Y:S01]  /*1be0*/  LOP3.LUT R0, R0, 0xfffffffe, RZ, 0xc0, !PT ;  /* 0xfffffffe00007812 */ /* 0x000fe200078ec0ff */
[----:B------:R-:W-:Y:S01]  /*1bf0*/  IMAD.MOV.U32 R8, RZ, RZ, -0x50 ;  /* 0xffffffb0ff087424 */ /* 0x000fe200078e00ff */
[----:B------:R-:W-:Y:S01]  /*1c00*/  SHF.R.S32.HI R247, RZ, 0x1f, R246 ;  /* 0x0000001ffff77819 */ /* 0x000fe200000114f6 */
[----:B------:R-:W-:Y:S01]  /*1c10*/  IMAD.IADD R7, R7, 0x1, -R3 ;  /* 0x0000000107077824 */ /* 0x000fe200078e0a03 */
[----:B------:R-:W-:Y:S01]  /*1c20*/  IADD3 R3, R20, -R0, RZ ;  /* 0x8000000014037210 */ /* 0x000fe20007ffe0ff */
[C---:B------:R-:W-:Y:S01]  /*1c30*/  IMAD R0, R85.reuse, c[0x0][0x23c], R4 ;  /* 0x00008f0055007a24 */ /* 0x040fe200078e0204 */
[----:B------:R-:W-:Y:S01]  /*1c40*/  LOP3.LUT P0, RZ, R84, 0x1, RZ, 0xc0, !PT ;  /* 0x0000000154ff7812 */ /* 0x000fe2000780c0ff */
[----:B------:R-:W-:Y:S01]  /*1c50*/  IMAD.WIDE.U32 R4, R85, c[0x0][0x238], R246 ;  /* 0x00008e0055047a25 */ /* 0x000fe200078e00f6 */
[----:B------:R-:W-:Y:S01]  /*1c60*/  ULDC.64 UR6, c[0x0][0x240] ;  /* 0x0000900000067ab9 */ /* 0x000fe20000000a00 */
[----:B------:R-:W-:Y:S01]  /*1c70*/  SHF.L.U32 R216, R216, 0x1, RZ ;  /* 0x00000001d8d87819 */ /* 0x000fe200000006ff */
[----:B------:R-:W-:Y:S01]  /*1c80*/  UIMAD UR6, UR8, UR6, URZ ;  /* 0x00000006080672a4 */ /* 0x000fe2000f8e023f */
[----:B------:R-:W-:Y:S01]  /*1c90*/  IMAD.IADD R5, R5, 0x1, R0 ;  /* 0x0000000105057824 */ /* 0x000fe200078e0200 */
[----:B------:R-:W-:Y:S01]  /*1ca0*/  UIADD3 UR24, UR24, 0x3f, URZ ;  /* 0x0000003f18187890 */ /* 0x000fe2000fffe03f */
[----:B------:R-:W-:Y:S01]  /*1cb0*/  IMAD.SHL.U32 R225, R228, 0x2, RZ ;  /* 0x00000002e4e17824 */ /* 0x000fe200078e00ff */
[----:B------:R-:W-:Y:S01]  /*1cc0*/  UIMAD UR6, UR4, UR7, UR6 ;  /* 0x00000007040672a4 */ /* 0x000fe2000f8e0206 */
[----:B------:R-:W-:Y:S01]  /*1cd0*/  IMAD.WIDE.U32 R10, R88, c[0x0][0x240], R4 ;  /* 0x00009000580a7a25 */ /* 0x000fe200078e0004 */
[----:B------:R-:W-:Y:S01]  /*1ce0*/  USHF.R.S32.HI UR7, URZ, 0x1f, UR24 ;  /* 0x0000001f3f077899 */ /* 0x000fe20008011418 */
[----:B------:R-:W-:Y:S01]  /*1cf0*/  IADD3 R6, R234, 0x21480, RZ ;  /* 0x00021480ea067810 */ /* 0x000fe20007ffe0ff */
[----:B------:R-:W-:Y:S01]  /*1d00*/  UMOV UR26, 0x6 ;  /* 0x00000006001a7882 */ /* 0x000fe20000000000 */
[----:B------:R-:W-:Y:S01]  /*1d10*/  IMAD R8, R87, R8, c[0x0][0x198] ;  /* 0x0000660057087624 */ /* 0x000fe200078e0208 */
[----:B------:R1:W-:Y:S01]  /*1d20*/  STL.64 [R1+0x18], R10 ;  /* 0x0000180a01007387 */ /* 0x0003e20000100a00 */
[----:B------:R-:W-:Y:S01]  /*1d30*/  IMAD.SHL.U32 R220, R220, 0x2, RZ ;  /* 0x00000002dcdc7824 */ /* 0x000fe200078e00ff */
[----:B------:R-:W-:Y:S01]  /*1d40*/  IADD3 R0, R225, 0x1b080, RZ ;  /* 0x0001b080e1007810 */ /* 0x000fe20007ffe0ff */
[----:B------:R-:W-:Y:S01]  /*1d50*/  IMAD R3, R3, -0x8, R8 ;  /* 0xfffffff803037824 */ /* 0x000fe200078e0208 */
[----:B------:R-:W-:Y:S01]  /*1d60*/  SHF.L.U32 R230, R231, 0x1, RZ ;  /* 0x00000001e7e67819 */ /* 0x000fe200000006ff */
[--C-:B------:R-:W-:Y:S01]  /*1d70*/  IMAD R217, R217, 0x2, R216.reuse ;  /* 0x00000002d9d97824 */ /* 0x100fe200078e02d8 */
[----:B------:R-:W-:Y:S01]  /*1d80*/  IADD3 R235, R234, 0x215a0, RZ ;  /* 0x000215a0eaeb7810 */ /* 0x000fe20007ffe0ff */
[----:B------:R-:W-:Y:S01]  /*1d90*/  ULEA.HI UR7, UR7, UR24, URZ, 0x6 ;  /* 0x0000001807077291 */ /* 0x000fe2000f8f303f */
[----:B------:R-:W-:Y:S01]  /*1da0*/  IMAD R219, R218, 0x2, R216 ;  /* 0x00000002dadb7824 */ /* 0x000fe200078e02d8 */
[----:B------:R-:W-:Y:S01]  /*1db0*/  ULDC UR25, c[0x0][0x17c] ;  /* 0x00005f0000197ab9 */ /* 0x000fe20000000800 */
[----:B------:R-:W-:Y:S01]  /*1dc0*/  @P0 IADD3 R235, R6, 0xe0, RZ ;  /* 0x000000e006eb0810 */ /* 0x000fe20007ffe0ff */
[----:B------:R-:W-:Y:S01]  /*1dd0*/  IMAD R233, R7, -0x2, R3 ;  /* 0xfffffffe07e97824 */ /* 0x000fe200078e0203 */
[----:B------:R-:W-:Y:S01]  /*1de0*/  LEA R223, R223, 0x23c80, 0x1 ;  /* 0x00023c80dfdf7811 */ /* 0x000fe200078e08ff */
[----:B------:R-:W-:Y:S01]  /*1df0*/  IMAD.IADD R229, R228, 0x1, R2 ;  /* 0x00000001e4e57824 */ /* 0x000fe200078e0202 */
[----:B------:R-:W-:Y:S01]  /*1e00*/  LEA R222, R222, 0x80, 0x1 ;  /* 0x00000080dede7811 */ /* 0x000fe200078e08ff */
[----:B------:R-:W-:Y:S01]  /*1e10*/  CS2R R170, SRZ ;  /* 0x0000000000aa7805 */ /* 0x000fe2000001ff00 */
[----:B------:R-:W-:Y:S01]  /*1e20*/  LEA R224, R2, R0, 0x1 ;  /* 0x0000000002e07211 */ /* 0x000fe200078e08ff */
[----:B------:R-:W-:Y:S01]  /*1e30*/  CS2R R168, SRZ ;  /* 0x0000000000a87805 */ /* 0x000fe2000001ff00 */
        /* <DEDUP_REMOVED lines=62> */
[----:B------:R-:W-:Y:S01]  /*2220*/  USHF.L.U32 UR21, UR10, 0x6, URZ ;  /* 0x000000060a157899 */ /* 0x000fe2000800063f */
[----:B------:R-:W-:Y:S01]  /*2230*/  IADD3 R249, R11, UR6, RZ ;  /* 0x000000060bf97c10 */ /* 0x000fe2000fffe0ff */
[----:B------:R-:W-:Y:S01]  /*2240*/  USHF.L.U64.HI UR10, UR10, UR26, UR25 ;  /* 0x0000001a0a0a7299 */ /* 0x000fe20008010219 */
[----:B------:R-:W-:Y:S01]  /*2250*/  IADD3 R232, R228, R231, RZ ;  /* 0x000000e7e4e87210 */ /* 0x000fe20007ffe0ff */
[----:B------:R-:W-:-:S02]  /*2260*/  UMOV UR4, URZ ;  /* 0x0000003f00047c82 */ /* 0x000fc40008000000 */
[----:B------:R-:W-:Y:S02]  /*2270*/  UMOV UR28, 0x1 ;  /* 0x00000001001c7882 */ /* 0x000fe40000000000 */
[----:B------:R-:W-:Y:S02]  /*2280*/  UMOV UR25, URZ ;  /* 0x0000003f00197c82 */ /* 0x000fe40008000000 */
[----:B------:R-:W-:Y:S02]  /*2290*/  USHF.R.S32.HI UR26, URZ, 0x6, UR7 ;  /* 0x000000063f1a7899 */ /* 0x000fe40008011407 */
[----:B-1----:R-:W-:Y:S02]  /*22a0*/  ULDC UR24, c[0x0][0x168] ;  /* 0x00005a0000187ab9 */ /* 0x002fe40000000800 */
.L_x_694:
        /* <DEDUP_REMOVED lines=212> */
[----:B------:R-:W2:Y:S01]  /*2ff0*/  LDL.64 R202, [R1] ;  /* 0x0000000001ca7983 */ /* 0x000ea20000100a00 */
[----:B------:R-:W-:Y:S01]  /*3000*/  LOP3.LUT P2, RZ, R244, 0x2, RZ, 0xc0, !PT ;  /* 0x00000002f4ff7812 */ /* 0x000fe2000784c0ff */
[----:B------:R-:W-:Y:S01]  /*3010*/  USHF.R.S32.HI UR29, URZ, 0x1f, UR27 ;  /* 0x0000001f3f1d7899 */ /* 0x000fe2000801141b */
[----:B---3--:R-:W-:Y:S01]  /*3020*/  SEL R22, RZ, 0x2, P4 ;  /* 0x00000002ff167807 */ /* 0x008fe20002000000 */
[----:B------:R-:W-:Y:S01]  /*3030*/  ULDC.64 UR6, c[0x0][0x178] ;  /* 0x00005e0000067ab9 */ /* 0x000fe20000000a00 */
[----:B------:R-:W-:Y:S01]  /*3040*/  SEL R21, RZ, 0x4, P6 ;  /* 0x00000004ff157807 */ /* 0x000fe20003000000 */
[----:B------:R-:W3:Y:S01]  /*3050*/  LDL.64 R178, [R1+0x10] ;  /* 0x0000100001b27983 */ /* 0x000ee20000100a00 */
[----:B------:R-:W-:Y:S01]  /*3060*/  ISETP.GE.AND P3, PT, R238, c[0x0][0x16c], PT ;  /* 0x00005b00ee007a0c */ /* 0x000fe20003f66270 */
[----:B------:R-:W-:Y:S01]  /*3070*/  UIMAD UR29, UR29, UR6, URZ ;  /* 0x000000061d1d72a4 */ /* 0x000fe2000f8e023f */
[----:B------:R-:W-:Y:S01]  /*3080*/  IMAD.U32 R18, RZ, RZ, UR21 ;  /* 0x00000015ff127e24 */ /* 0x000fe2000f8e00ff */
[----:B------:R-:W-:Y:S01]  /*3090*/  UIMAD.WIDE.U32 UR30, UR27, UR6, URZ ;  /* 0x000000061b1e72a5 */ /* 0x000fe2000f8e003f */
[----:B------:R-:W4:Y:S01]  /*30a0*/  S2R R15, SR_CTAID.Y ;  /* 0x00000000000f7919 */ /* 0x000f220000002600 */
[----:B------:R-:W-:Y:S01]  /*30b0*/  IMAD.U32 R14, RZ, RZ, UR21 ;  /* 0x00000015ff0e7e24 */ /* 0x000fe2000f8e00ff */
[----:B------:R-:W-:Y:S01]  /*30c0*/  UIMAD UR6, UR27, -0x40, UR24 ;  /* 0xffffffc01b0678a4 */ /* 0x000fe2000f8e0218 */
[----:B------:R-:W-:Y:S01]  /*30d0*/  IMAD.U32 R23, RZ, RZ, UR28 ;  /* 0x0000001cff177e24 */ /* 0x000fe2000f8e00ff */
[----:B------:R-:W-:Y:S01]  /*30e0*/  UIMAD UR29, UR27, UR7, UR29 ;  /* 0x000000071b1d72a4 */ /* 0x000fe2000f8e021d */
[----:B------:R-:W-:Y:S02]  /*30f0*/  IMAD.U32 R7, RZ, RZ, UR30 ;  /* 0x0000001eff077e24 */ /* 0x000fe4000f8e00ff */
[----:B------:R-:W-:Y:S01]  /*3100*/  @!P5 IMAD.MOV.U32 R10, RZ, RZ, R240 ;  /* 0x000000ffff0ad224 */ /* 0x000fe200078e00f0 */
[----:B------:R-:W-:Y:S01]  /*3110*/  UIADD3 UR29, UR31, UR29, URZ ;  /* 0x0000001d1f1d7290 */ /* 0x000fe2000fffe03f */
[----:B------:R-:W-:Y:S01]  /*3120*/  @!P5 IMAD.MOV.U32 R11, RZ, RZ, R241 ;  /* 0x000000ffff0bd224 */ /* 0x000fe200078e00f1 */
[----:B----4-:R-:W-:Y:S03]  /*3130*/  SHF.R.S32.HI R19, RZ, 0x1f, R15 ;  /* 0x0000001fff137819 */ /* 0x010fe6000001140f */
[----:B------:R-:W-:Y:S04]  /*3140*/  @!P5 IMAD.WIDE.U32 R10, R15, c[0x0][0x270], R10 ;  /* 0x00009c000f0ada25 */ /* 0x000fe800078e000a */
[----:B------:R-:W-:Y:S04]  /*3150*/  IMAD R6, R19, c[0x0][0x180], RZ ;  /* 0x0000600013067a24 */ /* 0x000fe800078e02ff */
[C---:B------:R-:W-:Y:S02]  /*3160*/  IMAD R6, R15.reuse, c[0x0][0x184], R6 ;  /* 0x000061000f067a24 */ /* 0x040fe400078e0206 */
[----:B--2---:R-:W-:Y:S02]  /*3170*/  IMAD.MOV.U32 R5, RZ, RZ, R203 ;  /* 0x000000ffff057224 */ /* 0x004fe400078e00cb */
[----:B---3--:R-:W-:Y:S04]  /*3180*/  IMAD.MOV.U32 R4, RZ, RZ, R178 ;  /* 0x000000ffff047224 */ /* 0x008fe800078e00b2 */
        /* <DEDUP_REMOVED lines=21> */
[----:B------:R-:W-:Y:S01]  /*32e0*/  IMAD R0, R23, 0x6000, R252 ;  /* 0x0000600017007824 */ /* 0x000fe200078e02fc */
[C---:B------:R-:W-:Y:S02]  /*32f0*/  @!P5 LEA R10, P0, R20.reuse, c[0x0][0x258], 0x2 ;  /* 0x00009600140ada11 */ /* 0x040fe400078010ff */
[C---:B------:R-:W-:Y:S02]  /*3300*/  LOP3.LUT P2, RZ, R7.reuse, 0x2, RZ, 0xc0, !PT ;  /* 0x0000000207ff7812 */ /* 0x040fe4000784c0ff */
[----:B------:R-:W-:Y:S02]  /*3310*/  @!P5 LEA.HI.X R11, R20, c[0x0][0x25c], R11, 0x2, P0 ;  /* 0x00009700140bda11 */ /* 0x000fe400000f140b */
        /* <DEDUP_REMOVED lines=8> */
[C---:B------:R-:W-:Y:S04]  /*33a0*/  ISETP.LT.OR P2, PT, R6.reuse, 0x21, !P2 ;  /* 0x000000210600780c */ /* 0x040fe80005741670 */
[----:B------:R-:W-:Y:S03]  /*33b0*/  @!P5 LEA R7, R7, 0x40, 0x6 ;  /* 0x000000400707d811 */ /* 0x000fe600078e30ff */
[----:B------:R2:W-:Y:S01]  /*33c0*/  LDGSTS.E.BYPASS.LTC128B.128 [R0+0x2000], [R4.64+0x80], !P0 ;  /* 0x0200008004007fae */ /* 0x0005e2000c101d4e */
[----:B------:R-:W-:Y:S01]  /*33d0*/  ISETP.LT.OR P0, PT, R6, 0x1, !P1 ;  /* 0x000000010600780c */ /* 0x000fe20004f01670 */
[----:B------:R-:W-:Y:S11]  /*33e0*/  @!P5 IMAD.WIDE R10, R7, 0x4, R10 ;  /* 0x00000004070ad825 */ /* 0x000ff600078e020a */
[----:B------:R-:W-:Y:S01]  /*33f0*/  @!UPT UIADD3 URZ, URZ, URZ, URZ ;  /* 0x0000003f3f3ff290 */ /* 0x000fe2000fffe03f */
[----:B------:R2:W-:Y:S02]  /*3400*/  LDGSTS.E.BYPASS.LTC128B.128 [R0+0x4000], [R4.64+0x100], !P0 ;  /* 0x0400010004007fae */ /* 0x0005e4000c101d4e */
[----:B--2---:R-:W-:Y:S04]  /*3410*/  IADD3 R4, P0, R4, UR21, RZ ;  /* 0x0000001504047c10 */ /* 0x004fe8000ff1e0ff */
[----:B------:R-:W-:Y:S02]  /*3420*/  IADD3.X R5, R5, UR10, RZ, P0, !PT ;  /* 0x0000000a05057c10 */ /* 0x000fe400087fe4ff */
[----:B------:R-:W-:Y:S01]  /*3430*/  ISETP.LT.OR P0, PT, R6, 0x21, !P1 ;  /* 0x000000210600780c */ /* 0x000fe20004f01670 */
[----:B------:R-:W-:Y:S02]  /*3440*/  IMAD.U32 R6, RZ, RZ, UR28 ;  /* 0x0000001cff067e24 */ /* 0x000fe4000f8e00ff */
[----:B------:R2:W-:Y:S02]  /*3450*/  LDGSTS.E.BYPASS.LTC128B.128 [R0+0x1000], [R4.64], !P3 ;  /* 0x0100000004007fae */ /* 0x0005e4000d901d4e */
[----:B------:R-:W-:Y:S03]  /*3460*/  @!P5 IMAD R6, R6, 0x40, R240 ;  /* 0x000000400606d824 */ /* 0x000fe600078e02f0 */
[----:B------:R3:W-:Y:S05]  /*3470*/  LDGSTS.E.BYPASS.LTC128B.128 [R0+0x3000], [R18.64], !P2 ;  /* 0x0300000012007fae */ /* 0x0007ea000d101d4e */
[----:B------:R3:W-:Y:S01]  /*3480*/  LDGSTS.E.BYPASS.LTC128B.128 [R0+0x5000], [R14.64], !P0 ;  /* 0x050000000e007fae */ /* 0x0007e2000c101d4e */
[----:B--2---:R-:W-:Y:S05]  /*3490*/  @!P5 IMAD.SHL.U32 R4, R6, 0x4, RZ ;  /* 0x000000040604d824 */ /* 0x004fea00078e00ff */
[----:B------:R3:W-:Y:S02]  /*34a0*/  @!P5 LDGSTS.E.BYPASS.LTC128B.128 [R4+0x21080], [R10.64] ;  /* 0x210800000a04dfae */ /* 0x0007e4000b901d4e */
.L_x_692:
        /* <DEDUP_REMOVED lines=422> */
[----:B------:R-:W2:Y:S01]  /*4f10*/  LDL.64 R202, [R1+0x8] ;  /* 0x0000080001ca7983 */ /* 0x000ea20000100a00 */
        /* <DEDUP_REMOVED lines=9> */
[----:B------:R-:W-:Y:S01]  /*4fb0*/  IMAD.MOV.U32 R15, RZ, RZ, 0x6 ;  /* 0x00000006ff0f7424 */ /* 0x000fe200078e00ff */
[----:B------:R-:W-:Y:S01]  /*4fc0*/  UIMAD UR29, UR27, UR7, UR29 ;  /* 0x000000071b1d72a4 */ /* 0x000fe2000f8e021d */
[----:B------:R-:W-:Y:S03]  /*4fd0*/  IMAD.MOV.U32 R3, RZ, RZ, R241 ;  /* 0x000000ffff037224 */ /* 0x000fe600078e00f1 */
[C---:B------:R-:W-:Y:S01]  /*4fe0*/  SHF.L.U64.HI R15, R20.reuse, R15, c[0x0][0x20c] ;  /* 0x00008300140f7619 */ /* 0x040fe2000001020f */
[----:B------:R-:W-:Y:S01]  /*4ff0*/  IMAD.SHL.U32 R20, R20, 0x40, RZ ;  /* 0x0000004014147824 */ /* 0x000fe200078e00ff */
[----:B------:R-:W-:Y:S01]  /*5000*/  UIADD3 UR29, UR31, UR29, URZ ;  /* 0x0000001d1f1d7290 */ /* 0x000fe2000fffe03f */
[----:B------:R-:W-:Y:S01]  /*5010*/  IMAD.U32 R14, RZ, RZ, UR6 ;  /* 0x00000006ff0e7e24 */ /* 0x000fe2000f8e00ff */
[----:B-1----:R-:W-:Y:S01]  /*5020*/  SHF.R.S32.HI R0, RZ, 0x1f, R6 ;  /* 0x0000001fff007819 */ /* 0x002fe20000011406 */
[----:B------:R-:W-:Y:S04]  /*5030*/  IMAD.WIDE.U32 R2, R6, c[0x0][0x288], R2 ;  /* 0x0000a20006027a25 */ /* 0x000fe800078e0002 */
[C---:B------:R-:W-:Y:S02]  /*5040*/  IMAD R7, R0.reuse, c[0x0][0x210], RZ ;  /* 0x0000840000077a24 */ /* 0x040fe400078e02ff */
[----:B------:R-:W-:Y:S02]  /*5050*/  IMAD R8, R0, c[0x0][0x288], RZ ;  /* 0x0000a20000087a24 */ /* 0x000fe400078e02ff */
[C---:B------:R-:W-:Y:S02]  /*5060*/  IMAD R7, R6.reuse, c[0x0][0x214], R7 ;  /* 0x0000850006077a24 */ /* 0x040fe400078e0207 */
[----:B--2---:R-:W-:Y:S04]  /*5070*/  IMAD.MOV.U32 R4, RZ, RZ, R202 ;  /* 0x000000ffff047224 */ /* 0x004fe800078e00ca */
[----:B------:R-:W-:Y:S05]  /*5080*/  IMAD.WIDE.U32 R4, R6, c[0x0][0x210], R4 ;  /* 0x0000840006047a25 */ /* 0x000fea00078e0004 */
[----:B------:R-:W-:Y:S01]  /*5090*/  IADD3 R0, P1, R4, UR18, RZ ;  /* 0x0000001204007c10 */ /* 0x000fe2000ff3e0ff */
[----:B------:R-:W-:Y:S01]  /*50a0*/  IMAD R4, R6, c[0x0][0x28c], R8 ;  /* 0x0000a30006047a24 */ /* 0x000fe200078e0208 */
[----:B------:R-:W-:Y:S01]  /*50b0*/  IADD3 R6, P0, R2, UR22, RZ ;  /* 0x0000001602067c10 */ /* 0x000fe2000ff1e0ff */
[----:B------:R-:W-:Y:S01]  /*50c0*/  IMAD.U32 R8, RZ, RZ, UR30 ;  /* 0x0000001eff087e24 */ /* 0x000fe2000f8e00ff */
[C---:B------:R-:W-:Y:S02]  /*50d0*/  LEA R2, P2, R0.reuse, c[0x0][0x1f0], 0x1 ;  /* 0x00007c0000027a11 */ /* 0x040fe400078408ff */
[----:B------:R-:W-:Y:S02]  /*50e0*/  IADD3.X R7, R5, UR9, R7, P1, !PT ;  /* 0x0000000905077c10 */ /* 0x000fe40008ffe407 */
[----:B------:R-:W-:Y:S02]  /*50f0*/  IADD3.X R3, R3, UR20, R4, P0, !PT ;  /* 0x0000001403037c10 */ /* 0x000fe400087fe404 */
[----:B------:R-:W-:Y:S01]  /*5100*/  LEA.HI.X R0, R0, c[0x0][0x1f4], R7, 0x1, P2 ;  /* 0x00007d0000007a11 */ /* 0x000fe200010f0c07 */
[----:B------:R-:W-:Y:S01]  /*5110*/  IMAD.U32 R7, RZ, RZ, UR29 ;  /* 0x0000001dff077e24 */ /* 0x000fe2000f8e00ff */
[----:B------:R-:W-:Y:S02]  /*5120*/  LEA R2, P1, R8, R2, 0x7 ;  /* 0x0000000208027211 */ /* 0x000fe400078238ff */
[----:B------:R-:W-:Y:S02]  /*5130*/  LEA R4, P0, R6, c[0x0][0x280], 0x2 ;  /* 0x0000a00006047a11 */ /* 0x000fe400078010ff */
[----:B------:R-:W-:Y:S02]  /*5140*/  ISETP.GE.AND P2, PT, R238, c[0x0][0x1fc], PT ;  /* 0x00007f00ee007a0c */ /* 0x000fe40003f46270 */
[----:B------:R-:W-:Y:S01]  /*5150*/  LEA.HI.X R5, R6, c[0x0][0x284], R3, 0x2, P0 ;  /* 0x0000a10006057a11 */ /* 0x000fe200000f1403 */
[----:B------:R-:W-:Y:S01]  /*5160*/  IMAD.U32 R6, RZ, RZ, UR6 ;  /* 0x00000006ff067e24 */ /* 0x000fe2000f8e00ff */
[----:B------:R-:W-:Y:S01]  /*5170*/  LEA.HI.X R3, R8, R0, R7, 0x7, P1 ;  /* 0x0000000008037211 */ /* 0x000fe200008f3c07 */
[----:B------:R-:W-:Y:S01]  /*5180*/  IMAD.U32 R0, RZ, RZ, UR6 ;  /* 0x00000006ff007e24 */ /* 0x000fe2000f8e00ff */
[----:B------:R-:W-:Y:S02]  /*5190*/  ISETP.GE.AND P1, PT, R248, c[0x0][0x1fc], PT ;  /* 0x00007f00f8007a0c */ /* 0x000fe40003f26270 */
[----:B------:R-:W-:Y:S02]  /*51a0*/  ISETP.GE.AND P0, PT, R245, c[0x0][0x1fc], PT ;  /* 0x00007f00f5007a0c */ /* 0x000fe40003f06270 */
        /* <DEDUP_REMOVED lines=33> */
.L_x_693:
        /* <DEDUP_REMOVED lines=236> */
.L_x_691:
[----:B------:R-:W1:Y:S01]  /*6280*/  S2UR UR11, SR_CTAID.Y ;  /* 0x00000000000b79c3 */ /* 0x000e620000002600 */
[----:B------:R-:W-:Y:S01]  /*6290*/  UMOV UR4, 0x1 ;  /* 0x0000000100047882 */ /* 0x000fe20000000000 */
[----:B------:R-:W-:Y:S01]  /*62a0*/  ISETP.NE.AND P1, PT, R246, RZ, PT ;  /* 0x000000fff600720c */ /* 0x000fe20003f25270 */
[----:B------:R-:W-:Y:S01]  /*62b0*/  ULDC.64 UR16, c[0x0][0x338] ;  /* 0x0000ce0000107ab9 */ /* 0x000fe20000000a00 */
[----:B------:R-:W-:Y:S01]  /*62c0*/  BSSY B0, `(.L_x_695) ;  /* 0x0000062000007945 */ /* 0x000fe20003800000 */
[----:B------:R-:W-:Y:S01]  /*62d0*/  UISETP.NE.AND UP0, UPT, UR4, UR16, UPT ;  /* 0x000000100400728c */ /* 0x000fe2000bf05270 */
[----:B------:R-:W-:Y:S01]  /*62e0*/  FMUL.FTZ R112, R112, c[0x0][0x298] ;  /* 0x0000a60070707a20 */ /* 0x000fe20000410000 */
[----:B------:R-:W-:Y:S01]  /*62f0*/  ULDC UR9, c[0x0][0x340] ;  /* 0x0000d00000097ab9 */ /* 0x000fe20000000800 */
[----:B------:R-:W3:Y:S01]  /*6300*/  S2UR UR7, SR_CTAID.X ;  /* 0x00000000000779c3 */ /* 0x000ee20000002500 */
[----:B------:R-:W-:Y:S01]  /*6310*/  ULDC UR4, c[0x0][0x358] ;  /* 0x0000d60000047ab9 */ /* 0x000fe20000000800 */
[----:B------:R-:W-:Y:S01]  /*6320*/  FMUL.FTZ R113, R113, c[0x0][0x298] ;  /* 0x0000a60071717a20 */ /* 0x000fe20000410000 */
[----:B------:R-:W-:Y:S01]  /*6330*/  ULDC UR5, c[0x0][0x2f4] ;  /* 0x0000bd0000057ab9 */ /* 0x000fe20000000800 */
[----:B------:R-:W-:-:S02]  /*6340*/  FMUL.FTZ R114, R114, c[0x0][0x298] ;  /* 0x0000a60072727a20 */ /* 0x000fc40000410000 */
[----:B------:R-:W-:Y:S02]  /*6350*/  FMUL.FTZ R115, R115, c[0x0][0x298] ;  /* 0x0000a60073737a20 */ /* 0x000fe40000410000 */
[----:B------:R-:W4:Y:S01]  /*6360*/  S2UR UR6, SR_CTAID.Z ;  /* 0x00000000000679c3 */ /* 0x000f220000002700 */
[----:B------:R-:W-:Y:S02]  /*6370*/  FMUL.FTZ R116, R116, c[0x0][0x298] ;  /* 0x0000a60074747a20 */ /* 0x000fe40000410000 */
[----:B------:R-:W-:Y:S02]  /*6380*/  FMUL.FTZ R117, R117, c[0x0][0x298] ;  /* 0x0000a60075757a20 */ /* 0x000fe40000410000 */
[----:B------:R-:W-:Y:S02]  /*6390*/  FMUL.FTZ R118, R118, c[0x0][0x298] ;  /* 0x0000a60076767a20 */ /* 0x000fe40000410000 */
[----:B------:R-:W-:Y:S01]  /*63a0*/  FMUL.FTZ R119, R119, c[0x0][0x298] ;  /* 0x0000a60077777a20 */ /* 0x000fe20000410000 */
[----:B-1----:R-:W-:Y:S01]  /*63b0*/  UIMAD.WIDE.U32 UR18, UR11, UR17, URZ ;  /* 0x000000110b1272a5 */ /* 0x002fe2000f8e003f */
        /* <DEDUP_REMOVED lines=43> */
[----:B--2---:R-:W-:Y:S01]  /*6670*/  MOV R4, UR4 ;  /* 0x0000000400047c02 */ /* 0x004fe20008000f00 */
        /* <DEDUP_REMOVED lines=33> */
.L_x_697:
[----:B------:R-:W2:Y:S01]  /*6890*/  LDG.E.STRONG.GPU R0, [R4.64] ;  /* 0x0000000e04007981 */ /* 0x000ea2000c1ef900 */
[----:B------:R-:W-:Y:S01]  /*68a0*/  YIELD ;  /* 0x0000000000007946 */ /* 0x000fe20003800000 */
[----:B--2---:R-:W-:Y:S01]  /*68b0*/  ISETP.NE.AND P0, PT, R0, UR11, PT ;  /* 0x0000000b00007c0c */ /* 0x004fe2000bf05270 */
[----:B------:R-:W-:-:S12]  /*68c0*/  CCTL.IVALL ;  /* 0x00000000ff00798f */ /* 0x000fd80002000000 */
[----:B------:R-:W-:Y:S05]  /*68d0*/  @P0 BRA `(.L_x_697) ;  /* 0xffffffb000000947 */ /* 0x000fea000383ffff */
.L_x_696:
[----:B------:R-:W-:Y:S05]  /*68e0*/  BSYNC B0 ;  /* 0x0000000000007941 */ /* 0x000fea0003800000 */
.L_x_695:
[----:B------:R-:W-:Y:S01]  /*68f0*/  MOV R11, 0xffffffff ;  /* 0xffffffff000b7802 */ /* 0x000fe20000000f00 */
[----:B------:R-:W-:Y:S05]  /*6900*/  BRA.CONV ~URZ, `(.L_x_698) ;  /* 0x000000237f007947 */ /* 0x000fea000b800000 */
[----:B------:R-:W-:Y:S02]  /*6910*/  MOV R2, 0x6930 ;  /* 0x0000693000027802 */ /* 0x000fe40000000f00 */
[----:B------:R-:W-:Y:S05]  /*6920*/  CALL.REL.NOINC `($__internal_6_$__cuda_sm70_warpsync) ;  /* 0x00000ca000007944 */ /* 0x000fea0003c00000 */
.L_x_698:
        /* <DEDUP_REMOVED lines=82> */
[----:B------:R-:W-:Y:S05]  /*6e50*/  CALL.REL.NOINC `($__internal_6_$__cuda_sm70_warpsync) ;  /* 0x0000077000007944 */ /* 0x000fea0003c00000 */
.L_x_699:
        /* <DEDUP_REMOVED lines=12> */
.L_x_701:
[----:B------:R-:W-:Y:S05]  /*6f20*/  BSYNC B0 ;  /* 0x0000000000007941 */ /* 0x000fea0003800000 */
.L_x_700:
[----:B------:R-:W-:Y:S01]  /*6f30*/  ULDC.64 UR4, c[0x0][0x348] ;  /* 0x0000d20000047ab9 */ /* 0x000fe20000000a00 */
[----:B------:R-:W-:Y:S01]  /*6f40*/  BSSY B0, `(.L_x_702) ;  /* 0x000000b000007945 */ /* 0x000fe20003800000 */
[----:B------:R-:W-:-:S04]  /*6f50*/  UIADD3 UR4, UP0, UR9, UR4, URZ ;  /* 0x0000000409047290 */ /* 0x000fc8000ff1e03f */
[----:B------:R-:W-:Y:S02]  /*6f60*/  UIADD3.X UR5, UR10, UR5, URZ, UP0, !UPT ;  /* 0x000000050a057290 */ /* 0x000fe400087fe43f */
[----:B--2---:R-:W-:-:S04]  /*6f70*/  MOV R4, UR4 ;  /* 0x0000000400047c02 */ /* 0x004fc80008000f00 */
[----:B------:R-:W-:Y:S01]  /*6f80*/  MOV R5, UR5 ;  /* 0x0000000500057c02 */ /* 0x000fe20008000f00 */
[----:B------:R-:W-:Y:S05]  /*6f90*/  @P1 BRA `(.L_x_703) ;  /* 0x0000005000001947 */ /* 0x000fea0003800000 */
.L_x_704:
[----:B------:R-:W2:Y:S01]  /*6fa0*/  LDG.E.STRONG.GPU R0, [R4.64] ;  /* 0x0000000e04007981 */ /* 0x000ea2000c1ef900 */
[----:B------:R-:W-:Y:S01]  /*6fb0*/  YIELD ;  /* 0x0000000000007946 */ /* 0x000fe20003800000 */
[----:B--2---:R-:W-:Y:S01]  /*6fc0*/  ISETP.NE.AND P0, PT, R0, UR11, PT ;  /* 0x0000000b00007c0c */ /* 0x004fe2000bf05270 */
[----:B------:R-:W-:-:S12]  /*6fd0*/  CCTL.IVALL ;  /* 0x00000000ff00798f */ /* 0x000fd80002000000 */
[----:B------:R-:W-:Y:S05]  /*6fe0*/  @P0 BRA `(.L_x_704) ;  /* 0xffffffb000000947 */ /* 0x000fea000383ffff */
.L_x_703:
[----:B------:R-:W-:Y:S05]  /*6ff0*/  BSYNC B0 ;  /* 0x0000000000007941 */ /* 0x000fea0003800000 */
.L_x_702:
[----:B------:R-:W-:Y:S05]  /*7000*/  BRA.CONV ~URZ, `(.L_x_705) ;  /* 0x000000237f007947 */ /* 0x000fea000b800000 */
[----:B-1----:R-:W-:Y:S02]  /*7010*/  MOV R2, 0x7030 ;  /* 0x0000703000027802 */ /* 0x002fe40000000f00 */
[----:B------:R-:W-:Y:S05]  /*7020*/  CALL.REL.NOINC `($__internal_6_$__cuda_sm70_warpsync) ;  /* 0x000005a000007944 */ /* 0x000fea0003c00000 */
.L_x_705:
[----:B------:R-:W-:Y:S01]  /*7030*/  ULDC.64 UR4, c[0x0][0x300] ;  /* 0x0000c00000047ab9 */ /* 0x000fe20000000a00 */
[----:B-1----:R-:W-:Y:S01]  /*7040*/  IMAD.U32 R2, RZ, RZ, UR12 ;  /* 0x0000000cff027e24 */ /* 0x002fe2000f8e00ff */
        /* <DEDUP_REMOVED lines=76> */
.L_x_706:
        /* <DEDUP_REMOVED lines=12> */
        .weak           $__internal_6_$__cuda_sm70_warpsync
        .type           $__internal_6_$__cuda_sm70_warpsync,@function
        .size           $__internal_6_$__cuda_sm70_warpsync,(.L_x_1404 - $__internal_6_$__cuda_sm70_warpsync)
$__internal_6_$__cuda_sm70_warpsync:
[----:B------:R-:W-:Y:S01]  /*75d0*/  MOV R3, 0x0 ;  /* 0x0000000000037802 */ /* 0x000fe20000000f00 */
[----:B------:R-:W-:Y:S04]  /*75e0*/  WARPSYNC R11 ;  /* 0x0000000b00007348 */ /* 0x000fe80003800000 */
[----:B------:R-:W-:Y:S05]  /*75f0*/  RET.REL.NODEC R2 `(_ZN7cutlass13device_kernelIN5flash19enable_sm80_to_sm89INS1_16FlashAttnBwdSm80INS1_25CollectiveMainloopBwdSm80ILi2ELi1EN4cute5tupleIJNS5_1CILi64EEENS7_ILi80EEENS7_ILi192EEEEEENS_10bfloat16_tEfNS_4arch4Sm80ELb0ELb0ELb1ELb0ELb1ELb0ELb1ELb0ELi2ELi4ELi2ELi2ELb0EEENS1_24CollectiveEpilogueBwdGQAISB_fSE_Li256ELb0ELb1EEENS1_19SingleTileSchedulerILb0ELb0ELb0ELi80EEEEEEEEEvNT_6ParamsE) ;  /* 0xffff8a0002007950 */ /* 0x000fea0003c3ffff */
.L_x_707:
        /* <DEDUP_REMOVED lines=16> */
.L_x_1404:


//--------------------- .text._ZN7cutlass13device_kernelIN5flash19enable_sm80_to_sm89INS1_16FlashAttnBwdSm80INS1_25CollectiveMainloopBwdSm80ILi2ELi1EN4cute5tupleIJNS5_1CILi64EEENS7_ILi80EEENS7_ILi192EEEEEENS_10bfloat16_tEfNS_4arch4Sm80ELb0ELb0ELb1ELb1ELb0ELb0ELb1ELb0ELi2ELi4ELi2ELi2ELb0EEENS1_21CollectiveEpilogueBwdISB_SC_SE_Li256ELb1ELb1ELi4EEENS1_19SingleTileSchedulerILb1ELb0ELb0ELi80EEEEEEEEEvNT_6ParamsE --------------------------
	.section	.text._ZN7cutlass13device_kernelIN5flash19enable_sm80_to_sm89INS1_16FlashAttnBwdSm80INS1_25CollectiveMainloopBwdSm80ILi2ELi1EN4cute5tupleIJNS5_1CILi64EEENS7_ILi80EEENS7_ILi192EEEEEENS_10bfloat16_tEfNS_4arch4Sm80ELb0ELb0ELb1ELb1ELb0ELb0ELb1ELb0ELi2ELi4ELi2ELi2ELb0EEENS1_21CollectiveEpilogueBwdISB_SC_SE_Li256ELb1ELb1ELi4EEENS1_19SingleTileSchedulerILb1ELb0ELb0ELi80EEEEEEEEEvNT_6ParamsE,"ax",@progbits
	.sectioninfo	@"SHI_REGISTERS=254"
	.align	128
.text._ZN7cutlass13device_kernelIN5flash19enable_sm80_to_sm89INS1_16FlashAttnBwdSm80INS1_25CollectiveMainloopBwdSm80ILi2ELi1EN4cute5tupleIJNS5_1CILi64EEENS7_ILi80EEENS7_ILi192EEEEEENS_10bfloat16_tEfNS_4arch4Sm80ELb0ELb0ELb1ELb1ELb0ELb0ELb1ELb0ELi2ELi4ELi2ELi2ELb0EEENS1_21CollectiveEpilogueBwdISB_SC_SE_Li256ELb1ELb1ELi4EEENS1_19SingleTileSchedulerILb1ELb0ELb0ELi80EEEEEEEEEvNT_6ParamsE:
        .type           _ZN7cutlass13device_kernelIN5flash19enable_sm80_to_sm89INS1_16FlashAttnBwdSm80INS1_25CollectiveMainloopBwdSm80ILi2ELi1EN4cute5tupleIJNS5_1CILi64EEENS7_ILi80EEENS7_ILi192EEEEEENS_10bfloat16_tEfNS_4arch4Sm80ELb0ELb0ELb1ELb1ELb0ELb0ELb1ELb0ELi2ELi4ELi2ELi2ELb0EEENS1_21CollectiveEpilogueBwdISB_SC_SE_Li256ELb1ELb1ELi4EEENS1_19SingleTileSchedulerILb1ELb0ELb0ELi80EEEEEEEEEvNT_6ParamsE,@function
        .size           _ZN7cutlass13device_kernelIN5flash19enable_sm80_to_sm89INS1_16FlashAttnBwdSm80INS1_25CollectiveMainloopBwdSm80ILi2ELi1EN4cute5tupleIJNS5_1CILi64EEENS7_ILi80EEENS7_ILi192EEEEEENS_10bfloat16_tEfNS_4arch4Sm80ELb0ELb0ELb1ELb1ELb0ELb0ELb1ELb0ELi2ELi4ELi2ELi2ELb0EEENS1_21CollectiveEpilogueBwdISB_SC_SE_Li256ELb1ELb1ELi4EEENS1_19SingleTileSchedulerILb1ELb0ELb0ELi80EEEEEEEEEvNT_6ParamsE,(.L_x_1406 - _ZN7cutlass13device_kernelIN5flash19enable_sm80_to_sm89INS1_16FlashAttnBwdSm80INS1_25CollectiveMainloopBwdSm80ILi2ELi1EN4cute5tupleIJNS5_1CILi64EEENS7_ILi80EEENS7_ILi192EEEEEENS_10bfloat16_tEfNS_4arch4Sm80ELb0ELb0ELb1ELb1ELb0ELb0ELb1ELb0ELi2ELi4ELi2ELi2ELb0EEENS1_21CollectiveEpilogueBwdISB_SC_SE_Li256ELb1ELb1ELi4EEENS1_19SingleTileSchedulerILb1ELb0ELb0ELi80EEEEEEEEEvNT_6ParamsE)
        .other          _ZN7cutlass13device_kernelIN5flash19enable_sm80_to_sm89INS1_16FlashAttnBwdSm80INS1_25CollectiveMainloopBwdSm80ILi2ELi1EN4cute5tupleIJNS5_1CILi64EEENS7_ILi80EEENS7_ILi192EEEEEENS_10bfloat16_tEfNS_4arch4Sm80ELb0ELb0ELb1ELb1ELb0ELb0ELb1ELb0ELi2ELi4ELi2ELi2ELb0EEENS1_21CollectiveEpilogueBwdISB_SC_SE_Li256ELb1ELb1ELi4EEENS1_19SingleTileSchedulerILb1ELb0ELb0ELi80EEEEEEEEEvNT_6ParamsE,@"STO_CUDA_ENTRY STV_DEFAULT"
_ZN7cutlass13device_kernelIN5flash19enable_sm80_to_sm89INS1_16FlashAttnBwdSm80INS1_25CollectiveMainloopBwdSm80ILi2ELi1EN4cute5tupleIJNS5_1CILi64EEENS7_ILi80EEENS7_ILi192EEEEEENS_10bfloat16_tEfNS_4arch4Sm80ELb0ELb0ELb1ELb1ELb0ELb0ELb1ELb0ELi2ELi4ELi2ELi2ELb0EEENS1_21CollectiveEpilogueBwdISB_SC_SE_Li256ELb1ELb1ELi4EEENS1_19SingleTileSchedulerILb1ELb0ELb0ELi80EEEEEEEEEvNT_6ParamsE:
        /* <DEDUP_REMOVED lines=17> */
.L_x_709:
        /* <DEDUP_REMOVED lines=8> */
.L_x_711:
[----:B------:R-:W-:Y:S02]  /*0190*/  MOV R4, c[0x0][0x3a4] ;  /* 0x0000e90000047a02 */ /* 0x000fe40000000f00 */
.L_x_710:
[----:B------:R-:W-:-:S05]  /*01a0*/  IMAD R3, R2, 0x50, RZ ;  /* 0x0000005002037824 */ /* 0x000fca00078e02ff */
[----:B-----5:R-:W-:-:S04]  /*01b0*/  ISETP.GE.AND P0, PT, R3, R4, PT ;  /* 0x000000040300720c */ /* 0x020fc80003f06270 */
[----:B------:R-:W-:Y:S01]  /*01c0*/  SEL R239, R239, 0xffffffff, !P0 ;  /* 0xffffffffefef7807 */ /* 0x000fe20004000000 */
[----:B------:R-:W-:Y:S05]  /*01d0*/  BRA `(.L_x_712) ;  /* 0x0000011000007947 */ /* 0x000fea0003800000 */
.L_x_708:
[----:B---34-:R-:W-:-:S04]  /*01e0*/  ISETP.NE.U32.AND P0, PT, RZ, c[0x0][0x3c0], PT ;  /* 0x0000f000ff007a0c */ /* 0x018fc80003f05070 */
[----:B------:R-:W-:-:S13]  /*01f0*/  ISETP.NE.AND.EX P0, PT, RZ, c[0x0][0x3c4], PT, P0 ;  /* 0x0000f100ff007a0c */ /* 0x000fda0003f05300 */
[----:B------:R-:W-:Y:S05]  /*0200*/  @!P0 BRA `(.L_x_713) ;  /* 0x0000002000008947 */ /* 0x000fea0003800000 */
[----:B------:R1:W5:Y:S01]  /*0210*/  LDG.E R4, [R4.64] ;  /* 0x0000000e04047981 */ /* 0x000362000c1e1900 */
[----:B------:R-:W-:Y:S05]  /*0220*/  BRA `(.L_x_714) ;  /* 0x0000009000007947 */ /* 0x000fea0003800000 */
.L_x_713:
        /* <DEDUP_REMOVED lines=8> */
.L_x_715:
[----:B------:R-:W-:Y:S02]  /*02b0*/  MOV R4, c[0x0][0x3a4] ;  /* 0x0000e90000047a02 */ /* 0x000fe40000000f00 */
.L_x_714:
[----:B------:R-:W-:-:S05]  /*02c0*/  IMAD R3, R2, 0x50, RZ ;  /* 0x0000005002037824 */ /* 0x000fca00078e02ff */
[----:B-----5:R-:W-:-:S04]  /*02d0*/  ISETP.GE.AND P0, PT, R3, R4, PT ;  /* 0x000000040300720c */ /* 0x020fc80003f06270 */
[----:B------:R-:W-:-:S04]  /*02e0*/  SEL R239, R239, 0xffffffff, !P0 ;  /* 0xffffffffefef7807 */ /* 0x000fc80004000000 */
.L_x_712:
        /* <DEDUP_REMOVED lines=9> */
[----:B------:R-:W2:Y:S02]  /*0380*/  @P3 LDG.E R4, [R14.64] ;  /* 0x0000000e0e043981 */ /* 0x000ea4000c1e1900 */
[----:B------:R-:W-:-:S04]  /*0390*/  @P0 IMAD.WIDE R8, R239, R10, c[0x0][0x2d8] ;  /* 0x0000b600ef080625 */ /* 0x000fc800078e020a */
[----:B-1----:R-:W-:Y:S01]  /*03a0*/  IMAD.MOV.U32 R5, RZ, RZ, RZ ;  /* 0x000000ffff057224 */ /* 0x002fe200078e00ff */
[----:B------:R-:W3:Y:S01]  /*03b0*/  @P0 LDG.E R6, [R8.64] ;  /* 0x0000000e08060981 */ /* 0x000ee2000c1e1900 */
[----:B------:R-:W-:Y:S02]  /*03c0*/  IMAD.MOV.U32 R7, RZ, RZ, RZ ;  /* 0x000000ffff077224 */ /* 0x000fe400078e00ff */
[C---:B------:R-:W-:Y:S02]  /*03d0*/  IMAD.WIDE R12, R239.reuse, R10, c[0x0][0x2d0] ;  /* 0x0000b400ef0c7625 */ /* 0x040fe400078e020a */
[----:B------:R1:W5:Y:S04]  /*03e0*/  @P3 LDG.E R5, [R14.64] ;  /* 0x0000000e0e053981 */ /* 0x000368000c1e1900 */
[----:B------:R1:W5:Y:S01]  /*03f0*/  @P2 LDG.E R7, [R12.64] ;  /* 0x0000000e0c072981 */ /* 0x000362000c1e1900 */
[----:B------:R-:W-:Y:S01]  /*0400*/  ULDC UR12, c[0x0][0x168] ;  /* 0x00005a00000c7ab9 */ /* 0x000fe20000000800 */
[----:B--2---:R-:W-:-:S05]  /*0410*/  @P3 IMAD R4, R239, 0x40, R4 ;  /* 0x00000040ef043824 */ /* 0x004fca00078e0204 */
[----:B------:R-:W-:Y:S01]  /*0420*/  @P3 SHF.R.S32.HI R3, RZ, 0x1f, R4 ;  /* 0x0000001fff033819 */ /* 0x000fe20000011404 */
[----:B---3--:R1:W2:Y:S03]  /*0430*/  @P0 R2UR UR12, R6 ;  /* 0x00000000060c03c2 */ /* 0x0082a600000e0000 */
[----:B------:R-:W-:Y:S01]  /*0440*/  @P3 LEA.HI R3, R3, R4, RZ, 0x6 ;  /* 0x0000000403033211 */ /* 0x000fe200078f30ff */
[----:B------:R-:W-:-:S03]  /*0450*/  IMAD.MOV.U32 R4, RZ, RZ, RZ ;  /* 0x000000ffff047224 */ /* 0x000fc600078e00ff */
[----:B------:R-:W-:Y:S01]  /*0460*/  @P3 LOP3.LUT R4, R3, 0xffffffc0, RZ, 0xc0, !PT ;  /* 0xffffffc003043812 */ /* 0x000fe200078ec0ff */
[----:B------:R-:W-:Y:S01]  /*0470*/  IMAD.MOV.U32 R3, RZ, RZ, c[0x0][0x198] ;  /* 0x00006600ff037624 */ /* 0x000fe200078e00ff */
[----:B-12---:R-:W-:Y:S05]  /*0480*/  @P0 BRA `(.L_x_716) ;  /* 0x0000006000000947 */ /* 0x006fea0003800000 */
[----:B------:R-:W-:Y:S05]  /*0490*/  @!P3 BRA `(.L_x_716) ;  /* 0x000000500000b947 */ /* 0x000fea0003800000 */
[----:B------:R-:W2:Y:S04]  /*04a0*/  LDG.E R8, [R14.64] ;  /* 0x0000000e0e087981 */ /* 0x000ea8000c1e1900 */
[----:B------:R-:W3:Y:S01]  /*04b0*/  LDG.E R6, [R14.64+0x4] ;  /* 0x0000040e0e067981 */ /* 0x000ee2000c1e1900 */
[----:B--2---:R-:W1:Y:S08]  /*04c0*/  R2UR UR12, R8 ;  /* 0x00000000080c73c2 */ /* 0x004e7000000e0000 */
[----:B---3--:R-:W1:Y:S02]  /*04d0*/  R2UR UR4, R6 ;  /* 0x00000000060473c2 */ /* 0x008e6400000e0000 */
[----:B-1----:R-:W-:-:S06]  /*04e0*/  UIADD3 UR12, -UR12, UR4, URZ ;  /* 0x000000040c0c7290 */ /* 0x002fcc000fffe13f */
.L_x_716:
[----:B------:R-:W-:-:S04]  /*04f0*/  ISETP.NE.U32.AND P0, PT, RZ, c[0x0][0x2e0], PT ;  /* 0x0000b800ff007a0c */ /* 0x000fc80003f05070 */
[----:B------:R-:W-:-:S13]  /*0500*/  ISETP.NE.AND.EX P0, PT, RZ, c[0x0][0x2e4], PT, P0 ;  /* 0x0000b900ff007a0c */ /* 0x000fda0003f05300 */
[----:B------:R-:W-:Y:S05]  /*0510*/  @!P0 BRA `(.L_x_717) ;  /* 0x0000003000008947 */ /* 0x000fea0003800000 */
[----:B------:R-:W-:-:S05]  /*0520*/  IMAD.WIDE R10, R239, R10, c[0x0][0x2e0] ;  /* 0x0000b800ef0a7625 */ /* 0x000fca00078e020a */
[----:B------:R1:W5:Y:S01]  /*0530*/  LDG.E R3, [R10.64] ;  /* 0x0000000e0a037981 */ /* 0x000362000c1e1900 */
[----:B------:R-:W-:Y:S05]  /*0540*/  BRA `(.L_x_718) ;  /* 0x0000004000007947 */ /* 0x000fea0003800000 */
.L_x_717:
[----:B------:R-:W-:Y:S05]  /*0550*/  @!P2 BRA `(.L_x_718) ;  /* 0x000000300000a947 */ /* 0x000fea0003800000 */
[----:B------:R-:W2:Y:S04]  /*0560*/  LDG.E R3, [R12.64] ;  /* 0x0000000e0c037981 */ /* 0x000ea8000c1e1900 */
[----:B------:R-:W2:Y:S02]  /*0570*/  LDG.E R6, [R12.64+0x4] ;  /* 0x0000040e0c067981 */ /* 0x000ea4000c1e1900 */
[----:B--2---:R-:W-:Y:S02]  /*0580*/  IADD3 R3, -R3, R6, RZ ;  /* 0x0000000603037210 */ /* 0x004fe40007ffe1ff */
.L_x_718:
        /* <DEDUP_REMOVED lines=66> */
[----:B------:R-:W-:Y:S01]  /*09b0*/  IMAD.SHL.U32 R9, R232, 0x4, RZ ;  /* 0x00000004e8097824 */ /* 0x000fe200078e00ff */
[----:B------:R-:W-:Y:S01]  /*09c0*/  SHF.R.S32.HI R13, RZ, 0x1f, R0 ;  /* 0x0000001fff0d7819 */ /* 0x000fe20000011400 */
[----:B-1----:R-:W-:Y:S01]  /*09d0*/  IMAD R11, R4, 0xc0, RZ ;  /* 0x000000c0040b7824 */ /* 0x002fe200078e02ff */
[----:B------:R-:W-:Y:S01]  /*09e0*/  ISETP.NE.AND P1, PT, R6, 0x1, PT ;  /* 0x000000010600780c */ /* 0x000fe20003f25270 */
[----:B------:R-:W-:Y:S01]  /*09f0*/  UMOV UR6, 0x5 ;  /* 0x0000000500067882 */ /* 0x000fe20000000000 */
[----:B------:R-:W-:Y:S01]  /*0a00*/  SHF.R.S32.HI R6, RZ, 0x1f, R4 ;  /* 0x0000001fff067819 */ /* 0x000fe20000011404 */
[----:B------:R-:W-:Y:S01]  /*0a10*/  IMAD R17, R13, c[0x0][0x288], RZ ;  /* 0x0000a2000d117a24 */ /* 0x000fe200078e02ff */
[----:B------:R-:W-:Y:S01]  /*0a20*/  IADD3 R28, P0, R9, R4, RZ ;  /* 0x00000004091c7210 */ /* 0x000fe20007f1e0ff */
[----:B------:R-:W-:Y:S01]  /*0a30*/  ULDC.64 UR4, c[0x0][0x1d8] ;  /* 0x0000760000047ab9 */ /* 0x000fe20000000a00 */
[----:B------:R-:W-:Y:S01]  /*0a40*/  SEL R240, R239, RZ, !P3 ;  /* 0x000000ffeff07207 */ /* 0x000fe20005800000 */
[----:B------:R-:W-:Y:S01]  /*0a50*/  USHF.L.U64.HI UR5, UR4, UR6, UR5 ;  /* 0x0000000604057299 */ /* 0x000fe20008010205 */
[----:B------:R-:W-:Y:S01]  /*0a60*/  LEA.HI.X.SX32 R29, R9, R6, 0x1, P0 ;  /* 0x00000006091d7211 */ /* 0x000fe200000f0eff */
[----:B------:R-:W-:Y:S01]  /*0a70*/  IMAD.MOV.U32 R9, RZ, RZ, R0 ;  /* 0x000000ffff097224 */ /* 0x000fe200078e0000 */
[----:B------:R-:W-:Y:S01]  /*0a80*/  SHF.R.S32.HI R6, RZ, 0x1f, R232 ;  /* 0x0000001fff067819 */ /* 0x000fe200000114e8 */
[----:B------:R-:W-:Y:S01]  /*0a90*/  USHF.L.U32 UR4, UR4, 0x5, URZ ;  /* 0x0000000504047899 */ /* 0x000fe2000800063f */
[-C--:B------:R-:W-:Y:S01]  /*0aa0*/  IADD3 R26, P0, R11, R232.reuse, RZ ;  /* 0x000000e80b1a7210 */ /* 0x080fe20007f1e0ff */
[C---:B------:R-:W-:Y:S01]  /*0ab0*/  @P1 IMAD.HI.U32 R4, R0.reuse, c[0x0][0x24c], RZ ;  /* 0x0000930000041a27 */ /* 0x040fe200078e00ff */
[----:B------:R-:W-:Y:S01]  /*0ac0*/  ULDC.64 UR8, c[0x0][0x178] ;  /* 0x00005e0000087ab9 */ /* 0x000fe20000000a00 */
[----:B------:R-:W-:Y:S01]  /*0ad0*/  LEA.HI R227, R19, R232, RZ, 0x7 ;  /* 0x000000e813e37211 */ /* 0x000fe200078f38ff */
[----:B------:R-:W-:Y:S01]  /*0ae0*/  USHF.L.U32 UR11, UR8, 0x5, URZ ;  /* 0x00000005080b7899 */ /* 0x000fe2000800063f */
[----:B------:R-:W-:Y:S01]  /*0af0*/  LEA.HI.X.SX32 R27, R11, R6, 0x1, P0 ;  /* 0x000000060b1b7211 */ /* 0x000fe200000f0eff */
[----:B------:R-:W-:Y:S01]  /*0b00*/  IMAD R11, R13, c[0x0][0x270], RZ ;  /* 0x00009c000d0b7a24 */ /* 0x000fe200078e02ff */
[----:B------:R-:W-:Y:S01]  /*0b10*/  LEA.HI R6, R19, R232, RZ, 0x3 ;  /* 0x000000e813067211 */ /* 0x000fe200078f18ff */
[C---:B------:R-:W-:Y:S01]  /*0b20*/  IMAD.WIDE.U32 R14, R0.reuse, c[0x0][0x270], R28 ;  /* 0x00009c00000e7a25 */ /* 0x040fe200078e001c */
[----:B------:R-:W-:Y:S01]  /*0b30*/  @P1 SHF.R.U32.HI R9, RZ, c[0x0][0x250], R4 ;  /* 0x00009400ff091a19 */ /* 0x000fe20000011604 */
[----:B------:R-:W-:Y:S01]  /*0b40*/  USHF.L.U32 UR10, UR11, 0x1, URZ ;  /* 0x000000010b0a7899 */ /* 0x000fe2000800063f */
[----:B------:R-:W-:Y:S01]  /*0b50*/  SHF.R.S32.HI R238, RZ, 0x3, R6 ;  /* 0x00000003ffee7819 */ /* 0x000fe20000011406 */
[----:B------:R-:W-:Y:S01]  /*0b60*/  IMAD R30, R0, c[0x0][0x274], R11 ;  /* 0x00009d00001e7a24 */ /* 0x000fe200078e020b */
[----:B------:R-:W-:Y:S01]  /*0b70*/  LOP3.LUT R21, R6, 0xfffffff8, RZ, 0xc0, !PT ;  /* 0xfffffff806157812 */ /* 0x000fe200078ec0ff */
[----:B------:R-:W-:Y:S01]  /*0b80*/  IMAD.WIDE.U32 R28, R0, c[0x0][0x288], R28 ;  /* 0x0000a200001c7a25 */ /* 0x000fe200078e001c */
[----:B------:R-:W-:Y:S01]  /*0b90*/  SHF.R.S32.HI R8, RZ, 0x1f, R238 ;  /* 0x0000001fff087819 */ /* 0x000fe200000114ee */
[----:B------:R-:W-:Y:S01]  /*0ba0*/  CS2R R170, SRZ ;  /* 0x0000000000aa7805 */ /* 0x000fe2000001ff00 */
[----:B-----5:R-:W-:Y:S01]  /*0bb0*/  IADD3 R20, P0, R238, R7, RZ ;  /* 0x00000007ee147210 */ /* 0x020fe20007f1e0ff */
[----:B------:R-:W-:Y:S01]  /*0bc0*/  IMAD.IADD R4, R232, 0x1, -R21 ;  /* 0x00000001e8047824 */ /* 0x000fe200078e0a15 */
[C---:B------:R-:W-:Y:S01]  /*0bd0*/  IADD3 R11, P1, R238.reuse, R5, RZ ;  /* 0x00000005ee0b7210 */ /* 0x040fe20007f3e0ff */
[----:B------:R-:W-:Y:S01]  /*0be0*/  IMAD.IADD R31, R15, 0x1, R30 ;  /* 0x000000010f1f7824 */ /* 0x000fe200078e021e */
[-C--:B------:R-:W-:Y:S01]  /*0bf0*/  LEA.HI.X.SX32 R21, R7, R8.reuse, 0x1, P0 ;  /* 0x0000000807157211 */ /* 0x080fe200000f0eff */
[----:B------:R-:W-:Y:S01]  /*0c00*/  IMAD.SHL.U32 R7, R238, 0x40, RZ ;  /* 0x00000040ee077824 */ /* 0x000fe200078e00ff */
[----:B------:R-:W-:Y:S01]  /*0c10*/  SHF.R.S32.HI R32, RZ, 0x1f, R9 ;  /* 0x0000001fff207819 */ /* 0x000fe20000011409 */
[----:B------:R-:W-:Y:S01]  /*0c20*/  IMAD.SHL.U32 R24, R4, 0x8, RZ ;  /* 0x0000000804187824 */ /* 0x000fe200078e00ff */
[----:B------:R-:W-:Y:S01]  /*0c30*/  LEA.HI.X.SX32 R12, R5, R8, 0x1, P1 ;  /* 0x00000008050c7211 */ /* 0x000fe200008f0eff */
[----:B------:R-:W-:Y:S01]  /*0c40*/  IMAD R5, R0, c[0x0][0x28c], R17 ;  /* 0x0000a30000057a24 */ /* 0x000fe200078e0211 */
[----:B------:R-:W-:Y:S01]  /*0c50*/  LOP3.LUT R7, R7, 0x1c0, RZ, 0xc0, !PT ;  /* 0x000001c007077812 */ /* 0x000fe200078ec0ff */
[C---:B------:R-:W-:Y:S01]  /*0c60*/  IMAD R34, R32.reuse, c[0x0][0x1e0], RZ ;  /* 0x0000780020227a24 */ /* 0x040fe200078e02ff */
[--C-:B------:R-:W-:Y:S01]  /*0c70*/  SHF.R.S32.HI R25, RZ, 0x1f, R24.reuse ;  /* 0x0000001fff197819 */ /* 0x100fe20000011418 */
[----:B------:R-:W-:Y:S01]  /*0c80*/  IMAD.IADD R29, R29, 0x1, R5 ;  /* 0x000000011d1d7824 */ /* 0x000fe200078e0205 */
[----:B------:R-:W-:Y:S01]  /*0c90*/  LOP3.LUT R5, R7, 0x38, R24, 0xf8, !PT ;  /* 0x0000003807057812 */ /* 0x000fe200078ef818 */
[----:B------:R-:W-:Y:S01]  /*0ca0*/  IMAD R32, R32, c[0x0][0x1b0], RZ ;  /* 0x00006c0020207a24 */ /* 0x000fe200078e02ff */
[----:B------:R-:W-:Y:S01]  /*0cb0*/  SHF.R.U32.HI R234, RZ, 0x3, R7 ;  /* 0x00000003ffea7819 */ /* 0x000fe20000011607 */
[----:B------:R-:W-:Y:S01]  /*0cc0*/  IMAD.MOV.U32 R30, RZ, RZ, R14 ;  /* 0x000000ffff1e7224 */ /* 0x000fe200078e000e */
[----:B------:R-:W-:Y:S01]  /*0cd0*/  SHF.R.S32.HI R8, RZ, 0x1f, R239 ;  /* 0x0000001fff087819 */ /* 0x000fe200000114ef */
[----:B------:R-:W-:Y:S01]  /*0ce0*/  IMAD R32, R9, c[0x0][0x1b4], R32 ;  /* 0x00006d0009207a24 */ /* 0x000fe200078e0220 */
[----:B------:R-:W-:Y:S01]  /*0cf0*/  LOP3.LUT R234, R5, R234, RZ, 0x3c, !PT ;  /* 0x000000ea05ea7212 */ /* 0x000fe200078e3cff */
[C---:B------:R-:W-:Y:S01]  /*0d00*/  IMAD.WIDE.U32 R14, R9.reuse, c[0x0][0x1b0], R24 ;  /* 0x00006c00090e7a25 */ /* 0x040fe200078e0018 */
[C---:B------:R-:W-:Y:S01]  /*0d10*/  SEL R5, R8.reuse, RZ, !P2 ;  /* 0x000000ff08057207 */ /* 0x040fe20005000000 */
[----:B------:R-:W-:Y:S01]  /*0d20*/  CS2R R168, SRZ ;  /* 0x0000000000a87805 */ /* 0x000fe2000001ff00 */
[----:B------:R-:W-:Y:S01]  /*0d30*/  SEL R8, R8, RZ, !P3 ;  /* 0x000000ff08087207 */ /* 0x000fe20005800000 */
[C---:B------:R-:W-:Y:S01]  /*0d40*/  IMAD R34, R9.reuse, c[0x0][0x1e4], R34 ;  /* 0x0000790009227a24 */ /* 0x040fe200078e0222 */
[----:B------:R-:W-:Y:S01]  /*0d50*/  IADD3 R10, R24, 0x40, RZ ;  /* 0x00000040180a7810 */ /* 0x000fe20007ffe0ff */
[----:B------:R-:W-:Y:S01]  /*0d60*/  IMAD.WIDE.U32 R16, R9, c[0x0][0x1e0], R24 ;  /* 0x0000780009107a25 */ /* 0x000fe200078e0018 */
[----:B------:R-:W-:Y:S01]  /*0d70*/  SHF.R.S32.HI R227, RZ, 0x7, R227 ;  /* 0x00000007ffe37819 */ /* 0x000fe200000114e3 */
[----:B------:R-:W-:Y:S01]  /*0d80*/  CS2R R166, SRZ ;  /* 0x0000000000a67805 */ /* 0x000fe2000001ff00 */
[----:B------:R-:W-:Y:S01]  /*0d90*/  ISETP.GE.AND P3, PT, R10, c[0x0][0x1cc], PT ;  /* 0x000073000a007a0c */ /* 0x000fe20003f66270 */
[----:B------:R-:W-:Y:S01]  /*0da0*/  IMAD.IADD R33, R15, 0x1, R32 ;  /* 0x000000010f217824 */ /* 0x000fe200078e0220 */
[----:B------:R-:W-:Y:S01]  /*0db0*/  LEA.HI R230, R227, R227, RZ, 0x1 ;  /* 0x000000e3e3e67211 */ /* 0x000fe200078f08ff */
[----:B------:R-:W-:Y:S01]  /*0dc0*/  IMAD.MOV.U32 R32, RZ, RZ, R14 ;  /* 0x000000ffff207224 */ /* 0x000fe200078e000e */
[----:B------:R-:W-:Y:S01]  /*0dd0*/  SEL R14, R239, RZ, !P2 ;  /* 0x000000ffef0e7207 */ /* 0x000fe20005000000 */
[----:B------:R-:W-:Y:S01]  /*0de0*/  IMAD.IADD R35, R17, 0x1, R34 ;  /* 0x0000000111237824 */ /* 0x000fe200078e0222 */
[----:B------:R-:W-:Y:S01]  /*0df0*/  LOP3.LUT R230, R230, 0xfffffffe, RZ, 0xc0, !PT ;  /* 0xfffffffee6e67812 */ /* 0x000fe200078ec0ff */
[----:B------:R-:W-:Y:S01]  /*0e00*/  IMAD.MOV.U32 R34, RZ, RZ, R16 ;  /* 0x000000ffff227224 */ /* 0x000fe200078e0010 */
[----:B------:R-:W-:Y:S01]  /*0e10*/  CS2R R164, SRZ ;  /* 0x0000000000a47805 */ /* 0x000fe2000001ff00 */
[C---:B------:R-:W-:Y:S01]  /*0e20*/  IMAD R15, R5.reuse, c[0x0][0x1e8], RZ ;  /* 0x00007a00050f7a24 */ /* 0x040fe200078e02ff */
[----:B------:R-:W-:Y:S01]  /*0e30*/  CS2R R162, SRZ ;  /* 0x0000000000a27805 */ /* 0x000fe2000001ff00 */
[----:B------:R-:W-:Y:S01]  /*0e40*/  IMAD R5, R5, c[0x0][0x1b8], RZ ;  /* 0x00006e0005057a24 */ /* 0x000fe200078e02ff */
[----:B------:R-:W-:Y:S01]  /*0e50*/  CS2R R160, SRZ ;  /* 0x0000000000a07805 */ /* 0x000fe2000001ff00 */
[C---:B------:R-:W-:Y:S01]  /*0e60*/  IMAD R7, R8.reuse, c[0x0][0x278], RZ ;  /* 0x00009e0008077a24 */ /* 0x040fe200078e02ff */
[----:B------:R-:W-:Y:S01]  /*0e70*/  CS2R R158, SRZ ;  /* 0x00000000009e7805 */ /* 0x000fe2000001ff00 */
[----:B------:R-:W-:Y:S01]  /*0e80*/  IMAD R9, R8, c[0x0][0x290], RZ ;  /* 0x0000a40008097a24 */ /* 0x000fe200078e02ff */
[----:B------:R-:W-:Y:S01]  /*0e90*/  CS2R R156, SRZ ;  /* 0x00000000009c7805 */ /* 0x000fe2000001ff00 */
[C---:B------:R-:W-:Y:S01]  /*0ea0*/  IMAD R16, R14.reuse, c[0x0][0x1ec], R15 ;  /* 0x00007b000e107a24 */ /* 0x040fe200078e020f */
[----:B------:R-:W-:Y:S01]  /*0eb0*/  CS2R R154, SRZ ;  /* 0x00000000009a7805 */ /* 0x000fe2000001ff00 */
[----:B------:R-:W-:Y:S01]  /*0ec0*/  IMAD.WIDE.U32 R34, R14, c[0x0][0x1e8], R34 ;  /* 0x00007a000e227a25 */ /* 0x000fe200078e0022 */
[----:B------:R-:W-:Y:S01]  /*0ed0*/  CS2R R152, SRZ ;  /* 0x0000000000987805 */ /* 0x000fe2000001ff00 */
[----:B------:R-:W-:Y:S01]  /*0ee0*/  CS2R R150, SRZ ;  /* 0x0000000000967805 */ /* 0x000fe2000001ff00 */
[----:B------:R-:W-:Y:S01]  /*0ef0*/  CS2R R148, SRZ ;  /* 0x0000000000947805 */ /* 0x000fe2000001ff00 */
[----:B------:R-:W-:Y:S01]  /*0f00*/  IMAD.WIDE R20, R2, 0x50, R20 ;  /* 0x0000005002147825 */ /* 0x000fe200078e0214 */
[----:B------:R-:W-:Y:S01]  /*0f10*/  CS2R R146, SRZ ;  /* 0x0000000000927805 */ /* 0x000fe2000001ff00 */
[----:B------:R-:W-:Y:S01]  /*0f20*/  CS2R R144, SRZ ;  /* 0x0000000000907805 */ /* 0x000fe2000001ff00 */
[----:B------:R-:W-:Y:S01]  /*0f30*/  CS2R R142, SRZ ;  /* 0x00000000008e7805 */ /* 0x000fe2000001ff00 */
[C---:B------:R-:W-:Y:S01]  /*0f40*/  IMAD R7, R240.reuse, c[0x0][0x27c], R7 ;  /* 0x00009f00f0077a24 */ /* 0x040fe200078e0207 */
[----:B------:R-:W-:Y:S01]  /*0f50*/  CS2R R140, SRZ ;  /* 0x00000000008c7805 */ /* 0x000fe2000001ff00 */
[----:B------:R-:W-:Y:S01]  /*0f60*/  IMAD R9, R240, c[0x0][0x294], R9 ;  /* 0x0000a500f0097a24 */ /* 0x000fe200078e0209 */
[----:B------:R-:W-:Y:S01]  /*0f70*/  CS2R R138, SRZ ;  /* 0x00000000008a7805 */ /* 0x000fe2000001ff00 */
[----:B------:R-:W-:Y:S01]  /*0f80*/  IMAD R22, R14, c[0x0][0x1bc], R5 ;  /* 0x00006f000e167a24 */ /* 0x000fe200078e0205 */
[----:B------:R-:W-:Y:S01]  /*0f90*/  CS2R R136, SRZ ;  /* 0x0000000000887805 */ /* 0x000fe2000001ff00 */
[----:B------:R-:W-:Y:S01]  /*0fa0*/  IMAD.IADD R17, R35, 0x1, R16 ;  /* 0x0000000123117824 */ /* 0x000fe200078e0210 */
[----:B------:R-:W-:Y:S01]  /*0fb0*/  CS2R R134, SRZ ;  /* 0x0000000000867805 */ /* 0x000fe2000001ff00 */
[C---:B------:R-:W-:Y:S01]  /*0fc0*/  IMAD.WIDE.U32 R30, R240.reuse, c[0x0][0x278], R30 ;  /* 0x00009e00f01e7a25 */ /* 0x040fe200078e001e */
[----:B------:R-:W-:Y:S01]  /*0fd0*/  CS2R R132, SRZ ;  /* 0x0000000000847805 */ /* 0x000fe2000001ff00 */
[----:B------:R-:W-:Y:S01]  /*0fe0*/  CS2R R130, SRZ ;  /* 0x0000000000827805 */ /* 0x000fe2000001ff00 */
[----:B------:R-:W-:Y:S01]  /*0ff0*/  CS2R R128, SRZ ;  /* 0x0000000000807805 */ /* 0x000fe2000001ff00 */
[----:B------:R-:W-:Y:S01]  /*1000*/  IMAD.WIDE.U32 R28, R240, c[0x0][0x290], R28 ;  /* 0x0000a400f01c7a25 */ /* 0x000fe200078e001c */
[----:B------:R-:W-:Y:S01]  /*1010*/  LEA R244, P1, R30, c[0x0][0x258], 0x2 ;  /* 0x000096001ef47a11 */ /* 0x000fe200078210ff */
[----:B------:R-:W-:Y:S01]  /*1020*/  CS2R R126, SRZ ;  /* 0x00000000007e7805 */ /* 0x000fe2000001ff00 */
[----:B------:R-:W-:Y:S01]  /*1030*/  CS2R R124, SRZ ;  /* 0x00000000007c7805 */ /* 0x000fe2000001ff00 */
[----:B------:R-:W-:Y:S01]  /*1040*/  IMAD.MOV.U32 R16, RZ, RZ, R34 ;  /* 0x000000ffff107224 */ /* 0x000fe200078e0022 */
[----:B------:R-:W-:Y:S01]  /*1050*/  LEA R242, P0, R28, c[0x0][0x280], 0x2 ;  /* 0x0000a0001cf27a11 */ /* 0x000fe200078010ff */
[----:B------:R-:W-:Y:S01]  /*1060*/  IMAD R5, R21, c[0x0][0x1d8], RZ ;  /* 0x0000760015057a24 */ /* 0x000fe200078e02ff */
[----:B------:R-:W-:Y:S01]  /*1070*/  CS2R R122, SRZ ;  /* 0x00000000007a7805 */ /* 0x000fe2000001ff00 */
[----:B------:R-:W-:Y:S01]  /*1080*/  IMAD.IADD R7, R31, 0x1, R7 ;  /* 0x000000011f077824 */ /* 0x000fe200078e0207 */
[----:B------:R-:W-:Y:S01]  /*1090*/  CS2R R120, SRZ ;  /* 0x0000000000787805 */ /* 0x000fe2000001ff00 */
[----:B------:R-:W-:Y:S01]  /*10a0*/  IMAD.IADD R9, R29, 0x1, R9 ;  /* 0x000000011d097824 */ /* 0x000fe200078e0209 */
[----:B------:R-:W-:Y:S01]  /*10b0*/  CS2R R118, SRZ ;  /* 0x0000000000767805 */ /* 0x000fe2000001ff00 */
[----:B------:R-:W-:Y:S01]  /*10c0*/  IMAD R5, R20, c[0x0][0x1dc], R5 ;  /* 0x0000770014057a24 */ /* 0x000fe200078e0205 */
[----:B------:R-:W-:Y:S01]  /*10d0*/  LEA.HI.X R245, R30, c[0x0][0x25c], R7, 0x2, P1 ;  /* 0x000097001ef57a11 */ /* 0x000fe200008f1407 */
[----:B------:R-:W-:Y:S01]  /*10e0*/  IMAD.WIDE.U32 R16, R20, c[0x0][0x1d8], R16 ;  /* 0x0000760014107a25 */ /* 0x000fe200078e0010 */
[----:B------:R-:W-:Y:S01]  /*10f0*/  LEA.HI.X R243, R28, c[0x0][0x284], R9, 0x2, P0 ;  /* 0x0000a1001cf37a11 */ /* 0x000fe200000f1409 */
[----:B------:R-:W-:Y:S01]  /*1100*/  CS2R R116, SRZ ;  /* 0x0000000000747805 */ /* 0x000fe2000001ff00 */
[----:B------:R-:W-:Y:S01]  /*1110*/  LEA.HI R7, R19, R232, RZ, 0x6 ;  /* 0x000000e813077211 */ /* 0x000fe200078f30ff */
[----:B------:R-:W-:Y:S01]  /*1120*/  IMAD.IADD R5, R17, 0x1, R5 ;  /* 0x0000000111057824 */ /* 0x000fe200078e0205 */
[----:B------:R-:W-:Y:S01]  /*1130*/  LEA R30, P0, R16, c[0x0][0x1c0], 0x1 ;  /* 0x00007000101e7a11 */ /* 0x000fe200078008ff */
[----:B------:R-:W-:Y:S01]  /*1140*/  IMAD.WIDE.U32 R14, R14, c[0x0][0x1b8], R32 ;  /* 0x00006e000e0e7a25 */ /* 0x000fe200078e0020 */
[----:B------:R-:W-:Y:S01]  /*1150*/  ISETP.GE.AND P1, PT, R24, c[0x0][0x1cc], PT ;  /* 0x0000730018007a0c */ /* 0x000fe20003f26270 */
[----:B------:R-:W-:Y:S01]  /*1160*/  CS2R R114, SRZ ;  /* 0x0000000000727805 */ /* 0x000fe2000001ff00 */
[----:B------:R-:W-:Y:S01]  /*1170*/  LEA.HI.X R31, R16, c[0x0][0x1c4], R5, 0x1, P0 ;  /* 0x00007100101f7a11 */ /* 0x000fe200000f0c05 */
[----:B------:R-:W-:Y:S01]  /*1180*/  IMAD.IADD R5, R3, 0x1, -R238 ;  /* 0x0000000103057824 */ /* 0x000fe200078e0aee */
[----:B------:R-:W-:Y:S01]  /*1190*/  SHF.R.S32.HI R7, RZ, 0x6, R7 ;  /* 0x00000006ff077819 */ /* 0x000fe20000011407 */
[----:B------:R-:W-:Y:S01]  /*11a0*/  IMAD.IADD R23, R15, 0x1, R22 ;  /* 0x000000010f177824 */ /* 0x000fe200078e0216 */
[----:B------:R-:W-:Y:S01]  /*11b0*/  ISETP.GT.AND P0, PT, R232, 0x7f, PT ;  /* 0x0000007fe800780c */ /* 0x000fe20003f04270 */
[----:B------:R-:W-:Y:S01]  /*11c0*/  IMAD R5, R2, -0x50, R5 ;  /* 0xffffffb002057824 */ /* 0x000fe200078e0205 */
[----:B------:R-:W-:Y:S01]  /*11d0*/  IADD3 R9, R24, 0x80, RZ ;  /* 0x0000008018097810 */ /* 0x000fe20007ffe0ff */
[----:B------:R-:W-:Y:S01]  /*11e0*/  IMAD.MOV.U32 R22, RZ, RZ, R14 ;  /* 0x000000ffff167224 */ /* 0x000fe200078e000e */
[----:B------:R-:W-:Y:S01]  /*11f0*/  CS2R R112, SRZ ;  /* 0x0000000000707805 */ /* 0x000fe2000001ff00 */
[----:B------:R-:W-:Y:S01]  /*1200*/  IMAD.MOV.U32 R14, RZ, RZ, c[0x0][0x1d8] ;  /* 0x00007600ff0e7624 */ /* 0x000fe200078e00ff */
[----:B------:R-:W-:Y:S01]  /*1210*/  ISETP.LT.OR P2, PT, R5, 0x1, P1 ;  /* 0x000000010500780c */ /* 0x000fe20000f41670 */
[----:B------:R-:W-:Y:S01]  /*1220*/  IMAD.MOV.U32 R15, RZ, RZ, c[0x0][0x1dc] ;  /* 0x00007700ff0f7624 */ /* 0x000fe200078e00ff */
[----:B------:R-:W-:Y:S01]  /*1230*/  ISETP.GE.AND P5, PT, R9, c[0x0][0x1cc], PT ;  /* 0x0000730009007a0c */ /* 0x000fe20003fa6270 */
[----:B------:R-:W-:Y:S01]  /*1240*/  IMAD R234, R7, 0x200, R234 ;  /* 0x0000020007ea7824 */ /* 0x000fe200078e02ea */
[----:B------:R-:W-:Y:S01]  /*1250*/  LEA R28, P4, R14, R30, 0x6 ;  /* 0x0000001e0e1c7211 */ /* 0x000fe200078830ff */
[----:B------:R-:W-:Y:S01]  /*1260*/  IMAD R16, R21, c[0x0][0x1a8], RZ ;  /* 0x00006a0015107a24 */ /* 0x000fe200078e02ff */
[C---:B------:R-:W-:Y:S01]  /*1270*/  ISETP.LT.OR P6, PT, R5.reuse, 0x1, P3 ;  /* 0x000000010500780c */ /* 0x040fe20001fc1670 */
[----:B------:R-:W-:Y:S01]  /*1280*/  IMAD.SHL.U32 R234, R234, 0x2, RZ ;  /* 0x00000002eaea7824 */ /* 0x000fe200078e00ff */
[----:B------:R-:W-:Y:S01]  /*1290*/  LEA.HI.X R29, R14, R31, R15, 0x6, P4 ;  /* 0x0000001f0e1d7211 */ /* 0x000fe200020f340f */
[----:B------:R-:W-:Y:S01]  /*12a0*/  IMAD.U32 R15, RZ, RZ, UR4 ;  /* 0x00000004ff0f7e24 */ /* 0x000fe2000f8e00ff */
[C---:B------:R-:W-:Y:S01]  /*12b0*/  ISETP.LT.OR P4, PT, R5.reuse, 0x1, P5 ;  /* 0x000000010500780c */ /* 0x040fe20002f81670 */
[----:B------:R-:W-:Y:S01]  /*12c0*/  IMAD.U32 R14, RZ, RZ, UR5 ;  /* 0x00000005ff0e7e24 */ /* 0x000fe2000f8e00ff */
[----:B------:R-:W-:Y:S01]  /*12d0*/  ISETP.LT.OR P1, PT, R5, 0x21, P1 ;  /* 0x000000210500780c */ /* 0x000fe20000f21670 */
[----:B------:R-:W-:Y:S01]  /*12e0*/  @!PT LDS RZ, [RZ] ;  /* 0x00000000fffff984 */ /* 0x000fe20000000800 */
[----:B------:R-:W-:Y:S01]  /*12f0*/  @!PT LDS RZ, [RZ] ;  /* 0x00000000fffff984 */ /* 0x000fe20000000800 */
[----:B------:R-:W-:Y:S01]  /*1300*/  @!PT LDS RZ, [RZ] ;  /* 0x00000000fffff984 */ /* 0x000fe20000000800 */
[----:B------:R1:W-:Y:S01]  /*1310*/  LDGSTS.E.BYPASS.LTC128B.128 [R234+0x7880], [R30.64], !P2 ;  /* 0x078800001eea7fae */ /* 0x0003e2000d101d4e */
[----:B------:R-:W-:Y:S01]  /*1320*/  @!P0 LEA R32, P2, R15, R28, 0x1 ;  /* 0x0000001c0f208211 */ /* 0x000fe200078408ff */
[C---:B------:R-:W-:Y:S01]  /*1330*/  IMAD R16, R20.reuse, c[0x0][0x1ac], R16 ;  /* 0x00006b0014107a24 */ /* 0x040fe200078e0210 */
[----:B------:R-:W-:Y:S01]  /*1340*/  ISETP.LT.OR P5, PT, R5, 0x21, P5 ;  /* 0x000000210500780c */ /* 0x000fe20002fa1670 */
[----:B------:R-:W-:Y:S01]  /*1350*/  IMAD.WIDE.U32 R20, R20, c[0x0][0x1a8], R22 ;  /* 0x00006a0014147a25 */ /* 0x000fe200078e0016 */
[----:B------:R-:W-:Y:S01]  /*1360*/  @!P0 LEA.HI.X R33, R15, R29, R14, 0x1, P2 ;  /* 0x0000001d0f218211 */ /* 0x000fe200010f0c0e */
[----:B------:R1:W-:Y:S01]  /*1370*/  LDGSTS.E.BYPASS.LTC128B.128 [R234+0xa080], [R30.64+0x80], !P6 ;  /* 0x0a0800801eea7fae */ /* 0x0003e2000f101d4e */
[C---:B------:R-:W-:Y:S01]  /*1380*/  @!P0 ISETP.GE.AND P2, PT, R5.reuse, 0x41, PT ;  /* 0x000000410500880c */ /* 0x040fe20003f46270 */
[----:B------:R-:W-:Y:S01]  /*1390*/  IMAD R14, R12, c[0x0][0x178], RZ ;  /* 0x00005e000c0e7a24 */ /* 0x000fe200078e02ff */
[----:B------:R-:W-:Y:S01]  /*13a0*/  ISETP.LT.OR P6, PT, R5, 0x21, P3 ;  /* 0x000000210500780c */ /* 0x000fe20001fc1670 */
[----:B------:R1:W-:Y:S01]  /*13b0*/  LDGSTS.E.BYPASS.LTC128B.128 [R234+0xc880], [R30.64+0x100], !P4 ;  /* 0x0c8801001eea7fae */ /* 0x0003e2000e101d4e */
[C---:B------:R-:W-:Y:S01]  /*13c0*/  @!P0 ISETP.GE.OR P4, PT, R24.reuse, c[0x0][0x1cc], !P2 ;  /* 0x0000730018008a0c */ /* 0x040fe20005786670 */
[----:B------:R-:W-:Y:S01]  /*13d0*/  IMAD R14, R11, c[0x0][0x17c], R14 ;  /* 0x00005f000b0e7a24 */ /* 0x000fe200078e020e */
[----:B------:R-:W-:Y:S01]  /*13e0*/  @!P0 ISETP.LT.OR P3, PT, R5, 0x41, P3 ;  /* 0x000000410500880c */ /* 0x000fe20001f61670 */
[----:B------:R-:W-:Y:S01]  /*13f0*/  IMAD.WIDE.U32 R22, R11, c[0x0][0x178], R24 ;  /* 0x00005e000b167a25 */ /* 0x000fe200078e0018 */
[----:B------:R-:W-:Y:S01]  /*1400*/  @!P0 ISETP.GE.OR P2, PT, R9, c[0x0][0x1cc], !P2 ;  /* 0x0000730009008a0c */ /* 0x000fe20005746670 */
[----:B------:R2:W-:Y:S01]  /*1410*/  LDGSTS.E.BYPASS.LTC128B.128 [R234+0x8880], [R28.64], !P1 ;  /* 0x088800001cea7fae */ /* 0x0005e2000c901d4e */
[----:B------:R-:W-:Y:S01]  /*1420*/  ULDC.64 UR4, c[0x0][0x1a8] ;  /* 0x00006a0000047ab9 */ /* 0x000fe20000000a00 */
[----:B------:R-:W-:Y:S01]  /*1430*/  IMAD.IADD R23, R23, 0x1, R14 ;  /* 0x0000000117177824 */ /* 0x000fe200078e020e */
[----:B------:R-:W-:Y:S01]  /*1440*/  USHF.L.U32 UR7, UR4, 0x5, URZ ;  /* 0x0000000504077899 */ /* 0x000fe2000800063f */
[----:B------:R-:W-:Y:S01]  /*1450*/  IMAD.IADD R16, R21, 0x1, R16 ;  /* 0x0000000115107824 */ /* 0x000fe200078e0210 */
[----:B------:R-:W-:Y:S01]  /*1460*/  USHF.L.U64.HI UR5, UR4, UR6, UR5 ;  /* 0x0000000604057299 */ /* 0x000fe20008010205 */
[----:B------:R2:W-:Y:S01]  /*1470*/  LDGSTS.E.BYPASS.LTC128B.128 [R234+0xb080], [R28.64+0x80], !P6 ;  /* 0x0b0800801cea7fae */ /* 0x0005e2000f101d4e */
[----:B------:R-:W-:Y:S01]  /*1480*/  ISETP.GE.AND P6, PT, R24, c[0x0][0x19c], PT ;  /* 0x0000670018007a0c */ /* 0x000fe20003fc6270 */
[----:B------:R-:W-:Y:S01]  /*1490*/  IMAD.MOV.U32 R14, RZ, RZ, c[0x0][0x1a8] ;  /* 0x00006a00ff0e7624 */ /* 0x000fe200078e00ff */
[----:B------:R-:W-:Y:S01]  /*14a0*/  CS2R R82, SRZ ;  /* 0x0000000000527805 */ /* 0x000fe2000001ff00 */
[----:B------:R2:W-:Y:S01]  /*14b0*/  LDGSTS.E.BYPASS.LTC128B.128 [R234+0xd880], [R28.64+0x100], !P5 ;  /* 0x0d8801001cea7fae */ /* 0x0005e2000e901d4e */
[----:B------:R-:W-:Y:S01]  /*14c0*/  IMAD.MOV.U32 R15, RZ, RZ, c[0x0][0x1ac] ;  /* 0x00006b00ff0f7624 */ /* 0x000fe200078e00ff */
[----:B------:R-:W-:Y:S01]  /*14d0*/  ISETP.GE.AND P5, PT, R10, c[0x0][0x19c], PT ;  /* 0x000067000a007a0c */ /* 0x000fe20003fa6270 */
[----:B------:R-:W-:Y:S01]  /*14e0*/  IMAD R17, R13, c[0x0][0x180], RZ ;  /* 0x000060000d117a24 */ /* 0x000fe200078e02ff */
[----:B------:R3:W-:Y:S01]  /*14f0*/  @!P0 LDGSTS.E.BYPASS.LTC128B.128 [R234+0x9880], [R32.64], !P4 ;  /* 0x0988000020ea8fae */ /* 0x0007e2000e101d4e */
[C---:B------:R-:W-:Y:S01]  /*1500*/  ISETP.LT.OR P4, PT, R5.reuse, 0x1, P6 ;  /* 0x000000010500780c */ /* 0x040fe20003781670 */
[----:B------:R-:W-:Y:S01]  /*1510*/  IMAD.WIDE.U32 R22, R0, c[0x0][0x180], R22 ;  /* 0x0000600000167a25 */ /* 0x000fe200078e0016 */
[----:B------:R-:W-:Y:S01]  /*1520*/  CS2R R80, SRZ ;  /* 0x0000000000507805 */ /* 0x000fe2000001ff00 */
[----:B------:R3:W-:Y:S01]  /*1530*/  @!P0 LDGSTS.E.BYPASS.LTC128B.128 [R234+0xc080], [R32.64+0x80], !P3 ;  /* 0x0c08008020ea8fae */ /* 0x0007e2000d901d4e */
[----:B------:R-:W-:Y:S01]  /*1540*/  CS2R R78, SRZ ;  /* 0x00000000004e7805 */ /* 0x000fe2000001ff00 */
[----:B------:R-:W-:Y:S01]  /*1550*/  IMAD R12, R12, c[0x0][0x208], RZ ;  /* 0x000082000c0c7a24 */ /* 0x000fe200078e02ff */
[C---:B-1----:R-:W-:Y:S01]  /*1560*/  LEA R30, P1, R20.reuse, c[0x0][0x190], 0x1 ;  /* 0x00006400141e7a11 */ /* 0x042fe200078208ff */
[----:B------:R3:W-:Y:S01]  /*1570*/  @!P0 LDGSTS.E.BYPASS.LTC128B.128 [R234+0xe880], [R32.64+0x100], !P2 ;  /* 0x0e88010020ea8fae */ /* 0x0007e2000d101d4e */
[----:B------:R-:W-:Y:S01]  /*1580*/  ISETP.LT.OR P2, PT, R5, 0x1, P5 ;  /* 0x000000010500780c */ /* 0x000fe20002f41670 */
[----:B------:R-:W-:Y:S01]  /*1590*/  IMAD R12, R11, c[0x0][0x20c], R12 ;  /* 0x000083000b0c7a24 */ /* 0x000fe200078e020c */
[----:B------:R-:W-:Y:S01]  /*15a0*/  LEA.HI.X R31, R20, c[0x0][0x194], R16, 0x1, P1 ;  /* 0x00006500141f7a11 */ /* 0x000fe200008f0c10 */
[----:B------:R-:W-:Y:S01]  /*15b0*/  IMAD R16, R0, c[0x0][0x184], R17 ;  /* 0x0000610000107a24 */ /* 0x000fe200078e0211 */
[----:B------:R-:W-:Y:S01]  /*15c0*/  LEA R20, P3, R14, R30, 0x6 ;  /* 0x0000001e0e147211 */ /* 0x000fe200078630ff */
[----:B------:R-:W-:Y:S01]  /*15d0*/  IMAD R17, R8, c[0x0][0x188], RZ ;  /* 0x0000620008117a24 */ /* 0x000fe200078e02ff */
[----:B------:R-:W-:Y:S01]  /*15e0*/  ISETP.GE.AND P1, PT, R9, c[0x0][0x19c], PT ;  /* 0x0000670009007a0c */ /* 0x000fe20003f26270 */
[----:B------:R-:W-:Y:S01]  /*15f0*/  IMAD.IADD R23, R23, 0x1, R16 ;  /* 0x0000000117177824 */ /* 0x000fe200078e0210 */
[----:B------:R-:W-:Y:S01]  /*1600*/  LEA.HI.X R21, R14, R31, R15, 0x6, P3 ;  /* 0x0000001f0e157211 */ /* 0x000fe200018f340f */
[----:B------:R1:W-:Y:S01]  /*1610*/  LDGSTS.E.BYPASS.LTC128B.128 [R234+0x80], [R30.64], !P4 ;  /* 0x000800001eea7fae */ /* 0x0003e2000e101d4e */
[C---:B------:R-:W-:Y:S01]  /*1620*/  ISETP.LT.OR P3, PT, R5.reuse, 0x1, P1 ;  /* 0x000000010500780c */ /* 0x040fe20000f61670 */
[C---:B------:R-:W-:Y:S01]  /*1630*/  IMAD R14, R240.reuse, c[0x0][0x18c], R17 ;  /* 0x00006300f00e7a24 */ /* 0x040fe200078e0211 */
[C---:B------:R-:W-:Y:S01]  /*1640*/  ISETP.LT.OR P4, PT, R5.reuse, 0x21, P6 ;  /* 0x000000210500780c */ /* 0x040fe20003781670 */
[----:B------:R-:W-:Y:S01]  /*1650*/  IMAD.WIDE.U32 R16, R240, c[0x0][0x188], R22 ;  /* 0x00006200f0107a25 */ /* 0x000fe200078e0016 */
[----:B------:R1:W-:Y:S01]  /*1660*/  LDGSTS.E.BYPASS.LTC128B.128 [R234+0x2880], [R30.64+0x80], !P2 ;  /* 0x028800801eea7fae */ /* 0x0003e2000d101d4e */
[----:B------:R-:W-:Y:S01]  /*1670*/  @!P0 ISETP.LT.OR P6, PT, R5, 0x41, P6 ;  /* 0x000000410500880c */ /* 0x000fe200037c1670 */
[----:B------:R-:W-:Y:S01]  /*1680*/  CS2R R76, SRZ ;  /* 0x00000000004c7805 */ /* 0x000fe2000001ff00 */
[----:B------:R-:W-:Y:S01]  /*1690*/  IMAD.IADD R14, R17, 0x1, R14 ;  /* 0x00000001110e7824 */ /* 0x000fe200078e020e */
[C---:B------:R-:W-:Y:S01]  /*16a0*/  LEA R250, P2, R16.reuse, c[0x0][0x160], 0x1 ;  /* 0x0000580010fa7a11 */ /* 0x040fe200078408ff */
[----:B------:R-:W-:Y:S01]  /*16b0*/  IMAD.WIDE.U32 R22, R11, c[0x0][0x208], R24 ;  /* 0x000082000b167a25 */ /* 0x000fe200078e0018 */
[----:B------:R-:W-:Y:S01]  /*16c0*/  CS2R R74, SRZ ;  /* 0x00000000004a7805 */ /* 0x000fe2000001ff00 */
[----:B------:R-:W-:Y:S01]  /*16d0*/  CS2R R72, SRZ ;  /* 0x0000000000487805 */ /* 0x000fe2000001ff00 */
[----:B------:R-:W-:Y:S01]  /*16e0*/  LEA.HI.X R251, R16, c[0x0][0x164], R14, 0x1, P2 ;  /* 0x0000590010fb7a11 */ /* 0x000fe200010f0c0e */
[----:B------:R1:W-:Y:S01]  /*16f0*/  LDGSTS.E.BYPASS.LTC128B.128 [R234+0x5080], [R30.64+0x100], !P3 ;  /* 0x050801001eea7fae */ /* 0x0003e2000d901d4e */
[----:B------:R-:W-:Y:S01]  /*1700*/  ISETP.GE.AND P3, PT, R24, c[0x0][0x16c], PT ;  /* 0x00005b0018007a0c */ /* 0x000fe20003f66270 */
[----:B------:R-:W-:Y:S01]  /*1710*/  IMAD.IADD R23, R23, 0x1, R12 ;  /* 0x0000000117177824 */ /* 0x000fe200078e020c */
[----:B------:R-:W-:Y:S01]  /*1720*/  ISETP.GE.AND P2, PT, R10, c[0x0][0x16c], PT ;  /* 0x00005b000a007a0c */ /* 0x000fe20003f46270 */
[----:B------:R4:W-:Y:S01]  /*1730*/  LDGSTS.E.BYPASS.LTC128B.128 [R234+0x1080], [R20.64], !P4 ;  /* 0x0108000014ea7fae */ /* 0x0009e2000e101d4e */
[----:B------:R-:W-:Y:S01]  /*1740*/  SEL R17, RZ, 0x1, P3 ;  /* 0x00000001ff117807 */ /* 0x000fe20001800000 */
[----:B------:R-:W-:Y:S01]  /*1750*/  IMAD.U32 R11, RZ, RZ, UR7 ;  /* 0x00000007ff0b7e24 */ /* 0x000fe2000f8e00ff */
[----:B------:R-:W-:Y:S01]  /*1760*/  ISETP.LT.OR P4, PT, R5, 0x21, P5 ;  /* 0x000000210500780c */ /* 0x000fe20002f81670 */
[----:B------:R-:W-:Y:S01]  /*1770*/  IMAD R15, R13, c[0x0][0x210], RZ ;  /* 0x000084000d0f7a24 */ /* 0x000fe200078e02ff */
[C---:B------:R-:W-:Y:S01]  /*1780*/  ISETP.LT.OR P3, PT, R5.reuse, 0x21, P1 ;  /* 0x000000210500780c */ /* 0x040fe20000f61670 */
[C---:B------:R-:W-:Y:S01]  /*1790*/  IMAD.WIDE.U32 R22, R0.reuse, c[0x0][0x210], R22 ;  /* 0x0000840000167a25 */ /* 0x040fe200078e0016 */
[C---:B------:R-:W-:Y:S01]  /*17a0*/  @!P0 ISETP.LT.OR P5, PT, R5.reuse, 0x41, P5 ;  /* 0x000000410500880c */ /* 0x040fe20002fa1670 */
[----:B------:R-:W-:Y:S01]  /*17b0*/  USHF.L.U64.HI UR7, UR8, UR6, UR9 ;  /* 0x0000000608077299 */ /* 0x000fe20008010209 */
[----:B------:R-:W-:Y:S01]  /*17c0*/  @!P0 ISETP.LT.OR P1, PT, R5, 0x41, P1 ;  /* 0x000000410500880c */ /* 0x000fe20000f21670 */
[----:B------:R-:W-:Y:S01]  /*17d0*/  IMAD R15, R0, c[0x0][0x214], R15 ;  /* 0x00008500000f7a24 */ /* 0x000fe200078e020f */
[----:B------:R-:W-:Y:S01]  /*17e0*/  SEL R5, RZ, 0xffffffff, P2 ;  /* 0xffffffffff057807 */ /* 0x000fe20001000000 */
[----:B------:R-:W-:Y:S01]  /*17f0*/  USHF.L.U64.HI UR7, UR11, 0x1, UR7 ;  /* 0x000000010b077899 */ /* 0x000fe20008010207 */
[----:B------:R-:W-:Y:S01]  /*1800*/  ISETP.GE.AND P2, PT, R9, c[0x0][0x16c], PT ;  /* 0x00005b0009007a0c */ /* 0x000fe20003f46270 */
[----:B------:R-:W-:Y:S01]  /*1810*/  IMAD.IADD R23, R23, 0x1, R15 ;  /* 0x0000000117177824 */ /* 0x000fe200078e020f */
[----:B------:R-:W-:Y:S01]  /*1820*/  IADD3 R14, -R238, UR12, RZ ;  /* 0x0000000cee0e7c10 */ /* 0x000fe2000fffe1ff */
[----:B------:R-:W-:Y:S01]  /*1830*/  IMAD.SHL.U32 R12, R5, 0x2, RZ ;  /* 0x00000002050c7824 */ /* 0x000fe200078e00ff */
[----:B------:R4:W-:Y:S01]  /*1840*/  LDGSTS.E.BYPASS.LTC128B.128 [R234+0x3880], [R20.64+0x80], !P4 ;  /* 0x0388008014ea7fae */ /* 0x0009e2000e101d4e */
[----:B------:R-:W-:Y:S01]  /*1850*/  IMAD.U32 R5, RZ, RZ, UR5 ;  /* 0x00000005ff057e24 */ /* 0x000fe2000f8e00ff */
[----:B------:R-:W-:Y:S01]  /*1860*/  ULDC.64 UR4, c[0x0][0x208] ;  /* 0x0000820000047ab9 */ /* 0x000fe20000000a00 */
[----:B------:R-:W-:Y:S01]  /*1870*/  IMAD.WIDE.U32 R22, R240, c[0x0][0x218], R22 ;  /* 0x00008600f0167a25 */ /* 0x000fe200078e0016 */
[----:B------:R-:W-:Y:S01]  /*1880*/  LOP3.LUT R17, R12, 0x2, R17, 0xe2, !PT ;  /* 0x000000020c117812 */ /* 0x000fe200078ee211 */
[----:B------:R4:W-:Y:S01]  /*1890*/  LDGSTS.E.BYPASS.LTC128B.128 [R234+0x6080], [R20.64+0x100], !P3 ;  /* 0x0608010014ea7fae */ /* 0x0009e2000d901d4e */
[----:B------:R-:W-:Y:S01]  /*18a0*/  SEL R12, RZ, 0x4, P2 ;  /* 0x00000004ff0c7807 */ /* 0x000fe20001000000 */
[----:B------:R-:W-:Y:S01]  /*18b0*/  USHF.L.U32 UR13, UR4, 0x5, URZ ;  /* 0x00000005040d7899 */ /* 0x000fe2000800063f */
[----:B------:R-:W-:Y:S01]  /*18c0*/  @!P0 LEA R16, P2, R11, R20, 0x1 ;  /* 0x000000140b108211 */ /* 0x000fe200078408ff */
[----:B------:R-:W-:Y:S01]  /*18d0*/  USHF.L.U64.HI UR5, UR4, UR6, UR5 ;  /* 0x0000000604057299 */ /* 0x000fe20008010205 */
[----:B------:R-:W-:Y:S01]  /*18e0*/  LOP3.LUT R12, R17, R12, RZ, 0xfc, !PT ;  /* 0x0000000c110c7212 */ /* 0x000fe200078efcff */
[----:B------:R-:W-:Y:S01]  /*18f0*/  USHF.L.U32 UR11, UR13, 0x1, URZ ;  /* 0x000000010d0b7899 */ /* 0x000fe2000800063f */
[----:B------:R-:W-:Y:S01]  /*1900*/  @!P0 LEA.HI.X R17, R11, R21, R5, 0x1, P2 ;  /* 0x000000150b118211 */ /* 0x000fe200010f0c05 */
[----:B------:R-:W-:Y:S01]  /*1910*/  IMAD R5, R8, c[0x0][0x218], RZ ;  /* 0x0000860008057a24 */ /* 0x000fe200078e02ff */
[C---:B------:R-:W-:Y:S01]  /*1920*/  LOP3.LUT P4, RZ, R12.reuse, 0x1, RZ, 0xc0, !PT ;  /* 0x000000010cff7812 */ /* 0x040fe2000788c0ff */
[----:B------:R-:W-:Y:S01]  /*1930*/  USHF.L.U64.HI UR5, UR13, 0x1, UR5 ;  /* 0x000000010d057899 */ /* 0x000fe20008010205 */
[C---:B------:R-:W-:Y:S01]  /*1940*/  LOP3.LUT P3, RZ, R12.reuse, 0x2, RZ, 0xc0, !PT ;  /* 0x000000020cff7812 */ /* 0x040fe2000786c0ff */
[----:B------:R2:W-:Y:S01]  /*1950*/  @!P0 LDGSTS.E.BYPASS.LTC128B.128 [R234+0x2080], [R16.64], !P6 ;  /* 0x0208000010ea8fae */ /* 0x0005e2000f101d4e */
[----:B------:R-:W-:Y:S01]  /*1960*/  LOP3.LUT P2, RZ, R12, 0x4, RZ, 0xc0, !PT ;  /* 0x000000040cff7812 */ /* 0x000fe2000784c0ff */
[----:B------:R-:W-:Y:S01]  /*1970*/  IMAD R5, R240, c[0x0][0x21c], R5 ;  /* 0x00008700f0057a24 */ /* 0x000fe200078e0205 */
[C---:B------:R-:W-:Y:S01]  /*1980*/  ISETP.LT.OR P6, PT, R14.reuse, 0x1, !P4 ;  /* 0x000000010e00780c */ /* 0x040fe200067c1670 */
[----:B------:R2:W-:Y:S01]  /*1990*/  @!P0 LDGSTS.E.BYPASS.LTC128B.128 [R234+0x4880], [R16.64+0x80], !P5 ;  /* 0x0488008010ea8fae */ /* 0x0005e2000e901d4e */
[C---:B------:R-:W-:Y:S01]  /*19a0*/  ISETP.LT.OR P5, PT, R14.reuse, 0x1, !P3 ;  /* 0x000000010e00780c */ /* 0x040fe20005fa1670 */
[----:B------:R-:W-:Y:S01]  /*19b0*/  IMAD.IADD R5, R23, 0x1, R5 ;  /* 0x0000000117057824 */ /* 0x000fe200078e0205 */
[CC--:B------:R-:W-:Y:S01]  /*19c0*/  LEA.HI R15, R19.reuse, R232.reuse, RZ, 0x2 ;  /* 0x000000e8130f7211 */ /* 0x0c0fe200078f10ff */
[----:B------:R3:W-:Y:S01]  /*19d0*/  @!P0 LDGSTS.E.BYPASS.LTC128B.128 [R234+0x7080], [R16.64+0x100], !P1 ;  /* 0x0708010010ea8fae */ /* 0x0007e2000c901d4e */
[----:B------:R-:W-:Y:S01]  /*19e0*/  ISETP.LT.OR P1, PT, R14, 0x1, !P2 ;  /* 0x000000010e00780c */ /* 0x000fe20005721670 */
[----:B------:R-:W-:Y:S01]  /*19f0*/  IMAD R3, R2, -0x50, R3 ;  /* 0xffffffb002037824 */ /* 0x000fe200078e0203 */
[C---:B------:R-:W-:Y:S01]  /*1a00*/  LEA R248, P0, R22.reuse, c[0x0][0x1f0], 0x1 ;  /* 0x00007c0016f87a11 */ /* 0x040fe200078008ff */
[----:B------:R-:W0:Y:S01]  /*1a10*/  LDGDEPBAR ;  /* 0x00000000000079af */ /* 0x000e220000000000 */
[----:B------:R-:W-:Y:S01]  /*1a20*/  LEA.HI R2, R19, R232, RZ, 0x5 ;  /* 0x000000e813027211 */ /* 0x000fe200078f28ff */
[----:B------:R-:W-:Y:S01]  /*1a30*/  IMAD R13, R13, c[0x0][0x238], RZ ;  /* 0x00008e000d0d7a24 */ /* 0x000fe200078e02ff */
[----:B------:R-:W-:Y:S01]  /*1a40*/  LEA.HI.X R249, R22, c[0x0][0x1f4], R5, 0x1, P0 ;  /* 0x00007d0016f97a11 */ /* 0x000fe200000f0c05 */
[----:B------:R-:W-:Y:S01]  /*1a50*/  IMAD.U32 R5, RZ, RZ, UR10 ;  /* 0x0000000aff057e24 */ /* 0x000fe2000f8e00ff */
[----:B------:R3:W-:Y:S01]  /*1a60*/  LDGSTS.E.BYPASS.LTC128B.128 [R234+0xf080], [R250.64], !P6 ;  /* 0x0f080000faea7fae */ /* 0x0007e2000f101d4e */
[----:B----4-:R-:W-:Y:S01]  /*1a70*/  IMAD.U32 R21, RZ, RZ, UR11 ;  /* 0x0000000bff157e24 */ /* 0x010fe2000f8e00ff */
[----:B------:R-:W-:Y:S01]  /*1a80*/  SHF.R.S32.HI R18, RZ, 0x2, R15 ;  /* 0x00000002ff127819 */ /* 0x000fe2000001140f */
[C---:B------:R-:W-:Y:S01]  /*1a90*/  IMAD R13, R0.reuse, c[0x0][0x23c], R13 ;  /* 0x00008f00000d7a24 */ /* 0x040fe200078e020d */
[----:B------:R4:W-:Y:S01]  /*1aa0*/  LDGSTS.E.BYPASS.LTC128B.128 [R234+0x11080], [R250.64+0x80], !P5 ;  /* 0x11080080faea7fae */ /* 0x0009e2000e901d4e */
[----:B------:R-:W-:Y:S01]  /*1ab0*/  IADD3 R22, P6, P0, R5, 0x80, R250 ;  /* 0x0000008005167810 */ /* 0x000fe200078de0fa */
[----:B------:R-:W-:Y:S01]  /*1ac0*/  IMAD.WIDE.U32 R26, R0, c[0x0][0x238], R26 ;  /* 0x00008e00001a7a25 */ /* 0x000fe200078e001a */
[----:B------:R-:W-:Y:S01]  /*1ad0*/  SHF.R.S32.HI R12, RZ, 0x1f, R2 ;  /* 0x0000001fff0c7819 */ /* 0x000fe20000011402 */
[----:B------:R4:W-:Y:S01]  /*1ae0*/  LDGSTS.E.BYPASS.LTC128B.128 [R234+0x13080], [R250.64+0x100], !P1 ;  /* 0x13080100faea7fae */ /* 0x0009e2000c901d4e */
[----:B-1----:R-:W-:Y:S01]  /*1af0*/  IADD3 R30, P1, R250, UR10, RZ ;  /* 0x0000000afa1e7c10 */ /* 0x002fe2000ff3e0ff */
[----:B------:R-:W-:Y:S01]  /*1b00*/  IMAD.IADD R27, R27, 0x1, R13 ;  /* 0x000000011b1b7824 */ /* 0x000fe200078e020d */
[----:B------:R-:W-:Y:S01]  /*1b10*/  IADD3.X R23, RZ, UR7, R251, P6, P0 ;  /* 0x00000007ff177c10 */ /* 0x000fe2000b7e04fb */
[----:B------:R-:W-:Y:S01]  /*1b20*/  IMAD.IADD R230, R227, 0x1, -R230 ;  /* 0x00000001e3e67824 */ /* 0x000fe200078e0ae6 */
[----:B------:R-:W-:Y:S01]  /*1b30*/  IADD3.X R31, R251, UR7, RZ, P1, !PT ;  /* 0x00000007fb1f7c10 */ /* 0x000fe20008ffe4ff */
[----:B------:R-:W-:Y:S01]  /*1b40*/  IMAD.SHL.U32 R7, R7, 0x8, RZ ;  /* 0x0000000807077824 */ /* 0x000fe200078e00ff */
[----:B--2---:R-:W-:Y:S01]  /*1b50*/  IADD3 R28, P5, P1, R5, 0x100, R250 ;  /* 0x00000100051c7810 */ /* 0x004fe200079be0fa */
[----:B------:R-:W-:Y:S01]  /*1b60*/  IMAD R230, R230, -0x8, R3 ;  /* 0xfffffff8e6e67824 */ /* 0x000fe200078e0203 */
[C---:B------:R-:W-:Y:S01]  /*1b70*/  ISETP.LT.OR P6, PT, R14.reuse, 0x21, !P4 ;  /* 0x000000210e00780c */ /* 0x040fe200067c1670 */
[----:B------:R-:W-:Y:S01]  /*1b80*/  IMAD.MOV.U32 R226, RZ, RZ, 0x20 ;  /* 0x00000020ffe27424 */ /* 0x000fe200078e00ff */
[----:B------:R-:W-:Y:S01]  /*1b90*/  ISETP.LT.OR P0, PT, R14, 0x21, !P3 ;  /* 0x000000210e00780c */ /* 0x000fe20005f01670 */
[----:B------:R-:W-:Y:S01]  /*1ba0*/  IMAD.MOV.U32 R228, RZ, RZ, 0x10 ;  /* 0x00000010ffe47424 */ /* 0x000fe200078e00ff */
[----:B------:R-:W-:Y:S01]  /*1bb0*/  IADD3.X R29, RZ, UR7, R251, P5, P1 ;  /* 0x00000007ff1d7c10 */ /* 0x000fe2000afe24fb */
[----:B------:R-:W-:Y:S01]  /*1bc0*/  UIADD3 UR6, UR12, 0x3f, URZ ;  /* 0x0000003f0c067890 */ /* 0x000fe2000fffe03f */
[----:B------:R-:W-:Y:S01]  /*1bd0*/  IADD3 R20, P5, P1, R21, 0x100, R248 ;  /* 0x0000010015147810 */ /* 0x000fe200079be0f8 */
[----:B------:R-:W-:Y:S01]  /*1be0*/  UMOV UR4, 0x6 ;  /* 0x0000000600047882 */ /* 0x000fe20000000000 */
[----:B---3--:R-:W-:Y:S01]  /*1bf0*/  P2R R16, PR, RZ, 0x10 ;  /* 0x00000010ff107803 */ /* 0x008fe20000000000 */
[----:B------:R-:W-:Y:S01]  /*1c00*/  CS2R R70, SRZ ;  /* 0x0000000000467805 */ /* 0x000fe2000001ff00 */
[----:B------:R-:W-:Y:S01]  /*1c10*/  IADD3.X R21, RZ, UR5, R249, P5, P1 ;  /* 0x00000005ff157c10 */ /* 0x000fe2000afe24f9 */
[----:B------:R-:W-:Y:S01]  /*1c20*/  CS2R R68, SRZ ;  /* 0x0000000000447805 */ /* 0x000fe2000001ff00 */
[----:B------:R-:W-:Y:S01]  /*1c30*/  ISETP.GT.AND P1, PT, R232, 0xf, PT ;  /* 0x0000000fe800780c */ /* 0x000fe20003f24270 */
[----:B------:R1:W-:Y:S01]  /*1c40*/  LDGSTS.E.BYPASS.LTC128B.128 [R234+0x10080], [R30.64], !P6 ;  /* 0x100800001eea7fae */ /* 0x0003e2000f101d4e */
[----:B------:R-:W-:Y:S01]  /*1c50*/  ISETP.GE.AND P4, PT, R24, c[0x0][0x1fc], PT ;  /* 0x00007f0018007a0c */ /* 0x000fe20003f86270 */
[----:B------:R-:W-:Y:S01]  /*1c60*/  CS2R R66, SRZ ;  /* 0x0000000000427805 */ /* 0x000fe2000001ff00 */
[C---:B------:R-:W-:Y:S01]  /*1c70*/  ISETP.LT.OR P5, PT, R14.reuse, 0x21, !P2 ;  /* 0x000000210e00780c */ /* 0x040fe200057a1670 */
[----:B------:R2:W-:Y:S01]  /*1c80*/  LDGSTS.E.BYPASS.LTC128B.128 [R234+0x12080], [R22.64], !P0 ;  /* 0x1208000016ea7fae */ /* 0x0005e2000c101d4e */
[----:B------:R-:W-:Y:S01]  /*1c90*/  ISETP.LT.OR P0, PT, R14, 0x1, P4 ;  /* 0x000000010e00780c */ /* 0x000fe20002701670 */
[----:B------:R-:W-:Y:S01]  /*1ca0*/  CS2R R64, SRZ ;  /* 0x0000000000407805 */ /* 0x000fe2000001ff00 */
[----:B------:R-:W-:Y:S01]  /*1cb0*/  ISETP.GE.AND P6, PT, R10, c[0x0][0x1fc], PT ;  /* 0x00007f000a007a0c */ /* 0x000fe20003fc6270 */
[----:B------:R-:W-:Y:S01]  /*1cc0*/  CS2R R62, SRZ ;  /* 0x00000000003e7805 */ /* 0x000fe2000001ff00 */
[----:B------:R-:W-:Y:S01]  /*1cd0*/  SHF.R.S32.HI R17, RZ, 0x1f, R15 ;  /* 0x0000001fff117819 */ /* 0x000fe2000001140f */
[----:B------:R-:W-:Y:S01]  /*1ce0*/  CS2R R60, SRZ ;  /* 0x00000000003c7805 */ /* 0x000fe2000001ff00 */
[----:B------:R-:W-:Y:S01]  /*1cf0*/  SHF.R.S32.HI R11, RZ, 0x5, R2 ;  /* 0x00000005ff0b7819 */ /* 0x000fe20000011402 */
[C---:B------:R-:W-:Y:S01]  /*1d00*/  @!P1 IMAD.SHL.U32 R5, R232.reuse, 0x10, RZ ;  /* 0x00000010e8059824 */ /* 0x040fe200078e00ff */
[----:B------:R-:W-:Y:S01]  /*1d10*/  LEA.HI R17, R17, R18, RZ, 0x3 ;  /* 0x0000001211117211 */ /* 0x000fe200078f18ff */
[----:B------:R-:W-:Y:S01]  /*1d20*/  CS2R R58, SRZ ;  /* 0x00000000003a7805 */ /* 0x000fe2000001ff00 */
[----:B------:R-:W-:Y:S01]  /*1d30*/  LOP3.LUT R15, R15, 0x3ffffffc, RZ, 0xc0, !PT ;  /* 0x3ffffffc0f0f7812 */ /* 0x000fe200078ec0ff */
[----:B------:R3:W-:Y:S01]  /*1d40*/  LDGSTS.E.BYPASS.LTC128B.128 [R234+0x14080], [R28.64], !P5 ;  /* 0x140800001cea7fae */ /* 0x0007e2000e901d4e */
[----:B------:R-:W-:Y:S01]  /*1d50*/  ISETP.GE.AND P5, PT, R9, c[0x0][0x1fc], PT ;  /* 0x00007f0009007a0c */ /* 0x000fe20003fa6270 */
[----:B------:R-:W-:Y:S01]  /*1d60*/  IMAD.SHL.U32 R222, R11, 0x100, RZ ;  /* 0x000001000bde7824 */ /* 0x000fe200078e00ff */
[----:B------:R-:W-:Y:S01]  /*1d70*/  LOP3.LUT R17, R17, 0xfffffff8, RZ, 0xc0, !PT ;  /* 0xfffffff811117812 */ /* 0x000fe200078ec0ff */
[----:B------:R2:W-:Y:S01]  /*1d80*/  @!P1 LDGSTS.E.BYPASS.LTC128B.128 [R5+0x21080], [R244.64] ;  /* 0x21080000f4059fae */ /* 0x0005e2000b901d4e */
[----:B------:R-:W-:Y:S01]  /*1d90*/  IMAD.IADD R15, R232, 0x1, -R15 ;  /* 0x00000001e80f7824 */ /* 0x000fe200078e0a0f */
[----:B------:R-:W-:Y:S01]  /*1da0*/  CS2R R56, SRZ ;  /* 0x0000000000387805 */ /* 0x000fe2000001ff00 */
[----:B------:R-:W-:Y:S01]  /*1db0*/  CS2R R54, SRZ ;  /* 0x0000000000367805 */ /* 0x000fe2000001ff00 */
[----:B------:R-:W0:Y:S01]  /*1dc0*/  LDGDEPBAR ;  /* 0x00000000000079af */ /* 0x000e220000000000 */
[----:B------:R-:W-:Y:S01]  /*1dd0*/  IMAD.IADD R17, R18, 0x1, -R17 ;  /* 0x0000000112117824 */ /* 0x000fe200078e0a11 */
[----:B------:R-:W-:Y:S01]  /*1de0*/  LEA.HI R18, R19, R232, RZ, 0x4 ;  /* 0x000000e813127211 */ /* 0x000fe200078f20ff */
[----:B------:R-:W-:Y:S01]  /*1df0*/  CS2R R52, SRZ ;  /* 0x0000000000347805 */ /* 0x000fe2000001ff00 */
[----:B------:R4:W-:Y:S01]  /*1e00*/  LDGSTS.E.BYPASS.LTC128B.128 [R234+0x1b080], [R248.64], !P0 ;  /* 0x1b080000f8ea7fae */ /* 0x0009e2000c101d4e */
[C---:B------:R-:W-:Y:S01]  /*1e10*/  ISETP.LT.OR P0, PT, R14.reuse, 0x1, P6 ;  /* 0x000000010e00780c */ /* 0x040fe20003701670 */
[----:B------:R-:W-:Y:S01]  /*1e20*/  CS2R R50, SRZ ;  /* 0x0000000000327805 */ /* 0x000fe2000001ff00 */
[C---:B------:R-:W-:Y:S01]  /*1e30*/  ISETP.LT.OR P6, PT, R14.reuse, 0x21, P6 ;  /* 0x000000210e00780c */ /* 0x040fe200037c1670 */
[----:B------:R-:W-:Y:S01]  /*1e40*/  CS2R R48, SRZ ;  /* 0x0000000000307805 */ /* 0x000fe2000001ff00 */
[----:B------:R-:W-:Y:S01]  /*1e50*/  SHF.R.S32.HI R19, RZ, 0x4, R18 ;  /* 0x00000004ff137819 */ /* 0x000fe20000011412 */
        /* <DEDUP_REMOVED lines=9> */
[C---:B------:R-:W-:Y:S01]  /*1ef0*/  ISETP.LT.OR P0, PT, R14.reuse, 0x1, P5 ;  /* 0x000000010e00780c */ /* 0x040fe20002f01670 */
[----:B---3--:R-:W-:Y:S01]  /*1f00*/  IMAD.SHL.U32 R29, R17, 0x10, RZ ;  /* 0x00000010111d7824 */ /* 0x008fe200078e00ff */
[----:B------:R-:W-:Y:S01]  /*1f10*/  ISETP.LT.OR P5, PT, R14, 0x21, P5 ;  /* 0x000000210e00780c */ /* 0x000fe20002fa1670 */
[----:B-1----:R-:W-:Y:S01]  /*1f20*/  CS2R R30, SRZ ;  /* 0x00000000001e7805 */ /* 0x002fe2000001ff00 */
[----:B--2---:R-:W-:Y:S01]  /*1f30*/  LEA.HI R5, R12, R11, RZ, 0x2 ;  /* 0x0000000b0c057211 */ /* 0x004fe200078f10ff */
[----:B------:R-:W-:Y:S01]  /*1f40*/  IMAD.SHL.U32 R12, R227, 0x8, RZ ;  /* 0x00000008e30c7824 */ /* 0x000fe200078e00ff */
[----:B------:R-:W-:-:S02]  /*1f50*/  USHF.L.U64.HI UR9, UR8, UR4, UR9 ;  /* 0x0000000408097299 */ /* 0x000fc40008010209 */
[----:B------:R-:W-:Y:S01]  /*1f60*/  LOP3.LUT R0, R5, 0xfffffffc, RZ, 0xc0, !PT ;  /* 0xfffffffc05007812 */ /* 0x000fe200078ec0ff */
[----:B------:R-:W-:Y:S01]  /*1f70*/  USHF.L.U32 UR10, UR8, 0x6, URZ ;  /* 0x00000006080a7899 */ /* 0x000fe2000800063f */
[----:B------:R-:W-:Y:S01]  /*1f80*/  LOP3.LUT R12, R12, 0x8, RZ, 0xc0, !PT ;  /* 0x000000080c0c7812 */ /* 0x000fe200078ec0ff */
[----:B------:R-:W-:Y:S02]  /*1f90*/  UMOV UR4, URZ ;  /* 0x0000003f00047c82 */ /* 0x000fe40008000000 */
[----:B------:R4:W-:Y:S01]  /*1fa0*/  LDGSTS.E.BYPASS.LTC128B.128 [R234+0x1f080], [R248.64+0x100], !P0 ;  /* 0x1f080100f8ea7fae */ /* 0x0009e2000c101d4e */
[----:B------:R-:W-:Y:S01]  /*1fb0*/  IADD3 R22, P0, R248, UR11, RZ ;  /* 0x0000000bf8167c10 */ /* 0x000fe2000ff1e0ff */
[----:B------:R-:W-:Y:S01]  /*1fc0*/  IMAD.IADD R5, R11, 0x1, -R0 ;  /* 0x000000010b057824 */ /* 0x000fe200078e0a00 */
[----:B------:R-:W-:Y:S01]  /*1fd0*/  LEA.HI R0, R18, R19, RZ, 0x1 ;  /* 0x0000001312007211 */ /* 0x000fe200078f08ff */
[----:B------:R-:W-:Y:S01]  /*1fe0*/  UMOV UR11, 0x1 ;  /* 0x00000001000b7882 */ /* 0x000fe20000000000 */
[----:B------:R-:W-:Y:S01]  /*1ff0*/  IADD3.X R23, R249, UR5, RZ, P0, !PT ;  /* 0x00000005f9177c10 */ /* 0x000fe200087fe4ff */
[C---:B------:R-:W-:Y:S01]  /*2000*/  IMAD.SHL.U32 R25, R5.reuse, 0x100, RZ ;  /* 0x0000010005197824 */ /* 0x040fe200078e00ff */
[----:B------:R-:W-:Y:S01]  /*2010*/  ISETP.LT.OR P0, PT, R14, 0x21, P4 ;  /* 0x000000210e00780c */ /* 0x000fe20002701670 */
[C---:B------:R-:W-:Y:S01]  /*2020*/  IMAD.SHL.U32 R237, R5.reuse, 0x10, RZ ;  /* 0x0000001005ed7824 */ /* 0x040fe200078e00ff */
[----:B------:R-:W-:Y:S01]  /*2030*/  LEA.HI R14, R5, R5, RZ, 0x1 ;  /* 0x00000005050e7211 */ /* 0x000fe200078f08ff */
[----:B------:R-:W-:Y:S01]  /*2040*/  USHF.R.S32.HI UR5, URZ, 0x1f, UR6 ;  /* 0x0000001f3f057899 */ /* 0x000fe20008011406 */
[----:B------:R-:W-:-:S02]  /*2050*/  ISETP.NE.AND P4, PT, R16, RZ, PT ;  /* 0x000000ff1000720c */ /* 0x000fc40003f85270 */
[----:B------:R-:W-:Y:S01]  /*2060*/  LOP3.LUT R16, R12, 0x70, R29, 0xf8, !PT ;  /* 0x000000700c107812 */ /* 0x000fe200078ef81d */
[----:B------:R-:W-:Y:S01]  /*2070*/  IMAD.SHL.U32 R14, R14, 0x100, RZ ;  /* 0x000001000e0e7824 */ /* 0x000fe200078e00ff */
[----:B------:R-:W-:Y:S01]  /*2080*/  LOP3.LUT R0, R0, 0xfffffffe, RZ, 0xc0, !PT ;  /* 0xfffffffe00007812 */ /* 0x000fe200078ec0ff */
[----:B------:R-:W-:Y:S01]  /*2090*/  ULEA.HI UR5, UR5, UR6, URZ, 0x6 ;  /* 0x0000000605057291 */ /* 0x000fe2000f8f303f */
[----:B------:R-:W-:Y:S01]  /*20a0*/  LOP3.LUT R16, R16, 0x100, R25, 0xf8, !PT ;  /* 0x0000010010107812 */ /* 0x000fe200078ef819 */
[----:B------:R-:W-:Y:S01]  /*20b0*/  CS2R R28, SRZ ;  /* 0x00000000001c7805 */ /* 0x000fe2000001ff00 */
[----:B------:R-:W-:Y:S01]  /*20c0*/  LOP3.LUT R14, R14, 0x7ffffe00, RZ, 0xc0, !PT ;  /* 0x7ffffe000e0e7812 */ /* 0x000fe200078ec0ff */
[----:B------:R4:W-:Y:S01]  /*20d0*/  LDGSTS.E.BYPASS.LTC128B.128 [R234+0x1c080], [R22.64], !P0 ;  /* 0x1c08000016ea7fae */ /* 0x0009e2000c101d4e */
[----:B------:R-:W-:Y:S01]  /*20e0*/  SHF.R.U32.HI R13, RZ, 0x3, R16 ;  /* 0x00000003ff0d7819 */ /* 0x000fe20000011610 */
[----:B------:R-:W-:Y:S01]  /*20f0*/  IMAD.IADD R0, R19, 0x1, -R0 ;  /* 0x0000000113007824 */ /* 0x000fe200078e0a00 */
[----:B------:R-:W-:Y:S01]  /*2100*/  ISETP.GE.AND P0, PT, R24, c[0x0][0x1fc], PT ;  /* 0x00007f0018007a0c */ /* 0x000fe20003f06270 */
[----:B------:R-:W-:Y:S01]  /*2110*/  IMAD R14, R15, 0x2, R14 ;  /* 0x000000020f0e7824 */ /* 0x000fe200078e020e */
[----:B------:R-:W-:Y:S01]  /*2120*/  LOP3.LUT R13, R16, 0x28, R13, 0x78, !PT ;  /* 0x00000028100d7812 */ /* 0x000fe200078e780d */
[----:B------:R4:W-:Y:S01]  /*2130*/  LDGSTS.E.BYPASS.LTC128B.128 [R234+0x1e080], [R22.64+0x80], !P6 ;  /* 0x1e08008016ea7fae */ /* 0x0009e2000f101d4e */
[----:B------:R-:W-:Y:S01]  /*2140*/  LOP3.LUT R15, R18, 0xfffffff0, RZ, 0xc0, !PT ;  /* 0xfffffff0120f7812 */ /* 0x000fe200078ec0ff */
[----:B------:R-:W-:Y:S01]  /*2150*/  IMAD.SHL.U32 R231, R0, 0x8, RZ ;  /* 0x0000000800e77824 */ /* 0x000fe200078e00ff */
[----:B------:R-:W-:Y:S01]  /*2160*/  LOP3.LUT P6, RZ, R17, 0x1, RZ, 0xc0, !PT ;  /* 0x0000000111ff7812 */ /* 0x000fe200078cc0ff */
[----:B------:R-:W-:Y:S01]  /*2170*/  IMAD.IADD R14, R14, 0x1, R13 ;  /* 0x000000010e0e7824 */ /* 0x000fe200078e020d */
[----:B------:R4:W-:Y:S01]  /*2180*/  LDGSTS.E.BYPASS.LTC128B.128 [R234+0x20080], [R20.64], !P5 ;  /* 0x2008000014ea7fae */ /* 0x0009e2000e901d4e */
[----:B------:R-:W-:Y:S01]  /*2190*/  ISETP.GE.AND P5, PT, R10, c[0x0][0x1fc], PT ;  /* 0x00007f000a007a0c */ /* 0x000fe20003fa6270 */
[----:B------:R-:W-:Y:S01]  /*21a0*/  CS2R R24, SRZ ;  /* 0x0000000000187805 */ /* 0x000fe2000001ff00 */
[----:B------:R-:W-:Y:S01]  /*21b0*/  IMAD.SHL.U32 R236, R14, 0x2, RZ ;  /* 0x000000020eec7824 */ /* 0x000fe200078e00ff */
[----:B------:R-:W-:Y:S01]  /*21c0*/  SEL R13, RZ, 0x1, P0 ;  /* 0x00000001ff0d7807 */ /* 0x000fe20000000000 */
[C---:B------:R-:W-:Y:S01]  /*21d0*/  IMAD.IADD R14, R232.reuse, 0x1, -R15 ;  /* 0x00000001e80e7824 */ /* 0x040fe200078e0a0f */
[----:B------:R-:W-:Y:S01]  /*21e0*/  ISETP.GE.AND P0, PT, R232, 0x10, PT ;  /* 0x00000010e800780c */ /* 0x000fe20003f06270 */
[----:B------:R-:W-:Y:S01]  /*21f0*/  USHF.R.S32.HI UR8, URZ, 0x6, UR5 ;  /* 0x000000063f087899 */ /* 0x000fe20008011405 */
[----:B------:R-:W-:Y:S01]  /*2200*/  IADD3 R15, R236, 0x21480, RZ ;  /* 0x00021480ec0f7810 */ /* 0x000fe20007ffe0ff */
[----:B------:R-:W-:Y:S01]  /*2210*/  IMAD.SHL.U32 R10, R14, 0x10, RZ ;  /* 0x000000100e0a7824 */ /* 0x000fe200078e00ff */
[----:B------:R-:W-:Y:S01]  /*2220*/  IADD3 R233, R236, 0x215a0, RZ ;  /* 0x000215a0ece97810 */ /* 0x000fe20007ffe0ff */
[----:B------:R-:W-:Y:S01]  /*2230*/  UMOV UR5, URZ ;  /* 0x0000003f00057c82 */ /* 0x000fe20008000000 */
[----:B------:R-:W-:-:S02]  /*2240*/  @P6 IADD3 R233, R15, 0xe0, RZ ;  /* 0x000000e00fe96810 */ /* 0x000fc40007ffe0ff */
[----:B------:R-:W-:Y:S01]  /*2250*/  LOP3.LUT R11, R10, 0xf0, RZ, 0xc0, !PT ;  /* 0x000000f00a0b7812 */ /* 0x000fe200078ec0ff */
[----:B------:R-:W-:Y:S01]  /*2260*/  IMAD.SHL.U32 R10, R0, 0x20, RZ ;  /* 0x00000020000a7824 */ /* 0x000fe200078e00ff */
[----:B------:R-:W-:Y:S01]  /*2270*/  ISETP.GE.AND P6, PT, R9, c[0x0][0x1fc], PT ;  /* 0x00007f0009007a0c */ /* 0x000fe20003fc6270 */
[----:B------:R-:W-:Y:S01]  /*2280*/  IMAD R9, R8, c[0x0][0x240], RZ ;  /* 0x0000900008097a24 */ /* 0x000fe200078e02ff */
[C---:B------:R-:W-:Y:S01]  /*2290*/  LOP3.LUT R223, R11.reuse, R12, RZ, 0xfc, !PT ;  /* 0x0000000c0bdf7212 */ /* 0x040fe200078efcff */
[----:B------:R-:W-:Y:S01]  /*22a0*/  @!P0 IMAD.SHL.U32 R15, R232, 0x10, RZ ;  /* 0x00000010e80f8824 */ /* 0x000fe200078e00ff */
[----:B------:R-:W-:Y:S01]  /*22b0*/  LOP3.LUT R222, R11, 0x100, R222, 0xf8, !PT ;  /* 0x000001000bde7812 */ /* 0x000fe200078ef8de */
[----:B------:R-:W-:Y:S01]  /*22c0*/  IMAD R3, R240, c[0x0][0x244], R9 ;  /* 0x00009100f0037a24 */ /* 0x000fe200078e0209 */
[----:B------:R-:W-:Y:S01]  /*22d0*/  LOP3.LUT R11, R2, 0xffffffe0, RZ, 0xc0, !PT ;  /* 0xffffffe0020b7812 */ /* 0x000fe200078ec0ff */
[----:B------:R-:W-:Y:S01]  /*22e0*/  IMAD.SHL.U32 R9, R4, 0x40, RZ ;  /* 0x0000004004097824 */ /* 0x000fe200078e00ff */
[----:B------:R-:W-:Y:S01]  /*22f0*/  SHF.R.S32.HI R17, RZ, 0x1f, R14 ;  /* 0x0000001fff117819 */ /* 0x000fe2000001140e */
[----:B------:R1:W-:Y:S01]  /*2300*/  @!P0 LDGSTS.E.BYPASS.LTC128B.128 [R15+0x21280], [R242.64] ;  /* 0x21280000f20f8fae */ /* 0x0003e2000b901d4e */
[----:B------:R-:W-:Y:S01]  /*2310*/  SEL R2, RZ, 0xffffffff, P5 ;  /* 0xffffffffff027807 */ /* 0x000fe20002800000 */
[----:B------:R-:W-:Y:S01]  /*2320*/  IMAD.IADD R11, R232, 0x1, -R11 ;  /* 0x00000001e80b7824 */ /* 0x000fe200078e0a0b */
[----:B------:R-:W-:Y:S01]  /*2330*/  LEA.HI R8, R17, R14, RZ, 0x3 ;  /* 0x0000000e11087211 */ /* 0x000fe200078f18ff */
[----:B------:R-:W0:Y:S01]  /*2340*/  LDGDEPBAR ;  /* 0x00000000000079af */ /* 0x000e220000000000 */
[----:B------:R-:W-:Y:S01]  /*2350*/  LOP3.LUT R10, R10, 0x20, RZ, 0xc0, !PT ;  /* 0x000000200a0a7812 */ /* 0x000fe200078ec0ff */
[----:B------:R-:W-:Y:S01]  /*2360*/  IMAD.SHL.U32 R2, R2, 0x2, RZ ;  /* 0x0000000202027824 */ /* 0x000fe200078e00ff */
[----:B------:R-:W-:Y:S01]  /*2370*/  SHF.R.S32.HI R16, RZ, 0x1f, R11 ;  /* 0x0000001fff107819 */ /* 0x000fe2000001140b */
[----:B------:R-:W0:Y:S01]  /*2380*/  LDGDEPBAR ;  /* 0x00000000000079af */ /* 0x000e220000000000 */
[----:B------:R-:W-:Y:S01]  /*2390*/  LOP3.LUT P0, RZ, R4, 0x4, RZ, 0xc0, !PT ;  /* 0x0000000404ff7812 */ /* 0x000fe2000780c0ff */
[----:B------:R-:W-:Y:S01]  /*23a0*/  IMAD.WIDE.U32 R240, R240, c[0x0][0x240], R26 ;  /* 0x00009000f0f07a25 */ /* 0x000fe200078e001a */
[----:B------:R-:W-:Y:S01]  /*23b0*/  LEA.HI R16, R16, R11, RZ, 0x2 ;  /* 0x0000000b10107211 */ /* 0x000fe200078f10ff */
[----:B------:R-:W-:Y:S01]  /*23c0*/  CS2R R26, SRZ ;  /* 0x00000000001a7805 */ /* 0x000fe2000001ff00 */
[----:B------:R-:W-:Y:S01]  /*23d0*/  LOP3.LUT R7, R10, 0x18, R7, 0xf8, !PT ;  /* 0x000000180a077812 */ /* 0x000fe200078ef807 */
[----:B------:R-:W-:Y:S01]  /*23e0*/  IMAD.IADD R246, R241, 0x1, R3 ;  /* 0x00000001f1f67824 */ /* 0x000fe200078e0203 */
[----:B------:R-:W-:-:S02]  /*23f0*/  LOP3.LUT R10, R2, 0x2, R13, 0xe2, !PT ;  /* 0x00000002020a7812 */ /* 0x000fc400078ee20d */
[----:B------:R-:W-:Y:S02]  /*2400*/  SEL R2, R226, 0xffffffe0, !P0 ;  /* 0xffffffe0e2027807 */ /* 0x000fe40004000000 */
[----:B------:R-:W-:Y:S02]  /*2410*/  SEL R235, RZ, 0x4, P6 ;  /* 0x00000004ffeb7807 */ /* 0x000fe40003000000 */
[----:B------:R-:W-:Y:S02]  /*2420*/  LOP3.LUT R231, R231, 0x8, RZ, 0xc0, !PT ;  /* 0x00000008e7e77812 */ /* 0x000fe400078ec0ff */
[----:B------:R-:W-:Y:S02]  /*2430*/  LOP3.LUT P5, RZ, R4, 0x2, RZ, 0xc0, !PT ;  /* 0x0000000204ff7812 */ /* 0x000fe400078ac0ff */
[----:B------:R-:W-:Y:S02]  /*2440*/  LOP3.LUT R235, R10, R235, RZ, 0xfc, !PT ;  /* 0x000000eb0aeb7212 */ /* 0x000fe400078efcff */
[----:B-1----:R-:W-:-:S02]  /*2450*/  LOP3.LUT R15, R9, 0x1c0, RZ, 0xc0, !PT ;  /* 0x000001c0090f7812 */ /* 0x002fc400078ec0ff */
[C---:B------:R-:W-:Y:S01]  /*2460*/  LOP3.LUT R9, R8.reuse, 0xfffffff8, RZ, 0xc0, !PT ;  /* 0xfffffff808097812 */ /* 0x040fe200078ec0ff */
[----:B------:R-:W-:Y:S01]  /*2470*/  IMAD.SHL.U32 R8, R8, 0x40, RZ ;  /* 0x0000004008087824 */ /* 0x000fe200078e00ff */
[C---:B------:R-:W-:Y:S02]  /*2480*/  LOP3.LUT R12, R15.reuse, 0x8, R6, 0xf8, !PT ;  /* 0x000000080f0c7812 */ /* 0x040fe400078ef806 */
[----:B------:R-:W-:Y:S01]  /*2490*/  SHF.R.U32.HI R229, RZ, 0x3, R15 ;  /* 0x00000003ffe57819 */ /* 0x000fe2000001160f */
[----:B------:R-:W-:Y:S01]  /*24a0*/  IMAD.IADD R9, R14, 0x1, -R9 ;  /* 0x000000010e097824 */ /* 0x000fe200078e0a09 */
[----:B------:R-:W-:Y:S02]  /*24b0*/  LOP3.LUT R15, R15, 0x30, R237, 0xf8, !PT ;  /* 0x000000300f0f7812 */ /* 0x000fe400078ef8ed */
[C---:B------:R-:W-:Y:S02]  /*24c0*/  LEA.HI.SX32 R237, R16.reuse, R237, 0x1e ;  /* 0x000000ed10ed7211 */ /* 0x040fe400078ff2ff */
[----:B------:R-:W-:-:S02]  /*24d0*/  LOP3.LUT R16, R16, 0xfffffffc, RZ, 0xc0, !PT ;  /* 0xfffffffc10107812 */ /* 0x000fc400078ec0ff */
[C---:B------:R-:W-:Y:S02]  /*24e0*/  LOP3.LUT P6, RZ, R9.reuse, 0x4, RZ, 0xc0, !PT ;  /* 0x0000000409ff7812 */ /* 0x040fe400078cc0ff */
[----:B------:R-:W-:Y:S01]  /*24f0*/  LOP3.LUT P0, RZ, R9, 0x2, RZ, 0xc0, !PT ;  /* 0x0000000209ff7812 */ /* 0x000fe2000780c0ff */
[----:B------:R-:W-:Y:S01]  /*2500*/  IMAD.IADD R11, R11, 0x1, -R16 ;  /* 0x000000010b0b7824 */ /* 0x000fe200078e0a10 */
[----:B------:R-:W-:Y:S01]  /*2510*/  LOP3.LUT R6, R15, 0x8, R6, 0xf8, !PT ;  /* 0x000000080f067812 */ /* 0x000fe200078ef806 */
[----:B------:R-:W-:Y:S01]  /*2520*/  IMAD.SHL.U32 R9, R9, 0x40, RZ ;  /* 0x0000004009097824 */ /* 0x000fe200078e00ff */
[-C--:B------:R-:W-:Y:S01]  /*2530*/  LOP3.LUT R12, R12, R229.reuse, RZ, 0x3c, !PT ;  /* 0x000000e50c0c7212 */ /* 0x080fe200078e3cff */
[----:B------:R-:W-:Y:S01]  /*2540*/  IMAD R230, R11, -0x2, R230 ;  /* 0xfffffffe0be67824 */ /* 0x000fe200078e02e6 */
[----:B------:R-:W-:Y:S02]  /*2550*/  SHF.R.U32.HI R11, RZ, 0x3, R222 ;  /* 0x00000003ff0b7819 */ /* 0x000fe400000116de */
[----:B------:R-:W-:Y:S01]  /*2560*/  LOP3.LUT R229, R6, R229, RZ, 0x3c, !PT ;  /* 0x000000e506e57212 */ /* 0x000fe200078e3cff */
[----:B------:R-:W-:Y:S01]  /*2570*/  IMAD R227, R227, 0x200, R12 ;  /* 0x00000200e3e37824 */ /* 0x000fe200078e020c */
[----:B------:R-:W-:-:S02]  /*2580*/  LOP3.LUT R6, R9, 0x1c0, RZ, 0xc0, !PT ;  /* 0x000001c009067812 */ /* 0x000fc400078ec0ff */
[----:B------:R-:W-:Y:S01]  /*2590*/  LOP3.LUT R11, R11, 0x38, RZ, 0xc0, !PT ;  /* 0x000000380b0b7812 */ /* 0x000fe200078ec0ff */
[----:B------:R-:W-:Y:S01]  /*25a0*/  IMAD R229, R0, 0x200, R229 ;  /* 0x0000020000e57824 */ /* 0x000fe200078e02e5 */
[----:B------:R-:W-:Y:S01]  /*25b0*/  LOP3.LUT R8, R8, 0xfffffe00, RZ, 0xc0, !PT ;  /* 0xfffffe0008087812 */ /* 0x000fe200078ec0ff */
[----:B------:R-:W-:Y:S01]  /*25c0*/  IMAD.SHL.U32 R227, R227, 0x2, RZ ;  /* 0x00000002e3e37824 */ /* 0x000fe200078e00ff */
[----:B------:R-:W-:Y:S02]  /*25d0*/  SHF.R.U32.HI R9, RZ, 0x3, R6 ;  /* 0x00000003ff097819 */ /* 0x000fe40000011606 */
[--C-:B------:R-:W-:Y:S01]  /*25e0*/  LOP3.LUT R222, R11, R222, R231.reuse, 0x1e, !PT ;  /* 0x000000de0bde7212 */ /* 0x100fe200078e1ee7 */
[----:B------:R-:W-:Y:S01]  /*25f0*/  IMAD R0, R5, 0x400, R8 ;  /* 0x0000040005007824 */ /* 0x000fe200078e0208 */
[----:B------:R-:W-:Y:S01]  /*2600*/  LOP3.LUT R231, R9, R6, R231, 0x1e, !PT ;  /* 0x0000000609e77212 */ /* 0x000fe200078e1ee7 */
[----:B------:R-:W-:Y:S01]  /*2610*/  IMAD R218, R2, 0x2, R227 ;  /* 0x0000000202da7824 */ /* 0x000fe200078e02e3 */
[----:B------:R-:W-:-:S02]  /*2620*/  SEL R4, R228, 0xfffffff0, !P5 ;  /* 0xfffffff0e4047807 */ /* 0x000fc40006800000 */
[----:B------:R-:W-:Y:S01]  /*2630*/  LOP3.LUT P5, RZ, R14, 0x2, RZ, 0xc0, !PT ;  /* 0x000000020eff7812 */ /* 0x000fe200078ac0ff */
[----:B------:R-:W-:Y:S01]  /*2640*/  IMAD.IADD R231, R0, 0x1, R231 ;  /* 0x0000000100e77824 */ /* 0x000fe200078e02e7 */
[----:B------:R-:W-:Y:S01]  /*2650*/  SEL R228, R228, 0xfffffff0, !P0 ;  /* 0xfffffff0e4e47807 */ /* 0x000fe20004000000 */
[----:B------:R-:W-:Y:S01]  /*2660*/  IMAD.SHL.U32 R14, R14, 0x2, RZ ;  /* 0x000000020e0e7824 */ /* 0x000fe200078e00ff */
[----:B------:R-:W-:Y:S01]  /*2670*/  LOP3.LUT R7, R9, R7, R6, 0x1e, !PT ;  /* 0x0000000709077212 */ /* 0x000fe200078e1e06 */
[----:B------:R-:W-:Y:S01]  /*2680*/  IMAD.SHL.U32 R225, R231, 0x2, RZ ;  /* 0x00000002e7e17824 */ /* 0x000fe200078e00ff */
[----:B------:R-:W-:Y:S01]  /*2690*/  SEL R226, R226, 0xffffffe0, !P6 ;  /* 0xffffffe0e2e27807 */ /* 0x000fe20007000000 */
[----:B------:R-:W-:Y:S01]  /*26a0*/  IMAD.MOV.U32 R0, RZ, RZ, 0x120 ;  /* 0x00000120ff007424 */ /* 0x000fe200078e00ff */
[----:B------:R-:W-:Y:S01]  /*26b0*/  LOP3.LUT R223, R223, 0x18, R14, 0x78, !PT ;  /* 0x00000018dfdf7812 */ /* 0x000fe200078e780e */
[----:B------:R-:W-:Y:S01]  /*26c0*/  IMAD R219, R4, 0x2, R227 ;  /* 0x0000000204db7824 */ /* 0x000fe200078e02e3 */
[----:B------:R-:W-:Y:S01]  /*26d0*/  IADD3 R3, R225, 0x1b080, RZ ;  /* 0x0001b080e1037810 */ /* 0x000fe20007ffe0ff */
[----:B------:R-:W-:Y:S01]  /*26e0*/  IMAD.SHL.U32 R216, R228, 0x2, RZ ;  /* 0x00000002e4d87824 */ /* 0x000fe200078e00ff */
[----:B------:R-:W-:Y:S01]  /*26f0*/  SEL R0, R0, 0xe0, !P5 ;  /* 0x000000e000007807 */ /* 0x000fe20006800000 */
[----:B------:R-:W-:Y:S01]  /*2700*/  IMAD.SHL.U32 R223, R223, 0x2, RZ ;  /* 0x00000002dfdf7824 */ /* 0x000fe200078e00ff */
[----:B------:R-:W-:Y:S01]  /*2710*/  LOP3.LUT R221, R7, R8, RZ, 0xfc, !PT ;  /* 0x0000000807dd7212 */ /* 0x000fe200078efcff */
[----:B------:R-:W-:Y:S01]  /*2720*/  IMAD R224, R226, 0x2, R3 ;  /* 0x00000002e2e07824 */ /* 0x000fe200078e0203 */
[----:B------:R-:W-:Y:S01]  /*2730*/  LEA R222, R222, 0x23c80, 0x1 ;  /* 0x00023c80dede7811 */ /* 0x000fe200078e08ff */
[----:B------:R-:W-:Y:S01]  /*2740*/  IMAD R0, R0, 0x2, R223 ;  /* 0x0000000200007824 */ /* 0x000fe200078e02df */
[----:B------:R-:W-:Y:S01]  /*2750*/  LEA R221, R221, 0x80, 0x1 ;  /* 0x00000080dddd7811 */ /* 0x000fe200078e08ff */
[----:B------:R-:W-:-:S02]  /*2760*/  IMAD R217, R2, 0x2, R219 ;  /* 0x0000000202d97824 */ /* 0x000fc400078e02db */
[----:B------:R-:W-:Y:S02]  /*2770*/  IMAD.IADD R226, R231, 0x1, R226 ;  /* 0x00000001e7e27824 */ /* 0x000fe400078e02e2 */
[----:B------:R-:W-:Y:S02]  /*2780*/  IMAD.IADD R216, R225, 0x1, R216 ;  /* 0x00000001e1d87824 */ /* 0x000fe400078e02d8 */
[----:B----4-:R-:W-:Y:S02]  /*2790*/  IMAD.IADD R220, R231, 0x1, R228 ;  /* 0x00000001e7dc7824 */ /* 0x010fe400078e02e4 */
.L_x_722:
        /* <DEDUP_REMOVED lines=186> */
[----:B------:R5:W1:Y:S01]  /*3340*/  MUFU.TANH R192, R194 ;  /* 0x000000c200c07308 */ /* 0x000a620000002400 */
        /* <DEDUP_REMOVED lines=8> */
[----:B------:R-:W-:Y:S08]  /*33d0*/  FMUL.FTZ R197, R23, c[0x0][0x2b4] ;  /* 0x0000ad0017c57a20 */ /* 0x000ff00000410000 */
[----:B------:R-:W1:Y:S01]  /*33e0*/  MUFU.TANH R184, R184 ;  /* 0x000000b800b87308 */ /* 0x000e620000002400 */
[----:B-----5:R-:W-:Y:S09]  /*33f0*/  FMUL.FTZ R194, R20, c[0x0][0x2b4] ;  /* 0x0000ad0014c27a20 */ /* 0x020ff20000410000 */
        /* <DEDUP_REMOVED lines=13> */
[----:B--234-:R-:W-:Y:S01]  /*34d0*/  IADD3 R6, R234, 0xf080, RZ ;  /* 0x0000f080ea067810 */ /* 0x01cfe20007ffe0ff */
[----:B------:R-:W-:Y:S01]  /*34e0*/  USHF.R.S32.HI UR13, URZ, 0x1f, UR16 ;  /* 0x0000001f3f0d7899 */ /* 0x000fe20008011410 */
[----:B------:R-:W-:Y:S01]  /*34f0*/  IMAD.U32 R8, RZ, RZ, UR10 ;  /* 0x0000000aff087e24 */ /* 0x000fe2000f8e00ff */
[----:B------:R-:W-:Y:S02]  /*3500*/  ULDC.64 UR6, c[0x0][0x178] ;  /* 0x00005e0000067ab9 */ /* 0x000fe40000000a00 */
[----:B------:R-:W-:Y:S02]  /*3510*/  UIMAD UR13, UR13, UR6, URZ ;  /* 0x000000060d0d72a4 */ /* 0x000fe4000f8e023f */
[----:B------:R-:W-:Y:S02]  /*3520*/  UIMAD.WIDE.U32 UR18, UR16, UR6, URZ ;  /* 0x00000006101272a5 */ /* 0x000fe4000f8e003f */
[----:B------:R-:W-:Y:S02]  /*3530*/  UIMAD UR13, UR16, UR7, UR13 ;  /* 0x00000007100d72a4 */ /* 0x000fe4000f8e020d */
[----:B------:R-:W-:Y:S02]  /*3540*/  UIMAD UR16, UR16, -0x40, UR12 ;  /* 0xffffffc0101078a4 */ /* 0x000fe4000f8e020c */
[----:B------:R-:W-:Y:S01]  /*3550*/  UIADD3 UR13, UR19, UR13, URZ ;  /* 0x0000000d130d7290 */ /* 0x000fe2000fffe03f */
[----:B------:R-:W-:Y:S02]  /*3560*/  IMAD.U32 R11, RZ, RZ, UR18 ;  /* 0x00000012ff0b7e24 */ /* 0x000fe4000f8e00ff */
[----:B------:R-:W-:Y:S01]  /*3570*/  IMAD.U32 R4, RZ, RZ, UR18 ;  /* 0x00000012ff047e24 */ /* 0x000fe2000f8e00ff */
[----:B------:R-:W-:Y:S02]  /*3580*/  IADD3 R5, -R238, UR16, RZ ;  /* 0x00000010ee057c10 */ /* 0x000fe4000fffe1ff */
[----:B------:R-:W-:Y:S01]  /*3590*/  LEA R10, P0, R11, R250, 0x7 ;  /* 0x000000fa0b0a7211 */ /* 0x000fe200078038ff */
[----:B------:R-:W-:Y:S03]  /*35a0*/  IMAD.U32 R7, RZ, RZ, UR13 ;  /* 0x0000000dff077e24 */ /* 0x000fe6000f8e00ff */
[----:B------:R-:W-:Y:S02]  /*35b0*/  IADD3 R8, P6, P5, R8, 0x80, R10 ;  /* 0x0000008008087810 */ /* 0x000fe40007dde00a */
[----:B------:R-:W-:Y:S01]  /*35c0*/  LEA.HI.X R11, R4, R251, R7, 0x7, P0 ;  /* 0x000000fb040b7211 */ /* 0x000fe200000f3c07 */
[----:B------:R-:W-:Y:S01]  /*35d0*/  IMAD.U32 R7, RZ, RZ, UR11 ;  /* 0x0000000bff077e24 */ /* 0x000fe2000f8e00ff */
[----:B------:R-:W-:Y:S01]  /*35e0*/  ISETP.LT.OR P0, PT, R5, 0x1, !P4 ;  /* 0x000000010500780c */ /* 0x000fe20006701670 */
[----:B------:R-:W-:Y:S01]  /*35f0*/  IMAD.U32 R4, RZ, RZ, UR10 ;  /* 0x0000000aff047e24 */ /* 0x000fe2000f8e00ff */
[--C-:B------:R-:W-:Y:S01]  /*3600*/  IADD3.X R9, RZ, UR9, R11.reuse, P6, P5 ;  /* 0x00000009ff097c10 */ /* 0x100fe2000b7ea40b */
[----:B------:R-:W-:Y:S01]  /*3610*/  IMAD R6, R7, 0x6000, R6 ;  /* 0x0000600007067824 */ /* 0x000fe200078e0206 */
[C---:B------:R-:W-:Y:S01]  /*3620*/  ISETP.LT.OR P5, PT, R5.reuse, 0x1, !P3 ;  /* 0x000000010500780c */ /* 0x040fe20005fa1670 */
[----:B------:R-:W-:Y:S01]  /*3630*/  IMAD.SHL.U32 R7, R232, 0x4, RZ ;  /* 0x00000004e8077824 */ /* 0x000fe200078e00ff */
[C---:B------:R-:W-:Y:S07]  /*3640*/  ISETP.LT.OR P6, PT, R5.reuse, 0x1, !P2 ;  /* 0x000000010500780c */ /* 0x040fee00057c1670 */
[----:B------:R-:W-:Y:S01]  /*3650*/  @!PT LDS RZ, [RZ] ;  /* 0x00000000fffff984 */ /* 0x000fe20000000800 */
[----:B------:R-:W-:Y:S01]  /*3660*/  @!PT LDS RZ, [RZ] ;  /* 0x00000000fffff984 */ /* 0x000fe20000000800 */
[----:B------:R-:W-:Y:S01]  /*3670*/  @!PT LDS RZ, [RZ] ;  /* 0x00000000fffff984 */ /* 0x000fe20000000800 */
[----:B------:R2:W-:Y:S04]  /*3680*/  LDGSTS.E.BYPASS.LTC128B.128 [R6], [R10.64], !P0 ;  /* 0x000000000a067fae */ /* 0x0005e8000c101d4e */
[----:B------:R2:W-:Y:S01]  /*3690*/  LDGSTS.E.BYPASS.LTC128B.128 [R6+0x2000], [R10.64+0x80], !P5 ;  /* 0x020000800a067fae */ /* 0x0005e2000e901d4e */
[----:B------:R-:W-:Y:S01]  /*36a0*/  IADD3 R12, P5, P0, R4, 0x100, R10 ;  /* 0x00000100040c7810 */ /* 0x000fe200078be00a */
[----:B------:R-:W-:Y:S02]  /*36b0*/  IMAD.U32 R4, RZ, RZ, UR11 ;  /* 0x0000000bff047e24 */ /* 0x000fe4000f8e00ff */
[----:B------:R2:W-:Y:S01]  /*36c0*/  LDGSTS.E.BYPASS.LTC128B.128 [R6+0x4000], [R10.64+0x100], !P6 ;  /* 0x040001000a067fae */ /* 0x0005e2000f101d4e */
[----:B------:R-:W-:Y:S01]  /*36d0*/  IADD3.X R13, RZ, UR9, R11, P5, P0 ;  /* 0x00000009ff0d7c10 */ /* 0x000fe2000afe040b */
[----:B------:R-:W-:Y:S01]  /*36e0*/  @!P1 IMAD R4, R4, 0x40, R7 ;  /* 0x0000004004049824 */ /* 0x000fe200078e0207 */
[C---:B------:R-:W-:Y:S02]  /*36f0*/  ISETP.LT.OR P5, PT, R5.reuse, 0x21, !P4 ;  /* 0x000000210500780c */ /* 0x040fe400067a1670 */
[----:B------:R-:W-:Y:S02]  /*3700*/  IADD3 R14, P6, R10, UR10, RZ ;  /* 0x0000000a0a0e7c10 */ /* 0x000fe4000ffde0ff */
[----:B------:R-:W-:Y:S02]  /*3710*/  ISETP.LT.OR P0, PT, R5, 0x21, !P3 ;  /* 0x000000210500780c */ /* 0x000fe40005f01670 */
[----:B------:R-:W-:Y:S02]  /*3720*/  IADD3.X R15, R11, UR9, RZ, P6, !PT ;  /* 0x000000090b0f7c10 */ /* 0x000fe4000b7fe4ff */
[----:B------:R-:W-:Y:S01]  /*3730*/  ISETP.LT.OR P6, PT, R5, 0x21, !P2 ;  /* 0x000000210500780c */ /* 0x000fe200057c1670 */
[----:B------:R-:W-:Y:S04]  /*3740*/  IMAD.U32 R5, RZ, RZ, UR5 ;  /* 0x00000005ff057e24 */ /* 0x000fe8000f8e00ff */
[----:B------:R3:W-:Y:S01]  /*3750*/  LDGSTS.E.BYPASS.LTC128B.128 [R6+0x1000], [R14.64], !P5 ;  /* 0x010000000e067fae */ /* 0x0007e2000e901d4e */
[----:B------:R-:W-:Y:S03]  /*3760*/  @!P1 LEA R5, R5, 0x40, 0x6 ;  /* 0x0000004005059811 */ /* 0x000fe600078e30ff */
[----:B------:R3:W-:Y:S02]  /*3770*/  LDGSTS.E.BYPASS.LTC128B.128 [R6+0x3000], [R8.64], !P0 ;  /* 0x0300000008067fae */ /* 0x0007e4000c101d4e */
[----:B------:R-:W-:Y:S02]  /*3780*/  @!P1 IMAD.WIDE R16, R5, 0x4, R244 ;  /* 0x0000000405109825 */ /* 0x000fe400078e02f4 */
[----:B------:R3:W-:Y:S02]  /*3790*/  LDGSTS.E.BYPASS.LTC128B.128 [R6+0x5000], [R12.64], !P6 ;  /* 0x050000000c067fae */ /* 0x0007e4000f101d4e */
[----:B--2---:R-:W-:Y:S05]  /*37a0*/  @!P1 IMAD.SHL.U32 R10, R4, 0x4, RZ ;  /* 0x00000004040a9824 */ /* 0x004fea00078e00ff */
[----:B------:R3:W-:Y:S02]  /*37b0*/  @!P1 LDGSTS.E.BYPASS.LTC128B.128 [R10+0x21080], [R16.64] ;  /* 0x21080000100a9fae */ /* 0x0007e4000b901d4e */
.L_x_720:
[C---:B-1234-:R-:W-:Y:S01]  /*37c0*/  HMMA.16816.F32.BF16 R4, R84.reuse, R2, RZ ;  /* 0x000000025404723c */ /* 0x05efe200000418ff */
[----:B------:R-:W-:Y:S01]  /*37d0*/  LDSM.16.M88.2 R2, [R218+0x7880] ;  /* 0x00788000da02783b */ /* 0x000fe20000000100 */
[----:B------:R-:W-:Y:S01]  /*37e0*/  UIADD3 UR13, UR5, 0x1, URZ ;  /* 0x00000001050d7890 */ /* 0x000fe2000fffe03f */
[C---:B------:R-:W-:Y:S02]  /*37f0*/  ISETP.GT.AND P6, PT, R230.reuse, 0x1, PT ;  /* 0x00000001e600780c */ /* 0x040fe40003fc4270 */
[----:B------:R-:W0:Y:S01]  /*3800*/  LDGDEPBAR ;  /* 0x00000000000079af */ /* 0x000e220000000000 */
[C---:B------:R-:W-:Y:S02]  /*3810*/  ISETP.GT.AND P5, PT, R230.reuse, 0x10, PT ;  /* 0x00000010e600780c */ /* 0x040fe40003fa4270 */
[C---:B------:R-:W-:Y:S01]  /*3820*/  HMMA.16816.F32.BF16 R8, R84.reuse, R88, RZ ;  /* 0x000000585408723c */ /* 0x040fe200000418ff */
[C---:B------:R-:W-:Y:S02]  /*3830*/  FSEL R175, R181.reuse, -INF , P6 ;  /* 0xff800000b5af7808 */ /* 0x040fe40003000000 */
[----:B------:R-:W-:Y:S01]  /*3840*/  ISETP.GT.AND P0, PT, R230, RZ, PT ;  /* 0x000000ffe600720c */ /* 0x000fe20003f04270 */
[----:B------:R-:W-:Y:S01]  /*3850*/  FFMA.FTZ R181, -R181, R181, 1 ;  /* 0x3f800000b5b57423 */ /* 0x000fe200000101b5 */
[C---:B------:R-:W-:Y:S01]  /*3860*/  FSEL R177, R184.reuse, -INF , P5 ;  /* 0xff800000b8b17808 */ /* 0x040fe20002800000 */
[----:B------:R-:W-:Y:S01]  /*3870*/  FFMA.FTZ R184, -R184, R184, 1 ;  /* 0x3f800000b8b87423 */ /* 0x000fe200000101b8 */
[C---:B------:R-:W-:Y:S01]  /*3880*/  FSEL R173, R180.reuse, -INF , P0 ;  /* 0xff800000b4ad7808 */ /* 0x040fe20000000000 */
[C---:B------:R-:W-:Y:S01]  /*3890*/  HMMA.16816.F32.BF16 R12, R84.reuse, R90, RZ ;  /* 0x0000005a540c723c */ /* 0x040fe200000418ff */
[----:B------:R-:W1:Y:S03]  /*38a0*/  LDSM.16.M88.4 R88, [R224] ;  /* 0x00000000e058783b */ /* 0x000e660000000200 */
[----:B------:R-:W-:Y:S04]  /*38b0*/  FFMA.FTZ R180, -R180, R180, 1 ;  /* 0x3f800000b4b47423 */ /* 0x000fe800000101b4 */
[C---:B------:R-:W-:Y:S01]  /*38c0*/  HMMA.16816.F32.BF16 R16, R84.reuse, R92, RZ ;  /* 0x0000005c5410723c */ /* 0x040fe200000418ff */
[----:B------:R-:W-:Y:S07]  /*38d0*/  LDSM.16.M88.2 R92, [R218+0x9080] ;  /* 0x00908000da5c783b */ /* 0x000fee0000000100 */
[----:B------:R-:W-:Y:S01]  /*38e0*/  HMMA.16816.F32.BF16 R20, R84, R94, RZ ;  /* 0x0000005e5414723c */ /* 0x000fe200000418ff */
[----:B------:R-:W2:Y:S04]  /*38f0*/  LDSM.16.M88.2 R84, [R218+0x8080] ;  /* 0x00808000da54783b */ /* 0x000ea80000000100 */
[----:B------:R-:W3:Y:S03]  /*3900*/  LDSM.16.M88.2 R86, [R218+0x8880] ;  /* 0x00888000da56783b */ /* 0x000ee60000000100 */
[C---:B------:R-:W-:Y:S01]  /*3910*/  HMMA.16816.F32.BF16 R4, R96.reuse, R100, R4 ;  /* 0x000000646004723c */ /* 0x040fe20000041804 */
[----:B------:R-:W4:Y:S06]  /*3920*/  LDSM.16.M88.2 R94, [R218+0x9880] ;  /* 0x00988000da5e783b */ /* 0x000f2c0000000100 */
[----:B------:R-:W-:Y:S01]  /*3930*/  SHF.L.U32 R101, R228, 0x1, RZ ;  /* 0x00000001e4657819 */ /* 0x000fe200000006ff */
        /* <DEDUP_REMOVED lines=11> */
[----:B------:R-:W2:Y:S04]  /*39f0*/  LDSM.16.M88.2 R2, [R217+0x8080] ;  /* 0x00808000d902783b */ /* 0x000ea80000000100 */
[----:B------:R-:W5:Y:S03]  /*3a00*/  LDSM.16.M88.2 R84, [R217+0x8880] ;  /* 0x00888000d954783b */ /* 0x000f660000000100 */
[C---:B---3--:R-:W-:Y:S01]  /*3a10*/  HMMA.16816.F32.BF16 R12, R88.reuse, R86, R12 ;  /* 0x00000056580c723c */ /* 0x048fe2000004180c */
[----:B------:R-:W3:Y:S07]  /*3a20*/  LDSM.16.M88.2 R86, [R217+0x9080] ;  /* 0x00908000d956783b */ /* 0x000eee0000000100 */
[C---:B------:R-:W-:Y:S01]  /*3a30*/  HMMA.16816.F32.BF16 R16, R88.reuse, R92, R16 ;  /* 0x0000005c5810723c */ /* 0x040fe20000041810 */
[----:B------:R-:W3:Y:S07]  /*3a40*/  LDSM.16.M88.2 R92, [R217+0x9880] ;  /* 0x00988000d95c783b */ /* 0x000eee0000000100 */
[----:B----4-:R-:W-:Y:S01]  /*3a50*/  HMMA.16816.F32.BF16 R20, R88, R94, R20 ;  /* 0x0000005e5814723c */ /* 0x010fe20000041814 */
[----:B------:R-:W-:Y:S04]  /*3a60*/  LDSM.16.M88.2 R94, [R227+0xa080] ;  /* 0x00a08000e35e783b */ /* 0x000fe80000000100 */
[----:B------:R-:W4:Y:S03]  /*3a70*/  LDSM.16.M88.4 R88, [R225+0x1d080] ;  /* 0x01d08000e158783b */ /* 0x000f260000000200 */
[C---:B-1----:R-:W-:Y:S01]  /*3a80*/  HMMA.16816.F32.BF16 R4, R96.reuse, R100, R4 ;  /* 0x000000646004723c */ /* 0x042fe20000041804 */
[----:B------:R-:W1:Y:S07]  /*3a90*/  LDSM.16.M88.2 R100, [R227+0xa880] ;  /* 0x00a88000e364783b */ /* 0x000e6e0000000100 */
[C---:B--2---:R-:W-:Y:S01]  /*3aa0*/  HMMA.16816.F32.BF16 R8, R96.reuse, R2, R8 ;  /* 0x000000026008723c */ /* 0x044fe20000041808 */
[----:B------:R-:W2:Y:S07]  /*3ab0*/  LDSM.16.M88.2 R2, [R227+0xb080] ;  /* 0x00b08000e302783b */ /* 0x000eae0000000100 */
[C---:B-----5:R-:W-:Y:S01]  /*3ac0*/  HMMA.16816.F32.BF16 R12, R96.reuse, R84, R12 ;  /* 0x00000054600c723c */ /* 0x060fe2000004180c */
[----:B------:R-:W5:Y:S07]  /*3ad0*/  LDSM.16.M88.2 R84, [R227+0xb880] ;  /* 0x00b88000e354783b */ /* 0x000f6e0000000100 */
[C---:B---3--:R-:W-:Y:S01]  /*3ae0*/  HMMA.16816.F32.BF16 R16, R96.reuse, R86, R16 ;  /* 0x000000566010723c */ /* 0x048fe20000041810 */
[----:B------:R-:W3:Y:S07]  /*3af0*/  LDSM.16.M88.2 R86, [R227+0xc080] ;  /* 0x00c08000e356783b */ /* 0x000eee0000000100 */
[----:B------:R-:W-:Y:S01]  /*3b00*/  HMMA.16816.F32.BF16 R20, R96, R92, R20 ;  /* 0x0000005c6014723c */ /* 0x000fe20000041814 */
[----:B------:R-:W-:Y:S04]  /*3b10*/  LDSM.16.M88.2 R92, [R219+0xa080] ;  /* 0x00a08000db5c783b */ /* 0x000fe80000000100 */
[----:B------:R-:W3:Y:S03]  /*3b20*/  LDSM.16.M88.4 R96, [R216+0x1d080] ;  /* 0x01d08000d860783b */ /* 0x000ee60000000200 */
[C---:B----4-:R-:W-:Y:S01]  /*3b30*/  HMMA.16816.F32.BF16 R4, R88.reuse, R94, R4 ;  /* 0x0000005e5804723c */ /* 0x050fe20000041804 */
[----:B------:R-:W4:Y:S07]  /*3b40*/  LDSM.16.M88.2 R94, [R219+0xa880] ;  /* 0x00a88000db5e783b */ /* 0x000f2e0000000100 */
[C---:B-1----:R-:W-:Y:S01]  /*3b50*/  HMMA.16816.F32.BF16 R8, R88.reuse, R100, R8 ;  /* 0x000000645808723c */ /* 0x042fe20000041808 */
[----:B------:R-:W1:Y:S07]  /*3b60*/  LDSM.16.M88.2 R100, [R219+0xb080] ;  /* 0x00b08000db64783b */ /* 0x000e6e0000000100 */
[C---:B--2---:R-:W-:Y:S01]  /*3b70*/  HMMA.16816.F32.BF16 R12, R88.reuse, R2, R12 ;  /* 0x00000002580c723c */ /* 0x044fe2000004180c */
[----:B------:R-:W2:Y:S07]  /*3b80*/  LDSM.16.M88.2 R2, [R219+0xb880] ;  /* 0x00b88000db02783b */ /* 0x000eae0000000100 */
[C---:B-----5:R-:W-:Y:S01]  /*3b90*/  HMMA.16816.F32.BF16 R16, R88.reuse, R84, R16 ;  /* 0x000000545810723c */ /* 0x060fe20000041810 */
[----:B------:R-:W5:Y:S07]  /*3ba0*/  LDSM.16.M88.2 R84, [R219+0xc080] ;  /* 0x00c08000db54783b */ /* 0x000f6e0000000100 */
[----:B---3--:R-:W-:Y:S01]  /*3bb0*/  HMMA.16816.F32.BF16 R20, R88, R86, R20 ;  /* 0x000000565814723c */ /* 0x008fe20000041814 */
[----:B------:R-:W-:Y:S04]  /*3bc0*/  LDSM.16.M88.2 R86, [R218+0xa080] ;  /* 0x00a08000da56783b */ /* 0x000fe80000000100 */
[----:B------:R-:W3:Y:S03]  /*3bd0*/  LDSM.16.M88.4 R88, [R224+0x2000] ;  /* 0x00200000e058783b */ /* 0x000ee60000000200 */
[C---:B------:R-:W-:Y:S01]  /*3be0*/  HMMA.16816.F32.BF16 R4, R96.reuse, R92, R4 ;  /* 0x0000005c6004723c */ /* 0x040fe20000041804 */
[----:B------:R-:W3:Y:S07]  /*3bf0*/  LDSM.16.M88.2 R92, [R218+0xa880] ;  /* 0x00a88000da5c783b */ /* 0x000eee0000000100 */
[C---:B----4-:R-:W-:Y:S01]  /*3c00*/  HMMA.16816.F32.BF16 R8, R96.reuse, R94, R8 ;  /* 0x0000005e6008723c */ /* 0x050fe20000041808 */
[----:B------:R-:W4:Y:S07]  /*3c10*/  LDSM.16.M88.2 R94, [R218+0xb080] ;  /* 0x00b08000da5e783b */ /* 0x000f2e0000000100 */
[C---:B-1----:R-:W-:Y:S01]  /*3c20*/  HMMA.16816.F32.BF16 R12, R96.reuse, R100, R12 ;  /* 0x00000064600c723c */ /* 0x042fe2000004180c */
[----:B------:R-:W1:Y:S07]  /*3c30*/  LDSM.16.M88.2 R100, [R218+0xb880] ;  /* 0x00b88000da64783b */ /* 0x000e6e0000000100 */
[C---:B--2---:R-:W-:Y:S01]  /*3c40*/  HMMA.16816.F32.BF16 R16, R96.reuse, R2, R16 ;  /* 0x000000026010723c */ /* 0x044fe20000041810 */
[----:B------:R-:W2:Y:S07]  /*3c50*/  LDSM.16.M88.2 R2, [R218+0xc080] ;  /* 0x00c08000da02783b */ /* 0x000eae0000000100 */
[----:B-----5:R-:W-:Y:S01]  /*3c60*/  HMMA.16816.F32.BF16 R20, R96, R84, R20 ;  /* 0x000000546014723c */ /* 0x020fe20000041814 */
[----:B------:R-:W-:Y:S04]  /*3c70*/  LDSM.16.M88.2 R84, [R217+0xa080] ;  /* 0x00a08000d954783b */ /* 0x000fe80000000100 */
[----:B------:R-:W5:Y:S03]  /*3c80*/  LDSM.16.M88.4 R96, [R108+0x2000] ;  /* 0x002000006c60783b */ /* 0x000f660000000200 */
[C---:B---3--:R-:W-:Y:S01]  /*3c90*/  HMMA.16816.F32.BF16 R4, R88.reuse, R86, R4 ;  /* 0x000000565804723c */ /* 0x048fe20000041804 */
[----:B------:R-:W3:Y:S07]  /*3ca0*/  LDSM.16.M88.2 R86, [R217+0xa880] ;  /* 0x00a88000d956783b */ /* 0x000eee0000000100 */
[C---:B------:R-:W-:Y:S01]  /*3cb0*/  HMMA.16816.F32.BF16 R8, R88.reuse, R92, R8 ;  /* 0x0000005c5808723c */ /* 0x040fe20000041808 */
[----:B------:R-:W3:Y:S07]  /*3cc0*/  LDSM.16.M88.2 R92, [R217+0xb080] ;  /* 0x00b08000d95c783b */ /* 0x000eee0000000100 */
[C---:B----4-:R-:W-:Y:S01]  /*3cd0*/  HMMA.16816.F32.BF16 R12, R88.reuse, R94, R12 ;  /* 0x0000005e580c723c */ /* 0x050fe2000004180c */
[----:B------:R-:W4:Y:S07]  /*3ce0*/  LDSM.16.M88.2 R94, [R217+0xb880] ;  /* 0x00b88000d95e783b */ /* 0x000f2e0000000100 */
[C---:B-1----:R-:W-:Y:S01]  /*3cf0*/  HMMA.16816.F32.BF16 R16, R88.reuse, R100, R16 ;  /* 0x000000645810723c */ /* 0x042fe20000041810 */
[----:B------:R-:W1:Y:S07]  /*3d00*/  LDSM.16.M88.2 R100, [R217+0xc080] ;  /* 0x00c08000d964783b */ /* 0x000e6e0000000100 */
[----:B--2---:R-:W-:Y:S01]  /*3d10*/  HMMA.16816.F32.BF16 R20, R88, R2, R20 ;  /* 0x000000025814723c */ /* 0x004fe20000041814 */
[----:B------:R-:W-:Y:S04]  /*3d20*/  LDSM.16.M88.2 R2, [R227+0xc880] ;  /* 0x00c88000e302783b */ /* 0x000fe80000000100 */
[----:B------:R-:W2:Y:S03]  /*3d30*/  LDSM.16.M88.4 R88, [R225+0x1f080] ;  /* 0x01f08000e158783b */ /* 0x000ea60000000200 */
[C---:B-----5:R-:W-:Y:S01]  /*3d40*/  HMMA.16816.F32.BF16 R4, R96.reuse, R84, R4 ;  /* 0x000000546004723c */ /* 0x060fe20000041804 */
[----:B------:R-:W5:Y:S07]  /*3d50*/  LDSM.16.M88.2 R84, [R227+0xd880] ;  /* 0x00d88000e354783b */ /* 0x000f6e0000000100 */
[C---:B---3--:R-:W-:Y:S01]  /*3d60*/  HMMA.16816.F32.BF16 R8, R96.reuse, R86, R8 ;  /* 0x000000566008723c */ /* 0x048fe20000041808 */
[----:B------:R-:W3:Y:S07]  /*3d70*/  LDSM.16.M88.2 R86, [R227+0xe080] ;  /* 0x00e08000e356783b */ /* 0x000eee0000000100 */
[C---:B------:R-:W-:Y:S01]  /*3d80*/  HMMA.16816.F32.BF16 R12, R96.reuse, R92, R12 ;  /* 0x0000005c600c723c */ /* 0x040fe2000004180c */
[----:B------:R-:W3:Y:S07]  /*3d90*/  LDSM.16.M88.2 R92, [R227+0xe880] ;  /* 0x00e88000e35c783b */ /* 0x000eee0000000100 */
[C---:B----4-:R-:W-:Y:S01]  /*3da0*/  HMMA.16816.F32.BF16 R16, R96.reuse, R94, R16 ;  /* 0x0000005e6010723c */ /* 0x050fe20000041810 */
[----:B------:R-:W4:Y:S07]  /*3db0*/  LDSM.16.M88.2 R94, [R219+0xc880] ;  /* 0x00c88000db5e783b */ /* 0x000f2e0000000100 */
[----:B-1----:R-:W-:Y:S07]  /*3dc0*/  HMMA.16816.F32.BF16 R20, R96, R100, R20 ;  /* 0x000000646014723c */ /* 0x002fee0000041814 */
[C---:B------:R-:W-:Y:S01]  /*3dd0*/  FSEL R96, R178.reuse, -INF , P0 ;  /* 0xff800000b2607808 */ /* 0x040fe20000000000 */
[C---:B--2---:R-:W-:Y:S01]  /*3de0*/  HMMA.16816.F32.BF16 R4, R88.reuse, R2, R4 ;  /* 0x000000025804723c */ /* 0x044fe20000041804 */
[----:B------:R-:W1:Y:S04]  /*3df0*/  LDSM.16.M88.2 R2, [R219+0xd080] ;  /* 0x00d08000db02783b */ /* 0x000e680000000100 */
[----:B------:R-:W-:Y:S01]  /*3e00*/  FFMA.FTZ R178, -R178, R178, 1 ;  /* 0x3f800000b2b27423 */ /* 0x000fe200000101b2 */
[----:B------:R-:W-:Y:S02]  /*3e10*/  ISETP.GT.AND P0, PT, R230, 0x11, PT ;  /* 0x00000011e600780c */ /* 0x000fe40003f04270 */
[C---:B------:R-:W-:Y:S04]  /*3e20*/  HMMA.16816.F32.BF16 R8, R88.reuse, R102, R8 ;  /* 0x000000665808723c */ /* 0x040fe80000041808 */
[C---:B------:R-:W-:Y:S01]  /*3e30*/  FSEL R201, R185.reuse, -INF , P0 ;  /* 0xff800000b9c97808 */ /* 0x040fe20000000000 */
[----:B------:R-:W-:Y:S02]  /*3e40*/  FFMA.FTZ R185, -R185, R185, 1 ;  /* 0x3f800000b9b97423 */ /* 0x000fe400000101b9 */
[--C-:B------:R-:W-:Y:S01]  /*3e50*/  FFMA.FTZ R102, R96, c[0x0][0x29c], -R199.reuse ;  /* 0x0000a70060667a23 */ /* 0x100fe200000108c7 */
[C---:B-----5:R-:W-:Y:S01]  /*3e60*/  HMMA.16816.F32.BF16 R12, R88.reuse, R84, R12 ;  /* 0x00000054580c723c */ /* 0x060fe2000004180c */
[----:B------:R-:W2:Y:S03]  /*3e70*/  LDSM.16.M88.2 R84, [R219+0xd880] ;  /* 0x00d88000db54783b */ /* 0x000ea60000000100 */
[----:B------:R-:W-:Y:S01]  /*3e80*/  FSEL R96, R183, -INF , P0 ;  /* 0xff800000b7607808 */ /* 0x000fe20000000000 */
[----:B------:R-:W5:Y:S01]  /*3e90*/  MUFU.EX2 R102, R102 ;  /* 0x0000006600667308 */ /* 0x000f620000000800 */
[----:B------:R-:W-:Y:S02]  /*3ea0*/  ISETP.GT.AND P0, PT, R230, 0x30, PT ;  /* 0x00000030e600780c */ /* 0x000fe40003f04270 */
[C---:B---3--:R-:W-:Y:S01]  /*3eb0*/  HMMA.16816.F32.BF16 R16, R88.reuse, R86, R16 ;  /* 0x000000565810723c */ /* 0x048fe20000041810 */
[----:B------:R-:W3:Y:S03]  /*3ec0*/  LDSM.16.M88.2 R86, [R219+0xe080] ;  /* 0x00e08000db56783b */ /* 0x000ee60000000100 */
[----:B------:R-:W-:Y:S01]  /*3ed0*/  FSEL R205, R192, -INF , P0 ;  /* 0xff800000c0cd7808 */ /* 0x000fe20000000000 */
[--C-:B------:R-:W-:Y:S03]  /*3ee0*/  FFMA.FTZ R110, R96, c[0x0][0x29c], -R199.reuse ;  /* 0x0000a700606e7a23 */ /* 0x100fe600000108c7 */
[----:B------:R-:W-:Y:S01]  /*3ef0*/  HMMA.16816.F32.BF16 R20, R88, R92, R20 ;  /* 0x0000005c5814723c */ /* 0x000fe20000041814 */
[----:B------:R-:W-:Y:S02]  /*3f00*/  LDSM.16.M88.2 R90, [R218+0xc880] ;  /* 0x00c88000da5a783b */ /* 0x000fe40000000100 */
[----:B------:R-:W-:Y:S01]  /*3f10*/  MUFU.EX2 R110, R110 ;  /* 0x0000006e006e7308 */ /* 0x000fe20000000800 */
[--C-:B------:R-:W-:Y:S03]  /*3f20*/  FFMA.FTZ R205, R205, c[0x0][0x29c], -R198.reuse ;  /* 0x0000a700cdcd7a23 */ /* 0x100fe600000108c6 */
[C---:B------:R-:W-:Y:S01]  /*3f30*/  FSEL R88, R179.reuse, -INF , P6 ;  /* 0xff800000b3587808 */ /* 0x040fe20003000000 */
[C---:B----4-:R-:W-:Y:S05]  /*3f40*/  HMMA.16816.F32.BF16 R4, R104.reuse, R94, R4 ;  /* 0x0000005e6804723c */ /* 0x050fea0000041804 */
[--C-:B------:R-:W-:Y:S01]  /*3f50*/  FFMA.FTZ R103, R88, c[0x0][0x29c], -R199.reuse ;  /* 0x0000a70058677a23 */ /* 0x100fe200000108c7 */
[----:B------:R-:W-:Y:S01]  /*3f60*/  FSEL R92, R182, -INF , P5 ;  /* 0xff800000b65c7808 */ /* 0x000fe20002800000 */
[----:B------:R-:W4:Y:S01]  /*3f70*/  LDSM.16.M88.2 R88, [R219+0xe880] ;  /* 0x00e88000db58783b */ /* 0x000f220000000100 */
[C---:B-1----:R-:W-:Y:S01]  /*3f80*/  HMMA.16816.F32.BF16 R8, R104.reuse, R2, R8 ;  /* 0x000000026808723c */ /* 0x042fe20000041808 */
[----:B------:R-:W-:Y:S02]  /*3f90*/  MUFU.EX2 R205, R205 ;  /* 0x000000cd00cd7308 */ /* 0x000fe40000000800 */
[----:B------:R-:W-:Y:S01]  /*3fa0*/  ISETP.GT.AND P6, PT, R230, 0x20, PT ;  /* 0x00000020e600780c */ /* 0x000fe20003fc4270 */
[--C-:B------:R-:W-:Y:S01]  /*3fb0*/  FFMA.FTZ R109, R92, c[0x0][0x29c], -R199.reuse ;  /* 0x0000a7005c6d7a23 */ /* 0x100fe200000108c7 */
[----:B------:R-:W-:Y:S01]  /*3fc0*/  LDSM.16.M88.2 R2, [R218+0xd080] ;  /* 0x00d08000da02783b */ /* 0x000fe20000000100 */
[----:B------:R-:W-:Y:S01]  /*3fd0*/  FFMA.FTZ R179, -R179, R179, 1 ;  /* 0x3f800000b3b37423 */ /* 0x000fe200000101b3 */
[----:B------:R-:W-:Y:S01]  /*3fe0*/  FSEL R96, R186, -INF , P6 ;  /* 0xff800000ba607808 */ /* 0x000fe20003000000 */
[C---:B--2---:R-:W-:Y:S01]  /*3ff0*/  HMMA.16816.F32.BF16 R12, R104.reuse, R84, R12 ;  /* 0x00000054680c723c */ /* 0x044fe2000004180c */
[----:B------:R-:W1:Y:S02]  /*4000*/  LDSM.16.M88.4 R92, [R224+0x4000] ;  /* 0x00400000e05c783b */ /* 0x000e640000000200 */
[----:B------:R-:W2:Y:S01]  /*4010*/  MUFU.EX2 R103, R103 ;  /* 0x0000006700677308 */ /* 0x000ea20000000800 */
[----:B------:R-:W-:Y:S01]  /*4020*/  ISETP.GT.AND P5, PT, R230, 0x21, PT ;  /* 0x00000021e600780c */ /* 0x000fe20003fa4270 */
[--C-:B------:R-:W-:Y:S01]  /*4030*/  FFMA.FTZ R111, R96, c[0x0][0x29c], -R199.reuse ;  /* 0x0000a700606f7a23 */ /* 0x100fe200000108c7 */
[----:B------:R-:W2:Y:S02]  /*4040*/  LDSM.16.M88.2 R84, [R218+0xd880] ;  /* 0x00d88000da54783b */ /* 0x000ea40000000100 */
[----:B------:R-:W-:Y:S01]  /*4050*/  FSEL R96, R187, -INF , P5 ;  /* 0xff800000bb607808 */ /* 0x000fe20002800000 */
[C---:B---3--:R-:W-:Y:S01]  /*4060*/  HMMA.16816.F32.BF16 R16, R104.reuse, R86, R16 ;  /* 0x000000566810723c */ /* 0x048fe20000041810 */
[----:B------:R-:W3:Y:S03]  /*4070*/  LDSM.16.M88.2 R86, [R218+0xe080] ;  /* 0x00e08000da56783b */ /* 0x000ee60000000100 */
[--C-:B------:R-:W-:Y:S01]  /*4080*/  FFMA.FTZ R101, R96, c[0x0][0x29c], -R199.reuse ;  /* 0x0000a70060657a23 */ /* 0x100fe200000108c7 */
[----:B------:R-:W-:Y:S01]  /*4090*/  FSEL R96, R190, -INF , P0 ;  /* 0xff800000be607808 */ /* 0x000fe20000000000 */
[----:B------:R-:W1:Y:S01]  /*40a0*/  MUFU.EX2 R109, R109 ;  /* 0x0000006d006d7308 */ /* 0x000e620000000800 */
[C---:B------:R-:W-:Y:S01]  /*40b0*/  FSEL R203, R189.reuse, -INF , P5 ;  /* 0xff800000bdcb7808 */ /* 0x040fe20002800000 */
[----:B------:R-:W-:Y:S01]  /*40c0*/  FFMA.FTZ R189, -R189, R189, 1 ;  /* 0x3f800000bdbd7423 */ /* 0x000fe200000101bd */
[C---:B------:R-:W-:Y:S02]  /*40d0*/  ISETP.GT.AND P5, PT, R230.reuse, 0x40, PT ;  /* 0x00000040e600780c */ /* 0x040fe40003fa4270 */
[----:B------:R-:W-:Y:S01]  /*40e0*/  ISETP.GT.AND P0, PT, R230, 0x41, PT ;  /* 0x00000041e600780c */ /* 0x000fe20003f04270 */
[--C-:B------:R-:W-:Y:S01]  /*40f0*/  FFMA.FTZ R203, R203, c[0x0][0x29c], -R198.reuse ;  /* 0x0000a700cbcb7a23 */ /* 0x100fe200000108c6 */
[C---:B------:R-:W-:Y:S01]  /*4100*/  FSEL R172, R194.reuse, -INF , P5 ;  /* 0xff800000c2ac7808 */ /* 0x040fe20002800000 */
[----:B------:R-:W-:Y:S02]  /*4110*/  FFMA.FTZ R194, -R194, R194, 1 ;  /* 0x3f800000c2c27423 */ /* 0x000fe400000101c2 */
[----:B------:R-:W-:Y:S02]  /*4120*/  MUFU.EX2 R111, R111 ;  /* 0x0000006f006f7308 */ /* 0x000fe40000000800 */
[--C-:B------:R-:W-:Y:S01]  /*4130*/  FFMA.FTZ R174, R172, c[0x0][0x29c], -R199.reuse ;  /* 0x0000a700acae7a23 */ /* 0x100fe200000108c7 */
[C---:B------:R-:W-:Y:S01]  /*4140*/  FSEL R172, R195.reuse, -INF , P0 ;  /* 0xff800000c3ac7808 */ /* 0x040fe20000000000 */
[----:B------:R-:W-:Y:S01]  /*4150*/  FFMA.FTZ R195, -R195, R195, 1 ;  /* 0x3f800000c3c37423 */ /* 0x000fe200000101c3 */
[----:B----4-:R-:W-:Y:S01]  /*4160*/  HMMA.16816.F32.BF16 R20, R104, R88, R20 ;  /* 0x000000586814723c */ /* 0x010fe20000041814 */
[----:B------:R-:W4:Y:S04]  /*4170*/  LDSM.16.M88.2 R88, [R218+0xe880] ;  /* 0x00e88000da58783b */ /* 0x000f280000000100 */
[----:B------:R3:W3:Y:S02]  /*4180*/  MUFU.EX2 R104, R101 ;  /* 0x0000006500687308 */ /* 0x0006e40000000800 */
[----:B------:R-:W-:Y:S01]  /*4190*/  FSEL R107, R188, -INF , P6 ;  /* 0xff800000bc6b7808 */ /* 0x000fe20003000000 */
[--C-:B------:R-:W-:Y:S01]  /*41a0*/  FFMA.FTZ R105, R96, c[0x0][0x29c], -R199.reuse ;  /* 0x0000a70060697a23 */ /* 0x100fe200000108c7 */
[----:B------:R-:W-:Y:S01]  /*41b0*/  ISETP.GT.AND P6, PT, R230, 0x31, PT ;  /* 0x00000031e600780c */ /* 0x000fe20003fc4270 */
[----:B------:R4:W-:Y:S01]  /*41c0*/  LDSM.16.M88.4 R96, [R108+0x4000] ;  /* 0x004000006c60783b */ /* 0x0009e20000000200 */
[C---:B-1----:R-:W-:Y:S03]  /*41d0*/  HMMA.16816.F32.BF16 R4, R92.reuse, R90, R4 ;  /* 0x0000005a5c04723c */ /* 0x042fe60000041804 */
[----:B------:R-:W1:Y:S01]  /*41e0*/  LDSM.16.M88.2 R90, [R217+0xc880] ;  /* 0x00c88000d95a783b */ /* 0x000e620000000100 */
[----:B------:R-:W-:Y:S01]  /*41f0*/  MUFU.EX2 R203, R203 ;  /* 0x000000cb00cb7308 */ /* 0x000fe20000000800 */
[----:B------:R-:W-:Y:S01]  /*4200*/  FSEL R100, R191, -INF , P6 ;  /* 0xff800000bf647808 */ /* 0x000fe20003000000 */
[----:B------:R-:W-:Y:S02]  /*4210*/  FFMA.FTZ R188, -R188, R188, 1 ;  /* 0x3f800000bcbc7423 */ /* 0x000fe400000101bc */
[C---:B------:R-:W-:Y:S01]  /*4220*/  HMMA.16816.F32.BF16 R8, R92.reuse, R2, R8 ;  /* 0x000000025c08723c */ /* 0x040fe20000041808 */
[----:B------:R-:W-:Y:S03]  /*4230*/  LDSM.16.M88.2 R2, [R217+0xd880] ;  /* 0x00d88000d902783b */ /* 0x000fe60000000100 */
[--C-:B------:R-:W-:Y:S02]  /*4240*/  FFMA.FTZ R106, R100, c[0x0][0x29c], -R199.reuse ;  /* 0x0000a700646a7a23 */ /* 0x100fe400000108c7 */
[----:B------:R-:W-:Y:S01]  /*4250*/  FFMA.FTZ R199, R172, c[0x0][0x29c], -R199 ;  /* 0x0000a700acc77a23 */ /* 0x000fe200000108c7 */
[----:B------:R-:W-:Y:S01]  /*4260*/  MUFU.EX2 R105, R105 ;  /* 0x0000006900697308 */ /* 0x000fe20000000800 */
[C---:B--2---:R-:W-:Y:S01]  /*4270*/  HMMA.16816.F32.BF16 R12, R92.reuse, R84, R12 ;  /* 0x000000545c0c723c */ /* 0x044fe2000004180c */
[----:B---3--:R-:W2:Y:S04]  /*4280*/  LDSM.16.M88.2 R100, [R217+0xd080] ;  /* 0x00d08000d964783b */ /* 0x008ea80000000100 */
[----:B------:R-:W3:Y:S03]  /*4290*/  LDSM.16.M88.2 R84, [R217+0xe080] ;  /* 0x00e08000d954783b */ /* 0x000ee60000000100 */
[C---:B------:R-:W-:Y:S01]  /*42a0*/  HMMA.16816.F32.BF16 R16, R92.reuse, R86, R16 ;  /* 0x000000565c10723c */ /* 0x040fe20000041810 */
[----:B------:R-:W-:Y:S01]  /*42b0*/  LDSM.16.M88.2 R86, [R217+0xe880] ;  /* 0x00e88000d956783b */ /* 0x000fe20000000100 */
[----:B------:R-:W-:Y:S03]  /*42c0*/  MUFU.EX2 R106, R106 ;  /* 0x0000006a006a7308 */ /* 0x000fe60000000800 */
[----:B------:R-:W3:Y:S03]  /*42d0*/  LDS R172, [R237.X4+0x21280] ;  /* 0x02128000edac7984 */ /* 0x000ee60000004800 */
[----:B----4-:R-:W-:Y:S04]  /*42e0*/  HMMA.16816.F32.BF16 R20, R92, R88, R20 ;  /* 0x000000585c14723c */ /* 0x010fe80000041814 */
[----:B------:R-:W-:Y:S03]  /*42f0*/  MUFU.EX2 R108, R174 ;  /* 0x000000ae006c7308 */ /* 0x000fe60000000800 */
[--C-:B------:R-:W-:Y:S01]  /*4300*/  FFMA.FTZ R88, R173, c[0x0][0x29c], -R198.reuse ;  /* 0x0000a700ad587a23 */ /* 0x100fe200000108c6 */
[----:B------:R-:W-:Y:S01]  /*4310*/  FSEL R93, R196, -INF , P5 ;  /* 0xff800000c45d7808 */ /* 0x000fe20002800000 */
[--C-:B------:R-:W-:Y:S01]  /*4320*/  FFMA.FTZ R89, R175, c[0x0][0x29c], -R198.reuse ;  /* 0x0000a700af597a23 */ /* 0x100fe200000108c6 */
[C---:B-1----:R-:W-:Y:S04]  /*4330*/  HMMA.16816.F32.BF16 R4, R96.reuse, R90, R4 ;  /* 0x0000005a6004723c */ /* 0x042fe80000041804 */
[----:B------:R-:W-:Y:S01]  /*4340*/  MUFU.EX2 R199, R199 ;  /* 0x000000c700c77308 */ /* 0x000fe20000000800 */
[----:B------:R-:W-:Y:S01]  /*4350*/  FSEL R95, R197, -INF , P0 ;  /* 0xff800000c55f7808 */ /* 0x000fe20000000000 */
[--C-:B------:R-:W-:Y:S01]  /*4360*/  FFMA.FTZ R92, R107, c[0x0][0x29c], -R198.reuse ;  /* 0x0000a7006b5c7a23 */ /* 0x100fe200000108c6 */
[----:B------:R-:W-:Y:S01]  /*4370*/  PLOP3.LUT P0, PT, PT, PT, UP0, 0x80, 0x0 ;  /* 0x000000000000781c */ /* 0x000fe20003f0f008 */
[--C-:B------:R-:W-:Y:S04]  /*4380*/  FFMA.FTZ R90, R177, c[0x0][0x29c], -R198.reuse ;  /* 0x0000a700b15a7a23 */ /* 0x100fe800000108c6 */
[--C-:B------:R-:W-:Y:S02]  /*4390*/  FFMA.FTZ R91, R201, c[0x0][0x29c], -R198.reuse ;  /* 0x0000a700c95b7a23 */ /* 0x100fe400000108c6 */
[----:B------:R-:W-:Y:S01]  /*43a0*/  MUFU.EX2 R89, R89 ;  /* 0x0000005900597308 */ /* 0x000fe20000000800 */
[C---:B--2---:R-:W-:Y:S03]  /*43b0*/  HMMA.16816.F32.BF16 R8, R96.reuse, R100, R8 ;  /* 0x000000646008723c */ /* 0x044fe60000041808 */
[--C-:B------:R-:W-:Y:S04]  /*43c0*/  FFMA.FTZ R93, R93, c[0x0][0x29c], -R198.reuse ;  /* 0x0000a7005d5d7a23 */ /* 0x100fe800000108c6 */
[----:B------:R-:W-:Y:S01]  /*43d0*/  FSEL R101, R193, -INF , P6 ;  /* 0xff800000c1657808 */ /* 0x000fe20003000000 */
[C---:B------:R-:W-:Y:S01]  /*43e0*/  HMMA.16816.F32.BF16 R12, R96.reuse, R2, R12 ;  /* 0x00000002600c723c */ /* 0x040fe2000004180c */
[----:B------:R-:W-:Y:S03]  /*43f0*/  MUFU.EX2 R90, R90 ;  /* 0x0000005a005a7308 */ /* 0x000fe60000000800 */
[--C-:B------:R-:W-:Y:S02]  /*4400*/  FFMA.FTZ R94, R101, c[0x0][0x29c], -R198.reuse ;  /* 0x0000a700655e7a23 */ /* 0x100fe400000108c6 */
[----:B------:R-:W-:Y:S02]  /*4410*/  FFMA.FTZ R101, -R190, R190, 1 ;  /* 0x3f800000be657423 */ /* 0x000fe400000101be */
[C---:B---3--:R-:W-:Y:S03]  /*4420*/  HMMA.16816.F32.BF16 R16, R96.reuse, R84, R16 ;  /* 0x000000546010723c */ /* 0x048fe60000041810 */
[----:B------:R-:W-:Y:S01]  /*4430*/  MUFU.EX2 R91, R91 ;  /* 0x0000005b005b7308 */ /* 0x000fe20000000800 */
[----:B------:R-:W-:Y:S02]  /*4440*/  FFMA.FTZ R198, R95, c[0x0][0x29c], -R198 ;  /* 0x0000a7005fc67a23 */ /* 0x000fe400000108c6 */
[--C-:B------:R-:W-:Y:S02]  /*4450*/  FADD.FTZ R95, R4, -R172.reuse ;  /* 0x800000ac045f7221 */ /* 0x100fe40000010000 */
[----:B------:R-:W-:Y:S04]  /*4460*/  HMMA.16816.F32.BF16 R20, R96, R86, R20 ;  /* 0x000000566014723c */ /* 0x000fe80000041814 */
[----:B-----5:R-:W-:Y:S01]  /*4470*/  FMUL.FTZ R95, R102, R95 ;  /* 0x0000005f665f7220 */ /* 0x020fe20000410000 */
[----:B------:R-:W1:Y:S01]  /*4480*/  MUFU.EX2 R88, R88 ;  /* 0x0000005800587308 */ /* 0x000e620000000800 */
[--C-:B------:R-:W-:Y:S01]  /*4490*/  FADD.FTZ R8, R8, -R172.reuse ;  /* 0x800000ac08087221 */ /* 0x100fe20000010000 */
[----:B------:R-:W-:Y:S01]  /*44a0*/  F2FP.BF16.PACK_AB R97, R103, R102 ;  /* 0x000000666761723e */ /* 0x000fe200000010ff */
[--C-:B------:R-:W-:Y:S04]  /*44b0*/  FADD.FTZ R96, R5, -R172.reuse ;  /* 0x800000ac05607221 */ /* 0x100fe80000010000 */
[----:B------:R-:W-:Y:S02]  /*44c0*/  FMUL.FTZ R96, R103, R96 ;  /* 0x0000006067607220 */ /* 0x000fe40000410000 */
[--C-:B------:R-:W-:Y:S01]  /*44d0*/  FADD.FTZ R9, R9, -R172.reuse ;  /* 0x800000ac09097221 */ /* 0x100fe20000010000 */
[----:B------:R-:W-:Y:S01]  /*44e0*/  MUFU.EX2 R92, R92 ;  /* 0x0000005c005c7308 */ /* 0x000fe20000000800 */
[----:B------:R-:W-:Y:S02]  /*44f0*/  FMUL.FTZ R95, R95, R178 ;  /* 0x000000b25f5f7220 */ /* 0x000fe40000410000 */
[----:B------:R-:W-:Y:S02]  /*4500*/  FMUL.FTZ R96, R96, R179 ;  /* 0x000000b360607220 */ /* 0x000fe40000410000 */
[----:B------:R-:W-:Y:S02]  /*4510*/  FFMA.FTZ R99, -R182, R182, 1 ;  /* 0x3f800000b6637423 */ /* 0x000fe400000101b6 */
[----:B------:R-:W-:Y:S01]  /*4520*/  FFMA.FTZ R98, -R183, R183, 1 ;  /* 0x3f800000b7627423 */ /* 0x000fe200000101b7 */
[----:B------:R-:W-:Y:S01]  /*4530*/  F2FP.BF16.PACK_AB R95, R96, R95 ;  /* 0x0000005f605f723e */ /* 0x000fe200000010ff */
[----:B------:R-:W-:Y:S01]  /*4540*/  FMUL.FTZ R8, R109, R8 ;  /* 0x000000086d087220 */ /* 0x000fe20000410000 */
[----:B------:R-:W2:Y:S01]  /*4550*/  LDS R96, [R237.X4+0x212a0] ;  /* 0x0212a000ed607984 */ /* 0x000ea20000004800 */
[----:B------:R-:W-:Y:S01]  /*4560*/  FMUL.FTZ R9, R110, R9 ;  /* 0x000000096e097220 */ /* 0x000fe20000410000 */
[----:B------:R-:W3:Y:S01]  /*4570*/  MUFU.EX2 R94, R94 ;  /* 0x0000005e005e7308 */ /* 0x000ee20000000800 */
[--C-:B------:R-:W-:Y:S01]  /*4580*/  FADD.FTZ R13, R13, -R172.reuse ;  /* 0x800000ac0d0d7221 */ /* 0x100fe20000010000 */
[----:B------:R-:W-:Y:S01]  /*4590*/  STS [R236+0x21480], R97 ;  /* 0x02148061ec007388 */ /* 0x000fe20000000800 */
[----:B------:R-:W-:Y:S01]  /*45a0*/  FMUL.FTZ R8, R8, R99 ;  /* 0x0000006308087220 */ /* 0x000fe20000410000 */
[----:B------:R-:W-:Y:S01]  /*45b0*/  F2FP.BF16.PACK_AB R109, R110, R109 ;  /* 0x0000006d6e6d723e */ /* 0x000fe200000010ff */
[----:B------:R-:W-:Y:S01]  /*45c0*/  FMUL.FTZ R9, R9, R98 ;  /* 0x0000006209097220 */ /* 0x000fe20000410000 */
[----:B------:R-:W-:Y:S01]  /*45d0*/  SHF.L.U32 R110, R229, 0x1, RZ ;  /* 0x00000001e56e7819 */ /* 0x000fe200000006ff */
[--C-:B------:R-:W-:Y:S02]  /*45e0*/  FADD.FTZ R12, R12, -R172.reuse ;  /* 0x800000ac0c0c7221 */ /* 0x100fe40000010000 */
[----:B------:R-:W-:Y:S01]  /*45f0*/  FMUL.FTZ R13, R104, R13 ;  /* 0x0000000d680d7220 */ /* 0x000fe20000410000 */
[----:B------:R-:W-:Y:S01]  /*4600*/  F2FP.BF16.PACK_AB R9, R9, R8 ;  /* 0x000000080909723e */ /* 0x000fe200000010ff */
[----:B------:R-:W-:Y:S01]  /*4610*/  FMUL.FTZ R12, R111, R12 ;  /* 0x0000000c6f0c7220 */ /* 0x000fe20000410000 */
[----:B-1----:R-:W-:Y:S01]  /*4620*/  F2FP.BF16.PACK_AB R8, R89, R88 ;  /* 0x000000585908723e */ /* 0x002fe200000010ff */
[--C-:B------:R-:W-:Y:S01]  /*4630*/  FADD.FTZ R17, R17, -R172.reuse ;  /* 0x800000ac11117221 */ /* 0x100fe20000010000 */
[----:B------:R-:W-:Y:S01]  /*4640*/  MUFU.EX2 R93, R93 ;  /* 0x0000005d005d7308 */ /* 0x000fe20000000800 */
[--C-:B------:R-:W-:Y:S01]  /*4650*/  FADD.FTZ R99, R20, -R172.reuse ;  /* 0x800000ac14637221 */ /* 0x100fe20000010000 */
[----:B------:R-:W-:Y:S01]  /*4660*/  F2FP.BF16.PACK_AB R111, R104, R111 ;  /* 0x0000006f686f723e */ /* 0x000fe200000010ff */
[----:B------:R-:W-:Y:S01]  /*4670*/  FFMA.FTZ R20, -R187, R187, 1 ;  /* 0x3f800000bb147423 */ /* 0x000fe200000101bb */
[----:B------:R1:W-:Y:S01]  /*4680*/  STS [R233], R8 ;  /* 0x00000008e9007388 */ /* 0x0003e20000000800 */
[--C-:B------:R-:W-:Y:S02]  /*4690*/  FADD.FTZ R16, R16, -R172.reuse ;  /* 0x800000ac10107221 */ /* 0x100fe40000010000 */
[----:B------:R-:W-:Y:S01]  /*46a0*/  FADD.FTZ R172, R21, -R172 ;  /* 0x800000ac15ac7221 */ /* 0x000fe20000010000 */
[----:B------:R-:W-:Y:S01]  /*46b0*/  STS [R236+0x21c80], R109 ;  /* 0x021c806dec007388 */ /* 0x000fe20000000800 */
[----:B------:R-:W-:Y:S01]  /*46c0*/  FFMA.FTZ R21, -R186, R186, 1 ;  /* 0x3f800000ba157423 */ /* 0x000fe200000101ba */
[----:B------:R-:W4:Y:S01]  /*46d0*/  MUFU.EX2 R198, R198 ;  /* 0x000000c600c67308 */ /* 0x000f220000000800 */
[----:B------:R-:W-:Y:S02]  /*46e0*/  FMUL.FTZ R13, R13, R20 ;  /* 0x000000140d0d7220 */ /* 0x000fe40000410000 */
[----:B------:R-:W-:Y:S01]  /*46f0*/  FMUL.FTZ R12, R12, R21 ;  /* 0x000000150c0c7220 */ /* 0x000fe20000410000 */
[----:B------:R-:W-:Y:S01]  /*4700*/  F2FP.BF16.PACK_AB R21, R199, R108 ;  /* 0x0000006cc715723e */ /* 0x000fe200000010ff */
[----:B------:R-:W-:Y:S01]  /*4710*/  FMUL.FTZ R16, R105, R16 ;  /* 0x0000001069107220 */ /* 0x000fe20000410000 */
[C---:B------:R-:W-:Y:S01]  /*4720*/  F2FP.BF16.PACK_AB R105, R106.reuse, R105 ;  /* 0x000000696a69723e */ /* 0x040fe200000010ff */
[----:B------:R-:W-:Y:S02]  /*4730*/  FMUL.FTZ R17, R106, R17 ;  /* 0x000000116a117220 */ /* 0x000fe40000410000 */
[----:B------:R-:W-:Y:S02]  /*4740*/  FFMA.FTZ R20, -R191, R191, 1 ;  /* 0x3f800000bf147423 */ /* 0x000fe400000101bf */
[----:B------:R-:W-:Y:S01]  /*4750*/  FMUL.FTZ R16, R16, R101 ;  /* 0x0000006510107220 */ /* 0x000fe20000410000 */
[----:B------:R-:W-:Y:S01]  /*4760*/  F2FP.BF16.PACK_AB R101, R13, R12 ;  /* 0x0000000c0d65723e */ /* 0x000fe200000010ff */
[----:B------:R-:W-:Y:S01]  /*4770*/  FMUL.FTZ R17, R17, R20 ;  /* 0x0000001411117220 */ /* 0x000fe20000410000 */
[----:B------:R-:W-:Y:S01]  /*4780*/  F2FP.BF16.PACK_AB R12, R91, R90 ;  /* 0x0000005a5b0c723e */ /* 0x000fe200000010ff */
[--C-:B--2---:R-:W-:Y:S01]  /*4790*/  FADD.FTZ R13, R6, -R96.reuse ;  /* 0x80000060060d7221 */ /* 0x104fe20000010000 */
[----:B---3--:R-:W-:Y:S01]  /*47a0*/  F2FP.BF16.PACK_AB R20, R94, R205 ;  /* 0x000000cd5e14723e */ /* 0x008fe200000010ff */
[--C-:B------:R-:W-:Y:S01]  /*47b0*/  FADD.FTZ R22, R22, -R96.reuse ;  /* 0x8000006016167221 */ /* 0x100fe20000010000 */
[----:B------:R-:W-:Y:S01]  /*47c0*/  F2FP.BF16.PACK_AB R103, R17, R16 ;  /* 0x000000101167723e */ /* 0x000fe200000010ff */
[----:B------:R2:W-:Y:S01]  /*47d0*/  STS [R233+0x800], R12 ;  /* 0x0008000ce9007388 */ /* 0x0005e20000000800 */
[----:B------:R-:W-:Y:S01]  /*47e0*/  F2FP.BF16.PACK_AB R16, R203, R92 ;  /* 0x0000005ccb10723e */ /* 0x000fe200000010ff */
[--C-:B-1----:R-:W-:Y:S02]  /*47f0*/  FADD.FTZ R8, R7, -R96.reuse ;  /* 0x8000006007087221 */ /* 0x102fe40000010000 */
[----:B------:R-:W-:Y:S01]  /*4800*/  STS [R236+0x22480], R111 ;  /* 0x0224806fec007388 */ /* 0x000fe20000000800 */
[----:B----4-:R-:W-:Y:S01]  /*4810*/  F2FP.BF16.PACK_AB R98, R198, R93 ;  /* 0x0000005dc662723e */ /* 0x010fe200000010ff */
[----:B------:R-:W-:Y:S02]  /*4820*/  FMUL.FTZ R8, R89, R8 ;  /* 0x0000000859087220 */ /* 0x000fe40000410000 */
[----:B------:R1:W-:Y:S01]  /*4830*/  STS [R233+0x1000], R16 ;  /* 0x00100010e9007388 */ /* 0x0003e20000000800 */
        /* <DEDUP_REMOVED lines=11> */
[--C-:B------:R-:W-:Y:S01]  /*48f0*/  FADD.FTZ R11, R14, -R96.reuse ;  /* 0x800000600e0b7221 */ /* 0x100fe20000010000 */
[----:B------:R-:W-:Y:S01]  /*4900*/  STS [R233+0x2000], R98 ;  /* 0x00200062e9007388 */ /* 0x000fe20000000800 */
[--C-:B--2---:R-:W-:Y:S02]  /*4910*/  FADD.FTZ R12, R15, -R96.reuse ;  /* 0x800000600f0c7221 */ /* 0x104fe40000010000 */
[----:B------:R-:W-:Y:S01]  /*4920*/  FMUL.FTZ R17, R17, R184 ;  /* 0x000000b811117220 */ /* 0x000fe20000410000 */
[----:B------:R-:W-:Y:S01]  /*4930*/  BAR.SYNC.DEFER_BLOCKING 0x0 ;  /* 0x0000000000007b1d */ /* 0x000fe20000010000 */
[----:B------:R-:W-:Y:S02]  /*4940*/  FMUL.FTZ R10, R10, R185 ;  /* 0x000000b90a0a7220 */ /* 0x000fe40000410000 */
[----:B------:R-:W-:Y:S02]  /*4950*/  FMUL.FTZ R11, R92, R11 ;  /* 0x0000000b5c0b7220 */ /* 0x000fe40000410000 */
[----:B------:R-:W-:Y:S01]  /*4960*/  FMUL.FTZ R12, R203, R12 ;  /* 0x0000000ccb0c7220 */ /* 0x000fe20000410000 */
[----:B-1----:R-:W-:Y:S01]  /*4970*/  F2FP.BF16.PACK_AB R16, R10, R17 ;  /* 0x000000110a10723e */ /* 0x002fe200000010ff */
[--C-:B------:R-:W-:Y:S02]  /*4980*/  FADD.FTZ R18, R18, -R96.reuse ;  /* 0x8000006012127221 */ /* 0x100fe40000010000 */
[--C-:B------:R-:W-:Y:S02]  /*4990*/  FADD.FTZ R19, R19, -R96.reuse ;  /* 0x8000006013137221 */ /* 0x100fe40000010000 */
[----:B------:R-:W-:Y:S02]  /*49a0*/  FMUL.FTZ R11, R11, R188 ;  /* 0x000000bc0b0b7220 */ /* 0x000fe40000410000 */
[----:B------:R-:W-:Y:S02]  /*49b0*/  FMUL.FTZ R12, R12, R189 ;  /* 0x000000bd0c0c7220 */ /* 0x000fe40000410000 */
[----:B------:R-:W-:Y:S02]  /*49c0*/  FMUL.FTZ R22, R93, R22 ;  /* 0x000000165d167220 */ /* 0x000fe40000410000 */
[----:B------:R-:W-:Y:S02]  /*49d0*/  FFMA.FTZ R15, -R196, R196, 1 ;  /* 0x3f800000c40f7423 */ /* 0x000fe400000101c4 */
[----:B------:R-:W-:Y:S02]  /*49e0*/  FMUL.FTZ R18, R205, R18 ;  /* 0x00000012cd127220 */ /* 0x000fe40000410000 */
[----:B------:R-:W-:Y:S02]  /*49f0*/  FMUL.FTZ R19, R94, R19 ;  /* 0x000000135e137220 */ /* 0x000fe40000410000 */
[----:B------:R-:W-:Y:S01]  /*4a00*/  FFMA.FTZ R13, -R192, R192, 1 ;  /* 0x3f800000c00d7423 */ /* 0x000fe200000101c0 */
[----:B------:R-:W-:Y:S01]  /*4a10*/  STS [R236+0x23c80], R95 ;  /* 0x023c805fec007388 */ /* 0x000fe20000000800 */
[----:B------:R-:W-:Y:S02]  /*4a20*/  FFMA.FTZ R10, -R193, R193, 1 ;  /* 0x3f800000c10a7423 */ /* 0x000fe400000101c1 */
[----:B------:R-:W-:Y:S01]  /*4a30*/  FMUL.FTZ R15, R22, R15 ;  /* 0x0000000f160f7220 */ /* 0x000fe20000410000 */
[----:B------:R-:W-:Y:S01]  /*4a40*/  STS [R233+0x2800], R8 ;  /* 0x00280008e9007388 */ /* 0x000fe20000000800 */
[----:B------:R-:W-:Y:S01]  /*4a50*/  F2FP.BF16.PACK_AB R22, R12, R11 ;  /* 0x0000000b0c16723e */ /* 0x000fe200000010ff */
[----:B------:R-:W-:Y:S02]  /*4a60*/  FMUL.FTZ R99, R108, R99 ;  /* 0x000000636c637220 */ /* 0x000fe40000410000 */
[----:B------:R-:W-:Y:S01]  /*4a70*/  STS [R236+0x24480], R9 ;  /* 0x02448009ec007388 */ /* 0x000fe20000000800 */
[----:B------:R-:W-:Y:S02]  /*4a80*/  FMUL.FTZ R172, R199, R172 ;  /* 0x000000acc7ac7220 */ /* 0x000fe40000410000 */
[----:B------:R-:W-:Y:S01]  /*4a90*/  FADD.FTZ R23, R23, -R96 ;  /* 0x8000006017177221 */ /* 0x000fe20000010000 */
[----:B------:R-:W-:Y:S01]  /*4aa0*/  STS [R233+0x3000], R16 ;  /* 0x00300010e9007388 */ /* 0x000fe20000000800 */
[----:B------:R-:W-:Y:S02]  /*4ab0*/  FMUL.FTZ R13, R18, R13 ;  /* 0x0000000d120d7220 */ /* 0x000fe40000410000 */
[----:B------:R-:W-:Y:S01]  /*4ac0*/  FMUL.FTZ R10, R19, R10 ;  /* 0x0000000a130a7220 */ /* 0x000fe20000410000 */
[----:B------:R-:W-:Y:S01]  /*4ad0*/  STS [R236+0x24c80], R101 ;  /* 0x024c8065ec007388 */ /* 0x000fe20000000800 */
[----:B------:R-:W-:Y:S02]  /*4ae0*/  FMUL.FTZ R99, R99, R194 ;  /* 0x000000c263637220 */ /* 0x000fe40000410000 */
[----:B------:R-:W-:Y:S01]  /*4af0*/  FMUL.FTZ R172, R172, R195 ;  /* 0x000000c3acac7220 */ /* 0x000fe20000410000 */
[----:B------:R-:W-:Y:S01]  /*4b00*/  STS [R233+0x3800], R22 ;  /* 0x00380016e9007388 */ /* 0x000fe20000000800 */
[----:B------:R-:W-:Y:S01]  /*4b10*/  FMUL.FTZ R23, R198, R23 ;  /* 0x00000017c6177220 */ /* 0x000fe20000410000 */
[----:B------:R-:W-:Y:S01]  /*4b20*/  F2FP.BF16.PACK_AB R88, R10, R13 ;  /* 0x0000000d0a58723e */ /* 0x000fe200000010ff */
[----:B------:R-:W-:Y:S01]  /*4b30*/  FFMA.FTZ R14, -R197, R197, 1 ;  /* 0x3f800000c50e7423 */ /* 0x000fe200000101c5 */
[----:B------:R-:W-:Y:S01]  /*4b40*/  STS [R236+0x25480], R103 ;  /* 0x02548067ec007388 */ /* 0x000fe20000000800 */
[----:B------:R-:W-:Y:S02]  /*4b50*/  F2FP.BF16.PACK_AB R99, R172, R99 ;  /* 0x00000063ac63723e */ /* 0x000fe400000010ff */
[----:B------:R-:W-:Y:S01]  /*4b60*/  FMUL.FTZ R14, R23, R14 ;  /* 0x0000000e170e7220 */ /* 0x000fe20000410000 */
[----:B------:R-:W-:Y:S04]  /*4b70*/  STS [R233+0x4000], R88 ;  /* 0x00400058e9007388 */ /* 0x000fe80000000800 */
[----:B------:R-:W-:Y:S01]  /*4b80*/  F2FP.BF16.PACK_AB R94, R14, R15 ;  /* 0x0000000f0e5e723e */ /* 0x000fe200000010ff */
        /* <DEDUP_REMOVED lines=106> */
[----:B--234-:R-:W-:Y:S01]  /*5230*/  LOP3.LUT P6, RZ, R235, 0x1, RZ, 0xc0, !PT ;  /* 0x00000001ebff7812 */ /* 0x01cfe200078cc0ff */
[----:B------:R-:W-:Y:S01]  /*5240*/  USHF.R.S32.HI UR16, URZ, 0x1f, UR13 ;  /* 0x0000001f3f107899 */ /* 0x000fe2000801140d */
[----:B------:R-:W-:Y:S01]  /*5250*/  P2R R7, PR, RZ, 0x4 ;  /* 0x00000004ff077803 */ /* 0x000fe20000000000 */
[----:B------:R-:W-:Y:S01]  /*5260*/  ULDC.64 UR6, c[0x0][0x208] ;  /* 0x0000820000067ab9 */ /* 0x000fe20000000a00 */
[----:B------:R-:W-:Y:S01]  /*5270*/  IMAD.MOV.U32 R5, RZ, RZ, c[0x0][0x208] ;  /* 0x00008200ff057624 */ /* 0x000fe200078e00ff */
[----:B------:R-:W-:Y:S01]  /*5280*/  UIMAD UR16, UR16, UR6, URZ ;  /* 0x00000006101072a4 */ /* 0x000fe2000f8e023f */
[----:B------:R-:W-:Y:S01]  /*5290*/  IMAD.MOV.U32 R4, RZ, RZ, 0x6 ;  /* 0x00000006ff047424 */ /* 0x000fe200078e00ff */
[----:B------:R-:W-:Y:S01]  /*52a0*/  UIMAD.WIDE.U32 UR18, UR13, UR6, URZ ;  /* 0x000000060d1272a5 */ /* 0x000fe2000f8e003f */
[C---:B------:R-:W-:Y:S01]  /*52b0*/  IMAD.SHL.U32 R6, R5.reuse, 0x40, RZ ;  /* 0x0000004005067824 */ /* 0x040fe200078e00ff */
[----:B------:R-:W-:Y:S02]  /*52c0*/  UIMAD UR16, UR13, UR7, UR16 ;  /* 0x000000070d1072a4 */ /* 0x000fe4000f8e0210 */
[----:B------:R-:W-:Y:S01]  /*52d0*/  SHF.L.U64.HI R4, R5, R4, c[0x0][0x20c] ;  /* 0x0000830005047619 */ /* 0x000fe20000010204 */
[----:B------:R-:W-:Y:S01]  /*52e0*/  USHF.L.U32 UR6, UR13, 0x6, URZ ;  /* 0x000000060d067899 */ /* 0x000fe2000800063f */
[----:B------:R-:W-:Y:S01]  /*52f0*/  IMAD.U32 R3, RZ, RZ, UR18 ;  /* 0x00000012ff037e24 */ /* 0x000fe2000f8e00ff */
[----:B------:R-:W-:Y:S01]  /*5300*/  UIADD3 UR16, UR19, UR16, URZ ;  /* 0x0000001013107290 */ /* 0x000fe2000fffe03f */
[----:B------:R-:W-:Y:S03]  /*5310*/  IMAD.U32 R2, RZ, RZ, UR18 ;  /* 0x00000012ff027e24 */ /* 0x000fe6000f8e00ff */
[----:B------:R-:W-:Y:S02]  /*5320*/  LEA R8, P0, R3, R248, 0x7 ;  /* 0x000000f803087211 */ /* 0x000fe400078038ff */
[----:B------:R-:W-:Y:S05]  /*5330*/  IMAD.U32 R3, RZ, RZ, UR16 ;  /* 0x00000010ff037e24 */ /* 0x000fea000f8e00ff */
[----:B------:R-:W-:Y:S01]  /*5340*/  LEA.HI.X R9, R2, R249, R3, 0x7, P0 ;  /* 0x000000f902097211 */ /* 0x000fe200000f3c03 */
[----:B------:R-:W-:Y:S01]  /*5350*/  IMAD.U32 R3, RZ, RZ, UR6 ;  /* 0x00000006ff037e24 */ /* 0x000fe2000f8e00ff */
[--C-:B------:R-:W-:Y:S01]  /*5360*/  IADD3 R12, P5, P0, R6, 0x80, R8.reuse ;  /* 0x00000080060c7810 */ /* 0x100fe200078be008 */
[----:B------:R-:W-:Y:S03]  /*5370*/  @!P1 IMAD.SHL.U32 R2, R232, 0x10, RZ ;  /* 0x00000010e8029824 */ /* 0x000fe600078e00ff */
[----:B------:R-:W-:Y:S02]  /*5380*/  IADD3.X R13, R4, RZ, R9, P5, P0 ;  /* 0x000000ff040d7210 */ /* 0x000fe40002fe0409 */
[----:B------:R-:W-:Y:S02]  /*5390*/  IADD3 R10, P5, P0, R6, 0x100, R8 ;  /* 0x00000100060a7810 */ /* 0x000fe400078be008 */
[----:B------:R-:W-:Y:S02]  /*53a0*/  IADD3 R3, -R238, UR12, -R3 ;  /* 0x0000000cee037c10 */ /* 0x000fe4000fffe903 */
[--C-:B------:R-:W-:Y:S02]  /*53b0*/  IADD3.X R11, R4, RZ, R9.reuse, P5, P0 ;  /* 0x000000ff040b7210 */ /* 0x100fe40002fe0409 */
[C---:B------:R-:W-:Y:S02]  /*53c0*/  ISETP.LT.OR P0, PT, R3.reuse, 0x1, !P6 ;  /* 0x000000010300780c */ /* 0x040fe40007701670 */
[----:B------:R-:W-:Y:S02]  /*53d0*/  IADD3 R14, P5, R6, R8, RZ ;  /* 0x00000008060e7210 */ /* 0x000fe40007fbe0ff */
[----:B------:R-:W-:Y:S03]  /*53e0*/  ISETP.LT.OR P6, PT, R3, 0x21, !P6 ;  /* 0x000000210300780c */ /* 0x000fe600077c1670 */
[----:B------:R-:W-:Y:S01]  /*53f0*/  IMAD.X R15, R4, 0x1, R9, P5 ;  /* 0x00000001040f7824 */ /* 0x000fe200028e0609 */
[----:B------:R-:W-:Y:S05]  /*5400*/  LOP3.LUT P5, RZ, R235, 0x2, RZ, 0xc0, !PT ;  /* 0x00000002ebff7812 */ /* 0x000fea00078ac0ff */
[----:B------:R-:W-:Y:S01]  /*5410*/  @!PT LDS RZ, [RZ] ;  /* 0x00000000fffff984 */ /* 0x000fe20000000800 */
[----:B------:R-:W-:Y:S01]  /*5420*/  @!PT LDS RZ, [RZ] ;  /* 0x00000000fffff984 */ /* 0x000fe20000000800 */
[----:B------:R-:W-:Y:S01]  /*5430*/  @!PT LDS RZ, [RZ] ;  /* 0x00000000fffff984 */ /* 0x000fe20000000800 */
[----:B------:R1:W-:Y:S01]  /*5440*/  LDGSTS.E.BYPASS.LTC128B.128 [R234+0x1b080], [R8.64], !P0 ;  /* 0x1b08000008ea7fae */ /* 0x0003e2000c101d4e */
[C---:B------:R-:W-:Y:S02]  /*5450*/  ISETP.LT.OR P0, PT, R3.reuse, 0x1, !P5 ;  /* 0x000000010300780c */ /* 0x040fe40006f01670 */
[----:B------:R-:W-:Y:S11]  /*5460*/  ISETP.LT.OR P5, PT, R3, 0x21, !P5 ;  /* 0x000000210300780c */ /* 0x000ff60006fa1670 */
[----:B------:R1:W-:Y:S01]  /*5470*/  LDGSTS.E.BYPASS.LTC128B.128 [R234+0x1d080], [R8.64+0x80], !P0 ;  /* 0x1d08008008ea7fae */ /* 0x0003e2000c101d4e */
[----:B------:R-:W-:Y:S04]  /*5480*/  LOP3.LUT P0, RZ, R235, 0x4, RZ, 0xc0, !PT ;  /* 0x00000004ebff7812 */ /* 0x000fe8000780c0ff */
[C---:B------:R-:W-:Y:S02]  /*5490*/  ISETP.LT.OR P2, PT, R3.reuse, 0x1, !P0 ;  /* 0x000000010300780c */ /* 0x040fe40004741670 */
[----:B------:R-:W-:Y:S01]  /*54a0*/  ISETP.LT.OR P0, PT, R3, 0x21, !P0 ;  /* 0x000000210300780c */ /* 0x000fe20004701670 */
[----:B------:R-:W-:Y:S04]  /*54b0*/  IMAD.U32 R3, RZ, RZ, UR6 ;  /* 0x00000006ff037e24 */ /* 0x000fe8000f8e00ff */
[----:B------:R-:W-:Y:S06]  /*54c0*/  @!P1 IMAD.WIDE R4, R3, 0x4, R242 ;  /* 0x0000000403049825 */ /* 0x000fec00078e02f2 */
[----:B------:R1:W-:Y:S01]  /*54d0*/  LDGSTS.E.BYPASS.LTC128B.128 [R234+0x1f080], [R8.64+0x100], !P2 ;  /* 0x1f08010008ea7fae */ /* 0x0003e2000d101d4e */
[----:B------:R-:W-:Y:S03]  /*54e0*/  ISETP.NE.AND P2, PT, R7, RZ, PT ;  /* 0x000000ff0700720c */ /* 0x000fe60003f45270 */
[----:B------:R1:W-:Y:S04]  /*54f0*/  LDGSTS.E.BYPASS.LTC128B.128 [R234+0x1c080], [R14.64], !P6 ;  /* 0x1c0800000eea7fae */ /* 0x0003e8000f101d4e */
[----:B------:R1:W-:Y:S04]  /*5500*/  LDGSTS.E.BYPASS.LTC128B.128 [R234+0x1e080], [R12.64], !P5 ;  /* 0x1e0800000cea7fae */ /* 0x0003e8000e901d4e */
[----:B------:R1:W-:Y:S04]  /*5510*/  LDGSTS.E.BYPASS.LTC128B.128 [R234+0x20080], [R10.64], !P0 ;  /* 0x200800000aea7fae */ /* 0x0003e8000c101d4e */
[----:B------:R1:W-:Y:S02]  /*5520*/  @!P1 LDGSTS.E.BYPASS.LTC128B.128 [R2+0x21280], [R4.64] ;  /* 0x2128000004029fae */ /* 0x0003e4000b901d4e */
.L_x_721:
[-C--:B-1234-:R-:W-:Y:S01]  /*5530*/  HMMA.16816.F32.BF16 R4, R172, R176.reuse, RZ ;  /* 0x000000b0ac04723c */ /* 0x09efe200000418ff */
[----:B------:R-:W-:Y:S01]  /*5540*/  LDSM.16.MT88.4 R204, [R221+0x1000] ;  /* 0x00100000ddcc783b */ /* 0x000fe20000004200 */
[----:B------:R-:W-:Y:S02]  /*5550*/  UIMAD UR5, UR5, 0x3000, URZ ;  /* 0x00003000050578a4 */ /* 0x000fe4000f8e023f */
[----:B------:R-:W-:Y:S01]  /*5560*/  UISETP.GE.AND UP0, UPT, UR13, UR8, UPT ;  /* 0x000000080d00728c */ /* 0x000fe2000bf06270 */
[----:B------:R-:W-:Y:S01]  /*5570*/  LDSM.16.M88.4 R208, [R222+0x1400] ;  /* 0x00140000ded0783b */ /* 0x000fe20000000200 */
[----:B------:R-:W-:Y:S02]  /*5580*/  UISETP.GE.AND UP1, UPT, UR11, 0x1, UPT ;  /* 0x000000010b00788c */ /* 0x000fe4000bf26270 */
[C---:B------:R-:W-:Y:S01]  /*5590*/  HMMA.16816.F32.BF16 R8, R180.reuse, R176, RZ ;  /* 0x000000b0b408723c */ /* 0x040fe200000418ff */
[----:B------:R-:W-:Y:S01]  /*55a0*/  LDSM.16.M88.4 R212, [R222+0x2400] ;  /* 0x00240000ded4783b */ /* 0x000fe20000000200 */
[----:B------:R-:W-:Y:S02]  /*55b0*/  UIADD3 UR6, UR4, 0x1, URZ ;  /* 0x0000000104067890 */ /* 0x000fe4000fffe03f */
[----:B------:R-:W-:Y:S01]  /*55c0*/  IMAD.U32 R3, RZ, RZ, UR5 ;  /* 0x00000005ff037e24 */ /* 0x000fe2000f8e00ff */
[----:B------:R-:W0:Y:S01]  /*55d0*/  LDGDEPBAR ;  /* 0x00000000000079af */ /* 0x000e220000000000 */
[----:B------:R-:W-:Y:S01]  /*55e0*/  IADD3 R2, P0, R240, UR5, RZ ;  /* 0x00000005f0027c10 */ /* 0x000fe2000ff1e0ff */
[----:B------:R-:W-:Y:S01]  /*55f0*/  UIADD3 UR5, UR11, 0x1, URZ ;  /* 0x000000010b057890 */ /* 0x000fe2000fffe03f */
[-C--:B------:R-:W-:Y:S01]  /*5600*/  HMMA.16816.F32.BF16 R12, R180, R178.reuse, RZ ;  /* 0x000000b2b40c723c */ /* 0x080fe200000418ff */
[----:B------:R-:W-:Y:S02]  /*5610*/  UISETP.GE.AND UP2, UPT, UR4, 0x1, UPT ;  /* 0x000000010400788c */ /* 0x000fe4000bf46270 */
[----:B------:R-:W-:Y:S01]  /*5620*/  USEL UR11, UR5, URZ, !UP1 ;  /* 0x0000003f050b7287 */ /* 0x000fe2000c800000 */
[----:B------:R-:W-:Y:S02]  /*5630*/  LEA.HI.X.SX32 R3, R3, R246, 0x1, P0 ;  /* 0x000000f603037211 */ /* 0x000fe400000f0eff */
[----:B------:R-:W-:Y:S02]  /*5640*/  UMOV UR5, UR13 ;  /* 0x0000000d00057c82 */ /* 0x000fe40008000000 */
        /* <DEDUP_REMOVED lines=11> */
[----:B------:R-:W2:Y:S07]  /*5700*/  LDSM.16.MT88.4 R172, [R221+0x3800] ;  /* 0x00380000ddac783b */ /* 0x000eae0000004200 */
        /* <DEDUP_REMOVED lines=15> */
[----:B------:R-:W3:Y:S04]  /*5800*/  LDSM.16.M88.4 R184, [R222+0x1800] ;  /* 0x00180000deb8783b */ /* 0x000ee80000000200 */
[----:B------:R-:W-:Y:S03]  /*5810*/  LDSM.16.M88.4 R200, [R222+0x2000] ;  /* 0x00200000dec8783b */ /* 0x000fe60000000200 */
[-C--:B-1----:R-:W-:Y:S08]  /*5820*/  HMMA.16816.F32.BF16 R4, R176, R204.reuse, R4 ;  /* 0x000000ccb004723c */ /* 0x082ff00000041804 */
[C---:B------:R-:W-:Y:S08]  /*5830*/  HMMA.16816.F32.BF16 R8, R208.reuse, R204, R8 ;  /* 0x000000ccd008723c */ /* 0x040ff00000041808 */
[-C--:B------:R-:W-:Y:S08]  /*5840*/  HMMA.16816.F32.BF16 R12, R208, R206.reuse, R12 ;  /* 0x000000ced00c723c */ /* 0x080ff0000004180c */
[C---:B------:R-:W-:Y:S01]  /*5850*/  HMMA.16816.F32.BF16 R16, R176.reuse, R206, R16 ;  /* 0x000000ceb010723c */ /* 0x040fe20000041810 */
[----:B------:R-:W-:Y:S07]  /*5860*/  LDSM.16.MT88.4 R204, [R221+0x2000] ;  /* 0x00200000ddcc783b */ /* 0x000fee0000004200 */
[-C--:B--2---:R-:W-:Y:S08]  /*5870*/  HMMA.16816.F32.BF16 R20, R176, R172.reuse, R20 ;  /* 0x000000acb014723c */ /* 0x084ff00000041814 */
[C---:B------:R-:W-:Y:S08]  /*5880*/  HMMA.16816.F32.BF16 R84, R208.reuse, R172, R84 ;  /* 0x000000acd054723c */ /* 0x040ff00000041854 */
[-C--:B------:R-:W-:Y:S08]  /*5890*/  HMMA.16816.F32.BF16 R88, R208, R174.reuse, R88 ;  /* 0x000000aed058723c */ /* 0x080ff00000041858 */
[C---:B------:R-:W-:Y:S01]  /*58a0*/  HMMA.16816.F32.BF16 R92, R176.reuse, R174, R92 ;  /* 0x000000aeb05c723c */ /* 0x040fe2000004185c */
[----:B------:R-:W1:Y:S07]  /*58b0*/  LDSM.16.MT88.4 R172, [R221+0x6800] ;  /* 0x00680000ddac783b */ /* 0x000e6e0000004200 */
[-C--:B------:R-:W-:Y:S08]  /*58c0*/  HMMA.16816.F32.BF16 R96, R176, R180.reuse, R96 ;  /* 0x000000b4b060723c */ /* 0x080ff00000041860 */
[C---:B------:R-:W-:Y:S07]  /*58d0*/  HMMA.16816.F32.BF16 R100, R208.reuse, R180, R100 ;  /* 0x000000b4d064723c */ /* 0x040fee0000041864 */
[C---:B------:R-:W-:Y:S01]  /*58e0*/  LEA R180, P0, R2.reuse, c[0x0][0x220], 0x2 ;  /* 0x0000880002b47a11 */ /* 0x040fe200078010ff */
[-C--:B------:R-:W-:Y:S01]  /*58f0*/  HMMA.16816.F32.BF16 R104, R208, R182.reuse, R104 ;  /* 0x000000b6d068723c */ /* 0x080fe20000041868 */
[----:B------:R-:W2:Y:S03]  /*5900*/  LDSM.16.MT88.4 R208, [R221+0x4800] ;  /* 0x00480000ddd0783b */ /* 0x000ea60000004200 */
[----:B------:R-:W-:Y:S01]  /*5910*/  LEA.HI.X R181, R2, c[0x0][0x224], R3, 0x2, P0 ;  /* 0x0000890002b57a11 */ /* 0x000fe200000f1403 */
[----:B------:R-:W-:Y:S01]  /*5920*/  IMAD.U32 R2, RZ, RZ, UR4 ;  /* 0x00000004ff027e24 */ /* 0x000fe2000f8e00ff */
[----:B------:R-:W-:Y:S01]  /*5930*/  PLOP3.LUT P0, PT, PT, PT, UP0, 0x80, 0x0 ;  /* 0x000000000000781c */ /* 0x000fe20003f0f008 */
[----:B------:R-:W-:Y:S01]  /*5940*/  USEL UR4, UR6, URZ, !UP2 ;  /* 0x0000003f06047287 */ /* 0x000fe2000d000000 */
[----:B------:R-:W-:Y:S01]  /*5950*/  HMMA.16816.F32.BF16 R108, R176, R182, R108 ;  /* 0x000000b6b06c723c */ /* 0x000fe2000004186c */
[----:B------:R-:W4:Y:S03]  /*5960*/  LDSM.16.MT88.4 R176, [R221+0x7000] ;  /* 0x00700000ddb0783b */ /* 0x000f260000004200 */
[----:B------:R-:W-:Y:S04]  /*5970*/  IMAD R2, R2, 0x3000, R229 ;  /* 0x0000300002027824 */ /* 0x000fe800078e02e5 */
[-C--:B---3--:R-:W-:Y:S08]  /*5980*/  HMMA.16816.F32.BF16 R4, R184, R188.reuse, R4 ;  /* 0x000000bcb804723c */ /* 0x088ff00000041804 */
[C---:B------:R-:W-:Y:S08]  /*5990*/  HMMA.16816.F32.BF16 R8, R192.reuse, R188, R8 ;  /* 0x000000bcc008723c */ /* 0x040ff00000041808 */
[-C--:B------:R-:W-:Y:S08]  /*59a0*/  HMMA.16816.F32.BF16 R12, R192, R190.reuse, R12 ;  /* 0x000000bec00c723c */ /* 0x080ff0000004180c */
[C---:B------:R-:W-:Y:S08]  /*59b0*/  HMMA.16816.F32.BF16 R16, R184.reuse, R190, R16 ;  /* 0x000000beb810723c */ /* 0x040ff00000041810 */
[-C--:B------:R-:W-:Y:S08]  /*59c0*/  HMMA.16816.F32.BF16 R20, R184, R196.reuse, R20 ;  /* 0x000000c4b814723c */ /* 0x080ff00000041814 */
[C---:B------:R-:W-:Y:S08]  /*59d0*/  HMMA.16816.F32.BF16 R84, R192.reuse, R196, R84 ;  /* 0x000000c4c054723c */ /* 0x040ff00000041854 */
[-C--:B------:R-:W-:Y:S08]  /*59e0*/  HMMA.16816.F32.BF16 R88, R192, R198.reuse, R88 ;  /* 0x000000c6c058723c */ /* 0x080ff00000041858 */
[C---:B------:R-:W-:Y:S08]  /*59f0*/  HMMA.16816.F32.BF16 R92, R184.reuse, R198, R92 ;  /* 0x000000c6b85c723c */ /* 0x040ff0000004185c */
[-C--:B-1----:R-:W-:Y:S08]  /*5a00*/  HMMA.16816.F32.BF16 R96, R184, R172.reuse, R96 ;  /* 0x000000acb860723c */ /* 0x082ff00000041860 */
[C---:B------:R-:W-:Y:S07]  /*5a10*/  HMMA.16816.F32.BF16 R100, R192.reuse, R172, R100 ;  /* 0x000000acc064723c */ /* 0x040fee0000041864 */
[----:B------:R-:W-:Y:S01]  /*5a20*/  IMAD.SHL.U32 R172, R2, 0x2, RZ ;  /* 0x0000000202ac7824 */ /* 0x000fe200078e00ff */
[-C--:B------:R-:W-:Y:S01]  /*5a30*/  HMMA.16816.F32.BF16 R104, R192, R174.reuse, R104 ;  /* 0x000000aec068723c */ /* 0x080fe20000041868 */
[----:B------:R-:W-:Y:S07]  /*5a40*/  LDSM.16.MT88.2 R2, [R223+0x23c80] ;  /* 0x023c8000df02783b */ /* 0x000fee0000004100 */
[----:B------:R-:W-:Y:S08]  /*5a50*/  HMMA.16816.F32.BF16 R108, R184, R174, R108 ;  /* 0x000000aeb86c723c */ /* 0x000ff0000004186c */
[-C--:B------:R-:W-:Y:S08]  /*5a60*/  HMMA.16816.F32.BF16 R4, R200, R204.reuse, R4 ;  /* 0x000000ccc804723c */ /* 0x080ff00000041804 */
[C---:B------:R-:W-:Y:S08]  /*5a70*/  HMMA.16816.F32.BF16 R8, R212.reuse, R204, R8 ;  /* 0x000000ccd408723c */ /* 0x040ff00000041808 */
[-C--:B------:R-:W-:Y:S07]  /*5a80*/  HMMA.16816.F32.BF16 R12, R212, R206.reuse, R12 ;  /* 0x000000ced40c723c */ /* 0x080fee000004180c */
[----:B------:R-:W-:Y:S01]  /*5a90*/  RED.E.ADD.F32.FTZ.RN.STRONG.GPU [R180.64], R4 ;  /* 0x00000004b400798e */ /* 0x000fe2000c10e78e */
[C---:B------:R-:W-:Y:S03]  /*5aa0*/  HMMA.16816.F32.BF16 R16, R200.reuse, R206, R16 ;  /* 0x000000cec810723c */ /* 0x040fe60000041810 */
[----:B------:R-:W-:Y:S04]  /*5ab0*/  RED.E.ADD.F32.FTZ.RN.STRONG.GPU [R180.64+0x400], R5 ;  /* 0x00040005b400798e */ /* 0x000fe8000c10e78e */
[----:B------:R-:W-:Y:S01]  /*5ac0*/  RED.E.ADD.F32.FTZ.RN.STRONG.GPU [R180.64+0x800], R6 ;  /* 0x00080006b400798e */ /* 0x000fe2000c10e78e */
[-C--:B--2---:R-:W-:Y:S03]  /*5ad0*/  HMMA.16816.F32.BF16 R20, R200, R208.reuse, R20 ;  /* 0x000000d0c814723c */ /* 0x084fe60000041814 */
        /* <DEDUP_REMOVED lines=12> */
[----:B------:R-:W-:Y:S04]  /*5ba0*/  RED.E.ADD.F32.FTZ.RN.STRONG.GPU [R180.64+0x2c00], R19 ;  /* 0x002c0013b400798e */ /* 0x000fe8000c10e78e */
[----:B------:R-:W-:Y:S01]  /*5bb0*/  RED.E.ADD.F32.FTZ.RN.STRONG.GPU [R180.64+0x3000], R12 ;  /* 0x0030000cb400798e */ /* 0x000fe2000c10e78e */
[C---:B------:R-:W-:Y:S03]  /*5bc0*/  HMMA.16816.F32.BF16 R100, R212.reuse, R176, R100 ;  /* 0x000000b0d464723c */ /* 0x040fe60000041864 */
[----:B------:R-:W1:Y:S04]  /*5bd0*/  LDSM.16.MT88.4 R8, [R172+0xf080] ;  /* 0x00f08000ac08783b */ /* 0x000e680000004200 */
[----:B------:R-:W-:Y:S01]  /*5be0*/  RED.E.ADD.F32.FTZ.RN.STRONG.GPU [R180.64+0x3400], R13 ;  /* 0x0034000db400798e */ /* 0x000fe2000c10e78e */
[-C--:B------:R-:W-:Y:S03]  /*5bf0*/  HMMA.16816.F32.BF16 R104, R212, R178.reuse, R104 ;  /* 0x000000b2d468723c */ /* 0x080fe60000041868 */
[----:B------:R-:W-:Y:S04]  /*5c00*/  RED.E.ADD.F32.FTZ.RN.STRONG.GPU [R180.64+0x3800], R14 ;  /* 0x0038000eb400798e */ /* 0x000fe8000c10e78e */
[----:B------:R-:W-:Y:S01]  /*5c10*/  RED.E.ADD.F32.FTZ.RN.STRONG.GPU [R180.64+0x3c00], R15 ;  /* 0x003c000fb400798e */ /* 0x000fe2000c10e78e */
[----:B------:R-:W-:Y:S03]  /*5c20*/  HMMA.16816.F32.BF16 R108, R200, R178, R108 ;  /* 0x000000b2c86c723c */ /* 0x000fe6000004186c */
        /* <DEDUP_REMOVED lines=184> */
.L_x_719:
[----:B------:R-:W-:Y:S05]  /*67b0*/  @P1 BRA `(.L_x_723) ;  /* 0x000034f000001947 */ /* 0x000fea0003800000 */
[----:B-----5:R-:W-:Y:S01]  /*67c0*/  SHF.R.S32.HI R3, RZ, 0x1f, R232 ;  /* 0x0000001fff037819 */ /* 0x020fe200000114e8 */
[----:B------:R-:W-:Y:S01]  /*67d0*/  IMAD.SHL.U32 R5, R232, 0x80, RZ ;  /* 0x00000080e8057824 */ /* 0x000fe200078e00ff */
[----:B------:R-:W-:Y:S01]  /*67e0*/  BAR.SYNC.DEFER_BLOCKING 0x1, 0x100 ;  /* 0x0044000000007b1d */ /* 0x000fe20000010000 */
[----:B------:R-:W-:Y:S02]  /*67f0*/  F2FP.BF16.PACK_AB R24, R25, R24 ;  /* 0x000000181918723e */ /* 0x000fe400000010ff */
[----:B------:R-:W-:-:S02]  /*6800*/  LEA.HI R0, R3, R232, RZ, 0x5 ;  /* 0x000000e803007211 */ /* 0x000fc400078f28ff */
[CC--:B------:R-:W-:Y:S02]  /*6810*/  LEA.HI R2, R3.reuse, R232.reuse, RZ, 0x2 ;  /* 0x000000e803027211 */ /* 0x0c0fe400078f10ff */
[----:B------:R-:W-:Y:S02]  /*6820*/  LEA.HI R4, R3, R232, RZ, 0x7 ;  /* 0x000000e803047211 */ /* 0x000fe400078f38ff */
[----:B------:R-:W-:Y:S02]  /*6830*/  LOP3.LUT R5, R5, 0x180, RZ, 0xc0, !PT ;  /* 0x0000018005057812 */ /* 0x000fe400078ec0ff */
[----:B------:R-:W-:Y:S01]  /*6840*/  SHF.R.U32.HI R0, RZ, 0x1, R0 ;  /* 0x00000001ff007819 */ /* 0x000fe20000011600 */
[----:B------:R-:W-:Y:S01]  /*6850*/  IMAD.SHL.U32 R4, R4, 0x4, RZ ;  /* 0x0000000404047824 */ /* 0x000fe200078e00ff */
[--C-:B------:R-:W-:Y:S02]  /*6860*/  SHF.R.S32.HI R181, RZ, 0x2, R2.reuse ;  /* 0x00000002ffb57819 */ /* 0x100fe40000011402 */
[----:B------:R-:W-:-:S02]  /*6870*/  SHF.R.S32.HI R2, RZ, 0x1f, R2 ;  /* 0x0000001fff027819 */ /* 0x000fc40000011402 */
[----:B------:R-:W-:Y:S02]  /*6880*/  LOP3.LUT R0, R5, 0x30, R0, 0xf8, !PT ;  /* 0x0000003005007812 */ /* 0x000fe400078ef800 */
[----:B------:R-:W-:Y:S02]  /*6890*/  LEA.HI R2, R2, R181, RZ, 0x3 ;  /* 0x000000b502027211 */ /* 0x000fe400078f18ff */
[C---:B------:R-:W-:Y:S02]  /*68a0*/  LOP3.LUT R179, R0.reuse, 0x40, RZ, 0xfc, !PT ;  /* 0x0000004000b37812 */ /* 0x040fe400078efcff */
[----:B------:R-:W-:Y:S02]  /*68b0*/  LOP3.LUT R177, R0, 0x8, RZ, 0xfc, !PT ;  /* 0x0000000800b17812 */ /* 0x000fe400078efcff */
[----:B------:R-:W-:Y:S02]  /*68c0*/  LOP3.LUT R4, R4, 0xfffffe00, RZ, 0xc0, !PT ;  /* 0xfffffe0004047812 */ /* 0x000fe400078ec0ff */
[----:B------:R-:W-:-:S02]  /*68d0*/  LOP3.LUT R2, R2, 0xfffffff8, RZ, 0xc0, !PT ;  /* 0xfffffff802027812 */ /* 0x000fc400078ec0ff */
[C---:B------:R-:W-:Y:S02]  /*68e0*/  LOP3.LUT R175, R0.reuse, 0x48, RZ, 0xfc, !PT ;  /* 0x0000004800af7812 */ /* 0x040fe400078efcff */
[----:B------:R-:W-:Y:S02]  /*68f0*/  SHF.R.U32.HI R5, RZ, 0x3, R5 ;  /* 0x00000003ff057819 */ /* 0x000fe40000011605 */
[C---:B------:R-:W-:Y:S02]  /*6900*/  LOP3.LUT R173, R0.reuse, 0x1400, RZ, 0xfc, !PT ;  /* 0x0000140000ad7812 */ /* 0x040fe400078efcff */
[C---:B------:R-:W-:Y:S02]  /*6910*/  LOP3.LUT R111, R0.reuse, 0x1440, RZ, 0xfc, !PT ;  /* 0x00001440006f7812 */ /* 0x040fe400078efcff */
[----:B------:R-:W-:Y:S02]  /*6920*/  LOP3.LUT R179, R179, 0x1c0, RZ, 0xc0, !PT ;  /* 0x000001c0b3b37812 */ /* 0x000fe400078ec0ff */
[----:B------:R-:W-:-:S02]  /*6930*/  LOP3.LUT R109, R0, 0x1408, RZ, 0xfc, !PT ;  /* 0x00001408006d7812 */ /* 0x000fc400078efcff */
[----:B------:R-:W-:Y:S02]  /*6940*/  LOP3.LUT R177, R177, 0x180, RZ, 0xc0, !PT ;  /* 0x00000180b1b17812 */ /* 0x000fe400078ec0ff */
        /* <DEDUP_REMOVED lines=29> */
[----:B------:R-:W-:Y:S02]  /*6b20*/  IADD3 R181, R4, R181, -R2 ;  /* 0x000000b504b57210 */ /* 0x000fe40007ffe802 */
[C---:B------:R-:W-:Y:S02]  /*6b30*/  LOP3.LUT R107, R0.reuse, 0x1448, RZ, 0xfc, !PT ;  /* 0x00001448006b7812 */ /* 0x040fe400078efcff */
[----:B------:R-:W-:Y:S02]  /*6b40*/  LOP3.LUT R175, R175, 0x1c0, RZ, 0xc0, !PT ;  /* 0x000001c0afaf7812 */ /* 0x000fe400078ec0ff */
[----:B------:R-:W-:Y:S02]  /*6b50*/  LOP3.LUT R4, R5, R0, RZ, 0x3c, !PT ;  /* 0x0000000005047212 */ /* 0x000fe400078e3cff */
[C---:B------:R-:W-:Y:S02]  /*6b60*/  LOP3.LUT R183, R0.reuse, 0x3848, RZ, 0xfc, !PT ;  /* 0x0000384800b77812 */ /* 0x040fe400078efcff */
[C---:B------:R-:W-:Y:S01]  /*6b70*/  LOP3.LUT R105, R0.reuse, 0x2800, RZ, 0xfc, !PT ;  /* 0x0000280000697812 */ /* 0x040fe200078efcff */
[----:B------:R-:W-:Y:S01]  /*6b80*/  IMAD.IADD R4, R181, 0x1, R4 ;  /* 0x00000001b5047824 */ /* 0x000fe200078e0204 */
        /* <DEDUP_REMOVED lines=46> */
[C---:B-1----:R-:W-:Y:S02]  /*6e70*/  LOP3.LUT R11, R0.reuse, 0x2448, RZ, 0xfc, !PT ;  /* 0x00002448000b7812 */ /* 0x042fe400078efcff */
[C---:B------:R-:W-:Y:S02]  /*6e80*/  LOP3.LUT R9, R0.reuse, 0x3800, RZ, 0xfc, !PT ;  /* 0x0000380000097812 */ /* 0x040fe400078efcff */
[----:B------:R-:W-:-:S02]  /*6e90*/  LOP3.LUT R7, R0, 0x3840, RZ, 0xfc, !PT ;  /* 0x0000384000077812 */ /* 0x000fc400078efcff */
[----:B------:R-:W-:Y:S02]  /*6ea0*/  LOP3.LUT R173, R173, 0x180, RZ, 0xc0, !PT ;  /* 0x00000180adad7812 */ /* 0x000fe400078ec0ff */
[----:B------:R-:W-:Y:S02]  /*6eb0*/  LOP3.LUT R5, R0, 0x3808, RZ, 0xfc, !PT ;  /* 0x0000380800057812 */ /* 0x000fe400078efcff */
[----:B------:R-:W-:Y:S02]  /*6ec0*/  LOP3.LUT R111, R111, 0x1c0, RZ, 0xc0, !PT ;  /* 0x000001c06f6f7812 */ /* 0x000fe400078ec0ff */
[----:B------:R-:W-:Y:S02]  /*6ed0*/  SHF.R.U32.HI R179, RZ, 0x3, R179 ;  /* 0x00000003ffb37819 */ /* 0x000fe400000116b3 */
[----:B------:R-:W-:Y:S02]  /*6ee0*/  LOP3.LUT R109, R109, 0x180, RZ, 0xc0, !PT ;  /* 0x000001806d6d7812 */ /* 0x000fe400078ec0ff */
[----:B------:R-:W-:-:S02]  /*6ef0*/  SHF.R.U32.HI R177, RZ, 0x3, R177 ;  /* 0x00000003ffb17819 */ /* 0x000fc400000116b1 */
[----:B------:R-:W-:Y:S02]  /*6f00*/  LOP3.LUT R107, R107, 0x1c0, RZ, 0xc0, !PT ;  /* 0x000001c06b6b7812 */ /* 0x000fe400078ec0ff */
[----:B------:R-:W-:Y:S02]  /*6f10*/  SHF.R.U32.HI R175, RZ, 0x3, R175 ;  /* 0x00000003ffaf7819 */ /* 0x000fe400000116af */
        /* <DEDUP_REMOVED lines=51> */
[----:B------:R-:W-:-:S02]  /*7250*/  SHF.R.U32.HI R173, RZ, 0x3, R173 ;  /* 0x00000003ffad7819 */ /* 0x000fc400000116ad */
[----:B------:R-:W-:Y:S02]  /*7260*/  LOP3.LUT R5, R5, 0x180, RZ, 0xc0, !PT ;  /* 0x0000018005057812 */ /* 0x000fe400078ec0ff */
[----:B------:R-:W-:Y:S02]  /*7270*/  SHF.R.U32.HI R111, RZ, 0x3, R111 ;  /* 0x00000003ff6f7819 */ /* 0x000fe4000001166f */
[--C-:B------:R-:W-:Y:S02]  /*7280*/  LOP3.LUT R6, R179, 0x40, R0.reuse, 0x1e, !PT ;  /* 0x00000040b3067812 */ /* 0x100fe400078e1e00 */
[----:B------:R-:W-:Y:S02]  /*7290*/  SHF.R.U32.HI R109, RZ, 0x3, R109 ;  /* 0x00000003ff6d7819 */ /* 0x000fe4000001166d */
[----:B------:R-:W-:Y:S01]  /*72a0*/  LOP3.LUT R8, R177, 0x8, R0, 0x1e, !PT ;  /* 0x00000008b1087812 */ /* 0x000fe200078e1e00 */
[----:B------:R-:W-:Y:S01]  /*72b0*/  IMAD.IADD R6, R181, 0x1, R6 ;  /* 0x00000001b5067824 */ /* 0x000fe200078e0206 */
[----:B------:R-:W-:-:S02]  /*72c0*/  SHF.R.U32.HI R107, RZ, 0x3, R107 ;  /* 0x00000003ff6b7819 */ /* 0x000fc4000001166b */
[----:B------:R-:W-:Y:S01]  /*72d0*/  LOP3.LUT R10, R175, 0x48, R0, 0x1e, !PT ;  /* 0x00000048af0a7812 */ /* 0x000fe200078e1e00 */
[C---:B------:R-:W-:Y:S01]  /*72e0*/  IMAD.IADD R8, R181.reuse, 0x1, R8 ;  /* 0x00000001b5087824 */ /* 0x040fe200078e0208 */
[----:B------:R-:W-:Y:S01]  /*72f0*/  SHF.R.U32.HI R183, RZ, 0x3, R183 ;  /* 0x00000003ffb77819 */ /* 0x000fe200000116b7 */
[----:B------:R-:W-:Y:S01]  /*7300*/  IMAD.SHL.U32 R6, R6, 0x2, RZ ;  /* 0x0000000206067824 */ /* 0x000fe200078e00ff */
[----:B------:R-:W-:Y:S01]  /*7310*/  SHF.R.U32.HI R105, RZ, 0x3, R105 ;  /* 0x00000003ff697819 */ /* 0x000fe20000011669 */
[----:B------:R-:W-:Y:S01]  /*7320*/  IMAD.IADD R10, R181, 0x1, R10 ;  /* 0x00000001b50a7824 */ /* 0x000fe200078e020a */
        /* <DEDUP_REMOVED lines=49> */
[----:B------:R-:W-:Y:S02]  /*7640*/  LOP3.LUT R12, R173, 0x1400, R0, 0x1e, !PT ;  /* 0x00001400ad0c7812 */ /* 0x000fe400078e1e00 */
[----:B------:R-:W-:-:S02]  /*7650*/  SHF.R.U32.HI R5, RZ, 0x3, R5 ;  /* 0x00000003ff057819 */ /* 0x000fc40000011605 */
[----:B------:R-:W-:Y:S01]  /*7660*/  LOP3.LUT R14, R111, 0x1440, R0, 0x1e, !PT ;  /* 0x000014406f0e7812 */ /* 0x000fe200078e1e00 */
[----:B------:R-:W-:Y:S01]  /*7670*/  IMAD.IADD R12, R181, 0x1, R12 ;  /* 0x00000001b50c7824 */ /* 0x000fe200078e020c */
[--C-:B------:R-:W-:Y:S02]  /*7680*/  LOP3.LUT R16, R109, 0x1408, R0.reuse, 0x1e, !PT ;  /* 0x000014086d107812 */ /* 0x100fe400078e1e00 */
[----:B------:R-:W-:Y:S01]  /*7690*/  LOP3.LUT R18, R107, 0x1448, R0, 0x1e, !PT ;  /* 0x000014486b127812 */ /* 0x000fe200078e1e00 */
[----:B------:R-:W-:Y:S01]  /*76a0*/  IMAD.IADD R14, R181, 0x1, R14 ;  /* 0x00000001b50e7824 */ /* 0x000fe200078e020e */
        /* <DEDUP_REMOVED lines=14> */
[--C-:B------:R-:W-:Y:S01]  /*7790*/  LOP3.LUT R92, R93, 0x408, R0.reuse, 0x1e, !PT ;  /* 0x000004085d5c7812 */ /* 0x100fe200078e1e00 */
[----:B------:R-:W-:Y:S01]  /*77a0*/  IMAD.SHL.U32 R18, R18, 0x2, RZ ;  /* 0x0000000212127824 */ /* 0x000fe200078e00ff */
        /* <DEDUP_REMOVED lines=86> */
[----:B------:R-:W-:Y:S01]  /*7d10*/  LOP3.LUT R0, R5, 0x3808, R0, 0x1e, !PT ;  /* 0x0000380805007812 */ /* 0x000fe200078e1e00 */
[C---:B------:R-:W-:Y:S01]  /*7d20*/  IMAD.IADD R186, R181.reuse, 0x1, R186 ;  /* 0x00000001b5ba7824 */ /* 0x040fe200078e02ba */
[----:B------:R-:W-:Y:S01]  /*7d30*/  PRMT R5, R24, 0x7632, R5 ;  /* 0x0000763218057816 */ /* 0x000fe20000000005 */
[----:B------:R-:W-:Y:S01]  /*7d40*/  IMAD.SHL.U32 R178, R178, 0x2, RZ ;  /* 0x00000002b2b27824 */ /* 0x000fe200078e00ff */
[----:B------:R-:W-:Y:S01]  /*7d50*/  PRMT R4, R26, 0x7632, R4 ;  /* 0x000076321a047816 */ /* 0x000fe20000000004 */
[----:B------:R-:W-:Y:S01]  /*7d60*/  STS.U16 [R7+0x7880], R24 ;  /* 0x0078801807007388 */ /* 0x000fe20000000400 */
[----:B------:R-:W-:Y:S01]  /*7d70*/  PRMT R8, R28, 0x7632, R8 ;  /* 0x000076321c087816 */ /* 0x000fe20000000008 */
[C---:B------:R-:W-:Y:S01]  /*7d80*/  IMAD.IADD R188, R181.reuse, 0x1, R188 ;  /* 0x00000001b5bc7824 */ /* 0x040fe200078e02bc */
[----:B------:R-:W-:Y:S01]  /*7d90*/  PRMT R11, R30, 0x7632, R11 ;  /* 0x000076321e0b7816 */ /* 0x000fe2000000000b */
[----:B------:R1:W-:Y:S01]  /*7da0*/  STS.U16 [R6+0x7880], R5 ;  /* 0x0078800506007388 */ /* 0x0003e20000000400 */
        /* <DEDUP_REMOVED lines=12> */
[C---:B------:R-:W-:Y:S01]  /*7e70*/  IMAD.IADD R192, R181.reuse, 0x1, R192 ;  /* 0x00000001b5c07824 */ /* 0x040fe200078e02c0 */
[----:B------:R-:W-:Y:S01]  /*7e80*/  PRMT R93, R54, 0x7632, R93 ;  /* 0x00007632365d7816 */ /* 0x000fe2000000005d */
[----:B------:R-:W-:Y:S01]  /*7e90*/  IMAD.SHL.U32 R184, R184, 0x2, RZ ;  /* 0x00000002b8b87824 */ /* 0x000fe200078e00ff */
[----:B------:R3:W-:Y:S01]  /*7ea0*/  STS.U16 [R17+0x7880], R8 ;  /* 0x0078800811007388 */ /* 0x0007e20000000400 */
[C---:B------:R-:W-:Y:S01]  /*7eb0*/  IMAD.IADD R194, R181.reuse, 0x1, R194 ;  /* 0x00000001b5c27824 */ /* 0x040fe200078e02c2 */
[----:B------:R-:W-:Y:S01]  /*7ec0*/  PRMT R95, R56, 0x7632, R95 ;  /* 0x00007632385f7816 */ /* 0x000fe2000000005f */
[----:B------:R-:W-:Y:S01]  /*7ed0*/  IMAD.SHL.U32 R186, R186, 0x2, RZ ;  /* 0x00000002baba7824 */ /* 0x000fe200078e00ff */
[----:B------:R-:W-:Y:S01]  /*7ee0*/  STS.U16 [R19+0x7880], R30 ;  /* 0x0078801e13007388 */ /* 0x000fe20000000400 */
[C---:B------:R-:W-:Y:S01]  /*7ef0*/  IMAD.IADD R196, R181.reuse, 0x1, R196 ;  /* 0x00000001b5c47824 */ /* 0x040fe200078e02c4 */
[----:B------:R-:W-:Y:S01]  /*7f00*/  PRMT R97, R58, 0x7632, R97 ;  /* 0x000076323a617816 */ /* 0x000fe20000000061 */
[----:B------:R-:W-:Y:S01]  /*7f10*/  IMAD.SHL.U32 R188, R188, 0x2, RZ ;  /* 0x00000002bcbc7824 */ /* 0x000fe200078e00ff */
[----:B------:R4:W-:Y:S01]  /*7f20*/  STS.U16 [R18+0x7880], R11 ;  /* 0x0078800b12007388 */ /* 0x0009e20000000400 */
[----:B-1----:R-:W-:Y:S01]  /*7f30*/  PRMT R5, R32, 0x7632, R5 ;  /* 0x0000763220057816 */ /* 0x002fe20000000005 */
[C---:B------:R-:W-:Y:S01]  /*7f40*/  IMAD.IADD R198, R181.reuse, 0x1, R198 ;  /* 0x00000001b5c67824 */ /* 0x040fe200078e02c6 */
[----:B------:R-:W-:Y:S01]  /*7f50*/  PRMT R99, R68, 0x7632, R99 ;  /* 0x0000763244637816 */ /* 0x000fe20000000063 */
[----:B------:R-:W-:Y:S01]  /*7f60*/  STS.U16 [R21+0x7880], R32 ;  /* 0x0078802015007388 */ /* 0x000fe20000000400 */
[----:B------:R-:W-:Y:S01]  /*7f70*/  IMAD.SHL.U32 R190, R190, 0x2, RZ ;  /* 0x00000002bebe7824 */ /* 0x000fe200078e00ff */
[----:B------:R-:W-:Y:S01]  /*7f80*/  PRMT R101, R70, 0x7632, R101 ;  /* 0x0000763246657816 */ /* 0x000fe20000000065 */
[C---:B------:R-:W-:Y:S01]  /*7f90*/  IMAD.IADD R200, R181.reuse, 0x1, R200 ;  /* 0x00000001b5c87824 */ /* 0x040fe200078e02c8 */
[----:B------:R1:W-:Y:S01]  /*7fa0*/  STS.U16 [R22+0x7880], R5 ;  /* 0x0078800516007388 */ /* 0x0003e20000000400 */
[----:B--2---:R-:W-:Y:S01]  /*7fb0*/  PRMT R4, R44, 0x7632, R4 ;  /* 0x000076322c047816 */ /* 0x004fe20000000004 */
[----:B------:R-:W-:Y:S01]  /*7fc0*/  IMAD.SHL.U32 R192, R192, 0x2, RZ ;  /* 0x00000002c0c07824 */ /* 0x000fe200078e00ff */
[----:B------:R-:W-:Y:S01]  /*7fd0*/  PRMT R103, R64, 0x7632, R103 ;  /* 0x0000763240677816 */ /* 0x000fe20000000067 */
[----:B------:R-:W-:Y:S01]  /*7fe0*/  STS.U16 [R23+0x7880], R34 ;  /* 0x0078802217007388 */ /* 0x000fe20000000400 */
[C---:B------:R-:W-:Y:S01]  /*7ff0*/  IMAD.IADD R202, R181.reuse, 0x1, R202 ;  /* 0x00000001b5ca7824 */ /* 0x040fe200078e02ca */
[----:B------:R-:W-:Y:S01]  /*8000*/  PRMT R105, R66, 0x7632, R105 ;  /* 0x0000763242697816 */ /* 0x000fe20000000069 */
[----:B------:R-:W-:Y:S01]  /*8010*/  IMAD.SHL.U32 R194, R194, 0x2, RZ ;  /* 0x00000002c2c27824 */ /* 0x000fe200078e00ff */
[----:B------:R2:W-:Y:S01]  /*8020*/  STS.U16 [R25+0x7880], R10 ;  /* 0x0078800a19007388 */ /* 0x0005e20000000400 */
[----:B---3--:R-:W-:Y:S01]  /*8030*/  PRMT R8, R46, 0x7632, R8 ;  /* 0x000076322e087816 */ /* 0x008fe20000000008 */
[C---:B------:R-:W-:Y:S01]  /*8040*/  IMAD.IADD R204, R181.reuse, 0x1, R204 ;  /* 0x00000001b5cc7824 */ /* 0x040fe200078e02cc */
[----:B------:R-:W-:Y:S01]  /*8050*/  PRMT R107, R60, 0x7632, R107 ;  /* 0x000076323c6b7816 */ /* 0x000fe2000000006b */
[----:B------:R-:W-:Y:S01]  /*8060*/  STS.U16 [R27+0x7880], R44 ;  /* 0x0078802c1b007388 */ /* 0x000fe20000000400 */
[----:B------:R-:W-:Y:S01]  /*8070*/  IMAD.SHL.U32 R196, R196, 0x2, RZ ;  /* 0x00000002c4c47824 */ /* 0x000fe200078e00ff */
[----:B------:R-:W-:Y:S01]  /*8080*/  PRMT R109, R62, 0x7632, R109 ;  /* 0x000076323e6d7816 */ /* 0x000fe2000000006d */
[C---:B------:R-:W-:Y:S01]  /*8090*/  IMAD.IADD R206, R181.reuse, 0x1, R206 ;  /* 0x00000001b5ce7824 */ /* 0x040fe200078e02ce */
[----:B------:R3:W-:Y:S01]  /*80a0*/  STS.U16 [R29+0x7880], R4 ;  /* 0x007880041d007388 */ /* 0x0007e20000000400 */
[----:B----4-:R-:W-:Y:S01]  /*80b0*/  PRMT R11, R40, 0x7632, R11 ;  /* 0x00007632280b7816 */ /* 0x010fe2000000000b */
[----:B------:R-:W-:Y:S01]  /*80c0*/  IMAD.SHL.U32 R198, R198, 0x2, RZ ;  /* 0x00000002c6c67824 */ /* 0x000fe200078e00ff */
[----:B------:R-:W-:Y:S01]  /*80d0*/  PRMT R111, R72, 0x7632, R111 ;  /* 0x00007632486f7816 */ /* 0x000fe2000000006f */
[----:B------:R-:W-:Y:S01]  /*80e0*/  STS.U16 [R31+0x7880], R46 ;  /* 0x0078802e1f007388 */ /* 0x000fe20000000400 */
[----:B------:R-:W-:Y:S01]  /*80f0*/  IMAD.IADD R208, R181, 0x1, R208 ;  /* 0x00000001b5d07824 */ /* 0x000fe200078e02d0 */
[----:B------:R-:W-:Y:S01]  /*8100*/  F2FP.BF16.PACK_AB R112, R113, R112 ;  /* 0x000000707170723e */ /* 0x000fe200000010ff */
[----:B------:R-:W-:Y:S01]  /*8110*/  IMAD.SHL.U32 R200, R200, 0x2, RZ ;  /* 0x00000002c8c87824 */ /* 0x000fe200078e00ff */
[----:B------:R-:W-:Y:S01]  /*8120*/  F2FP.BF16.PACK_AB R114, R115, R114 ;  /* 0x000000727372723e */ /* 0x000fe200000010ff */
[----:B-1----:R-:W-:Y:S01]  /*8130*/  IMAD.SHL.U32 R5, R94, 0x2, RZ ;  /* 0x000000025e057824 */ /* 0x002fe200078e00ff */
[----:B------:R-:W-:Y:S01]  /*8140*/  F2FP.BF16.PACK_AB R116, R117, R116 ;  /* 0x000000747574723e */ /* 0x000fe200000010ff */
[----:B------:R-:W-:Y:S01]  /*8150*/  IMAD.IADD R210, R181, 0x1, R210 ;  /* 0x00000001b5d27824 */ /* 0x000fe200078e02d2 */
[----:B------:R-:W-:Y:S01]  /*8160*/  F2FP.BF16.PACK_AB R118, R119, R118 ;  /* 0x000000767776723e */ /* 0x000fe200000010ff */
[----:B------:R-:W-:Y:S01]  /*8170*/  IMAD.SHL.U32 R202, R202, 0x2, RZ ;  /* 0x00000002caca7824 */ /* 0x000fe200078e00ff */
[----:B------:R1:W-:Y:S01]  /*8180*/  STS.U16 [R5+0x7880], R8 ;  /* 0x0078800805007388 */ /* 0x0003e20000000400 */
[----:B------:R-:W-:Y:S01]  /*8190*/  IMAD.IADD R212, R181, 0x1, R212 ;  /* 0x00000001b5d47824 */ /* 0x000fe200078e02d4 */
[----:B------:R-:W-:Y:S01]  /*81a0*/  F2FP.BF16.PACK_AB R120, R121, R120 ;  /* 0x000000787978723e */ /* 0x000fe200000010ff */
[----:B------:R-:W-:Y:S01]  /*81b0*/  IMAD.SHL.U32 R204, R204, 0x2, RZ ;  /* 0x00000002cccc7824 */ /* 0x000fe200078e00ff */
[----:B--2---:R-:W-:Y:S01]  /*81c0*/  PRMT R10, R42, 0x7632, R10 ;  /* 0x000076322a0a7816 */ /* 0x004fe2000000000a */
[----:B------:R-:W-:Y:S01]  /*81d0*/  STS.U16 [R33+0x7880], R40 ;  /* 0x0078802821007388 */ /* 0x000fe20000000400 */
[----:B------:R-:W-:Y:S01]  /*81e0*/  IMAD.IADD R214, R181, 0x1, R214 ;  /* 0x00000001b5d67824 */ /* 0x000fe200078e02d6 */
[----:B------:R-:W-:Y:S01]  /*81f0*/  F2FP.BF16.PACK_AB R122, R123, R122 ;  /* 0x0000007a7b7a723e */ /* 0x000fe200000010ff */
[----:B------:R-:W-:Y:S01]  /*8200*/  IMAD.SHL.U32 R206, R206, 0x2, RZ ;  /* 0x00000002cece7824 */ /* 0x000fe200078e00ff */
[----:B------:R2:W-:Y:S01]  /*8210*/  STS.U16 [R98+0x7880], R11 ;  /* 0x0078800b62007388 */ /* 0x0005e20000000400 */
[C---:B------:R-:W-:Y:S01]  /*8220*/  IMAD.IADD R216, R181.reuse, 0x1, R216 ;  /* 0x00000001b5d87824 */ /* 0x040fe200078e02d8 */
[----:B---3--:R-:W-:Y:S01]  /*8230*/  PRMT R4, R74, 0x7632, R4 ;  /* 0x000076324a047816 */ /* 0x008fe20000000004 */
[----:B------:R-:W-:Y:S01]  /*8240*/  IMAD.SHL.U32 R208, R208, 0x2, RZ ;  /* 0x00000002d0d07824 */ /* 0x000fe200078e00ff */
[----:B------:R-:W-:Y:S01]  /*8250*/  STS.U16 [R35+0x7880], R42 ;  /* 0x0078802a23007388 */ /* 0x000fe20000000400 */
[----:B------:R-:W-:Y:S01]  /*8260*/  IMAD.IADD R218, R181, 0x1, R218 ;  /* 0x00000001b5da7824 */ /* 0x000fe200078e02da */
[----:B------:R-:W-:Y:S01]  /*8270*/  F2FP.BF16.PACK_AB R132, R133, R132 ;  /* 0x000000848584723e */ /* 0x000fe200000010ff */
[----:B------:R-:W-:Y:S01]  /*8280*/  IMAD.SHL.U32 R210, R210, 0x2, RZ ;  /* 0x00000002d2d27824 */ /* 0x000fe200078e00ff */
[----:B------:R3:W-:Y:S01]  /*8290*/  STS.U16 [R37+0x7880], R10 ;  /* 0x0078800a25007388 */ /* 0x0007e20000000400 */
[----:B------:R-:W-:Y:S01]  /*82a0*/  IMAD.IADD R220, R181, 0x1, R220 ;  /* 0x00000001b5dc7824 */ /* 0x000fe200078e02dc */
[----:B------:R-:W-:Y:S01]  /*82b0*/  F2FP.BF16.PACK_AB R134, R135, R134 ;  /* 0x000000868786723e */ /* 0x000fe200000010ff */
[----:B------:R-:W-:Y:S01]  /*82c0*/  IMAD.SHL.U32 R212, R212, 0x2, RZ ;  /* 0x00000002d4d47824 */ /* 0x000fe200078e00ff */
[----:B------:R-:W-:Y:S01]  /*82d0*/  STS.U16 [R39+0x7880], R36 ;  /* 0x0078802427007388 */ /* 0x000fe20000000400 */
[----:B------:R-:W-:Y:S01]  /*82e0*/  IMAD.IADD R222, R181, 0x1, R222 ;  /* 0x00000001b5de7824 */ /* 0x000fe200078e02de */
[----:B------:R-:W-:Y:S01]  /*82f0*/  F2FP.BF16.PACK_AB R128, R129, R128 ;  /* 0x000000808180723e */ /* 0x000fe200000010ff */
[----:B------:R-:W-:Y:S01]  /*8300*/  IMAD.SHL.U32 R214, R214, 0x2, RZ ;  /* 0x00000002d6d67824 */ /* 0x000fe200078e00ff */
[----:B------:R-:W-:Y:S01]  /*8310*/  STS.U16 [R41+0x7880], R12 ;  /* 0x0078800c29007388 */ /* 0x000fe20000000400 */
[C---:B------:R-:W-:Y:S01]  /*8320*/  IMAD.IADD R224, R181.reuse, 0x1, R224 ;  /* 0x00000001b5e07824 */ /* 0x040fe200078e02e0 */
[----:B-1----:R-:W-:Y:S01]  /*8330*/  PRMT R8, R76, 0x7632, R8 ;  /* 0x000076324c087816 */ /* 0x002fe20000000008 */
[----:B------:R-:W-:Y:S01]  /*8340*/  IMAD.SHL.U32 R216, R216, 0x2, RZ ;  /* 0x00000002d8d87824 */ /* 0x000fe200078e00ff */
[----:B------:R-:W-:Y:S01]  /*8350*/  STS.U16 [R43+0x7880], R38 ;  /* 0x007880262b007388 */ /* 0x000fe20000000400 */
[----:B------:R-:W-:Y:S01]  /*8360*/  IMAD.IADD R226, R181, 0x1, R226 ;  /* 0x00000001b5e27824 */ /* 0x000fe200078e02e2 */
[----:B------:R-:W-:Y:S01]  /*8370*/  F2FP.BF16.PACK_AB R130, R131, R130 ;  /* 0x000000828382723e */ /* 0x000fe200000010ff */
[----:B------:R-:W-:Y:S01]  /*8380*/  IMAD.SHL.U32 R218, R218, 0x2, RZ ;  /* 0x00000002dada7824 */ /* 0x000fe200078e00ff */
[----:B------:R1:W-:Y:S01]  /*8390*/  STS.U16 [R110+0x7880], R55 ;  /* 0x007880376e007388 */ /* 0x0003e20000000400 */
[C---:B------:R-:W-:Y:S01]  /*83a0*/  IMAD.IADD R228, R181.reuse, 0x1, R228 ;  /* 0x00000001b5e47824 */ /* 0x040fe200078e02e4 */
[----:B--2---:R-:W-:Y:S01]  /*83b0*/  PRMT R11, R116, 0x7632, R11 ;  /* 0x00007632740b7816 */ /* 0x004fe2000000000b */
[----:B------:R-:W-:Y:S01]  /*83c0*/  IMAD.SHL.U32 R220, R220, 0x2, RZ ;  /* 0x00000002dcdc7824 */ /* 0x000fe200078e00ff */
[----:B------:R-:W-:Y:S01]  /*83d0*/  STS.U16 [R172+0x7880], R48 ;  /* 0x00788030ac007388 */ /* 0x000fe20000000400 */
[C---:B------:R-:W-:Y:S01]  /*83e0*/  IMAD.IADD R230, R181.reuse, 0x1, R230 ;  /* 0x00000001b5e67824 */ /* 0x040fe200078e02e6 */
[----:B------:R-:W-:Y:S01]  /*83f0*/  PRMT R49, R128, 0x7632, R49 ;  /* 0x0000763280317816 */ /* 0x000fe20000000031 */
        /* <DEDUP_REMOVED lines=17> */
[----:B------:R4:W-:Y:S01]  /*8510*/  STS.U16 [R182+0x7880], R91 ;  /* 0x0078805bb6007388 */ /* 0x0009e20000000400 */
[----:B------:R-:W-:Y:S01]  /*8520*/  IMAD.IADD R0, R181, 0x1, R0 ;  /* 0x00000001b5007824 */ /* 0x000fe200078e0200 */
[----:B-1----:R-:W-:Y:S01]  /*8530*/  PRMT R55, R126, 0x7632, R55 ;  /* 0x000076327e377816 */ /* 0x002fe20000000037 */
[----:B------:R-:W-:Y:S01]  /*8540*/  IMAD.SHL.U32 R234, R234, 0x2, RZ ;  /* 0x00000002eaea7824 */ /* 0x000fe200078e00ff */
[----:B------:R-:W-:Y:S01]  /*8550*/  STS.U16 [R184+0x7880], R54 ;  /* 0x00788036b8007388 */ /* 0x000fe20000000400 */
[----:B------:R-:W-:Y:S01]  /*8560*/  IMAD.SHL.U32 R236, R236, 0x2, RZ ;  /* 0x00000002ecec7824 */ /* 0x000fe200078e00ff */
[----:B------:R-:W-:Y:S01]  /*8570*/  F2FP.BF16.PACK_AB R138, R139, R138 ;  /* 0x0000008a8b8a723e */ /* 0x000fe200000010ff */
[----:B------:R-:W-:Y:S01]  /*8580*/  IMAD.SHL.U32 R238, R238, 0x2, RZ ;  /* 0x00000002eeee7824 */ /* 0x000fe200078e00ff */
[----:B------:R1:W-:Y:S01]  /*8590*/  STS.U16 [R186+0x7880], R93 ;  /* 0x0078805dba007388 */ /* 0x0003e20000000400 */
[----:B------:R-:W-:Y:S01]  /*85a0*/  IMAD.SHL.U32 R240, R240, 0x2, RZ ;  /* 0x00000002f0f07824 */ /* 0x000fe200078e00ff */
[----:B--2---:R-:W-:Y:S01]  /*85b0*/  PRMT R87, R136, 0x7632, R87 ;  /* 0x0000763288577816 */ /* 0x004fe20000000057 */
[----:B------:R-:W-:Y:S01]  /*85c0*/  IMAD.SHL.U32 R0, R0, 0x2, RZ ;  /* 0x0000000200007824 */ /* 0x000fe200078e00ff */
[----:B------:R-:W-:Y:S01]  /*85d0*/  STS.U16 [R188+0x7880], R56 ;  /* 0x00788038bc007388 */ /* 0x000fe20000000400 */
[----:B------:R-:W-:Y:S01]  /*85e0*/  IMAD.SHL.U32 R2, R2, 0x2, RZ ;  /* 0x0000000202027824 */ /* 0x000fe200078e00ff */
[----:B------:R-:W-:-:S02]  /*85f0*/  F2FP.BF16.PACK_AB R140, R141, R140 ;  /* 0x0000008c8d8c723e */ /* 0x000fc400000010ff */
[----:B------:R2:W-:Y:S01]  /*8600*/  STS.U16 [R190+0x7880], R95 ;  /* 0x0078805fbe007388 */ /* 0x0005e20000000400 */
[----:B---3--:R-:W-:Y:S02]  /*8610*/  PRMT R89, R138, 0x7632, R89 ;  /* 0x000076328a597816 */ /* 0x008fe40000000059 */
        /* <DEDUP_REMOVED lines=11> */
[----:B-1----:R-:W-:Y:S02]  /*86d0*/  PRMT R93, R142, 0x7632, R93 ;  /* 0x000076328e5d7816 */ /* 0x002fe4000000005d */
[----:B------:R-:W-:Y:S01]  /*86e0*/  F2FP.BF16.PACK_AB R154, R155, R154 ;  /* 0x0000009a9b9a723e */ /* 0x000fe200000010ff */
[----:B------:R-:W-:Y:S01]  /*86f0*/  STS.U16 [R200+0x7880], R70 ;  /* 0x00788046c8007388 */ /* 0x000fe20000000400 */
[----:B------:R-:W-:Y:S02]  /*8700*/  F2FP.BF16.PACK_AB R148, R149, R148 ;  /* 0x000000949594723e */ /* 0x000fe400000010ff */
[----:B------:R-:W-:Y:S01]  /*8710*/  F2FP.BF16.PACK_AB R150, R151, R150 ;  /* 0x000000969796723e */ /* 0x000fe200000010ff */
[----:B------:R1:W-:Y:S01]  /*8720*/  STS.U16 [R202+0x7880], R101 ;  /* 0x00788065ca007388 */ /* 0x0003e20000000400 */
[----:B--2---:R-:W-:-:S02]  /*8730*/  PRMT R95, R144, 0x7632, R95 ;  /* 0x00007632905f7816 */ /* 0x004fc4000000005f */
[----:B------:R-:W-:Y:S01]  /*8740*/  F2FP.BF16.PACK_AB R160, R161, R160 ;  /* 0x000000a0a1a0723e */ /* 0x000fe200000010ff */
[----:B------:R-:W-:Y:S01]  /*8750*/  STS.U16 [R204+0x7880], R64 ;  /* 0x00788040cc007388 */ /* 0x000fe20000000400 */
[----:B------:R-:W-:Y:S02]  /*8760*/  F2FP.BF16.PACK_AB R162, R163, R162 ;  /* 0x000000a2a3a2723e */ /* 0x000fe400000010ff */
[----:B------:R-:W-:Y:S01]  /*8770*/  F2FP.BF16.PACK_AB R164, R165, R164 ;  /* 0x000000a4a5a4723e */ /* 0x000fe200000010ff */
[----:B------:R2:W-:Y:S01]  /*8780*/  STS.U16 [R206+0x7880], R103 ;  /* 0x00788067ce007388 */ /* 0x0005e20000000400 */
[----:B---3--:R-:W-:Y:S02]  /*8790*/  PRMT R97, R146, 0x7632, R97 ;  /* 0x0000763292617816 */ /* 0x008fe40000000061 */
[----:B------:R-:W-:Y:S01]  /*87a0*/  PRMT R113, R162, 0x7632, R113 ;  /* 0x00007632a2717816 */ /* 0x000fe20000000071 */
[----:B------:R-:W-:Y:S01]  /*87b0*/  STS.U16 [R208+0x7880], R66 ;  /* 0x00788042d0007388 */ /* 0x000fe20000000400 */
[----:B------:R-:W-:-:S02]  /*87c0*/  F2FP.BF16.PACK_AB R166, R167, R166 ;  /* 0x000000a6a7a6723e */ /* 0x000fc400000010ff */
[----:B------:R-:W-:Y:S01]  /*87d0*/  PRMT R115, R164, 0x7632, R115 ;  /* 0x00007632a4737816 */ /* 0x000fe20000000073 */
[----:B------:R3:W-:Y:S01]  /*87e0*/  STS.U16 [R210+0x7880], R105 ;  /* 0x00788069d2007388 */ /* 0x0007e20000000400 */
[----:B----4-:R-:W-:Y:S02]  /*87f0*/  PRMT R99, R156, 0x7632, R99 ;  /* 0x000076329c637816 */ /* 0x010fe40000000063 */
[----:B------:R-:W-:Y:S01]  /*8800*/  F2FP.BF16.PACK_AB R168, R169, R168 ;  /* 0x000000a8a9a8723e */ /* 0x000fe200000010ff */
[----:B------:R-:W-:Y:S01]  /*8810*/  STS.U16 [R212+0x7880], R60 ;  /* 0x0078803cd4007388 */ /* 0x000fe20000000400 */
[----:B------:R-:W-:Y:S02]  /*8820*/  F2FP.BF16.PACK_AB R170, R171, R170 ;  /* 0x000000aaabaa723e */ /* 0x000fe400000010ff */
[----:B------:R-:W-:Y:S01]  /*8830*/  ISETP.NE.U32.AND P0, PT, RZ, c[0x0][0x360], PT ;  /* 0x0000d800ff007a0c */ /* 0x000fe20003f05070 */
[----:B------:R4:W-:Y:S01]  /*8840*/  STS.U16 [R214+0x7880], R107 ;  /* 0x0078806bd6007388 */ /* 0x0009e20000000400 */
[----:B-1----:R-:W-:-:S02]  /*8850*/  PRMT R101, R158, 0x7632, R101 ;  /* 0x000076329e657816 */ /* 0x002fc40000000065 */
[----:B------:R-:W-:Y:S01]  /*8860*/  ISETP.NE.U32.AND P3, PT, RZ, c[0x0][0x358], PT ;  /* 0x0000d600ff007a0c */ /* 0x000fe20003f65070 */
[----:B------:R-:W-:Y:S01]  /*8870*/  STS.U16 [R216+0x7880], R62 ;  /* 0x0078803ed8007388 */ /* 0x000fe20000000400 */
[----:B------:R-:W-:Y:S02]  /*8880*/  ISETP.NE.AND.EX P0, PT, RZ, c[0x0][0x364], PT, P0 ;  /* 0x0000d900ff007a0c */ /* 0x000fe40003f05300 */
[----:B------:R-:W-:Y:S01]  /*8890*/  ISETP.NE.AND.EX P3, PT, RZ, c[0x0][0x35c], PT, P3 ;  /* 0x0000d700ff007a0c */ /* 0x000fe20003f65330 */
        /* <DEDUP_REMOVED lines=14> */
[----:B------:R-:W-:Y:S01]  /*8980*/  STS.U16 [R238+0x7880], R80 ;  /* 0x00788050ee007388 */ /* 0x000fe20000000400 */
[----:B---3--:R-:W-:-:S05]  /*8990*/  PRMT R4, R80, 0x7632, R4 ;  /* 0x0000763250047816 */ /* 0x008fca0000000004 */
[----:B------:R2:W-:Y:S01]  /*89a0*/  STS.U16 [R240+0x7880], R4 ;  /* 0x00788004f0007388 */ /* 0x0005e20000000400 */
[----:B----4-:R-:W-:-:S03]  /*89b0*/  PRMT R8, R82, 0x7632, R8 ;  /* 0x0000763252087816 */ /* 0x010fc60000000008 */
[----:B------:R-:W-:Y:S04]  /*89c0*/  STS.U16 [R0+0x7880], R82 ;  /* 0x0078805200007388 */ /* 0x000fe80000000400 */
[----:B------:R3:W-:Y:S01]  /*89d0*/  STS.U16 [R2+0x7880], R8 ;  /* 0x0078800802007388 */ /* 0x0007e20000000400 */
[----:B-1----:R-:W-:-:S03]  /*89e0*/  PRMT R10, R112, 0x7632, R10 ;  /* 0x00007632700a7816 */ /* 0x002fc6000000000a */
[----:B------:R1:W-:Y:S04]  /*89f0*/  STS.U16 [R7+0x80], R112 ;  /* 0x0000807007007388 */ /* 0x0003e80000000400 */
[----:B------:R4:W-:Y:S04]  /*8a00*/  STS.U16 [R6+0x80], R10 ;  /* 0x0000800a06007388 */ /* 0x0009e80000000400 */
[----:B------:R-:W-:Y:S01]  /*8a10*/  STS.U16 [R9+0x80], R114 ;  /* 0x0000807209007388 */ /* 0x000fe20000000400 */
[----:B--2---:R-:W-:-:S05]  /*8a20*/  PRMT R4, R114, 0x7632, R4 ;  /* 0x0000763272047816 */ /* 0x004fca0000000004 */
[----:B------:R2:W-:Y:S01]  /*8a30*/  STS.U16 [R13+0x80], R4 ;  /* 0x000080040d007388 */ /* 0x0005e20000000400 */
[----:B---3--:R-:W-:-:S03]  /*8a40*/  PRMT R8, R132, 0x7632, R8 ;  /* 0x0000763284087816 */ /* 0x008fc60000000008 */
[----:B------:R-:W-:Y:S01]  /*8a50*/  STS.U16 [R15+0x80], R116 ;  /* 0x000080740f007388 */ /* 0x000fe20000000400 */
[----:B-1----:R-:W-:-:S03]  /*8a60*/  PRMT R7, R120, 0x7632, R7 ;  /* 0x0000763278077816 */ /* 0x002fc60000000007 */
[----:B------:R-:W-:Y:S01]  /*8a70*/  STS.U16 [R17+0x80], R11 ;  /* 0x0000800b11007388 */ /* 0x000fe20000000400 */
[----:B----4-:R-:W-:-:S03]  /*8a80*/  PRMT R6, R118, 0x7632, R6 ;  /* 0x0000763276067816 */ /* 0x010fc60000000006 */
[----:B------:R1:W-:Y:S04]  /*8a90*/  STS.U16 [R19+0x80], R118 ;  /* 0x0000807613007388 */ /* 0x0003e80000000400 */
[----:B------:R3:W-:Y:S04]  /*8aa0*/  STS.U16 [R18+0x80], R6 ;  /* 0x0000800612007388 */ /* 0x0007e80000000400 */
[----:B------:R4:W-:Y:S04]  /*8ab0*/  STS.U16 [R21+0x80], R120 ;  /* 0x0000807815007388 */ /* 0x0009e80000000400 */
[----:B------:R4:W-:Y:S01]  /*8ac0*/  STS.U16 [R22+0x80], R7 ;  /* 0x0000800716007388 */ /* 0x0009e20000000400 */
[----:B--2---:R-:W-:-:S03]  /*8ad0*/  PRMT R4, R122, 0x7632, R4 ;  /* 0x000076327a047816 */ /* 0x004fc60000000004 */
[----:B------:R-:W-:Y:S04]  /*8ae0*/  STS.U16 [R23+0x80], R122 ;  /* 0x0000807a17007388 */ /* 0x000fe80000000400 */
[----:B------:R2:W-:Y:S04]  /*8af0*/  STS.U16 [R25+0x80], R4 ;  /* 0x0000800419007388 */ /* 0x0005e80000000400 */
[----:B------:R-:W-:Y:S01]  /*8b00*/  STS.U16 [R27+0x80], R132 ;  /* 0x000080841b007388 */ /* 0x000fe20000000400 */
[----:B-1----:R-:W-:-:S03]  /*8b10*/  PRMT R118, R166, 0x7632, R118 ;  /* 0x00007632a6767816 */ /* 0x002fc60000000076 */
[----:B------:R-:W-:Y:S01]  /*8b20*/  STS.U16 [R29+0x80], R8 ;  /* 0x000080081d007388 */ /* 0x000fe20000000400 */
[----:B---3--:R-:W-:-:S03]  /*8b30*/  PRMT R6, R134, 0x7632, R6 ;  /* 0x0000763286067816 */ /* 0x008fc60000000006 */
[----:B------:R-:W-:Y:S01]  /*8b40*/  STS.U16 [R31+0x80], R134 ;  /* 0x000080861f007388 */ /* 0x000fe20000000400 */
[----:B----4-:R-:W-:-:S03]  /*8b50*/  PRMT R120, R168, 0x7632, R120 ;  /* 0x00007632a8787816 */ /* 0x010fc60000000078 */
[----:B------:R1:W-:Y:S01]  /*8b60*/  STS.U16 [R5+0x80], R6 ;  /* 0x0000800605007388 */ /* 0x0003e20000000400 */
[----:B------:R-:W-:-:S03]  /*8b70*/  PRMT R7, R124, 0x7632, R7 ;  /* 0x000076327c077816 */ /* 0x000fc60000000007 */
[----:B------:R-:W-:Y:S04]  /*8b80*/  STS.U16 [R33+0x80], R128 ;  /* 0x0000808021007388 */ /* 0x000fe80000000400 */
[----:B------:R-:W-:Y:S01]  /*8b90*/  STS.U16 [R98+0x80], R49 ;  /* 0x0000803162007388 */ /* 0x000fe20000000400 */
[----:B--2---:R-:W-:-:S03]  /*8ba0*/  PRMT R4, R130, 0x7632, R4 ;  /* 0x0000763282047816 */ /* 0x004fc60000000004 */
[----:B------:R-:W-:Y:S04]  /*8bb0*/  STS.U16 [R35+0x80], R130 ;  /* 0x0000808223007388 */ /* 0x000fe80000000400 */
[----:B------:R2:W-:Y:S04]  /*8bc0*/  STS.U16 [R37+0x80], R4 ;  /* 0x0000800425007388 */ /* 0x0005e80000000400 */
[----:B------:R-:W-:Y:S04]  /*8bd0*/  STS.U16 [R39+0x80], R124 ;  /* 0x0000807c27007388 */ /* 0x000fe80000000400 */
[----:B------:R3:W-:Y:S01]  /*8be0*/  STS.U16 [R41+0x80], R7 ;  /* 0x0000800729007388 */ /* 0x0007e20000000400 */
[----:B-1----:R-:W-:-:S03]  /*8bf0*/  PRMT R5, R170, 0x7632, R5 ;  /* 0x00007632aa057816 */ /* 0x002fc60000000005 */
[----:B------:R1:W-:Y:S04]  /*8c00*/  STS.U16 [R43+0x80], R126 ;  /* 0x0000807e2b007388 */ /* 0x0003e80000000400 */
[----:B------:R1:W-:Y:S04]  /*8c10*/  STS.U16 [R110+0x80], R55 ;  /* 0x000080376e007388 */ /* 0x0003e80000000400 */
[----:B------:R1:W-:Y:S04]  /*8c20*/  STS.U16 [R172+0x80], R136 ;  /* 0x00008088ac007388 */ /* 0x0003e80000000400 */
[----:B------:R1:W-:Y:S01]  /*8c30*/  STS.U16 [R174+0x80], R87 ;  /* 0x00008057ae007388 */ /* 0x0003e20000000400 */
[----:B--2---:R-:W-:-:S03]  /*8c40*/  IMAD.MOV.U32 R4, RZ, RZ, 0x4 ;  /* 0x00000004ff047424 */ /* 0x004fc600078e00ff */
[----:B------:R1:W-:Y:S04]  /*8c50*/  STS.U16 [R176+0x80], R138 ;  /* 0x0000808ab0007388 */ /* 0x0003e80000000400 */
[----:B------:R1:W-:Y:S01]  /*8c60*/  STS.U16 [R178+0x80], R89 ;  /* 0x00008059b2007388 */ /* 0x0003e20000000400 */
[----:B---3--:R-:W-:-:S03]  /*8c70*/  IMAD.WIDE R6, R239, R4, c[0x0][0x358] ;  /* 0x0000d600ef067625 */ /* 0x008fc600078e0204 */
[----:B------:R1:W-:Y:S04]  /*8c80*/  STS.U16 [R180+0x80], R140 ;  /* 0x0000808cb4007388 */ /* 0x0003e80000000400 */
        /* <DEDUP_REMOVED lines=31> */
[----:B------:R-:W-:Y:S01]  /*8e80*/  BAR.SYNC.DEFER_BLOCKING 0x1, 0x100 ;  /* 0x0044000000007b1d */ /* 0x000fe20000010000 */
[----:B------:R-:W-:-:S02]  /*8e90*/  IMAD.MOV.U32 R76, RZ, RZ, c[0x0][0x2f0] ;  /* 0x0000bc00ff4c7624 */ /* 0x000fc400078e00ff */
[----:B------:R-:W-:-:S03]  /*8ea0*/  @P0 IMAD.WIDE R10, R239, R4, c[0x0][0x360] ;  /* 0x0000d800ef0a0625 */ /* 0x000fc600078e0204 */
        /* <DEDUP_REMOVED lines=10> */
.L_x_724:
[CC--:B-1----:R-:W-:Y:S01]  /*8f50*/  LEA.HI R0, R3.reuse, R232.reuse, RZ, 0x3 ;  /* 0x000000e803007211 */ /* 0x0c2fe200078f18ff */
[----:B------:R-:W1:Y:S01]  /*8f60*/  S2R R77, SR_CTAID.Y ;  /* 0x00000000004d7919 */ /* 0x000e620000002600 */
[----:B------:R-:W-:Y:S01]  /*8f70*/  LEA.HI R3, R3, R232, RZ, 0x6 ;  /* 0x000000e803037211 */ /* 0x000fe200078f30ff */
[----:B------:R-:W-:Y:S01]  /*8f80*/  CS2R R66, SRZ ;  /* 0x0000000000427805 */ /* 0x000fe2000001ff00 */
[----:B------:R-:W-:Y:S01]  /*8f90*/  LOP3.LUT R5, R0, 0x1ffffff8, RZ, 0xc0, !PT ;  /* 0x1ffffff800057812 */ /* 0x000fe200078ec0ff */
[----:B------:R-:W-:Y:S01]  /*8fa0*/  CS2R R64, SRZ ;  /* 0x0000000000407805 */ /* 0x000fe2000001ff00 */
[----:B------:R-:W-:Y:S01]  /*8fb0*/  SHF.R.S32.HI R0, RZ, 0x3, R0 ;  /* 0x00000003ff007819 */ /* 0x000fe20000011400 */
[----:B------:R-:W-:Y:S01]  /*8fc0*/  IMAD.SHL.U32 R3, R3, 0x8, RZ ;  /* 0x0000000803037824 */ /* 0x000fe200078e00ff */
[C---:B------:R-:W-:Y:S01]  /*8fd0*/  ISETP.GT.AND P2, PT, R232.reuse, 0x27f, PT ;  /* 0x0000027fe800780c */ /* 0x040fe20003f44270 */
[C---:B------:R-:W-:Y:S01]  /*8fe0*/  IMAD.IADD R82, R232.reuse, 0x1, -R5 ;  /* 0x00000001e8527824 */ /* 0x040fe200078e0a05 */
[----:B------:R-:W-:Y:S01]  /*8ff0*/  ISETP.GT.AND P1, PT, R232, 0x17f, PT ;  /* 0x0000017fe800780c */ /* 0x000fe20003f24270 */
[----:B------:R-:W-:Y:S01]  /*9000*/  IMAD.SHL.U32 R5, R0, 0x40, RZ ;  /* 0x0000004000057824 */ /* 0x000fe200078e00ff */
[----:B------:R-:W-:Y:S01]  /*9010*/  CS2R R70, SRZ ;  /* 0x0000000000467805 */ /* 0x000fe2000001ff00 */
[----:B------:R-:W-:Y:S01]  /*9020*/  IMAD.SHL.U32 R82, R82, 0x8, RZ ;  /* 0x0000000852527824 */ /* 0x000fe200078e00ff */
[----:B------:R-:W-:Y:S01]  /*9030*/  CS2R R68, SRZ ;  /* 0x0000000000447805 */ /* 0x000fe2000001ff00 */
[----:B------:R-:W-:Y:S01]  /*9040*/  CS2R R74, SRZ ;  /* 0x00000000004a7805 */ /* 0x000fe2000001ff00 */
[----:B------:R-:W-:Y:S01]  /*9050*/  LOP3.LUT R5, R5, 0x1c0, RZ, 0xc0, !PT ;  /* 0x000001c005057812 */ /* 0x000fe200078ec0ff */
[----:B------:R-:W-:Y:S01]  /*9060*/  CS2R R72, SRZ ;  /* 0x0000000000487805 */ /* 0x000fe2000001ff00 */
[----:B------:R-:W-:Y:S01]  /*9070*/  CS2R R54, SRZ ;  /* 0x0000000000367805 */ /* 0x000fe2000001ff00 */
[----:B------:R-:W-:Y:S01]  /*9080*/  CS2R R52, SRZ ;  /* 0x0000000000347805 */ /* 0x000fe2000001ff00 */
[--C-:B------:R-:W-:Y:S01]  /*9090*/  LOP3.LUT R2, R5, 0x38, R82.reuse, 0xf8, !PT ;  /* 0x0000003805027812 */ /* 0x100fe200078ef852 */
[----:B------:R-:W-:Y:S01]  /*90a0*/  CS2R R58, SRZ ;  /* 0x00000000003a7805 */ /* 0x000fe2000001ff00 */
[----:B------:R-:W-:Y:S01]  /*90b0*/  SHF.R.U32.HI R5, RZ, 0x3, R5 ;  /* 0x00000003ff057819 */ /* 0x000fe20000011605 */
[----:B------:R-:W-:Y:S01]  /*90c0*/  CS2R R56, SRZ ;  /* 0x0000000000387805 */ /* 0x000fe2000001ff00 */
[----:B------:R-:W-:Y:S01]  /*90d0*/  CS2R R62, SRZ ;  /* 0x00000000003e7805 */ /* 0x000fe2000001ff00 */
[----:B------:R-:W-:Y:S01]  /*90e0*/  CS2R R60, SRZ ;  /* 0x00000000003c7805 */ /* 0x000fe2000001ff00 */
[----:B------:R-:W-:Y:S01]  /*90f0*/  LOP3.LUT R2, R2, R5, RZ, 0x3c, !PT ;  /* 0x0000000502027212 */ /* 0x000fe200078e3cff */
[----:B------:R-:W-:Y:S01]  /*9100*/  CS2R R30, SRZ ;  /* 0x00000000001e7805 */ /* 0x000fe2000001ff00 */
[----:B------:R-:W-:Y:S01]  /*9110*/  CS2R R28, SRZ ;  /* 0x00000000001c7805 */ /* 0x000fe2000001ff00 */
[----:B------:R-:W-:Y:S01]  /*9120*/  CS2R R34, SRZ ;  /* 0x0000000000227805 */ /* 0x000fe2000001ff00 */
[----:B------:R-:W-:Y:S01]  /*9130*/  LOP3.LUT R81, R2, 0x7ffffe00, R3, 0xf8, !PT ;  /* 0x7ffffe0002517812 */ /* 0x000fe200078ef803 */
[----:B------:R-:W-:Y:S01]  /*9140*/  CS2R R32, SRZ ;  /* 0x0000000000207805 */ /* 0x000fe2000001ff00 */
[----:B------:R-:W2:Y:S01]  /*9150*/  S2R R3, SR_CTAID.X ;  /* 0x0000000000037919 */ /* 0x000ea20000002500 */
        /* <DEDUP_REMOVED lines=8> */
[----:B------:R-:W-:Y:S01]  /*91e0*/  IMAD.SHL.U32 R81, R81, 0x2, RZ ;  /* 0x0000000251517824 */ /* 0x000fe200078e00ff */
[----:B-1----:R-:W-:Y:S01]  /*91f0*/  SHF.R.S32.HI R2, RZ, 0x1f, R77 ;  /* 0x0000001fff027819 */ /* 0x002fe2000001144d */
[----:B------:R-:W-:Y:S01]  /*9200*/  CS2R R42, SRZ ;  /* 0x00000000002a7805 */ /* 0x000fe2000001ff00 */
[--C-:B------:R-:W-:Y:S01]  /*9210*/  SHF.R.S32.HI R83, RZ, 0x1f, R82.reuse ;  /* 0x0000001fff537819 */ /* 0x100fe20000011452 */
[----:B------:R-:W-:Y:S01]  /*9220*/  CS2R R40, SRZ ;  /* 0x0000000000287805 */ /* 0x000fe2000001ff00 */
[----:B------:R1:W3:Y:S01]  /*9230*/  @!P2 LDS.128 R64, [R81+0x7880] ;  /* 0x007880005140a984 */ /* 0x0002e20000000c00 */
[----:B------:R-:W-:Y:S01]  /*9240*/  IMAD R80, R2, c[0x0][0x338], RZ ;  /* 0x0000ce0002507a24 */ /* 0x000fe200078e02ff */
[----:B------:R-:W-:Y:S01]  /*9250*/  ISETP.GT.AND P0, PT, R232, 0x7f, PT ;  /* 0x0000007fe800780c */ /* 0x000fe20003f04270 */
[C---:B------:R-:W-:Y:S01]  /*9260*/  IMAD.WIDE.U32 R86, R77.reuse, c[0x0][0x338], R82 ;  /* 0x0000ce004d567a25 */ /* 0x040fe200078e0052 */
[----:B------:R1:W4:Y:S01]  /*9270*/  @!P2 LDS.128 R68, [R81+0xa080] ;  /* 0x00a080005144a984 */ /* 0x0003220000000c00 */
[----:B------:R-:W-:Y:S01]  /*9280*/  CS2R R46, SRZ ;  /* 0x00000000002e7805 */ /* 0x000fe2000001ff00 */
[----:B------:R-:W-:Y:S01]  /*9290*/  CS2R R44, SRZ ;  /* 0x00000000002c7805 */ /* 0x000fe2000001ff00 */
[----:B------:R-:W-:Y:S01]  /*92a0*/  IMAD R79, R77, c[0x0][0x33c], R80 ;  /* 0x0000cf004d4f7a24 */ /* 0x000fe200078e0250 */
[----:B------:R1:W1:Y:S01]  /*92b0*/  @!P2 LDS.128 R72, [R81+0xc880] ;  /* 0x00c880005148a984 */ /* 0x0002620000000c00 */
[----:B------:R-:W-:Y:S01]  /*92c0*/  CS2R R50, SRZ ;  /* 0x0000000000327805 */ /* 0x000fe2000001ff00 */
[----:B--2--5:R-:W-:Y:S01]  /*92d0*/  IMAD R76, R3, -0x50, R76 ;  /* 0xffffffb0034c7824 */ /* 0x024fe200078e024c */
[----:B------:R-:W-:Y:S01]  /*92e0*/  CS2R R48, SRZ ;  /* 0x0000000000307805 */ /* 0x000fe2000001ff00 */
[----:B------:R2:W1:Y:S01]  /*92f0*/  @!P1 LDS.128 R52, [R81+0x8880] ;  /* 0x0088800051349984 */ /* 0x0004620000000c00 */
[----:B------:R-:W-:Y:S01]  /*9300*/  IMAD.IADD R87, R87, 0x1, R79 ;  /* 0x0000000157577824 */ /* 0x000fe200078e024f */
[----:B------:R-:W-:Y:S01]  /*9310*/  CS2R R6, SRZ ;  /* 0x0000000000067805 */ /* 0x000fe2000001ff00 */
[----:B------:R-:W-:Y:S01]  /*9320*/  IMNMX R79, R76, 0x50, PT ;  /* 0x000000504c4f7817 */ /* 0x000fe20003800200 */
[----:B------:R2:W1:Y:S01]  /*9330*/  @!P1 LDS.128 R56, [R81+0xb080] ;  /* 0x00b0800051389984 */ /* 0x0004620000000c00 */
[----:B------:R-:W-:Y:S01]  /*9340*/  CS2R R4, SRZ ;  /* 0x0000000000047805 */ /* 0x000fe2000001ff00 */
[----:B------:R-:W-:Y:S01]  /*9350*/  CS2R R10, SRZ ;  /* 0x00000000000a7805 */ /* 0x000fe2000001ff00 */
[----:B------:R-:W-:Y:S01]  /*9360*/  CS2R R8, SRZ ;  /* 0x0000000000087805 */ /* 0x000fe2000001ff00 */
[----:B------:R2:W1:Y:S01]  /*9370*/  @!P1 LDS.128 R60, [R81+0xd880] ;  /* 0x00d88000513c9984 */ /* 0x0004620000000c00 */
[----:B------:R-:W-:Y:S01]  /*9380*/  CS2R R14, SRZ ;  /* 0x00000000000e7805 */ /* 0x000fe2000001ff00 */
[----:B------:R-:W-:Y:S01]  /*9390*/  CS2R R12, SRZ ;  /* 0x00000000000c7805 */ /* 0x000fe2000001ff00 */
[----:B------:R-:W-:Y:S01]  /*93a0*/  SHF.R.S32.HI R78, RZ, 0x1f, R239 ;  /* 0x0000001fff4e7819 */ /* 0x000fe200000114ef */
[----:B------:R2:W1:Y:S01]  /*93b0*/  @!P2 LDS.128 R28, [R81+0x80] ;  /* 0x00008000511ca984 */ /* 0x0004620000000c00 */
[----:B------:R-:W-:Y:S01]  /*93c0*/  ISETP.GE.AND P5, PT, R0, R79, PT ;  /* 0x0000004f0000720c */ /* 0x000fe20003fa6270 */
[----:B------:R-:W-:Y:S01]  /*93d0*/  BSSY B0, `(.L_x_725) ;  /* 0x0000025000007945 */ /* 0x000fe20003800000 */
[----:B------:R-:W-:Y:S01]  /*93e0*/  SEL R78, R78, RZ, !P3 ;  /* 0x000000ff4e4e7207 */ /* 0x000fe20005800000 */
[----:B------:R2:W1:Y:S01]  /*93f0*/  @!P2 LDS.128 R32, [R81+0x2880] ;  /* 0x002880005120a984 */ /* 0x0004620000000c00 */
[----:B------:R-:W-:-:S02]  /*9400*/  SEL R239, R239, RZ, !P3 ;  /* 0x000000ffefef7207 */ /* 0x000fc40005800000 */
[----:B------:R-:W-:Y:S01]  /*9410*/  IADD3 R80, R82, 0x40, RZ ;  /* 0x0000004052507810 */ /* 0x000fe20007ffe0ff */
[----:B------:R2:W1:Y:S01]  /*9420*/  @!P2 LDS.128 R36, [R81+0x5080] ;  /* 0x005080005124a984 */ /* 0x0004620000000c00 */
[----:B------:R-:W-:-:S03]  /*9430*/  IMAD R76, R78, c[0x0][0x340], RZ ;  /* 0x0000d0004e4c7a24 */ /* 0x000fc600078e02ff */
[----:B------:R2:W1:Y:S01]  /*9440*/  @!P1 LDS.128 R16, [R81+0x1080] ;  /* 0x0010800051109984 */ /* 0x0004620000000c00 */
[----:B------:R-:W-:-:S03]  /*9450*/  IMAD R76, R239, c[0x0][0x344], R76 ;  /* 0x0000d100ef4c7a24 */ /* 0x000fc600078e024c */
        /* <DEDUP_REMOVED lines=8> */
[----:B------:R-:W-:-:S04]  /*94e0*/  IADD3 R88, P0, R0, R84, RZ ;  /* 0x0000005400587210 */ /* 0x000fc80007f1e0ff */
[----:B------:R-:W-:Y:S01]  /*94f0*/  LEA.HI.X.SX32 R89, R0, R85, 0x1, P0 ;  /* 0x0000005500597211 */ /* 0x000fe200000f0eff */
[----:B------:R-:W-:-:S04]  /*9500*/  IMAD.WIDE.U32 R84, R239, c[0x0][0x340], R86 ;  /* 0x0000d000ef547a25 */ /* 0x000fc800078e0056 */
[----:B------:R-:W-:Y:S01]  /*9510*/  IMAD.WIDE R86, R3, 0x50, R88 ;  /* 0x0000005003567825 */ /* 0x000fe200078e0258 */
[----:B------:R-:W-:-:S03]  /*9520*/  IADD3 R3, R82, 0x80, RZ ;  /* 0x0000008052037810 */ /* 0x000fc60007ffe0ff */
[----:B------:R-:W-:Y:S01]  /*9530*/  IMAD.IADD R89, R85, 0x1, R76 ;  /* 0x0000000155597824 */ /* 0x000fe200078e024c */
[----:B------:R-:W-:Y:S05]  /*9540*/  @P5 BRA `(.L_x_726) ;  /* 0x000000d000005947 */ /* 0x000fea0003800000 */
[----:B---34-:R-:W-:Y:S01]  /*9550*/  IMAD R76, R87, c[0x0][0x330], RZ ;  /* 0x0000cc00574c7a24 */ /* 0x018fe200078e02ff */
        /* <DEDUP_REMOVED lines=9> */
[----:B------:R3:W-:Y:S04]  /*95f0*/  @!P3 STG.E.128 [R92.64], R64 ;  /* 0x000000405c00b986 */ /* 0x0007e8000c101d0e */
[----:B------:R3:W-:Y:S04]  /*9600*/  @!P2 STG.E.128 [R92.64+0x80], R68 ;  /* 0x000080445c00a986 */ /* 0x0007e8000c101d0e */
[----:B-1----:R3:W-:Y:S02]  /*9610*/  @!P1 STG.E.128 [R92.64+0x100], R72 ;  /* 0x000100485c009986 */ /* 0x0027e4000c101d0e */
.L_x_726:
[----:B---34-:R-:W-:Y:S05]  /*9620*/  BSYNC B0 ;  /* 0x0000000000007941 */ /* 0x018fea0003800000 */
.L_x_725:
        /* <DEDUP_REMOVED lines=20> */
.L_x_728:
[----:B------:R-:W-:Y:S05]  /*9770*/  BSYNC B0 ;  /* 0x0000000000007941 */ /* 0x000fea0003800000 */
.L_x_727:
[----:B------:R-:W-:Y:S01]  /*9780*/  IADD3 R0, R0, 0x40, RZ ;  /* 0x0000004000007810 */ /* 0x000fe20007ffe0ff */
[----:B------:R-:W-:Y:S03]  /*9790*/  BSSY B0, `(.L_x_729) ;  /* 0x0000013000007945 */ /* 0x000fe60003800000 */
[----:B------:R-:W-:-:S13]  /*97a0*/  ISETP.GE.AND P3, PT, R0, R79, PT ;  /* 0x0000004f0000720c */ /* 0x000fda0003f66270 */
[----:B------:R-:W-:Y:S05]  /*97b0*/  @P3 BRA `(.L_x_730) ;  /* 0x0000010000003947 */ /* 0x000fea0003800000 */
[----:B-1----:R-:W-:Y:S01]  /*97c0*/  IADD3 R53, P0, R86, 0x40, RZ ;  /* 0x0000004056357810 */ /* 0x002fe20007f1e0ff */
        /* <DEDUP_REMOVED lines=15> */
.L_x_730:
[----:B------:R-:W-:Y:S05]  /*98c0*/  BSYNC B0 ;  /* 0x0000000000007941 */ /* 0x000fea0003800000 */
.L_x_729:
        /* <DEDUP_REMOVED lines=23> */
.L_x_732:
[----:B------:R-:W-:Y:S05]  /*9a40*/  BSYNC B0 ;  /* 0x0000000000007941 */ /* 0x000fea0003800000 */
.L_x_731:
[----:B------:R-:W-:Y:S01]  /*9a50*/  BSSY B0, `(.L_x_733) ;  /* 0x0000012000007945 */ /* 0x000fe20003800000 */
[----:B------:R-:W-:Y:S05]  /*9a60*/  @P4 BRA `(.L_x_734) ;  /* 0x0000010000004947 */ /* 0x000fea0003800000 */
[----:B------:R-:W-:Y:S01]  /*9a70*/  IADD3 R2, P0, R86, 0x20, RZ ;  /* 0x0000002056027810 */ /* 0x000fe20007f1e0ff */
[----:B-1----:R-:W-:Y:S01]  /*9a80*/  IMAD.MOV.U32 R30, RZ, RZ, R42 ;  /* 0x000000ffff1e7224 */ /* 0x002fe200078e002a */
[----:B------:R-:W-:-:S02]  /*9a90*/  MOV R31, R79 ;  /* 0x0000004f001f7202 */ /* 0x000fc40000000f00 */
        /* <DEDUP_REMOVED lines=13> */
.L_x_734:
[----:B------:R-:W-:Y:S05]  /*9b70*/  BSYNC B0 ;  /* 0x0000000000007941 */ /* 0x000fea0003800000 */
.L_x_733:
        /* <DEDUP_REMOVED lines=19> */
.L_x_723:
[----:B------:R-:W-:Y:S01]  /*9cb0*/  ISETP.NE.U32.AND P0, PT, RZ, c[0x0][0x360], PT ;  /* 0x0000d800ff007a0c */ /* 0x000fe20003f05070 */
[----:B------:R-:W-:Y:S01]  /*9cc0*/  IMAD.MOV.U32 R0, RZ, RZ, 0x4 ;  /* 0x00000004ff007424 */ /* 0x000fe200078e00ff */
[----:B------:R-:W-:-:S02]  /*9cd0*/  ISETP.NE.U32.AND P1, PT, RZ, c[0x0][0x358], PT ;  /* 0x0000d600ff007a0c */ /* 0x000fc40003f25070 */
[----:B------:R-:W-:Y:S01]  /*9ce0*/  ISETP.NE.AND.EX P0, PT, RZ, c[0x0][0x364], PT, P0 ;  /* 0x0000d900ff007a0c */ /* 0x000fe20003f05300 */
[----:B------:R-:W-:Y:S01]  /*9cf0*/  IMAD.WIDE R8, R239, R0, c[0x0][0x358] ;  /* 0x0000d600ef087625 */ /* 0x000fe200078e0200 */
[----:B------:R-:W-:-:S03]  /*9d00*/  ISETP.NE.AND.EX P1, PT, RZ, c[0x0][0x35c], PT, P1 ;  /* 0x0000d700ff007a0c */ /* 0x000fc60003f25310 */
[----:B-----5:R-:W-:-:S08]  /*9d10*/  IMAD.MOV.U32 R5, RZ, RZ, c[0x0][0x2f0] ;  /* 0x0000bc00ff057624 */ /* 0x020fd000078e00ff */
[----:B-1----:R-:W-:Y:S02]  /*9d20*/  @P0 IMAD.WIDE R10, R239, R0, c[0x0][0x360] ;  /* 0x0000d800ef0a0625 */ /* 0x002fe400078e0200 */
        /* <DEDUP_REMOVED lines=10> */
.L_x_735:
[----:B-1----:R-:W1:Y:S01]  /*9dd0*/  S2R R0, SR_CTAID.Y ;  /* 0x0000000000007919 */ /* 0x002e620000002600 */
[----:B------:R-:W-:Y:S01]  /*9de0*/  SHF.R.S32.HI R3, RZ, 0x1f, R232 ;  /* 0x0000001fff037819 */ /* 0x000fe200000114e8 */
[----:B------:R-:W-:Y:S01]  /*9df0*/  BSSY B0, `(.L_x_736) ;  /* 0x000002a000007945 */ /* 0x000fe20003800000 */
[----:B------:R-:W-:Y:S01]  /*9e00*/  SHF.R.S32.HI R4, RZ, 0x1f, R239 ;  /* 0x0000001fff047819 */ /* 0x000fe200000114ef */
[----:B------:R-:W2:Y:S01]  /*9e10*/  S2R R14, SR_CTAID.X ;  /* 0x00000000000e7919 */ /* 0x000ea20000002500 */
[----:B------:R-:W-:-:S02]  /*9e20*/  LEA.HI R3, R3, R232, RZ, 0x3 ;  /* 0x000000e803037211 */ /* 0x000fc400078f18ff */
[----:B------:R-:W-:Y:S02]  /*9e30*/  SEL R4, R4, RZ, !P1 ;  /* 0x000000ff04047207 */ /* 0x000fe40004800000 */
[----:B------:R-:W-:Y:S02]  /*9e40*/  LOP3.LUT R9, R3, 0x1ffffff8, RZ, 0xc0, !PT ;  /* 0x1ffffff803097812 */ /* 0x000fe400078ec0ff */
[----:B------:R-:W-:Y:S01]  /*9e50*/  SHF.R.S32.HI R3, RZ, 0x3, R3 ;  /* 0x00000003ff037819 */ /* 0x000fe20000011403 */
[----:B------:R-:W-:Y:S01]  /*9e60*/  IMAD R12, R4, c[0x0][0x310], RZ ;  /* 0x0000c400040c7a24 */ /* 0x000fe200078e02ff */
[----:B------:R-:W-:Y:S01]  /*9e70*/  SEL R239, R239, RZ, !P1 ;  /* 0x000000ffefef7207 */ /* 0x000fe20004800000 */
[----:B------:R-:W-:Y:S01]  /*9e80*/  IMAD.IADD R8, R232, 0x1, -R9 ;  /* 0x00000001e8087824 */ /* 0x000fe200078e0a09 */
[----:B------:R-:W-:-:S03]  /*9e90*/  IADD3 R10, P0, R3, R6, RZ ;  /* 0x00000006030a7210 */ /* 0x000fc60007f1e0ff */
[----:B------:R-:W-:-:S05]  /*9ea0*/  IMAD.SHL.U32 R8, R8, 0x8, RZ ;  /* 0x0000000808087824 */ /* 0x000fca00078e00ff */
[----:B------:R-:W-:Y:S02]  /*9eb0*/  SHF.R.S32.HI R9, RZ, 0x1f, R8 ;  /* 0x0000001fff097819 */ /* 0x000fe40000011408 */
[----:B-1----:R-:W-:Y:S01]  /*9ec0*/  SHF.R.S32.HI R2, RZ, 0x1f, R0 ;  /* 0x0000001fff027819 */ /* 0x002fe20000011400 */
[----:B--2--5:R-:W-:Y:S01]  /*9ed0*/  IMAD R6, R14, -0x50, R5 ;  /* 0xffffffb00e067824 */ /* 0x024fe200078e0205 */
[----:B------:R-:W-:-:S03]  /*9ee0*/  IADD3 R5, R8, 0x80, RZ ;  /* 0x0000008008057810 */ /* 0x000fc60007ffe0ff */
[----:B------:R-:W-:Y:S02]  /*9ef0*/  IMAD R11, R2, c[0x0][0x308], RZ ;  /* 0x0000c200020b7a24 */ /* 0x000fe400078e02ff */
[----:B------:R-:W-:Y:S01]  /*9f00*/  IMAD.WIDE.U32 R16, R0, c[0x0][0x308], R8 ;  /* 0x0000c20000107a25 */ /* 0x000fe200078e0008 */
[----:B------:R-:W-:-:S03]  /*9f10*/  ISETP.GE.AND P5, PT, R3, R6, PT ;  /* 0x000000060300720c */ /* 0x000fc60003fa6270 */
[----:B------:R-:W-:Y:S01]  /*9f20*/  IMAD R18, R0, c[0x0][0x30c], R11 ;  /* 0x0000c30000127a24 */ /* 0x000fe200078e020b */
[----:B------:R-:W-:Y:S02]  /*9f30*/  LEA.HI.X.SX32 R11, R3, R7, 0x1, P0 ;  /* 0x00000007030b7211 */ /* 0x000fe400000f0eff */
[----:B------:R-:W-:Y:S01]  /*9f40*/  IADD3 R7, R8, 0x40, RZ ;  /* 0x0000004008077810 */ /* 0x000fe20007ffe0ff */
[----:B------:R-:W-:Y:S02]  /*9f50*/  IMAD.IADD R19, R17, 0x1, R18 ;  /* 0x0000000111137824 */ /* 0x000fe400078e0212 */
[----:B------:R-:W-:Y:S02]  /*9f60*/  IMAD.MOV.U32 R18, RZ, RZ, R16 ;  /* 0x000000ffff127224 */ /* 0x000fe400078e0010 */
        /* <DEDUP_REMOVED lines=18> */
.L_x_737:
[----:B------:R-:W-:Y:S05]  /*a090*/  BSYNC B0 ;  /* 0x0000000000007941 */ /* 0x000fea0003800000 */
.L_x_736:
        /* <DEDUP_REMOVED lines=13> */
[----:B-1----:R-:W-:-:S03]  /*a170*/  LEA R20, P3, R18, c[0x0][0x2e8], 0x1 ;  /* 0x0000ba0012147a11 */ /* 0x002fc600078608ff */
[----:B------:R-:W-:-:S04]  /*a180*/  IMAD R10, R11, c[0x0][0x304], R10 ;  /* 0x0000c1000b0a7a24 */ /* 0x000fc800078e020a */
[----:B------:R-:W-:-:S05]  /*a190*/  IMAD.IADD R10, R19, 0x1, R10 ;  /* 0x00000001130a7824 */ /* 0x000fca00078e020a */
[----:B------:R-:W-:-:S05]  /*a1a0*/  LEA.HI.X R21, R18, c[0x0][0x2ec], R10, 0x1, P3 ;  /* 0x0000bb0012157a11 */ /* 0x000fca00018f0c0a */
[----:B------:R1:W-:Y:S04]  /*a1b0*/  @!P2 STG.E.128 [R20.64], RZ ;  /* 0x000000ff1400a986 */ /* 0x0003e8000c101d0e */
[----:B------:R1:W-:Y:S04]  /*a1c0*/  @!P1 STG.E.128 [R20.64+0x80], RZ ;  /* 0x000080ff14009986 */ /* 0x0003e8000c101d0e */
[----:B------:R1:W-:Y:S02]  /*a1d0*/  @!P0 STG.E.128 [R20.64+0x100], RZ ;  /* 0x000100ff14008986 */ /* 0x0003e4000c101d0e */
.L_x_739:
[----:B------:R-:W-:Y:S05]  /*a1e0*/  BSYNC B0 ;  /* 0x0000000000007941 */ /* 0x000fea0003800000 */
.L_x_738:
        /* <DEDUP_REMOVED lines=20> */
.L_x_741:
[----:B------:R-:W-:Y:S05]  /*a330*/  BSYNC B0 ;  /* 0x0000000000007941 */ /* 0x000fea0003800000 */
.L_x_740:
[----:B------:R-:W-:Y:S01]  /*a340*/  IMAD R3, R2, c[0x0][0x338], RZ ;  /* 0x0000ce0002037a24 */ /* 0x000fe200078e02ff */
[----:B------:R-:W-:Y:S01]  /*a350*/  BSSY B0, `(.L_x_742) ;  /* 0x0000016000007945 */ /* 0x000fe20003800000 */
[----:B------:R-:W-:-:S04]  /*a360*/  IMAD.WIDE.U32 R10, R0, c[0x0][0x338], R8 ;  /* 0x0000ce00000a7a25 */ /* 0x000fc800078e0008 */
[----:B------:R-:W-:Y:S02]  /*a370*/  IMAD R3, R0, c[0x0][0x33c], R3 ;  /* 0x0000cf0000037a24 */ /* 0x000fe400078e0203 */
[----:B------:R-:W-:-:S03]  /*a380*/  IMAD R0, R4, c[0x0][0x340], RZ ;  /* 0x0000d00004007a24 */ /* 0x000fc600078e02ff */
[----:B------:R-:W-:Y:S01]  /*a390*/  IADD3 R11, R11, R3, RZ ;  /* 0x000000030b0b7210 */ /* 0x000fe20007ffe0ff */
[----:B------:R-:W-:-:S04]  /*a3a0*/  IMAD R0, R239, c[0x0][0x344], R0 ;  /* 0x0000d100ef007a24 */ /* 0x000fc800078e0200 */
[----:B------:R-:W-:-:S05]  /*a3b0*/  IMAD.WIDE.U32 R10, R239, c[0x0][0x340], R10 ;  /* 0x0000d000ef0a7a25 */ /* 0x000fca00078e000a */
[----:B--2---:R-:W-:Y:S01]  /*a3c0*/  IADD3 R13, R11, R0, RZ ;  /* 0x000000000b0d7210 */ /* 0x004fe20007ffe0ff */
        /* <DEDUP_REMOVED lines=14> */
.L_x_743:
[----:B------:R-:W-:Y:S05]  /*a4b0*/  BSYNC B0 ;  /* 0x0000000000007941 */ /* 0x000fea0003800000 */
.L_x_742:
[----:B------:R-:W-:Y:S01]  /*a4c0*/  BSSY B0, `(.L_x_744) ;  /* 0x0000012000007945 */ /* 0x000fe20003800000 */
[----:B------:R-:W-:Y:S05]  /*a4d0*/  @P4 BRA `(.L_x_745) ;  /* 0x0000010000004947 */ /* 0x000fea0003800000 */
[----:B--2---:R-:W-:Y:S01]  /*a4e0*/  IADD3 R2, P0, R14, 0x20, RZ ;  /* 0x000000200e027810 */ /* 0x004fe20007f1e0ff */
        /* <DEDUP_REMOVED lines=12> */
[----:B------:R2:W-:Y:S04]  /*a5b0*/  @!P2 STG.E.128 [R2.64], RZ ;  /* 0x000000ff0200a986 */ /* 0x0005e8000c101d0e */
[----:B------:R2:W-:Y:S04]  /*a5c0*/  @!P1 STG.E.128 [R2.64+0x80], RZ ;  /* 0x000080ff02009986 */ /* 0x0005e8000c101d0e */
[----:B------:R2:W-:Y:S02]  /*a5d0*/  @!P0 STG.E.128 [R2.64+0x100], RZ ;  /* 0x000100ff02008986 */ /* 0x0005e4000c101d0e */
.L_x_745:
[----:B------:R-:W-:Y:S05]  /*a5e0*/  BSYNC B0 ;  /* 0x0000000000007941 */ /* 0x000fea0003800000 */
.L_x_744:
        /* <DEDUP_REMOVED lines=18> */
.L_x_746:
        /* <DEDUP_REMOVED lines=15> */
.L_x_1406:


//--------------------- .text._ZN7cutlass13device_kernelIN5flash19enable_sm80_to_sm89INS1_16FlashAttnBwdSm80INS1_25CollectiveMainloopBwdSm80ILi2ELi1EN4cute5tupleIJNS5_1CILi64EEENS7_ILi80EEENS7_ILi192EEEEEENS_10bfloat16_tEfNS_4arch4Sm80ELb0ELb0ELb1ELb1ELb1ELb0ELb1ELb0ELi2ELi4ELi2ELi2ELb0EEENS1_21CollectiveEpilogueBwdISB_SC_SE_Li256ELb1ELb1ELi4EEENS1_19SingleTileSchedulerILb1ELb0ELb0ELi80EEEEEEEEEvNT_6ParamsE --------------------------
	.section	.text._ZN7cutlass13device_kernelIN5flash19enable_sm80_to_sm89INS1_16FlashAttnBwdSm80INS1_25CollectiveMainloopBwdSm80ILi2ELi1EN4cute5tupleIJNS5_1CILi64EEENS7_ILi80EEENS7_ILi192EEEEEENS_10bfloat16_tEfNS_4arch4Sm80ELb0ELb0ELb1ELb1ELb1ELb0ELb1ELb0ELi2ELi4ELi2ELi2ELb0EEENS1_21CollectiveEpilogueBwdISB_SC_SE_Li256ELb1ELb1ELi4EEENS1_19SingleTileSchedulerILb1ELb0ELb0ELi80EEEEEEEEEvNT_6ParamsE,"ax",@progbits
	.sectioninfo	@"SHI_REGISTERS=254"
	.align	128
.text._ZN7cutlass13device_kernelIN5flash19enable_sm80_to_sm89INS1_16FlashAttnBwdSm80INS1_25CollectiveMainloopBwdSm80ILi2ELi1EN4cute5tupleIJNS5_1CILi64EEENS7_ILi80EEENS7_ILi192EEEEEENS_10bfloat16_tEfNS_4arch4Sm80ELb0ELb0ELb1ELb1ELb1ELb0ELb1ELb0ELi2ELi4ELi2ELi2ELb0EEENS1_21CollectiveEpilogueBwdISB_SC_SE_Li256ELb1ELb1ELi4EEENS1_19SingleTileSchedulerILb1ELb0ELb0ELi80EEEEEEEEEvNT_6ParamsE:
        .type           _ZN7cutlass13device_kernelIN5flash19enable_sm80_to_sm89INS1_16FlashAttnBwdSm80INS1_25CollectiveMainloopBwdSm80ILi2ELi1EN4cute5tupleIJNS5_1CILi64EEENS7_ILi80EEENS7_ILi192EEEEEENS_10bfloat16_tEfNS_4arch4Sm80ELb0ELb0ELb1ELb1ELb1ELb0ELb1ELb0ELi2ELi4ELi2ELi2ELb0EEENS1_21CollectiveEpilogueBwdISB_SC_SE_Li256ELb1ELb1ELi4EEENS1_19SingleTileSchedulerILb1ELb0ELb0ELi80EEEEEEEEEvNT_6ParamsE,@function
        .size           _ZN7cutlass13device_kernelIN5flash19enable_sm80_to_sm89INS1_16FlashAttnBwdSm80INS1_25CollectiveMainloopBwdSm80ILi2ELi1EN4cute5tupleIJNS5_1CILi64EEENS7_ILi80EEENS7_ILi192EEEEEENS_10bfloat16_tEfNS_4arch4Sm80ELb0ELb0ELb1ELb1ELb1ELb0ELb1ELb0ELi2ELi4ELi2ELi2ELb0EEENS1_21CollectiveEpilogueBwdISB_SC_SE_Li256ELb1ELb1ELi4EEENS1_19SingleTileSchedulerILb1ELb0ELb0ELi80EEEEEEEEEvNT_6ParamsE,(.L_x_1407 - _ZN7cutlass13device_kernelIN5flash19enable_sm80_to_sm89INS1_16FlashAttnBwdSm80INS1_25CollectiveMainloopBwdSm80ILi2ELi1EN4cute5tupleIJNS5_1CILi64EEENS7_ILi80EEENS7_ILi192EEEEEENS_10bfloat16_tEfNS_4arch4Sm80ELb0ELb0ELb1ELb1ELb1ELb0ELb1ELb0ELi2ELi4ELi2ELi2ELb0EEENS1_21CollectiveEpilogueBwdISB_SC_SE_Li256ELb1ELb1ELi4EEENS1_19SingleTileSchedulerILb1ELb0ELb0ELi80EEEEEEEEEvNT_6ParamsE)
        .other          _ZN7cutlass13device_kernelIN5flash19enable_sm80_to_sm89INS1_16FlashAttnBwdSm80INS1_25CollectiveMainloopBwdSm80ILi2ELi1EN4cute5tupleIJNS5_1CILi64EEENS7_ILi80EEENS7_ILi192EEEEEENS_10bfloat16_tEfNS_4arch4Sm80ELb0ELb0ELb1ELb1ELb1ELb0ELb1ELb0ELi2ELi4ELi2ELi2ELb0EEENS1_21CollectiveEpilogueBwdISB_SC_SE_Li256ELb1ELb1ELi4EEENS1_19SingleTileSchedulerILb1ELb0ELb0ELi80EEEEEEEEEvNT_6ParamsE,@"STO_CUDA_ENTRY STV_DEFAULT"
_ZN7cutlass13device_kernelIN5flash19enable_sm80_to_sm89INS1_16FlashAttnBwdSm80INS1_25CollectiveMainloopBwdSm80ILi2ELi1EN4cute5tupleIJNS5_1CILi64EEENS7_ILi80EEENS7_ILi192EEEEEENS_10bfloat16_tEfNS_4arch4Sm80ELb0ELb0ELb1ELb1ELb1ELb0ELb1ELb0ELi2ELi4ELi2ELi2ELb0EEENS1_21CollectiveEpilogueBwdISB_SC_SE_Li256ELb1ELb1ELi4EEENS1_19SingleTileSchedulerILb1ELb0ELb0ELi80EEEEEEEEEvNT_6ParamsE:
        /* <DEDUP_REMOVED lines=17> */
.L_x_748:
        /* <DEDUP_REMOVED lines=8> */
.L_x_750:
[----:B------:R-:W-:Y:S02]  /*0190*/  MOV R4, c[0x0][0x3a4] ;  /* 0x0000e90000047a02 */ /* 0x000fe40000000f00 */
.L_x_749:
[----:B------:R-:W-:-:S05]  /*01a0*/  IMAD R3, R2, 0x50, RZ ;  /* 0x0000005002037824 */ /* 0x000fca00078e02ff */
[----:B-----5:R-:W-:-:S04]  /*01b0*/  ISETP.GE.AND P0, PT, R3, R4, PT ;  /* 0x000000040300720c */ /* 0x020fc80003f06270 */
[----:B------:R-:W-:Y:S01]  /*01c0*/  SEL R239, R239, 0xffffffff, !P0 ;  /* 0xffffffffefef7807 */ /* 0x000fe20004000000 */
[----:B------:R-:W-:Y:S05]  /*01d0*/  BRA `(.L_x_751) ;  /* 0x0000011000007947 */ /* 0x000fea0003800000 */
.L_x_747:
[----:B---34-:R-:W-:-:S04]  /*01e0*/  ISETP.NE.U32.AND P0, PT, RZ, c[0x0][0x3c0], PT ;  /* 0x0000f000ff007a0c */ /* 0x018fc80003f05070 */
[----:B------:R-:W-:-:S13]  /*01f0*/  ISETP.NE.AND.EX P0, PT, RZ, c[0x0][0x3c4], PT, P0 ;  /* 0x0000f100ff007a0c */ /* 0x000fda0003f05300 */
[----:B------:R-:W-:Y:S05]  /*0200*/  @!P0 BRA `(.L_x_752) ;  /* 0x0000002000008947 */ /* 0x000fea0003800000 */
[----:B------:R1:W5:Y:S01]  /*0210*/  LDG.E R4, [R4.64] ;  /* 0x0000000e04047981 */ /* 0x000362000c1e1900 */
[----:B------:R-:W-:Y:S05]  /*0220*/  BRA `(.L_x_753) ;  /* 0x0000009000007947 */ /* 0x000fea0003800000 */
.L_x_752:
        /* <DEDUP_REMOVED lines=8> */
.L_x_754:
[----:B------:R-:W-:Y:S02]  /*02b0*/  MOV R4, c[0x0][0x3a4] ;  /* 0x0000e90000047a02 */ /* 0x000fe40000000f00 */
.L_x_753:
[----:B------:R-:W-:-:S05]  /*02c0*/  IMAD R3, R2, 0x50, RZ ;  /* 0x0000005002037824 */ /* 0x000fca00078e02ff */
[----:B-----5:R-:W-:-:S04]  /*02d0*/  ISETP.GE.AND P0, PT, R3, R4, PT ;  /* 0x000000040300720c */ /* 0x020fc80003f06270 */
[----:B------:R-:W-:-:S04]  /*02e0*/  SEL R239, R239, 0xffffffff, !P0 ;  /* 0xffffffffefef7807 */ /* 0x000fc80004000000 */
.L_x_751:
        /* <DEDUP_REMOVED lines=32> */
.L_x_755:
[----:B------:R-:W-:-:S04]  /*04f0*/  ISETP.NE.U32.AND P0, PT, RZ, c[0x0][0x2e0], PT ;  /* 0x0000b800ff007a0c */ /* 0x000fc80003f05070 */
[----:B------:R-:W-:-:S13]  /*0500*/  ISETP.NE.AND.EX P0, PT, RZ, c[0x0][0x2e4], PT, P0 ;  /* 0x0000b900ff007a0c */ /* 0x000fda0003f05300 */
[----:B------:R-:W-:Y:S05]  /*0510*/  @!P0 BRA `(.L_x_756) ;  /* 0x0000003000008947 */ /* 0x000fea0003800000 */
[----:B------:R-:W-:-:S05]  /*0520*/  IMAD.WIDE R10, R239, R10, c[0x0][0x2e0] ;  /* 0x0000b800ef0a7625 */ /* 0x000fca00078e020a */
[----:B------:R1:W5:Y:S01]  /*0530*/  LDG.E R3, [R10.64] ;  /* 0x0000000e0a037981 */ /* 0x000362000c1e1900 */
[----:B------:R-:W-:Y:S05]  /*0540*/  BRA `(.L_x_757) ;  /* 0x0000004000007947 */ /* 0x000fea0003800000 */
.L_x_756:
[----:B------:R-:W-:Y:S05]  /*0550*/  @!P2 BRA `(.L_x_757) ;  /* 0x000000300000a947 */ /* 0x000fea0003800000 */
[----:B------:R-:W2:Y:S04]  /*0560*/  LDG.E R3, [R12.64] ;  /* 0x0000000e0c037981 */ /* 0x000ea8000c1e1900 */
[----:B------:R-:W2:Y:S02]  /*0570*/  LDG.E R6, [R12.64+0x4] ;  /* 0x0000040e0c067981 */ /* 0x000ea4000c1e1900 */
[----:B--2---:R-:W-:Y:S02]  /*0580*/  IADD3 R3, -R3, R6, RZ ;  /* 0x0000000603037210 */ /* 0x004fe40007ffe1ff */
.L_x_757:
        /* <DEDUP_REMOVED lines=545> */
.L_x_761:
        /* <DEDUP_REMOVED lines=258> */
.L_x_759:
        /* <DEDUP_REMOVED lines=471> */
.L_x_760:
        /* <DEDUP_REMOVED lines=296> */
.L_x_758:
        /* <DEDUP_REMOVED lines=634> */
.L_x_763:
        /* <DEDUP_REMOVED lines=109> */
.L_x_765:
[----:B---34-:R-:W-:Y:S05]  /*9620*/  BSYNC B0 ;  /* 0x0000000000007941 */ /* 0x018fea0003800000 */
.L_x_764:
        /* <DEDUP_REMOVED lines=20> */
.L_x_767:
[----:B------:R-:W-:Y:S05]  /*9770*/  BSYNC B0 ;  /* 0x0000000000007941 */ /* 0x000fea0003800000 */
.L_x_766:
        /* <DEDUP_REMOVED lines=20> */
.L_x_769:
[----:B------:R-:W-:Y:S05]  /*98c0*/  BSYNC B0 ;  /* 0x0000000000007941 */ /* 0x000fea0003800000 */
.L_x_768:
        /* <DEDUP_REMOVED lines=23> */
.L_x_771:
[----:B------:R-:W-:Y:S05]  /*9a40*/  BSYNC B0 ;  /* 0x0000000000007941 */ /* 0x000fea0003800000 */
.L_x_770:
        /* <DEDUP_REMOVED lines=18> */
.L_x_773:
[----:B------:R-:W-:Y:S05]  /*9b70*/  BSYNC B0 ;  /* 0x0000000000007941 */ /* 0x000fea0003800000 */
.L_x_772:
        /* <DEDUP_REMOVED lines=19> */
.L_x_762:
        /* <DEDUP_REMOVED lines=18> */
.L_x_774:
        /* <DEDUP_REMOVED lines=44> */
.L_x_776:
[----:B------:R-:W-:Y:S05]  /*a090*/  BSYNC B0 ;  /* 0x0000000000007941 */ /* 0x000fea0003800000 */
.L_x_775:
        /* <DEDUP_REMOVED lines=20> */
.L_x_778:
[----:B------:R-:W-:Y:S05]  /*a1e0*/  BSYNC B0 ;  /* 0x0000000000007941 */ /* 0x000fea0003800000 */
.L_x_777:
        /* <DEDUP_REMOVED lines=20> */
.L_x_780:
[----:B------:R-:W-:Y:S05]  /*a330*/  BSYNC B0 ;  /* 0x0000000000007941 */ /* 0x000fea0003800000 */
.L_x_779:
        /* <DEDUP_REMOVED lines=23> */
.L_x_782:
[----:B------:R-:W-:Y:S05]  /*a4b0*/  BSYNC B0 ;  /* 0x0000000000007941 */ /* 0x000fea0003800000 */
.L_x_781:
        /* <DEDUP_REMOVED lines=18> */
.L_x_784:
[----:B------:R-:W-:Y:S05]  /*a5e0*/  BSYNC B0 ;  /* 0x0000000000007941 */ /* 0x000fea0003800000 */
.L_x_783:
        /* <DEDUP_REMOVED lines=18> */
.L_x_785:
        /* <DEDUP_REMOVED lines=15> */
.L_x_1407:


//--------------------- .text._ZN7cutlass13device_kernelIN5flash19enable_sm80_to_sm89INS1_16FlashAttnBwdSm80INS1_25CollectiveMainloopBwdSm80ILi2ELi1EN4cute5tupleIJNS5_1CILi64EEENS7_ILi80EEENS7_ILi192EEEEEENS_10bfloat16_tEfNS_4arch4Sm80ELb0ELb0ELb1ELb1ELb0ELb0ELb1ELb0ELi2ELi4ELi2ELi2ELb0EEENS1_24CollectiveEpilogueBwdGQAISB_fSE_Li256ELb1ELb0EEENS1_19SingleTileSchedulerILb1ELb0ELb0ELi80EEEEEEEEEvNT_6ParamsE --------------------------
	.section	.text._ZN7cutlass13device_kernelIN5flash19enable_sm80_to_sm89INS1_16FlashAttnBwdSm80INS1_25CollectiveMainloopBwdSm80ILi2ELi1EN4cute5tupleIJNS5_1CILi64EEENS7_ILi80EEENS7_ILi192EEEEEENS_10bfloat16_tEfNS_4arch4Sm80ELb0ELb0ELb1ELb1ELb0ELb0ELb1ELb0ELi2ELi4ELi2ELi2ELb0EEENS1_24CollectiveEpilogueBwdGQAISB_fSE_Li256ELb1ELb0EEENS1_19SingleTileSchedulerILb1ELb0ELb0ELi80EEEEEEEEEvNT_6ParamsE,"ax",@progbits
	.sectioninfo	@"SHI_REGISTERS=255"
	.align	128
.text._ZN7cutlass13device_kernelIN5flash19enable_sm80_to_sm89INS1_16FlashAttnBwdSm80INS1_25CollectiveMainloopBwdSm80ILi2ELi1EN4cute5tupleIJNS5_1CILi64EEENS7_ILi80EEENS7_ILi192EEEEEENS_10bfloat16_tEfNS_4arch4Sm80ELb0ELb0ELb1ELb1ELb0ELb0ELb1ELb0ELi2ELi4ELi2ELi2ELb0EEENS1_24CollectiveEpilogueBwdGQAISB_fSE_Li256ELb1ELb0EEENS1_19SingleTileSchedulerILb1ELb0ELb0ELi80EEEEEEEEEvNT_6ParamsE:
        .type           _ZN7cutlass13device_kernelIN5flash19enable_sm80_to_sm89INS1_16FlashAttnBwdSm80INS1_25CollectiveMainloopBwdSm80ILi2ELi1EN4cute5tupleIJNS5_1CILi64EEENS7_ILi80EEENS7_ILi192EEEEEENS_10bfloat16_tEfNS_4arch4Sm80ELb0ELb0ELb1ELb1ELb0ELb0ELb1ELb0ELi2ELi4ELi2ELi2ELb0EEENS1_24CollectiveEpilogueBwdGQAISB_fSE_Li256ELb1ELb0EEENS1_19SingleTileSchedulerILb1ELb0ELb0ELi80EEEEEEEEEvNT_6ParamsE,@function
        .size           _ZN7cutlass13device_kernelIN5flash19enable_sm80_to_sm89INS1_16FlashAttnBwdSm80INS1_25CollectiveMainloopBwdSm80ILi2ELi1EN4cute5tupleIJNS5_1CILi64EEENS7_ILi80EEENS7_ILi192EEEEEENS_10bfloat16_tEfNS_4arch4Sm80ELb0ELb0ELb1ELb1ELb0ELb0ELb1ELb0ELi2ELi4ELi2ELi2ELb0EEENS1_24CollectiveEpilogueBwdGQAISB_fSE_Li256ELb1ELb0EEENS1_19SingleTileSchedulerILb1ELb0ELb0ELi80EEEEEEEEEvNT_6ParamsE,(.L_x_1408 - _ZN7cutlass13device_kernelIN5flash19enable_sm80_to_sm89INS1_16FlashAttnBwdSm80INS1_25CollectiveMainloopBwdSm80ILi2ELi1EN4cute5tupleIJNS5_1CILi64EEENS7_ILi80EEENS7_ILi192EEEEEENS_10bfloat16_tEfNS_4arch4Sm80ELb0ELb0ELb1ELb1ELb0ELb0ELb1ELb0ELi2ELi4ELi2ELi2ELb0EEENS1_24CollectiveEpilogueBwdGQAISB_fSE_Li256ELb1ELb0EEENS1_19SingleTileSchedulerILb1ELb0ELb0ELi80EEEEEEEEEvNT_6ParamsE)
        .other          _ZN7cutlass13device_kernelIN5flash19enable_sm80_to_sm89INS1_16FlashAttnBwdSm80INS1_25CollectiveMainloopBwdSm80ILi2ELi1EN4cute5tupleIJNS5_1CILi64EEENS7_ILi80EEENS7_ILi192EEEEEENS_10bfloat16_tEfNS_4arch4Sm80ELb0ELb0ELb1ELb1ELb0ELb0ELb1ELb0ELi2ELi4ELi2ELi2ELb0EEENS1_24CollectiveEpilogueBwdGQAISB_fSE_Li256ELb1ELb0EEENS1_19SingleTileSchedulerILb1ELb0ELb0ELi80EEEEEEEEEvNT_6ParamsE,@"STO_CUDA_ENTRY STV_DEFAULT"
_ZN7cutlass13device_kernelIN5flash19enable_sm80_to_sm89INS1_16FlashAttnBwdSm80INS1_25CollectiveMainloopBwdSm80ILi2ELi1EN4cute5tupleIJNS5_1CILi64EEENS7_ILi80EEENS7_ILi192EEEEEENS_10bfloat16_tEfNS_4arch4Sm80ELb0ELb0ELb1ELb1ELb0ELb0ELb1ELb0ELi2ELi4ELi2ELi2ELb0EEENS1_24CollectiveEpilogueBwdGQAISB_fSE_Li256ELb1ELb0EEENS1_19SingleTileSchedulerILb1ELb0ELb0ELi80EEEEEEEEEvNT_6ParamsE:
        /* <DEDUP_REMOVED lines=17> */
.L_x_787:
        /* <DEDUP_REMOVED lines=8> */
.L_x_789:
[----:B------:R-:W-:Y:S02]  /*0190*/  MOV R0, c[0x0][0x3ac] ;  /* 0x0000eb0000007a02 */ /* 0x000fe40000000f00 */
.L_x_788:
[----:B-1----:R-:W-:-:S05]  /*01a0*/  IMAD R2, R85, 0x50, RZ ;  /* 0x0000005055027824 */ /* 0x002fca00078e02ff */
[----:B-----5:R-:W-:-:S04]  /*01b0*/  ISETP.GE.AND P0, PT, R2, R0, PT ;  /* 0x000000000200720c */ /* 0x020fc80003f06270 */
[----:B------:R-:W-:Y:S01]  /*01c0*/  SEL R252, R5, 0xffffffff, !P0 ;  /* 0xffffffff05fc7807 */ /* 0x000fe20004000000 */
[----:B------:R-:W-:Y:S05]  /*01d0*/  BRA `(.L_x_790) ;  /* 0x0000011000007947 */ /* 0x000fea0003800000 */
.L_x_786:
[----:B---34-:R-:W-:-:S04]  /*01e0*/  ISETP.NE.U32.AND P0, PT, RZ, c[0x0][0x3c8], PT ;  /* 0x0000f200ff007a0c */ /* 0x018fc80003f05070 */
[----:B------:R-:W-:-:S13]  /*01f0*/  ISETP.NE.AND.EX P0, PT, RZ, c[0x0][0x3cc], PT, P0 ;  /* 0x0000f300ff007a0c */ /* 0x000fda0003f05300 */
[----:B------:R-:W-:Y:S05]  /*0200*/  @!P0 BRA `(.L_x_791) ;  /* 0x0000002000008947 */ /* 0x000fea0003800000 */
[----:B------:R1:W5:Y:S01]  /*0210*/  LDG.E R0, [R2.64] ;  /* 0x0000000e02007981 */ /* 0x000362000c1e1900 */
[----:B------:R-:W-:Y:S05]  /*0220*/  BRA `(.L_x_792) ;  /* 0x0000009000007947 */ /* 0x000fea0003800000 */
.L_x_791:
        /* <DEDUP_REMOVED lines=8> */
.L_x_793:
[----:B------:R-:W-:Y:S02]  /*02b0*/  MOV R0, c[0x0][0x3ac] ;  /* 0x0000eb0000007a02 */ /* 0x000fe40000000f00 */
.L_x_792:
[----:B-1----:R-:W-:-:S05]  /*02c0*/  IMAD R2, R85, 0x50, RZ ;  /* 0x0000005055027824 */ /* 0x002fca00078e02ff */
[----:B-----5:R-:W-:-:S04]  /*02d0*/  ISETP.GE.AND P0, PT, R2, R0, PT ;  /* 0x000000000200720c */ /* 0x020fc80003f06270 */
[----:B------:R-:W-:-:S04]  /*02e0*/  SEL R252, R5, 0xffffffff, !P0 ;  /* 0xffffffff05fc7807 */ /* 0x000fc80004000000 */
.L_x_790:
        /* <DEDUP_REMOVED lines=36> */
.L_x_794:
[----:B------:R-:W-:-:S04]  /*0530*/  ISETP.NE.U32.AND P0, PT, RZ, c[0x0][0x2e0], PT ;  /* 0x0000b800ff007a0c */ /* 0x000fc80003f05070 */
[----:B------:R-:W-:-:S13]  /*0540*/  ISETP.NE.AND.EX P0, PT, RZ, c[0x0][0x2e4], PT, P0 ;  /* 0x0000b900ff007a0c */ /* 0x000fda0003f05300 */
[----:B------:R-:W-:Y:S05]  /*0550*/  @!P0 BRA `(.L_x_795) ;  /* 0x0000003000008947 */ /* 0x000fea0003800000 */
[----:B------:R-:W-:-:S05]  /*0560*/  IMAD.WIDE R2, R252, R12, c[0x0][0x2e0] ;  /* 0x0000b800fc027625 */ /* 0x000fca00078e020c */
[----:B------:R1:W5:Y:S01]  /*0570*/  LDG.E R233, [R2.64] ;  /* 0x0000000e02e97981 */ /* 0x000362000c1e1900 */
[----:B------:R-:W-:Y:S05]  /*0580*/  BRA `(.L_x_796) ;  /* 0x0000004000007947 */ /* 0x000fea0003800000 */
.L_x_795:
[----:B------:R-:W-:Y:S05]  /*0590*/  @!P2 BRA `(.L_x_796) ;  /* 0x000000300000a947 */ /* 0x000fea0003800000 */
[----:B------:R1:W2:Y:S04]  /*05a0*/  LDG.E R0, [R2.64] ;  /* 0x0000000e02007981 */ /* 0x0002a8000c1e1900 */
[----:B-1----:R-:W2:Y:S02]  /*05b0*/  LDG.E R2, [R2.64+0x4] ;  /* 0x0000040e02027981 */ /* 0x002ea4000c1e1900 */
[----:B--2---:R-:W-:Y:S02]  /*05c0*/  IADD3 R233, -R0, R2, RZ ;  /* 0x0000000200e97210 */ /* 0x004fe40007ffe1ff */
.L_x_796:
        /* <DEDUP_REMOVED lines=67> */
[----:B-1----:R-:W-:Y:S01]  /*0a00*/  SHF.R.S32.HI R3, RZ, 0x1f, R86 ;  /* 0x0000001fff037819 */ /* 0x002fe20000011456 */
[----:B------:R-:W-:Y:S01]  /*0a10*/  IMAD.SHL.U32 R7, R86, 0x4, RZ ;  /* 0x0000000456077824 */ /* 0x000fe200078e00ff */
[----:B------:R-:W-:Y:S01]  /*0a20*/  ISETP.NE.AND P1, PT, R0, 0x1, PT ;  /* 0x000000010000780c */ /* 0x000fe20003f25270 */
[----:B------:R-:W-:Y:S01]  /*0a30*/  IMAD R0, R13, 0xc0, RZ ;  /* 0x000000c00d007824 */ /* 0x000fe200078e02ff */
[-C--:B------:R-:W-:Y:S01]  /*0a40*/  LEA.HI R33, R34, R86.reuse, RZ, 0x3 ;  /* 0x0000005622217211 */ /* 0x080fe200078f18ff */
[----:B------:R-:W-:Y:S01]  /*0a50*/  ULDC.64 UR4, c[0x0][0x1d8] ;  /* 0x0000760000047ab9 */ /* 0x000fe20000000a00 */
[----:B------:R-:W-:Y:S01]  /*0a60*/  SHF.R.S32.HI R35, RZ, 0x1f, R84 ;  /* 0x0000001fff237819 */ /* 0x000fe20000011454 */
[----:B------:R-:W-:Y:S01]  /*0a70*/  USHF.L.U32 UR7, UR4, 0x5, URZ ;  /* 0x0000000504077899 */ /* 0x000fe2000800063f */
[C---:B------:R-:W-:Y:S01]  /*0a80*/  IADD3 R28, P0, R0.reuse, R86, RZ ;  /* 0x00000056001c7210 */ /* 0x040fe20007f1e0ff */
[----:B------:R-:W-:Y:S01]  /*0a90*/  UMOV UR6, 0x5 ;  /* 0x0000000500067882 */ /* 0x000fe20000000000 */
[----:B------:R-:W-:Y:S01]  /*0aa0*/  SHF.R.S32.HI R239, RZ, 0x3, R33 ;  /* 0x00000003ffef7819 */ /* 0x000fe20000011421 */
[----:B------:R-:W-:Y:S01]  /*0ab0*/  IMAD R6, R35, c[0x0][0x270], RZ ;  /* 0x00009c0023067a24 */ /* 0x000fe200078e02ff */
[----:B------:R-:W-:Y:S01]  /*0ac0*/  LEA.HI.X.SX32 R29, R0, R3, 0x1, P0 ;  /* 0x00000003001d7211 */ /* 0x000fe200000f0eff */
[----:B------:R-:W-:Y:S01]  /*0ad0*/  USHF.L.U64.HI UR5, UR4, UR6, UR5 ;  /* 0x0000000604057299 */ /* 0x000fe20008010205 */
[----:B------:R-:W-:Y:S01]  /*0ae0*/  SHF.R.S32.HI R0, RZ, 0x1f, R13 ;  /* 0x0000001fff007819 */ /* 0x000fe2000001140d */
[C---:B------:R-:W-:Y:S01]  /*0af0*/  @P1 IMAD.HI.U32 R2, R84.reuse, c[0x0][0x24c], RZ ;  /* 0x0000930054021a27 */ /* 0x040fe200078e00ff */
[----:B------:R-:W-:Y:S01]  /*0b00*/  IADD3 R4, P0, R7, R13, RZ ;  /* 0x0000000d07047210 */ /* 0x000fe20007f1e0ff */
[----:B------:R-:W-:Y:S01]  /*0b10*/  ULDC.64 UR8, c[0x0][0x178] ;  /* 0x00005e0000087ab9 */ /* 0x000fe20000000a00 */
[----:B------:R-:W-:Y:S01]  /*0b20*/  SHF.R.S32.HI R3, RZ, 0x1f, R239 ;  /* 0x0000001fff037819 */ /* 0x000fe200000114ef */
[----:B------:R-:W-:Y:S01]  /*0b30*/  IMAD R13, R35, c[0x0][0x288], RZ ;  /* 0x0000a200230d7a24 */ /* 0x000fe200078e02ff */
[----:B------:R-:W-:Y:S01]  /*0b40*/  @P1 SHF.R.U32.HI R12, RZ, c[0x0][0x250], R2 ;  /* 0x00009400ff0c1a19 */ /* 0x000fe20000011602 */
[----:B------:R-:W-:Y:S01]  /*0b50*/  IMAD.SHL.U32 R17, R239, 0x40, RZ ;  /* 0x00000040ef117824 */ /* 0x000fe200078e00ff */
[----:B------:R-:W-:Y:S01]  /*0b60*/  LOP3.LUT R2, R33, 0xfffffff8, RZ, 0xc0, !PT ;  /* 0xfffffff821027812 */ /* 0x000fe200078ec0ff */
[C---:B------:R-:W-:Y:S01]  /*0b70*/  IMAD R13, R84.reuse, c[0x0][0x28c], R13 ;  /* 0x0000a300540d7a24 */ /* 0x040fe200078e020d */
[----:B------:R-:W-:Y:S01]  /*0b80*/  LEA.HI.X.SX32 R5, R7, R0, 0x1, P0 ;  /* 0x0000000007057211 */ /* 0x000fe200000f0eff */
[----:B------:R-:W-:Y:S01]  /*0b90*/  IMAD R0, R84, c[0x0][0x274], R6 ;  /* 0x00009d0054007a24 */ /* 0x000fe200078e0206 */
[----:B------:R-:W-:Y:S01]  /*0ba0*/  SHF.R.S32.HI R16, RZ, 0x1f, R12 ;  /* 0x0000001fff107819 */ /* 0x000fe2000001140c */
[----:B------:R-:W-:Y:S01]  /*0bb0*/  IMAD.IADD R27, R86, 0x1, -R2 ;  /* 0x00000001561b7824 */ /* 0x000fe200078e0a02 */
[C---:B------:R-:W-:Y:S01]  /*0bc0*/  IADD3 R23, P1, R239.reuse, R8, RZ ;  /* 0x00000008ef177210 */ /* 0x040fe20007f3e0ff */
[----:B------:R-:W-:Y:S01]  /*0bd0*/  IMAD.WIDE.U32 R6, R84, c[0x0][0x270], R4 ;  /* 0x00009c0054067a25 */ /* 0x000fe200078e0004 */
[----:B------:R-:W-:Y:S01]  /*0be0*/  IADD3 R10, P0, R239, R10, RZ ;  /* 0x0000000aef0a7210 */ /* 0x000fe20007f1e0ff */
[----:B------:R-:W-:Y:S01]  /*0bf0*/  USHF.L.U32 UR11, UR8, 0x5, URZ ;  /* 0x00000005080b7899 */ /* 0x000fe2000800063f */
[----:B------:R-:W-:Y:S01]  /*0c00*/  SHF.R.S32.HI R8, RZ, 0x1f, R252 ;  /* 0x0000001fff087819 */ /* 0x000fe200000114fc */
[----:B------:R-:W-:Y:S01]  /*0c10*/  IMAD.SHL.U32 R14, R27, 0x8, RZ ;  /* 0x000000081b0e7824 */ /* 0x000fe200078e00ff */
[----:B------:R-:W-:Y:S01]  /*0c20*/  SEL R21, R252, RZ, !P2 ;  /* 0x000000fffc157207 */ /* 0x000fe20005000000 */
[----:B------:R-:W-:Y:S01]  /*0c30*/  IMAD R2, R16, c[0x0][0x1e0], RZ ;  /* 0x0000780010027a24 */ /* 0x000fe200078e02ff */
[C---:B------:R-:W-:Y:S01]  /*0c40*/  SEL R22, R8.reuse, RZ, !P2 ;  /* 0x000000ff08167207 */ /* 0x040fe20005000000 */
[----:B------:R-:W-:Y:S01]  /*0c50*/  IMAD.IADD R7, R7, 0x1, R0 ;  /* 0x0000000107077824 */ /* 0x000fe200078e0200 */
[----:B------:R-:W-:Y:S01]  /*0c60*/  SHF.R.S32.HI R15, RZ, 0x1f, R14 ;  /* 0x0000001fff0f7819 */ /* 0x000fe2000001140e */
[C---:B------:R-:W-:Y:S01]  /*0c70*/  IMAD.X R26, R3.reuse, 0x1, R9, P1 ;  /* 0x00000001031a7824 */ /* 0x040fe200008e0609 */
[----:B------:R-:W-:Y:S01]  /*0c80*/  SEL R24, R8, RZ, !P3 ;  /* 0x000000ff08187207 */ /* 0x000fe20005800000 */
[----:B------:R-:W-:Y:S01]  /*0c90*/  IMAD.X R11, R3, 0x1, R11, P0 ;  /* 0x00000001030b7824 */ /* 0x000fe200000e060b */
[----:B------:R-:W-:Y:S01]  /*0ca0*/  SEL R30, R252, RZ, !P3 ;  /* 0x000000fffc1e7207 */ /* 0x000fe20005800000 */
[----:B------:R-:W-:Y:S01]  /*0cb0*/  IMAD R0, R12, c[0x0][0x1e4], R2 ;  /* 0x000079000c007a24 */ /* 0x000fe200078e0202 */
[----:B------:R-:W-:Y:S01]  /*0cc0*/  IADD3 R32, R14, 0x40, RZ ;  /* 0x000000400e207810 */ /* 0x000fe20007ffe0ff */
[----:B------:R-:W-:Y:S01]  /*0cd0*/  IMAD.WIDE.U32 R2, R12, c[0x0][0x1e0], R14 ;  /* 0x000078000c027a25 */ /* 0x000fe200078e000e */
[C---:B------:R-:W-:Y:S01]  /*0ce0*/  IADD3 R31, R14.reuse, 0x80, RZ ;  /* 0x000000800e1f7810 */ /* 0x040fe20007ffe0ff */
[----:B------:R-:W-:Y:S01]  /*0cf0*/  USHF.L.U32 UR10, UR11, 0x1, URZ ;  /* 0x000000010b0a7899 */ /* 0x000fe2000800063f */
[----:B------:R-:W-:Y:S01]  /*0d00*/  ISETP.GE.AND P4, PT, R14, c[0x0][0x1cc], PT ;  /* 0x000073000e007a0c */ /* 0x000fe20003f86270 */
[----:B------:R-:W-:Y:S01]  /*0d10*/  IMAD.IADD R3, R3, 0x1, R0 ;  /* 0x0000000103037824 */ /* 0x000fe200078e0200 */
[----:B------:R-:W-:Y:S01]  /*0d20*/  ISETP.GE.AND P2, PT, R32, c[0x0][0x1cc], PT ;  /* 0x0000730020007a0c */ /* 0x000fe20003f46270 */
[----:B------:R-:W-:Y:S01]  /*0d30*/  IMAD R0, R22, c[0x0][0x1e8], RZ ;  /* 0x00007a0016007a24 */ /* 0x000fe200078e02ff */
[----:B------:R-:W-:Y:S01]  /*0d40*/  ISETP.GE.AND P5, PT, R31, c[0x0][0x1cc], PT ;  /* 0x000073001f007a0c */ /* 0x000fe20003fa6270 */
[----:B------:R-:W-:Y:S01]  /*0d50*/  IMAD.WIDE.U32 R4, R84, c[0x0][0x288], R4 ;  /* 0x0000a20054047a25 */ /* 0x000fe200078e0004 */
[----:B------:R-:W-:Y:S01]  /*0d60*/  CS2R R170, SRZ ;  /* 0x0000000000aa7805 */ /* 0x000fe2000001ff00 */
[----:B------:R-:W-:Y:S01]  /*0d70*/  CS2R R168, SRZ ;  /* 0x0000000000a87805 */ /* 0x000fe2000001ff00 */
[----:B------:R-:W-:Y:S01]  /*0d80*/  CS2R R166, SRZ ;  /* 0x0000000000a67805 */ /* 0x000fe2000001ff00 */
[----:B------:R-:W-:Y:S01]  /*0d90*/  IMAD R9, R21, c[0x0][0x1ec], R0 ;  /* 0x00007b0015097a24 */ /* 0x000fe200078e0200 */
[----:B------:R-:W-:Y:S01]  /*0da0*/  LOP3.LUT R0, R17, 0x1c0, RZ, 0xc0, !PT ;  /* 0x000001c011007812 */ /* 0x000fe200078ec0ff */
[----:B------:R-:W-:Y:S01]  /*0db0*/  IMAD.IADD R5, R5, 0x1, R13 ;  /* 0x0000000105057824 */ /* 0x000fe200078e020d */
[----:B------:R-:W-:Y:S01]  /*0dc0*/  CS2R R164, SRZ ;  /* 0x0000000000a47805 */ /* 0x000fe2000001ff00 */
[----:B------:R-:W-:Y:S01]  /*0dd0*/  IMAD.WIDE.U32 R2, R21, c[0x0][0x1e8], R2 ;  /* 0x00007a0015027a25 */ /* 0x000fe200078e0002 */
[----:B------:R-:W-:Y:S01]  /*0de0*/  LOP3.LUT R13, R0, 0x38, R14, 0xf8, !PT ;  /* 0x00000038000d7812 */ /* 0x000fe200078ef80e */
[----:B------:R-:W-:Y:S01]  /*0df0*/  CS2R R162, SRZ ;  /* 0x0000000000a27805 */ /* 0x000fe2000001ff00 */
[----:B------:R-:W-:Y:S01]  /*0e00*/  SHF.R.U32.HI R8, RZ, 0x3, R0 ;  /* 0x00000003ff087819 */ /* 0x000fe20000011600 */
[C---:B------:R-:W-:Y:S01]  /*0e10*/  IMAD R0, R24.reuse, c[0x0][0x278], RZ ;  /* 0x00009e0018007a24 */ /* 0x040fe200078e02ff */
[----:B------:R-:W-:Y:S01]  /*0e20*/  CS2R R160, SRZ ;  /* 0x0000000000a07805 */ /* 0x000fe2000001ff00 */
[----:B------:R-:W-:Y:S01]  /*0e30*/  IMAD.IADD R3, R3, 0x1, R9 ;  /* 0x0000000103037824 */ /* 0x000fe200078e0209 */
[----:B------:R-:W-:Y:S01]  /*0e40*/  LOP3.LUT R25, R13, R8, RZ, 0x3c, !PT ;  /* 0x000000080d197212 */ /* 0x000fe200078e3cff */
[----:B------:R-:W-:Y:S01]  /*0e50*/  IMAD R8, R24, c[0x0][0x290], RZ ;  /* 0x0000a40018087a24 */ /* 0x000fe200078e02ff */
[----:B------:R-:W-:Y:S01]  /*0e60*/  CS2R R158, SRZ ;  /* 0x00000000009e7805 */ /* 0x000fe2000001ff00 */
[----:B------:R-:W-:Y:S01]  /*0e70*/  IMAD R9, R26, c[0x0][0x178], RZ ;  /* 0x00005e001a097a24 */ /* 0x000fe200078e02ff */
[----:B------:R-:W-:Y:S01]  /*0e80*/  CS2R R156, SRZ ;  /* 0x00000000009c7805 */ /* 0x000fe2000001ff00 */
[----:B------:R-:W-:Y:S01]  /*0e90*/  IMAD R18, R30, c[0x0][0x27c], R0 ;  /* 0x00009f001e127a24 */ /* 0x000fe200078e0200 */
[----:B------:R-:W-:Y:S01]  /*0ea0*/  CS2R R154, SRZ ;  /* 0x00000000009a7805 */ /* 0x000fe2000001ff00 */
[----:B------:R-:W-:Y:S01]  /*0eb0*/  IMAD R0, R16, c[0x0][0x1b0], RZ ;  /* 0x00006c0010007a24 */ /* 0x000fe200078e02ff */
[----:B------:R-:W-:Y:S01]  /*0ec0*/  CS2R R152, SRZ ;  /* 0x0000000000987805 */ /* 0x000fe2000001ff00 */
[C---:B------:R-:W-:Y:S01]  /*0ed0*/  IMAD R16, R30.reuse, c[0x0][0x294], R8 ;  /* 0x0000a5001e107a24 */ /* 0x040fe200078e0208 */
[----:B------:R-:W-:Y:S01]  /*0ee0*/  CS2R R150, SRZ ;  /* 0x0000000000967805 */ /* 0x000fe2000001ff00 */
[----:B------:R-:W-:Y:S01]  /*0ef0*/  IMAD R17, R23, c[0x0][0x17c], R9 ;  /* 0x00005f0017117a24 */ /* 0x000fe200078e0209 */
[----:B------:R-:W-:Y:S01]  /*0f00*/  CS2R R148, SRZ ;  /* 0x0000000000947805 */ /* 0x000fe2000001ff00 */
[----:B------:R-:W-:Y:S01]  /*0f10*/  IMAD.WIDE.U32 R8, R30, c[0x0][0x278], R6 ;  /* 0x00009e001e087a25 */ /* 0x000fe200078e0006 */
[----:B------:R-:W-:Y:S01]  /*0f20*/  CS2R R146, SRZ ;  /* 0x0000000000927805 */ /* 0x000fe2000001ff00 */
[----:B------:R-:W-:Y:S01]  /*0f30*/  CS2R R144, SRZ ;  /* 0x0000000000907805 */ /* 0x000fe2000001ff00 */
[----:B------:R-:W-:Y:S01]  /*0f40*/  CS2R R142, SRZ ;  /* 0x00000000008e7805 */ /* 0x000fe2000001ff00 */
[----:B------:R-:W-:Y:S01]  /*0f50*/  IMAD R19, R12, c[0x0][0x1b4], R0 ;  /* 0x00006d000c137a24 */ /* 0x000fe200078e0200 */
[C---:B------:R-:W-:Y:S01]  /*0f60*/  LEA R248, P1, R8.reuse, c[0x0][0x258], 0x2 ;  /* 0x0000960008f87a11 */ /* 0x040fe200078210ff */
[----:B------:R-:W-:Y:S01]  /*0f70*/  IMAD.IADD R0, R9, 0x1, R18 ;  /* 0x0000000109007824 */ /* 0x000fe200078e0212 */
[----:B------:R-:W-:Y:S01]  /*0f80*/  CS2R R140, SRZ ;  /* 0x00000000008c7805 */ /* 0x000fe2000001ff00 */
[----:B------:R-:W-:Y:S01]  /*0f90*/  IMAD.WIDE R10, R85, 0x50, R10 ;  /* 0x00000050550a7825 */ /* 0x000fe200078e020a */
[----:B------:R-:W-:Y:S01]  /*0fa0*/  CS2R R138, SRZ ;  /* 0x00000000008a7805 */ /* 0x000fe2000001ff00 */
[----:B------:R-:W-:Y:S01]  /*0fb0*/  CS2R R136, SRZ ;  /* 0x0000000000887805 */ /* 0x000fe2000001ff00 */
[----:B------:R-:W-:Y:S01]  /*0fc0*/  LEA.HI.X R249, R8, c[0x0][0x25c], R0, 0x2, P1 ;  /* 0x0000970008f97a11 */ /* 0x000fe200008f1400 */
[----:B------:R-:W-:Y:S01]  /*0fd0*/  IMAD.WIDE.U32 R4, R30, c[0x0][0x290], R4 ;  /* 0x0000a4001e047a25 */ /* 0x000fe200078e0004 */
[----:B------:R-:W-:Y:S01]  /*0fe0*/  CS2R R134, SRZ ;  /* 0x0000000000867805 */ /* 0x000fe2000001ff00 */
[----:B------:R-:W-:Y:S01]  /*0ff0*/  CS2R R132, SRZ ;  /* 0x0000000000847805 */ /* 0x000fe2000001ff00 */
[----:B------:R-:W-:Y:S01]  /*1000*/  CS2R R130, SRZ ;  /* 0x0000000000827805 */ /* 0x000fe2000001ff00 */
[--C-:B------:R-:W-:Y:S01]  /*1010*/  IMAD.WIDE.U32 R6, R23, c[0x0][0x178], R14.reuse ;  /* 0x00005e0017067a25 */ /* 0x100fe200078e000e */
[----:B------:R-:W-:Y:S01]  /*1020*/  LEA R246, P0, R4, c[0x0][0x280], 0x2 ;  /* 0x0000a00004f67a11 */ /* 0x000fe200078010ff */
[----:B------:R-:W-:Y:S01]  /*1030*/  CS2R R128, SRZ ;  /* 0x0000000000807805 */ /* 0x000fe2000001ff00 */
[----:B------:R-:W-:Y:S01]  /*1040*/  CS2R R126, SRZ ;  /* 0x00000000007e7805 */ /* 0x000fe2000001ff00 */
[----:B------:R-:W-:Y:S01]  /*1050*/  IMAD R20, R11, c[0x0][0x1d8], RZ ;  /* 0x000076000b147a24 */ /* 0x000fe200078e02ff */
[----:B------:R-:W-:Y:S01]  /*1060*/  CS2R R124, SRZ ;  /* 0x00000000007c7805 */ /* 0x000fe2000001ff00 */
[----:B------:R-:W-:Y:S01]  /*1070*/  IMAD.WIDE.U32 R12, R12, c[0x0][0x1b0], R14 ;  /* 0x00006c000c0c7a25 */ /* 0x000fe200078e000e */
[----:B------:R-:W-:Y:S01]  /*1080*/  CS2R R122, SRZ ;  /* 0x00000000007a7805 */ /* 0x000fe2000001ff00 */
[----:B------:R-:W-:Y:S01]  /*1090*/  CS2R R120, SRZ ;  /* 0x0000000000787805 */ /* 0x000fe2000001ff00 */
[----:B------:R-:W-:Y:S01]  /*10a0*/  CS2R R118, SRZ ;  /* 0x0000000000767805 */ /* 0x000fe2000001ff00 */
        /* <DEDUP_REMOVED lines=9> */
[----:B------:R-:W-:Y:S01]  /*1140*/  CS2R R82, SRZ ;  /* 0x0000000000527805 */ /* 0x000fe2000001ff00 */
[----:B------:R-:W-:Y:S01]  /*1150*/  CS2R R80, SRZ ;  /* 0x0000000000507805 */ /* 0x000fe2000001ff00 */
[----:B------:R-:W-:Y:S01]  /*1160*/  CS2R R78, SRZ ;  /* 0x00000000004e7805 */ /* 0x000fe2000001ff00 */
[----:B------:R-:W-:Y:S01]  /*1170*/  IMAD.MOV.U32 R8, RZ, RZ, R6 ;  /* 0x000000ffff087224 */ /* 0x000fe200078e0006 */
[----:B------:R-:W-:Y:S01]  /*1180*/  LEA R4, P0, R2, c[0x0][0x1c0], 0x1 ;  /* 0x0000700002047a11 */ /* 0x000fe200078008ff */
[----:B------:R-:W-:Y:S01]  /*1190*/  IMAD.IADD R7, R13, 0x1, R19 ;  /* 0x000000010d077824 */ /* 0x000fe200078e0213 */
[CC--:B------:R-:W-:Y:S01]  /*11a0*/  LEA.HI R19, R34.reuse, R86.reuse, RZ, 0x4 ;  /* 0x0000005622137211 */ /* 0x0c0fe200078f20ff */
[----:B------:R-:W-:Y:S01]  /*11b0*/  IMAD.MOV.U32 R6, RZ, RZ, R12 ;  /* 0x000000ffff067224 */ /* 0x000fe200078e000c */
[----:B------:R-:W-:Y:S01]  /*11c0*/  CS2R R76, SRZ ;  /* 0x00000000004c7805 */ /* 0x000fe2000001ff00 */
[----:B------:R-:W-:Y:S01]  /*11d0*/  IMAD R18, R21, c[0x0][0x1bc], R0 ;  /* 0x00006f0015127a24 */ /* 0x000fe200078e0200 */
[----:B------:R-:W-:Y:S01]  /*11e0*/  SHF.R.S32.HI R20, RZ, 0x4, R19 ;  /* 0x00000004ff147819 */ /* 0x000fe20000011413 */
[----:B-----5:R-:W-:Y:S01]  /*11f0*/  IMAD.IADD R0, R233, 0x1, -R239 ;  /* 0x00000001e9007824 */ /* 0x020fe200078e0aef */
[----:B------:R-:W-:Y:S01]  /*1200*/  CS2R R74, SRZ ;  /* 0x00000000004a7805 */ /* 0x000fe2000001ff00 */
[----:B------:R-:W-:Y:S01]  /*1210*/  IMAD.IADD R3, R3, 0x1, R16 ;  /* 0x0000000103037824 */ /* 0x000fe200078e0210 */
[----:B------:R-:W-:Y:S01]  /*1220*/  CS2R R72, SRZ ;  /* 0x0000000000487805 */ /* 0x000fe2000001ff00 */
[----:B------:R-:W-:Y:S01]  /*1230*/  IMAD.WIDE.U32 R12, R21, c[0x0][0x1b8], R6 ;  /* 0x00006e00150c7a25 */ /* 0x000fe200078e0006 */
[-C--:B------:R-:W-:Y:S01]  /*1240*/  LEA.HI R7, R34, R86.reuse, RZ, 0x6 ;  /* 0x0000005622077211 */ /* 0x080fe200078f30ff */
[----:B------:R-:W-:Y:S01]  /*1250*/  CS2R R70, SRZ ;  /* 0x0000000000467805 */ /* 0x000fe2000001ff00 */
[----:B------:R-:W-:Y:S01]  /*1260*/  LEA.HI.X R5, R2, c[0x0][0x1c4], R3, 0x1, P0 ;  /* 0x0000710002057a11 */ /* 0x000fe200000f0c03 */
[----:B------:R-:W-:Y:S01]  /*1270*/  IMAD.MOV.U32 R16, RZ, RZ, c[0x0][0x1d8] ;  /* 0x00007600ff107624 */ /* 0x000fe200078e00ff */
[----:B------:R-:W-:Y:S01]  /*1280*/  SHF.R.S32.HI R22, RZ, 0x6, R7 ;  /* 0x00000006ff167819 */ /* 0x000fe20000011407 */
[----:B------:R-:W-:Y:S01]  /*1290*/  IMAD R6, R35, c[0x0][0x180], RZ ;  /* 0x0000600023067a24 */ /* 0x000fe200078e02ff */
[----:B------:R-:W-:Y:S01]  /*12a0*/  LEA.HI R21, R34, R86, RZ, 0x5 ;  /* 0x0000005622157211 */ /* 0x000fe200078f28ff */
[----:B------:R-:W-:Y:S01]  /*12b0*/  IMAD R0, R85, -0x50, R0 ;  /* 0xffffffb055007824 */ /* 0x000fe200078e0200 */
[----:B------:R-:W-:Y:S01]  /*12c0*/  LEA R2, P0, R16, R4, 0x6 ;  /* 0x0000000410027211 */ /* 0x000fe200078030ff */
[----:B------:R-:W-:Y:S01]  /*12d0*/  IMAD.MOV.U32 R3, RZ, RZ, c[0x0][0x1dc] ;  /* 0x00007700ff037624 */ /* 0x000fe200078e00ff */
[----:B------:R-:W-:Y:S01]  /*12e0*/  CS2R R68, SRZ ;  /* 0x0000000000447805 */ /* 0x000fe2000001ff00 */
[----:B------:R-:W-:Y:S01]  /*12f0*/  IMAD R6, R84, c[0x0][0x184], R6 ;  /* 0x0000610054067a24 */ /* 0x000fe200078e0206 */
[----:B------:R-:W-:Y:S01]  /*1300*/  ISETP.LT.OR P3, PT, R0, 0x1, P4 ;  /* 0x000000010000780c */ /* 0x000fe20002761670 */
[----:B------:R-:W-:Y:S01]  /*1310*/  IMAD.WIDE.U32 R8, R84, c[0x0][0x180], R8 ;  /* 0x0000600054087a25 */ /* 0x000fe200078e0008 */
[C---:B------:R-:W-:Y:S01]  /*1320*/  ISETP.LT.OR P1, PT, R0.reuse, 0x1, P2 ;  /* 0x000000010000780c */ /* 0x040fe20001721670 */
[----:B------:R-:W-:Y:S01]  /*1330*/  CS2R R66, SRZ ;  /* 0x0000000000427805 */ /* 0x000fe2000001ff00 */
[----:B------:R-:W-:Y:S01]  /*1340*/  ISETP.LT.OR P6, PT, R0, 0x1, P5 ;  /* 0x000000010000780c */ /* 0x000fe20002fc1670 */
[----:B------:R-:W-:Y:S01]  /*1350*/  IMAD.IADD R9, R9, 0x1, R6 ;  /* 0x0000000109097824 */ /* 0x000fe200078e0206 */
[----:B------:R-:W-:Y:S01]  /*1360*/  LEA.HI.X R3, R16, R5, R3, 0x6, P0 ;  /* 0x0000000510037211 */ /* 0x000fe200000f3403 */
[----:B------:R-:W-:Y:S01]  /*1370*/  IMAD R6, R22, 0x200, R25 ;  /* 0x0000020016067824 */ /* 0x000fe200078e0219 */
[----:B------:R-:W-:Y:S01]  /*1380*/  ISETP.GT.AND P0, PT, R86, 0x7f, PT ;  /* 0x0000007f5600780c */ /* 0x000fe20003f04270 */
[----:B------:R-:W-:Y:S01]  /*1390*/  IMAD.U32 R7, RZ, RZ, UR7 ;  /* 0x00000007ff077e24 */ /* 0x000fe2000f8e00ff */
[----:B------:R-:W-:Y:S01]  /*13a0*/  ISETP.LT.OR P4, PT, R0, 0x21, P4 ;  /* 0x000000210000780c */ /* 0x000fe20002781670 */
[----:B------:R-:W-:Y:S01]  /*13b0*/  IMAD.SHL.U32 R236, R6, 0x2, RZ ;  /* 0x0000000206ec7824 */ /* 0x000fe200078e00ff */
[----:B------:R-:W-:Y:S01]  /*13c0*/  ISETP.LT.OR P5, PT, R0, 0x21, P5 ;  /* 0x000000210000780c */ /* 0x000fe20002fa1670 */
[----:B------:R-:W-:Y:S01]  /*13d0*/  IMAD.U32 R16, RZ, RZ, UR5 ;  /* 0x00000005ff107e24 */ /* 0x000fe2000f8e00ff */
[----:B------:R-:W-:Y:S01]  /*13e0*/  ULDC.64 UR4, c[0x0][0x1a8] ;  /* 0x00006a0000047ab9 */ /* 0x000fe20000000a00 */
[----:B------:R-:W-:Y:S01]  /*13f0*/  IMAD R17, R24, c[0x0][0x188], RZ ;  /* 0x0000620018117a24 */ /* 0x000fe200078e02ff */
[----:B------:R-:W-:Y:S01]  /*1400*/  @!PT LDS RZ, [RZ] ;  /* 0x00000000fffff984 */ /* 0x000fe20000000800 */
[----:B------:R-:W-:Y:S01]  /*1410*/  @!PT LDS RZ, [RZ] ;  /* 0x00000000fffff984 */ /* 0x000fe20000000800 */
[----:B------:R-:W-:Y:S01]  /*1420*/  @!PT LDS RZ, [RZ] ;  /* 0x00000000fffff984 */ /* 0x000fe20000000800 */
[----:B------:R1:W-:Y:S01]  /*1430*/  LDGSTS.E.BYPASS.LTC128B.128 [R236+0x7880], [R4.64], !P3 ;  /* 0x0788000004ec7fae */ /* 0x0003e2000d901d4e */
[----:B------:R-:W-:Y:S01]  /*1440*/  IMAD.WIDE.U32 R8, R30, c[0x0][0x188], R8 ;  /* 0x000062001e087a25 */ /* 0x000fe200078e0008 */
[----:B------:R-:W-:Y:S01]  /*1450*/  USHF.L.U32 UR7, UR4, 0x5, URZ ;  /* 0x0000000504077899 */ /* 0x000fe2000800063f */
[----:B------:R-:W-:Y:S01]  /*1460*/  CS2R R64, SRZ ;  /* 0x0000000000407805 */ /* 0x000fe2000001ff00 */
[----:B------:R1:W-:Y:S01]  /*1470*/  LDGSTS.E.BYPASS.LTC128B.128 [R236+0xa080], [R4.64+0x80], !P1 ;  /* 0x0a08008004ec7fae */ /* 0x0003e2000c901d4e */
[----:B------:R-:W-:Y:S01]  /*1480*/  @!P0 LEA R6, P3, R7, R2, 0x1 ;  /* 0x0000000207068211 */ /* 0x000fe200078608ff */
[----:B------:R-:W-:Y:S01]  /*1490*/  IMAD R11, R11, c[0x0][0x1a8], RZ ;  /* 0x00006a000b0b7a24 */ /* 0x000fe200078e02ff */
[C---:B------:R-:W-:Y:S01]  /*14a0*/  @!P0 ISETP.GE.AND P1, PT, R0.reuse, 0x41, PT ;  /* 0x000000410000880c */ /* 0x040fe20003f26270 */
[----:B------:R1:W-:Y:S01]  /*14b0*/  LDGSTS.E.BYPASS.LTC128B.128 [R236+0xc880], [R4.64+0x100], !P6 ;  /* 0x0c88010004ec7fae */ /* 0x0003e2000f101d4e */
[----:B------:R-:W-:Y:S01]  /*14c0*/  ISETP.LT.OR P6, PT, R0, 0x21, P2 ;  /* 0x000000210000780c */ /* 0x000fe200017c1670 */
[----:B------:R-:W-:Y:S01]  /*14d0*/  IMAD R11, R10, c[0x0][0x1ac], R11 ;  /* 0x00006b000a0b7a24 */ /* 0x000fe200078e020b */
[----:B------:R-:W-:Y:S01]  /*14e0*/  @!P0 LEA.HI.X R7, R7, R3, R16, 0x1, P3 ;  /* 0x0000000307078211 */ /* 0x000fe200018f0c10 */
[----:B------:R2:W-:Y:S01]  /*14f0*/  LDGSTS.E.BYPASS.LTC128B.128 [R236+0x8880], [R2.64], !P4 ;  /* 0x0888000002ec7fae */ /* 0x0005e2000e101d4e */
[----:B------:R-:W-:Y:S01]  /*1500*/  @!P0 ISETP.GE.OR P3, PT, R14, c[0x0][0x1cc], !P1 ;  /* 0x000073000e008a0c */ /* 0x000fe20004f66670 */
[----:B------:R-:W-:Y:S01]  /*1510*/  USHF.L.U64.HI UR5, UR4, UR6, UR5 ;  /* 0x0000000604057299 */ /* 0x000fe20008010205 */
[----:B------:R-:W-:Y:S01]  /*1520*/  @!P0 ISETP.LT.OR P2, PT, R0, 0x41, P2 ;  /* 0x000000410000880c */ /* 0x000fe20001741670 */
[----:B------:R-:W-:Y:S01]  /*1530*/  IMAD R233, R85, -0x50, R233 ;  /* 0xffffffb055e97824 */ /* 0x000fe200078e02e9 */
[----:B------:R-:W-:Y:S01]  /*1540*/  @!P0 ISETP.GE.OR P1, PT, R31, c[0x0][0x1cc], !P1 ;  /* 0x000073001f008a0c */ /* 0x000fe20004f26670 */
[----:B------:R-:W-:Y:S01]  /*1550*/  IMAD.MOV.U32 R230, RZ, RZ, 0x10 ;  /* 0x00000010ffe67424 */ /* 0x000fe200078e00ff */
[----:B------:R-:W-:Y:S01]  /*1560*/  LEA R240, P4, R8, c[0x0][0x160], 0x1 ;  /* 0x0000580008f07a11 */ /* 0x000fe200078808ff */
[----:B------:R-:W-:Y:S01]  /*1570*/  IMAD.MOV.U32 R221, RZ, RZ, 0x120 ;  /* 0x00000120ffdd7424 */ /* 0x000fe200078e00ff */
[----:B------:R-:W-:Y:S01]  /*1580*/  CS2R R62, SRZ ;  /* 0x00000000003e7805 */ /* 0x000fe2000001ff00 */
[----:B------:R2:W-:Y:S01]  /*1590*/  LDGSTS.E.BYPASS.LTC128B.128 [R236+0xb080], [R2.64+0x80], !P6 ;  /* 0x0b08008002ec7fae */ /* 0x0005e2000f101d4e */
[----:B------:R-:W-:Y:S01]  /*15a0*/  ISETP.GE.AND P6, PT, R14, c[0x0][0x19c], PT ;  /* 0x000067000e007a0c */ /* 0x000fe20003fc6270 */
[----:B------:R-:W-:Y:S01]  /*15b0*/  CS2R R60, SRZ ;  /* 0x00000000003c7805 */ /* 0x000fe2000001ff00 */
[----:B------:R-:W-:Y:S01]  /*15c0*/  CS2R R58, SRZ ;  /* 0x00000000003a7805 */ /* 0x000fe2000001ff00 */
[----:B------:R2:W-:Y:S01]  /*15d0*/  LDGSTS.E.BYPASS.LTC128B.128 [R236+0xd880], [R2.64+0x100], !P5 ;  /* 0x0d88010002ec7fae */ /* 0x0005e2000e901d4e */
[----:B------:R-:W-:Y:S01]  /*15e0*/  ISETP.GE.AND P5, PT, R32, c[0x0][0x19c], PT ;  /* 0x0000670020007a0c */ /* 0x000fe20003fa6270 */
[----:B------:R-:W-:Y:S01]  /*15f0*/  CS2R R56, SRZ ;  /* 0x0000000000387805 */ /* 0x000fe2000001ff00 */
[----:B------:R-:W-:Y:S01]  /*1600*/  CS2R R54, SRZ ;  /* 0x0000000000367805 */ /* 0x000fe2000001ff00 */
[----:B------:R3:W-:Y:S01]  /*1610*/  @!P0 LDGSTS.E.BYPASS.LTC128B.128 [R236+0x9880], [R6.64], !P3 ;  /* 0x0988000006ec8fae */ /* 0x0007e2000d901d4e */
[----:B------:R-:W-:Y:S01]  /*1620*/  CS2R R52, SRZ ;  /* 0x0000000000347805 */ /* 0x000fe2000001ff00 */
[----:B------:R-:W-:Y:S01]  /*1630*/  CS2R R50, SRZ ;  /* 0x0000000000327805 */ /* 0x000fe2000001ff00 */
[----:B------:R-:W-:Y:S01]  /*1640*/  CS2R R48, SRZ ;  /* 0x0000000000307805 */ /* 0x000fe2000001ff00 */
[----:B------:R3:W-:Y:S01]  /*1650*/  @!P0 LDGSTS.E.BYPASS.LTC128B.128 [R236+0xc080], [R6.64+0x80], !P2 ;  /* 0x0c08008006ec8fae */ /* 0x0007e2000d101d4e */
[----:B-1----:R-:W-:Y:S01]  /*1660*/  IMAD R4, R30, c[0x0][0x18c], R17 ;  /* 0x000063001e047a24 */ /* 0x002fe200078e0211 */
[----:B------:R-:W-:Y:S01]  /*1670*/  ISETP.LT.OR P2, PT, R0, 0x1, P5 ;  /* 0x000000010000780c */ /* 0x000fe20002f41670 */
[----:B------:R-:W-:Y:S01]  /*1680*/  IMAD.IADD R5, R13, 0x1, R18 ;  /* 0x000000010d057824 */ /* 0x000fe200078e0212 */
[----:B------:R3:W-:Y:S01]  /*1690*/  @!P0 LDGSTS.E.BYPASS.LTC128B.128 [R236+0xe880], [R6.64+0x100], !P1 ;  /* 0x0e88010006ec8fae */ /* 0x0007e2000c901d4e */
[----:B------:R-:W-:Y:S01]  /*16a0*/  IMAD.IADD R9, R9, 0x1, R4 ;  /* 0x0000000109097824 */ /* 0x000fe200078e0204 */
[----:B------:R-:W-:Y:S01]  /*16b0*/  ISETP.GE.AND P1, PT, R31, c[0x0][0x19c], PT ;  /* 0x000067001f007a0c */ /* 0x000fe20003f26270 */
[----:B------:R-:W-:Y:S01]  /*16c0*/  IMAD.MOV.U32 R4, RZ, RZ, R12 ;  /* 0x000000ffff047224 */ /* 0x000fe200078e000c */
[----:B------:R-:W-:Y:S01]  /*16d0*/  CS2R R46, SRZ ;  /* 0x00000000002e7805 */ /* 0x000fe2000001ff00 */
[----:B------:R-:W-:Y:S01]  /*16e0*/  CS2R R44, SRZ ;  /* 0x00000000002c7805 */ /* 0x000fe2000001ff00 */
[----:B------:R-:W-:Y:S01]  /*16f0*/  LEA.HI.X R241, R8, c[0x0][0x164], R9, 0x1, P4 ;  /* 0x0000590008f17a11 */ /* 0x000fe200020f0c09 */
[----:B------:R-:W-:Y:S01]  /*1700*/  IMAD.WIDE.U32 R4, R10, c[0x0][0x1a8], R4 ;  /* 0x00006a000a047a25 */ /* 0x000fe200078e0004 */
[----:B------:R-:W-:Y:S01]  /*1710*/  ISETP.LT.OR P4, PT, R0, 0x1, P6 ;  /* 0x000000010000780c */ /* 0x000fe20003781670 */
[----:B------:R-:W-:Y:S01]  /*1720*/  CS2R R42, SRZ ;  /* 0x00000000002a7805 */ /* 0x000fe2000001ff00 */
[----:B------:R-:W-:Y:S01]  /*1730*/  CS2R R40, SRZ ;  /* 0x0000000000287805 */ /* 0x000fe2000001ff00 */
[----:B------:R-:W-:Y:S01]  /*1740*/  IMAD R10, R35, c[0x0][0x210], RZ ;  /* 0x00008400230a7a24 */ /* 0x000fe200078e02ff */
[----:B------:R-:W-:Y:S01]  /*1750*/  CS2R R38, SRZ ;  /* 0x0000000000267805 */ /* 0x000fe2000001ff00 */
[----:B------:R-:W-:Y:S01]  /*1760*/  IMAD.U32 R9, RZ, RZ, UR5 ;  /* 0x00000005ff097e24 */ /* 0x000fe2000f8e00ff */
[----:B------:R-:W-:Y:S01]  /*1770*/  ULDC.64 UR4, c[0x0][0x208] ;  /* 0x0000820000047ab9 */ /* 0x000fe20000000a00 */
[----:B--2---:R-:W-:Y:S01]  /*1780*/  IMAD.IADD R3, R5, 0x1, R11 ;  /* 0x0000000105037824 */ /* 0x004fe200078e020b */
[C---:B------:R-:W-:Y:S01]  /*1790*/  LEA R2, P3, R4.reuse, c[0x0][0x190], 0x1 ;  /* 0x0000640004027a11 */ /* 0x040fe200078608ff */
[----:B------:R-:W-:Y:S01]  /*17a0*/  IMAD.MOV.U32 R5, RZ, RZ, c[0x0][0x1a8] ;  /* 0x00006a00ff057624 */ /* 0x000fe200078e00ff */
[----:B------:R-:W-:Y:S01]  /*17b0*/  USHF.L.U32 UR12, UR4, 0x5, URZ ;  /* 0x00000005040c7899 */ /* 0x000fe2000800063f */
[----:B------:R-:W-:Y:S01]  /*17c0*/  CS2R R36, SRZ ;  /* 0x0000000000247805 */ /* 0x000fe2000001ff00 */
[----:B------:R-:W-:Y:S01]  /*17d0*/  LEA.HI.X R3, R4, c[0x0][0x194], R3, 0x1, P3 ;  /* 0x0000650004037a11 */ /* 0x000fe200018f0c03 */
[----:B------:R-:W-:Y:S01]  /*17e0*/  IMAD R4, R26, c[0x0][0x208], RZ ;  /* 0x000082001a047a24 */ /* 0x000fe200078e02ff */
[----:B------:R-:W-:Y:S01]  /*17f0*/  ISETP.LT.OR P3, PT, R0, 0x1, P1 ;  /* 0x000000010000780c */ /* 0x000fe20000f61670 */
[----:B------:R-:W-:Y:S01]  /*1800*/  USHF.L.U64.HI UR5, UR4, UR6, UR5 ;  /* 0x0000000604057299 */ /* 0x000fe20008010205 */
[----:B------:R-:W-:Y:S01]  /*1810*/  IADD3 R250, R236, 0xf080, RZ ;  /* 0x0000f080ecfa7810 */ /* 0x000fe20007ffe0ff */
[----:B------:R1:W-:Y:S01]  /*1820*/  LDGSTS.E.BYPASS.LTC128B.128 [R236+0x80], [R2.64], !P4 ;  /* 0x0008000002ec7fae */ /* 0x0003e2000e101d4e */
[C---:B------:R-:W-:Y:S01]  /*1830*/  ISETP.LT.OR P4, PT, R0.reuse, 0x21, P6 ;  /* 0x000000210000780c */ /* 0x040fe20003781670 */
[----:B---3--:R-:W-:Y:S01]  /*1840*/  IMAD.MOV.U32 R7, RZ, RZ, c[0x0][0x1ac] ;  /* 0x00006b00ff077624 */ /* 0x008fe200078e00ff */
[----:B------:R-:W-:Y:S01]  /*1850*/  @!P0 ISETP.LT.OR P6, PT, R0, 0x41, P6 ;  /* 0x000000410000880c */ /* 0x000fe200037c1670 */
[----:B------:R1:W-:Y:S01]  /*1860*/  LDGSTS.E.BYPASS.LTC128B.128 [R236+0x2880], [R2.64+0x80], !P2 ;  /* 0x0288008002ec7fae */ /* 0x0003e2000d101d4e */
[----:B------:R-:W-:Y:S01]  /*1870*/  LEA R6, P2, R5, R2, 0x6 ;  /* 0x0000000205067211 */ /* 0x000fe200078430ff */
[----:B------:R-:W-:Y:S01]  /*1880*/  IMAD R4, R23, c[0x0][0x20c], R4 ;  /* 0x0000830017047a24 */ /* 0x000fe200078e0204 */
[----:B------:R-:W-:-:S02]  /*1890*/  USHF.L.U64.HI UR5, UR12, 0x1, UR5 ;  /* 0x000000010c057899 */ /* 0x000fc40008010205 */
[----:B------:R-:W-:Y:S01]  /*18a0*/  LEA.HI.X R7, R5, R3, R7, 0x6, P2 ;  /* 0x0000000305077211 */ /* 0x000fe200010f3407 */
[----:B------:R1:W-:Y:S01]  /*18b0*/  LDGSTS.E.BYPASS.LTC128B.128 [R236+0x5080], [R2.64+0x100], !P3 ;  /* 0x0508010002ec7fae */ /* 0x0003e2000d901d4e */
[----:B------:R-:W-:Y:S01]  /*18c0*/  ISETP.GE.AND P3, PT, R14, c[0x0][0x16c], PT ;  /* 0x00005b000e007a0c */ /* 0x000fe20003f66270 */
[----:B------:R-:W-:Y:S01]  /*18d0*/  UMOV UR4, 0x6 ;  /* 0x0000000600047882 */ /* 0x000fe20000000000 */
[----:B------:R-:W-:Y:S01]  /*18e0*/  ISETP.GE.AND P2, PT, R32, c[0x0][0x16c], PT ;  /* 0x00005b0020007a0c */ /* 0x000fe20003f46270 */
[----:B------:R2:W-:Y:S01]  /*18f0*/  LDGSTS.E.BYPASS.LTC128B.128 [R236+0x1080], [R6.64], !P4 ;  /* 0x0108000006ec7fae */ /* 0x0005e2000e101d4e */
[----:B------:R-:W-:Y:S02]  /*1900*/  SEL R5, RZ, 0x1, P3 ;  /* 0x00000001ff057807 */ /* 0x000fe40001800000 */
[C---:B------:R-:W-:Y:S02]  /*1910*/  ISETP.LT.OR P4, PT, R0.reuse, 0x21, P5 ;  /* 0x000000210000780c */ /* 0x040fe40002f81670 */
[----:B------:R-:W-:-:S02]  /*1920*/  ISETP.LT.OR P3, PT, R0, 0x21, P1 ;  /* 0x000000210000780c */ /* 0x000fc40000f61670 */
[C---:B------:R-:W-:Y:S02]  /*1930*/  @!P0 ISETP.LT.OR P5, PT, R0.reuse, 0x41, P5 ;  /* 0x000000410000880c */ /* 0x040fe40002fa1670 */
[----:B------:R-:W-:Y:S02]  /*1940*/  @!P0 ISETP.LT.OR P1, PT, R0, 0x41, P1 ;  /* 0x000000410000880c */ /* 0x000fe40000f21670 */
[----:B------:R-:W-:Y:S02]  /*1950*/  SEL R0, RZ, 0xffffffff, P2 ;  /* 0xffffffffff007807 */ /* 0x000fe40001000000 */
[----:B------:R-:W-:-:S03]  /*1960*/  ISETP.GE.AND P2, PT, R31, c[0x0][0x16c], PT ;  /* 0x00005b001f007a0c */ /* 0x000fc60003f46270 */
[----:B------:R-:W-:Y:S01]  /*1970*/  IMAD.SHL.U32 R0, R0, 0x2, RZ ;  /* 0x0000000200007824 */ /* 0x000fe200078e00ff */
[----:B------:R-:W-:Y:S01]  /*1980*/  SEL R8, RZ, 0x4, P2 ;  /* 0x00000004ff087807 */ /* 0x000fe20001000000 */
[----:B------:R2:W-:Y:S03]  /*1990*/  LDGSTS.E.BYPASS.LTC128B.128 [R236+0x3880], [R6.64+0x80], !P4 ;  /* 0x0388008006ec7fae */ /* 0x0005e6000e101d4e */
[----:B------:R-:W-:Y:S01]  /*19a0*/  LOP3.LUT R0, R0, 0x2, R5, 0xe2, !PT ;  /* 0x0000000200007812 */ /* 0x000fe200078ee205 */
[----:B------:R-:W-:Y:S01]  /*19b0*/  IMAD.U32 R5, RZ, RZ, UR7 ;  /* 0x00000007ff057e24 */ /* 0x000fe2000f8e00ff */
[----:B------:R2:W-:Y:S01]  /*19c0*/  LDGSTS.E.BYPASS.LTC128B.128 [R236+0x6080], [R6.64+0x100], !P3 ;  /* 0x0608010006ec7fae */ /* 0x0005e2000d901d4e */
[----:B-1----:R-:W-:Y:S01]  /*19d0*/  IMAD.WIDE.U32 R2, R23, c[0x0][0x208], R14 ;  /* 0x0000820017027a25 */ /* 0x002fe200078e000e */
[----:B------:R-:W-:Y:S01]  /*19e0*/  LOP3.LUT R0, R0, R8, RZ, 0xfc, !PT ;  /* 0x0000000800007212 */ /* 0x000fe200078efcff */
[----:B------:R-:W-:Y:S01]  /*19f0*/  USHF.L.U64.HI UR7, UR8, UR6, UR9 ;  /* 0x0000000608077299 */ /* 0x000fe20008010209 */
[----:B------:R-:W-:Y:S01]  /*1a00*/  SHF.R.S32.HI R23, RZ, 0x5, R21 ;  /* 0x00000005ff177819 */ /* 0x000fe20000011415 */
[----:B------:R-:W-:Y:S01]  /*1a10*/  IMAD.IADD R3, R3, 0x1, R4 ;  /* 0x0000000103037824 */ /* 0x000fe200078e0204 */
[C---:B------:R-:W-:Y:S01]  /*1a20*/  @!P0 LEA R4, P2, R5.reuse, R6, 0x1 ;  /* 0x0000000605048211 */ /* 0x040fe200078408ff */
[----:B------:R-:W-:Y:S01]  /*1a30*/  IMAD R8, R84, c[0x0][0x214], R10 ;  /* 0x0000850054087a24 */ /* 0x000fe200078e020a */
[----:B------:R-:W-:Y:S01]  /*1a40*/  LOP3.LUT P4, RZ, R0, 0x1, RZ, 0xc0, !PT ;  /* 0x0000000100ff7812 */ /* 0x000fe2000788c0ff */
[----:B------:R-:W-:Y:S01]  /*1a50*/  IMAD.WIDE.U32 R2, R84, c[0x0][0x210], R2 ;  /* 0x0000840054027a25 */ /* 0x000fe200078e0002 */
[----:B------:R-:W-:Y:S01]  /*1a60*/  @!P0 LEA.HI.X R5, R5, R7, R9, 0x1, P2 ;  /* 0x0000000705058211 */ /* 0x000fe200010f0c09 */
[----:B------:R-:W-:Y:S01]  /*1a70*/  USHF.L.U64.HI UR7, UR11, 0x1, UR7 ;  /* 0x000000010b077899 */ /* 0x000fe20008010207 */
[C---:B------:R-:W-:Y:S01]  /*1a80*/  LOP3.LUT P3, RZ, R0.reuse, 0x2, RZ, 0xc0, !PT ;  /* 0x0000000200ff7812 */ /* 0x040fe2000786c0ff */
[----:B------:R-:W-:Y:S01]  /*1a90*/  IMAD.IADD R3, R3, 0x1, R8 ;  /* 0x0000000103037824 */ /* 0x000fe200078e0208 */
[----:B------:R-:W-:Y:S01]  /*1aa0*/  IADD3 R8, -R239, UR13, RZ ;  /* 0x0000000def087c10 */ /* 0x000fe2000fffe1ff */
[----:B------:R1:W-:Y:S01]  /*1ab0*/  @!P0 LDGSTS.E.BYPASS.LTC128B.128 [R236+0x2080], [R4.64], !P6 ;  /* 0x0208000004ec8fae */ /* 0x0003e2000f101d4e */
[----:B------:R-:W-:Y:S01]  /*1ac0*/  LOP3.LUT P2, RZ, R0, 0x4, RZ, 0xc0, !PT ;  /* 0x0000000400ff7812 */ /* 0x000fe2000784c0ff */
[----:B------:R-:W-:Y:S01]  /*1ad0*/  IMAD R0, R24, c[0x0][0x218], RZ ;  /* 0x0000860018007a24 */ /* 0x000fe200078e02ff */
[C---:B------:R-:W-:Y:S01]  /*1ae0*/  ISETP.LT.OR P6, PT, R8.reuse, 0x1, !P4 ;  /* 0x000000010800780c */ /* 0x040fe200067c1670 */
[----:B------:R1:W-:Y:S01]  /*1af0*/  @!P0 LDGSTS.E.BYPASS.LTC128B.128 [R236+0x4880], [R4.64+0x80], !P5 ;  /* 0x0488008004ec8fae */ /* 0x0003e2000e901d4e */
[----:B------:R-:W-:Y:S01]  /*1b00*/  ISETP.LT.OR P5, PT, R8, 0x1, !P3 ;  /* 0x000000010800780c */ /* 0x000fe20005fa1670 */
[----:B------:R-:W-:Y:S01]  /*1b10*/  IMAD R0, R30, c[0x0][0x21c], R0 ;  /* 0x000087001e007a24 */ /* 0x000fe200078e0200 */
[----:B------:R-:W-:Y:S01]  /*1b20*/  USHF.L.U32 UR11, UR12, 0x1, URZ ;  /* 0x000000010c0b7899 */ /* 0x000fe2000800063f */
[----:B------:R1:W-:Y:S01]  /*1b30*/  @!P0 LDGSTS.E.BYPASS.LTC128B.128 [R236+0x7080], [R4.64+0x100], !P1 ;  /* 0x0708010004ec8fae */ /* 0x0003e2000c901d4e */
[----:B------:R-:W-:Y:S01]  /*1b40*/  ISETP.LT.OR P1, PT, R8, 0x1, !P2 ;  /* 0x000000010800780c */ /* 0x000fe20005721670 */
[----:B------:R-:W-:Y:S01]  /*1b50*/  IMAD.WIDE.U32 R2, R30, c[0x0][0x218], R2 ;  /* 0x000086001e027a25 */ /* 0x000fe200078e0002 */
[----:B------:R-:W-:Y:S01]  /*1b60*/  P2R R9, PR, RZ, 0x10 ;  /* 0x00000010ff097803 */ /* 0x000fe20000000000 */
[----:B------:R-:W0:Y:S01]  /*1b70*/  LDGDEPBAR ;  /* 0x00000000000079af */ /* 0x000e220000000000 */
[----:B------:R-:W-:Y:S01]  /*1b80*/  UIADD3 UR6, UR13, 0x3f, URZ ;  /* 0x0000003f0d067890 */ /* 0x000fe2000fffe03f */
[----:B------:R-:W-:Y:S01]  /*1b90*/  IMAD.IADD R0, R3, 0x1, R0 ;  /* 0x0000000103007824 */ /* 0x000fe200078e0200 */
[----:B------:R-:W-:Y:S01]  /*1ba0*/  LEA R242, P0, R2, c[0x0][0x1f0], 0x1 ;  /* 0x00007c0002f27a11 */ /* 0x000fe200078008ff */
[----:B------:R3:W-:Y:S01]  /*1bb0*/  LDGSTS.E.BYPASS.LTC128B.128 [R236+0xf080], [R240.64], !P6 ;  /* 0x0f080000f0ec7fae */ /* 0x0007e2000f101d4e */
[----:B------:R-:W-:Y:S01]  /*1bc0*/  IMAD.WIDE.U32 R10, R84, c[0x0][0x238], R28 ;  /* 0x00008e00540a7a25 */ /* 0x000fe200078e001c */
[----:B------:R-:W-:Y:S01]  /*1bd0*/  USHF.L.U64.HI UR9, UR8, UR4, UR9 ;  /* 0x0000000408097299 */ /* 0x000fe20008010209 */
[----:B------:R-:W-:Y:S01]  /*1be0*/  LEA.HI.X R243, R2, c[0x0][0x1f4], R0, 0x1, P0 ;  /* 0x00007d0002f37a11 */ /* 0x000fe200000f0c00 */
[----:B------:R3:W-:Y:S01]  /*1bf0*/  LDGSTS.E.BYPASS.LTC128B.128 [R236+0x11080], [R240.64+0x80], !P5 ;  /* 0x11080080f0ec7fae */ /* 0x0007e2000e901d4e */
[----:B------:R-:W-:Y:S01]  /*1c00*/  IMAD.U32 R2, RZ, RZ, UR10 ;  /* 0x0000000aff027e24 */ /* 0x000fe2000f8e00ff */
[----:B------:R-:W-:Y:S01]  /*1c10*/  CS2R R28, SRZ ;  /* 0x00000000001c7805 */ /* 0x000fe2000001ff00 */
[----:B------:R-:W-:Y:S01]  /*1c20*/  IMAD.U32 R0, RZ, RZ, UR11 ;  /* 0x0000000bff007e24 */ /* 0x000fe2000f8e00ff */
[----:B------:R3:W-:Y:S01]  /*1c30*/  LDGSTS.E.BYPASS.LTC128B.128 [R236+0x13080], [R240.64+0x100], !P1 ;  /* 0x13080100f0ec7fae */ /* 0x0007e2000c901d4e */
[----:B--2---:R-:W-:Y:S01]  /*1c40*/  IADD3 R6, P1, R240, UR10, RZ ;  /* 0x0000000af0067c10 */ /* 0x004fe2000ff3e0ff */
[----:B------:R-:W-:-:S02]  /*1c50*/  USHF.L.U32 UR10, UR8, 0x6, URZ ;  /* 0x00000006080a7899 */ /* 0x000fc4000800063f */
[----:B------:R-:W-:Y:S01]  /*1c60*/  UMOV UR4, URZ ;  /* 0x0000003f00047c82 */ /* 0x000fe20008000000 */
[----:B------:R-:W-:Y:S01]  /*1c70*/  IADD3.X R7, R241, UR7, RZ, P1, !PT ;  /* 0x00000007f1077c10 */ /* 0x000fe20008ffe4ff */
[----:B------:R-:W-:Y:S01]  /*1c80*/  UMOV UR12, 0x1 ;  /* 0x00000001000c7882 */ /* 0x000fe20000000000 */
[C-C-:B-1----:R-:W-:Y:S02]  /*1c90*/  IADD3 R4, P6, P0, R2.reuse, 0x80, R240.reuse ;  /* 0x0000008002047810 */ /* 0x142fe400078de0f0 */
[----:B------:R-:W-:Y:S02]  /*1ca0*/  IADD3 R2, P5, P1, R2, 0x100, R240 ;  /* 0x0000010002027810 */ /* 0x000fe400079be0f0 */
[----:B------:R-:W-:Y:S02]  /*1cb0*/  IADD3.X R5, RZ, UR7, R241, P6, P0 ;  /* 0x00000007ff057c10 */ /* 0x000fe4000b7e04f1 */
[C---:B------:R-:W-:Y:S02]  /*1cc0*/  ISETP.LT.OR P6, PT, R8.reuse, 0x21, !P4 ;  /* 0x000000210800780c */ /* 0x040fe400067c1670 */
[----:B------:R-:W-:-:S02]  /*1cd0*/  ISETP.LT.OR P0, PT, R8, 0x21, !P3 ;  /* 0x000000210800780c */ /* 0x000fc40005f01670 */
[----:B------:R-:W-:Y:S02]  /*1ce0*/  IADD3.X R3, RZ, UR7, R241, P5, P1 ;  /* 0x00000007ff037c10 */ /* 0x000fe4000afe24f1 */
[----:B------:R-:W-:Y:S02]  /*1cf0*/  IADD3 R16, P5, P1, R0, 0x100, R242 ;  /* 0x0000010000107810 */ /* 0x000fe400079be0f2 */
[----:B------:R-:W-:Y:S02]  /*1d00*/  ISETP.GE.AND P4, PT, R14, c[0x0][0x1fc], PT ;  /* 0x00007f000e007a0c */ /* 0x000fe40003f86270 */
[----:B------:R-:W-:Y:S02]  /*1d10*/  IADD3.X R17, RZ, UR5, R243, P5, P1 ;  /* 0x00000005ff117c10 */ /* 0x000fe4000afe24f3 */
[----:B------:R-:W-:Y:S01]  /*1d20*/  ISETP.GT.AND P1, PT, R86, 0xf, PT ;  /* 0x0000000f5600780c */ /* 0x000fe20003f24270 */
[----:B------:R1:W-:Y:S01]  /*1d30*/  LDGSTS.E.BYPASS.LTC128B.128 [R236+0x10080], [R6.64], !P6 ;  /* 0x1008000006ec7fae */ /* 0x0003e2000f101d4e */
[----:B------:R-:W-:-:S02]  /*1d40*/  ISETP.LT.OR P5, PT, R8, 0x21, !P2 ;  /* 0x000000210800780c */ /* 0x000fc400057a1670 */
[----:B------:R-:W-:Y:S01]  /*1d50*/  ISETP.GE.AND P6, PT, R32, c[0x0][0x1fc], PT ;  /* 0x00007f0020007a0c */ /* 0x000fe20003fc6270 */
[----:B------:R2:W-:Y:S01]  /*1d60*/  LDGSTS.E.BYPASS.LTC128B.128 [R236+0x12080], [R4.64], !P0 ;  /* 0x1208000004ec7fae */ /* 0x0005e2000c101d4e */
[----:B------:R-:W-:-:S07]  /*1d70*/  ISETP.LT.OR P0, PT, R8, 0x1, P4 ;  /* 0x000000010800780c */ /* 0x000fce0002701670 */
[----:B------:R-:W-:Y:S02]  /*1d80*/  @!P1 IMAD.SHL.U32 R0, R86, 0x10, RZ ;  /* 0x0000001056009824 */ /* 0x000fe400078e00ff */
[----:B------:R4:W-:Y:S01]  /*1d90*/  LDGSTS.E.BYPASS.LTC128B.128 [R236+0x14080], [R2.64], !P5 ;  /* 0x1408000002ec7fae */ /* 0x0009e2000e901d4e */
[----:B------:R-:W-:-:S03]  /*1da0*/  ISETP.GE.AND P5, PT, R31, c[0x0][0x1fc], PT ;  /* 0x00007f001f007a0c */ /* 0x000fc60003fa6270 */
[----:B------:R1:W-:Y:S04]  /*1db0*/  @!P1 LDGSTS.E.BYPASS.LTC128B.128 [R0+0x21080], [R248.64] ;  /* 0x21080000f8009fae */ /* 0x0003e8000b901d4e */
[----:B------:R-:W0:Y:S04]  /*1dc0*/  LDGDEPBAR ;  /* 0x00000000000079af */ /* 0x000e280000000000 */
[----:B------:R3:W-:Y:S01]  /*1dd0*/  LDGSTS.E.BYPASS.LTC128B.128 [R236+0x1b080], [R242.64], !P0 ;  /* 0x1b080000f2ec7fae */ /* 0x0007e2000c101d4e */
[C---:B------:R-:W-:Y:S02]  /*1de0*/  ISETP.LT.OR P0, PT, R8.reuse, 0x1, P6 ;  /* 0x000000010800780c */ /* 0x040fe40003701670 */
[----:B------:R-:W-:-:S02]  /*1df0*/  ISETP.LT.OR P6, PT, R8, 0x21, P6 ;  /* 0x000000210800780c */ /* 0x000fc400037c1670 */
[----:B--2---:R-:W-:Y:S01]  /*1e00*/  LEA.HI R4, R34, R86, RZ, 0x2 ;  /* 0x0000005622047211 */ /* 0x004fe200078f10ff */
[----:B------:R-:W-:-:S03]  /*1e10*/  IMAD R5, R35, c[0x0][0x238], RZ ;  /* 0x00008e0023057a24 */ /* 0x000fc600078e02ff */
[----:B------:R-:W-:Y:S01]  /*1e20*/  SHF.R.S32.HI R12, RZ, 0x2, R4 ;  /* 0x00000002ff0c7819 */ /* 0x000fe20000011404 */
[----:B------:R-:W-:-:S04]  /*1e30*/  IMAD R5, R84, c[0x0][0x23c], R5 ;  /* 0x00008f0054057a24 */ /* 0x000fc800078e0205 */
[----:B------:R3:W-:Y:S01]  /*1e40*/  LDGSTS.E.BYPASS.LTC128B.128 [R236+0x1d080], [R242.64+0x80], !P0 ;  /* 0x1d080080f2ec7fae */ /* 0x0007e2000c101d4e */
[----:B----4-:R-:W-:Y:S02]  /*1e50*/  LEA.HI R2, R34, R86, RZ, 0x7 ;  /* 0x0000005622027211 */ /* 0x010fe400078f38ff */
[----:B------:R-:W-:Y:S01]  /*1e60*/  SHF.R.S32.HI R3, RZ, 0x1f, R21 ;  /* 0x0000001fff037819 */ /* 0x000fe20000011415 */
[----:B------:R-:W-:Y:S01]  /*1e70*/  CS2R R34, SRZ ;  /* 0x0000000000227805 */ /* 0x000fe2000001ff00 */
[----:B-1----:R-:W-:Y:S02]  /*1e80*/  SHF.R.S32.HI R0, RZ, 0x1f, R4 ;  /* 0x0000001fff007819 */ /* 0x002fe40000011404 */
[----:B------:R-:W-:Y:S02]  /*1e90*/  ISETP.LT.OR P0, PT, R8, 0x1, P5 ;  /* 0x000000010800780c */ /* 0x000fe40002f01670 */
[----:B------:R-:W-:Y:S02]  /*1ea0*/  LEA.HI R0, R0, R12, RZ, 0x3 ;  /* 0x0000000c00007211 */ /* 0x000fe400078f18ff */
[----:B------:R-:W-:-:S02]  /*1eb0*/  SHF.R.S32.HI R13, RZ, 0x7, R2 ;  /* 0x00000007ff0d7819 */ /* 0x000fc40000011402 */
[----:B------:R-:W-:Y:S02]  /*1ec0*/  LEA.HI R2, R3, R23, RZ, 0x2 ;  /* 0x0000001703027211 */ /* 0x000fe400078f10ff */
[----:B------:R-:W-:Y:S01]  /*1ed0*/  LOP3.LUT R0, R0, 0xfffffff8, RZ, 0xc0, !PT ;  /* 0xfffffff800007812 */ /* 0x000fe200078ec0ff */
[----:B------:R-:W-:Y:S01]  /*1ee0*/  IMAD.SHL.U32 R15, R13, 0x8, RZ ;  /* 0x000000080d0f7824 */ /* 0x000fe200078e00ff */
[----:B------:R-:W-:Y:S02]  /*1ef0*/  LOP3.LUT R2, R2, 0xfffffffc, RZ, 0xc0, !PT ;  /* 0xfffffffc02027812 */ /* 0x000fe400078ec0ff */
[----:B------:R-:W-:Y:S01]  /*1f00*/  LOP3.LUT R4, R4, 0x3ffffffc, RZ, 0xc0, !PT ;  /* 0x3ffffffc04047812 */ /* 0x000fe200078ec0ff */
[----:B------:R-:W-:Y:S01]  /*1f10*/  IMAD.IADD R12, R12, 0x1, -R0 ;  /* 0x000000010c0c7824 */ /* 0x000fe200078e0a00 */
[----:B------:R-:W-:Y:S01]  /*1f20*/  LOP3.LUT R15, R15, 0x8, RZ, 0xc0, !PT ;  /* 0x000000080f0f7812 */ /* 0x000fe200078ec0ff */
[----:B------:R-:W-:Y:S01]  /*1f30*/  IMAD.IADD R18, R23, 0x1, -R2 ;  /* 0x0000000117127824 */ /* 0x000fe200078e0a02 */
[----:B------:R3:W-:Y:S01]  /*1f40*/  LDGSTS.E.BYPASS.LTC128B.128 [R236+0x1f080], [R242.64+0x100], !P0 ;  /* 0x1f080100f2ec7fae */ /* 0x0007e2000c101d4e */
[----:B------:R-:W-:Y:S01]  /*1f50*/  IMAD.SHL.U32 R0, R12, 0x10, RZ ;  /* 0x000000100c007824 */ /* 0x000fe200078e00ff */
[----:B------:R-:W-:Y:S01]  /*1f60*/  IADD3 R6, P0, R242, UR11, RZ ;  /* 0x0000000bf2067c10 */ /* 0x000fe2000ff1e0ff */
[C---:B------:R-:W-:Y:S01]  /*1f70*/  IMAD.SHL.U32 R2, R18.reuse, 0x100, RZ ;  /* 0x0000010012027824 */ /* 0x040fe200078e00ff */
[----:B------:R-:W-:-:S02]  /*1f80*/  LEA.HI R3, R18, R18, RZ, 0x1 ;  /* 0x0000001212037211 */ /* 0x000fc400078f08ff */
[----:B------:R-:W-:Y:S02]  /*1f90*/  LOP3.LUT R0, R15, 0x70, R0, 0xf8, !PT ;  /* 0x000000700f007812 */ /* 0x000fe400078ef800 */
[----:B------:R-:W-:Y:S01]  /*1fa0*/  IADD3.X R7, R243, UR5, RZ, P0, !PT ;  /* 0x00000005f3077c10 */ /* 0x000fe200087fe4ff */
[----:B------:R-:W-:Y:S01]  /*1fb0*/  USHF.R.S32.HI UR5, URZ, 0x1f, UR6 ;  /* 0x0000001f3f057899 */ /* 0x000fe20008011406 */
[C---:B------:R-:W-:Y:S02]  /*1fc0*/  ISETP.LT.OR P0, PT, R8.reuse, 0x21, P4 ;  /* 0x000000210800780c */ /* 0x040fe40002701670 */
[----:B------:R-:W-:Y:S01]  /*1fd0*/  ISETP.LT.OR P5, PT, R8, 0x21, P5 ;  /* 0x000000210800780c */ /* 0x000fe20002fa1670 */
[----:B------:R-:W-:Y:S01]  /*1fe0*/  ULEA.HI UR5, UR5, UR6, URZ, 0x6 ;  /* 0x0000000605057291 */ /* 0x000fe2000f8f303f */
[----:B------:R-:W-:Y:S02]  /*1ff0*/  LEA.HI R8, R19, R20, RZ, 0x1 ;  /* 0x0000001413087211 */ /* 0x000fe400078f08ff */
[----:B------:R-:W-:Y:S01]  /*2000*/  LOP3.LUT R2, R0, 0x100, R2, 0xf8, !PT ;  /* 0x0000010000027812 */ /* 0x000fe200078ef802 */
[----:B------:R-:W-:Y:S01]  /*2010*/  IMAD.SHL.U32 R0, R3, 0x100, RZ ;  /* 0x0000010003007824 */ /* 0x000fe200078e00ff */
[----:B------:R-:W-:Y:S01]  /*2020*/  ISETP.NE.AND P4, PT, R9, RZ, PT ;  /* 0x000000ff0900720c */ /* 0x000fe20003f85270 */
[----:B------:R-:W-:Y:S01]  /*2030*/  IMAD.IADD R9, R86, 0x1, -R4 ;  /* 0x0000000156097824 */ /* 0x000fe200078e0a04 */
[----:B------:R-:W-:Y:S01]  /*2040*/  LOP3.LUT R4, R8, 0xfffffffe, RZ, 0xc0, !PT ;  /* 0xfffffffe08047812 */ /* 0x000fe200078ec0ff */
[----:B------:R-:W-:Y:S01]  /*2050*/  IMAD.IADD R3, R11, 0x1, R5 ;  /* 0x000000010b037824 */ /* 0x000fe200078e0205 */
        /* <DEDUP_REMOVED lines=8> */
[----:B------:R-:W-:Y:S01]  /*20e0*/  LOP3.LUT P6, RZ, R12, 0x1, RZ, 0xc0, !PT ;  /* 0x000000010cff7812 */ /* 0x000fe200078cc0ff */
[----:B------:R-:W-:Y:S01]  /*20f0*/  IMAD.MOV.U32 R2, RZ, RZ, R10 ;  /* 0x000000ffff027224 */ /* 0x000fe200078e000a */
[----:B------:R-:W-:Y:S01]  /*2100*/  USHF.R.S32.HI UR8, URZ, 0x6, UR5 ;  /* 0x000000063f087899 */ /* 0x000fe20008011405 */
[----:B------:R-:W-:Y:S01]  /*2110*/  IMAD.IADD R4, R5, 0x1, R4 ;  /* 0x0000000105047824 */ /* 0x000fe200078e0204 */
[----:B------:R-:W-:Y:S01]  /*2120*/  LOP3.LUT R5, R19, 0xfffffff0, RZ, 0xc0, !PT ;  /* 0xfffffff013057812 */ /* 0x000fe200078ec0ff */
[----:B------:R2:W-:Y:S01]  /*2130*/  LDGSTS.E.BYPASS.LTC128B.128 [R236+0x20080], [R16.64], !P5 ;  /* 0x2008000010ec7fae */ /* 0x0005e2000e901d4e */
[----:B------:R-:W-:Y:S01]  /*2140*/  IMAD.SHL.U32 R8, R23, 0x100, RZ ;  /* 0x0000010017087824 */ /* 0x000fe200078e00ff */
[----:B------:R-:W-:Y:S01]  /*2150*/  ISETP.GE.AND P5, PT, R32, c[0x0][0x1fc], PT ;  /* 0x00007f0020007a0c */ /* 0x000fe20003fa6270 */
[----:B------:R-:W-:Y:S01]  /*2160*/  IMAD.SHL.U32 R234, R4, 0x2, RZ ;  /* 0x0000000204ea7824 */ /* 0x000fe200078e00ff */
[----:B------:R-:W-:Y:S01]  /*2170*/  UMOV UR5, URZ ;  /* 0x0000003f00057c82 */ /* 0x000fe20008000000 */
[----:B------:R-:W-:Y:S01]  /*2180*/  IMAD.IADD R4, R86, 0x1, -R5 ;  /* 0x0000000156047824 */ /* 0x000fe200078e0a05 */
[----:B------:R-:W-:Y:S01]  /*2190*/  SEL R14, RZ, 0xffffffff, P5 ;  /* 0xffffffffff0e7807 */ /* 0x000fe20002800000 */
[----:B------:R-:W-:Y:S01]  /*21a0*/  IMAD.WIDE.U32 R244, R30, c[0x0][0x240], R2 ;  /* 0x000090001ef47a25 */ /* 0x000fe200078e0002 */
[----:B------:R-:W-:-:S02]  /*21b0*/  IADD3 R5, R234, 0x21480, RZ ;  /* 0x00021480ea057810 */ /* 0x000fc40007ffe0ff */
[----:B------:R-:W-:Y:S01]  /*21c0*/  IADD3 R235, R234, 0x215a0, RZ ;  /* 0x000215a0eaeb7810 */ /* 0x000fe20007ffe0ff */
[----:B------:R-:W-:Y:S01]  /*21d0*/  IMAD.SHL.U32 R3, R27, 0x40, RZ ;  /* 0x000000401b037824 */ /* 0x000fe200078e00ff */
[----:B------:R-:W-:Y:S01]  /*21e0*/  @P6 IADD3 R235, R5, 0xe0, RZ ;  /* 0x000000e005eb6810 */ /* 0x000fe20007ffe0ff */
[----:B------:R-:W-:Y:S01]  /*21f0*/  IMAD.SHL.U32 R220, R4, 0x2, RZ ;  /* 0x0000000204dc7824 */ /* 0x000fe200078e00ff */
[----:B------:R-:W-:Y:S01]  /*2200*/  LOP3.LUT R2, R21, 0xffffffe0, RZ, 0xc0, !PT ;  /* 0xffffffe015027812 */ /* 0x000fe200078ec0ff */
[----:B------:R-:W-:Y:S01]  /*2210*/  IMAD.SHL.U32 R11, R22, 0x8, RZ ;  /* 0x00000008160b7824 */ /* 0x000fe200078e00ff */
[----:B------:R-:W-:Y:S02]  /*2220*/  LOP3.LUT P5, RZ, R27, 0x2, RZ, 0xc0, !PT ;  /* 0x000000021bff7812 */ /* 0x000fe400078ac0ff */
[----:B------:R-:W-:Y:S01]  /*2230*/  LOP3.LUT R3, R3, 0x1c0, RZ, 0xc0, !PT ;  /* 0x000001c003037812 */ /* 0x000fe200078ec0ff */
[----:B------:R-:W-:Y:S01]  /*2240*/  IMAD.IADD R2, R86, 0x1, -R2 ;  /* 0x0000000156027824 */ /* 0x000fe200078e0a02 */
[----:B------:R-:W-:Y:S01]  /*2250*/  SEL R217, R230, 0xfffffff0, !P5 ;  /* 0xfffffff0e6d97807 */ /* 0x000fe20006800000 */
[----:B-1----:R-:W-:Y:S01]  /*2260*/  IMAD.SHL.U32 R6, R4, 0x10, RZ ;  /* 0x0000001004067824 */ /* 0x002fe200078e00ff */
[----:B------:R-:W-:-:S02]  /*2270*/  LEA.HI R7, R13, R13, RZ, 0x1 ;  /* 0x0000000d0d077211 */ /* 0x000fc400078f08ff */
[----:B------:R-:W-:Y:S02]  /*2280*/  LOP3.LUT R216, R3, 0x8, R33, 0xf8, !PT ;  /* 0x0000000803d87812 */ /* 0x000fe400078ef821 */
[----:B------:R-:W-:Y:S01]  /*2290*/  LOP3.LUT R5, R6, 0xf0, RZ, 0xc0, !PT ;  /* 0x000000f006057812 */ /* 0x000fe200078ec0ff */
[----:B------:R-:W-:Y:S01]  /*22a0*/  IMAD R6, R24, c[0x0][0x240], RZ ;  /* 0x0000900018067a24 */ /* 0x000fe200078e02ff */
[----:B--2---:R-:W-:Y:S01]  /*22b0*/  SEL R16, RZ, 0x1, P0 ;  /* 0x00000001ff107807 */ /* 0x004fe20000000000 */
[----:B------:R-:W-:Y:S01]  /*22c0*/  CS2R R24, SRZ ;  /* 0x0000000000187805 */ /* 0x000fe2000001ff00 */
[----:B------:R-:W-:Y:S01]  /*22d0*/  ISETP.GE.AND P0, PT, R86, 0x10, PT ;  /* 0x000000105600780c */ /* 0x000fe20003f06270 */
[----:B------:R-:W-:Y:S01]  /*22e0*/  IMAD R17, R30, c[0x0][0x244], R6 ;  /* 0x000091001e117a24 */ /* 0x000fe200078e0206 */
[C---:B------:R-:W-:Y:S02]  /*22f0*/  LOP3.LUT R15, R5.reuse, R15, RZ, 0xfc, !PT ;  /* 0x0000000f050f7212 */ /* 0x040fe400078efcff */
[----:B------:R-:W-:Y:S01]  /*2300*/  LOP3.LUT R12, R5, 0x100, R8, 0xf8, !PT ;  /* 0x00000100050c7812 */ /* 0x000fe200078ef808 */
[----:B------:R-:W-:Y:S01]  /*2310*/  IMAD.SHL.U32 R8, R0, 0x20, RZ ;  /* 0x0000002000087824 */ /* 0x000fe200078e00ff */
[----:B------:R-:W-:Y:S01]  /*2320*/  LOP3.LUT R7, R7, 0xfffffffe, RZ, 0xc0, !PT ;  /* 0xfffffffe07077812 */ /* 0x000fe200078ec0ff */
[----:B------:R-:W-:Y:S01]  /*2330*/  IMAD.IADD R251, R245, 0x1, R17 ;  /* 0x00000001f5fb7824 */ /* 0x000fe200078e0211 */
[----:B------:R-:W-:-:S02]  /*2340*/  SHF.R.S32.HI R6, RZ, 0x1f, R2 ;  /* 0x0000001fff067819 */ /* 0x000fc40000011402 */
[----:B------:R-:W-:Y:S01]  /*2350*/  SHF.R.U32.HI R10, RZ, 0x3, R3 ;  /* 0x00000003ff0a7819 */ /* 0x000fe20000011603 */
[----:B------:R-:W-:Y:S01]  /*2360*/  IMAD.IADD R7, R13, 0x1, -R7 ;  /* 0x000000010d077824 */ /* 0x000fe200078e0a07 */
[----:B------:R-:W-:Y:S01]  /*2370*/  LOP3.LUT P5, RZ, R4, 0x2, RZ, 0xc0, !PT ;  /* 0x0000000204ff7812 */ /* 0x000fe200078ac0ff */
[----:B------:R-:W-:Y:S01]  /*2380*/  @!P0 IMAD.SHL.U32 R5, R86, 0x10, RZ ;  /* 0x0000001056058824 */ /* 0x000fe200078e00ff */
[----:B------:R-:W-:Y:S01]  /*2390*/  ISETP.GE.AND P6, PT, R31, c[0x0][0x1fc], PT ;  /* 0x00007f001f007a0c */ /* 0x000fe20003fc6270 */
[----:B------:R-:W-:Y:S01]  /*23a0*/  IMAD R233, R7, -0x8, R233 ;  /* 0xfffffff807e97824 */ /* 0x000fe200078e02e9 */
[----:B------:R-:W-:Y:S01]  /*23b0*/  LOP3.LUT R216, R216, R10, RZ, 0x3c, !PT ;  /* 0x0000000ad8d87212 */ /* 0x000fe200078e3cff */
[----:B------:R-:W-:Y:S01]  /*23c0*/  CS2R R30, SRZ ;  /* 0x00000000001e7805 */ /* 0x000fe2000001ff00 */
[----:B------:R1:W-:Y:S01]  /*23d0*/  @!P0 LDGSTS.E.BYPASS.LTC128B.128 [R5+0x21280], [R246.64] ;  /* 0x21280000f6058fae */ /* 0x0003e2000b901d4e */
[----:B------:R-:W-:Y:S02]  /*23e0*/  LOP3.LUT P0, RZ, R27, 0x4, RZ, 0xc0, !PT ;  /* 0x000000041bff7812 */ /* 0x000fe4000780c0ff */
[----:B------:R-:W-:Y:S01]  /*23f0*/  IMAD R216, R13, 0x200, R216 ;  /* 0x000002000dd87824 */ /* 0x000fe200078e02d8 */
[----:B------:R-:W0:Y:S01]  /*2400*/  LDGDEPBAR ;  /* 0x00000000000079af */ /* 0x000e220000000000 */
[----:B------:R-:W-:Y:S01]  /*2410*/  SHF.R.U32.HI R223, RZ, 0x3, R12 ;  /* 0x00000003ffdf7819 */ /* 0x000fe2000001160c */
[----:B------:R-:W-:Y:S01]  /*2420*/  CS2R R26, SRZ ;  /* 0x00000000001a7805 */ /* 0x000fe2000001ff00 */
[----:B------:R-:W-:Y:S01]  /*2430*/  LOP3.LUT R220, R15, 0x18, R220, 0x78, !PT ;  /* 0x000000180fdc7812 */ /* 0x000fe200078e78dc */
[----:B------:R-:W0:Y:S01]  /*2440*/  LDGDEPBAR ;  /* 0x00000000000079af */ /* 0x000e220000000000 */
[----:B------:R-:W-:Y:S01]  /*2450*/  LOP3.LUT R223, R223, 0x38, RZ, 0xc0, !PT ;  /* 0x00000038dfdf7812 */ /* 0x000fe200078ec0ff */
[----:B------:R-:W-:Y:S01]  /*2460*/  IMAD.SHL.U32 R216, R216, 0x2, RZ ;  /* 0x00000002d8d87824 */ /* 0x000fe200078e00ff */
[----:B------:R-:W-:Y:S01]  /*2470*/  SEL R221, R221, 0xe0, !P5 ;  /* 0x000000e0dddd7807 */ /* 0x000fe20006800000 */
[----:B------:R-:W-:-:S02]  /*2480*/  IMAD.SHL.U32 R220, R220, 0x2, RZ ;  /* 0x00000002dcdc7824 */ /* 0x000fc400078e00ff */
[----:B------:R-:W-:Y:S02]  /*2490*/  IMAD R217, R217, 0x2, R216 ;  /* 0x00000002d9d97824 */ /* 0x000fe400078e02d8 */
[----:B------:R-:W-:Y:S01]  /*24a0*/  IMAD R221, R221, 0x2, R220 ;  /* 0x00000002dddd7824 */ /* 0x000fe200078e02dc */
[----:B-1----:R-:W-:-:S04]  /*24b0*/  SHF.R.S32.HI R5, RZ, 0x1f, R4 ;  /* 0x0000001fff057819 */ /* 0x002fc80000011404 */
[----:B------:R-:W-:Y:S02]  /*24c0*/  LEA.HI R222, R5, R4, RZ, 0x3 ;  /* 0x0000000405de7211 */ /* 0x000fe400078f18ff */
[----:B------:R-:W-:Y:S01]  /*24d0*/  LEA.HI R5, R6, R2, RZ, 0x2 ;  /* 0x0000000206057211 */ /* 0x000fe200078f10ff */
[----:B------:R-:W-:Y:S01]  /*24e0*/  IMAD.SHL.U32 R6, R18, 0x10, RZ ;  /* 0x0000001012067824 */ /* 0x000fe200078e00ff */
[C---:B------:R-:W-:Y:S01]  /*24f0*/  LOP3.LUT R7, R222.reuse, 0xfffffff8, RZ, 0xc0, !PT ;  /* 0xfffffff8de077812 */ /* 0x040fe200078ec0ff */
[----:B------:R-:W-:-:S03]  /*2500*/  IMAD.SHL.U32 R222, R222, 0x40, RZ ;  /* 0x00000040dede7824 */ /* 0x000fc600078e00ff */
[----:B------:R-:W-:Y:S01]  /*2510*/  LOP3.LUT R9, R3, 0x30, R6, 0xf8, !PT ;  /* 0x0000003003097812 */ /* 0x000fe200078ef806 */
[----:B------:R-:W-:Y:S01]  /*2520*/  IMAD.IADD R3, R4, 0x1, -R7 ;  /* 0x0000000104037824 */ /* 0x000fe200078e0a07 */
[----:B------:R-:W-:Y:S01]  /*2530*/  LOP3.LUT R4, R8, 0x20, RZ, 0xc0, !PT ;  /* 0x0000002008047812 */ /* 0x000fe200078ec0ff */
[----:B------:R-:W-:Y:S01]  /*2540*/  IMAD.MOV.U32 R8, RZ, RZ, 0x20 ;  /* 0x00000020ff087424 */ /* 0x000fe200078e00ff */
[C---:B------:R-:W-:Y:S02]  /*2550*/  LEA.HI.SX32 R238, R5.reuse, R6, 0x1e ;  /* 0x0000000605ee7211 */ /* 0x040fe400078ff2ff */
[----:B------:R-:W-:Y:S02]  /*2560*/  LOP3.LUT R5, R5, 0xfffffffc, RZ, 0xc0, !PT ;  /* 0xfffffffc05057812 */ /* 0x000fe400078ec0ff */
[----:B------:R-:W-:Y:S01]  /*2570*/  LOP3.LUT R11, R4, 0x18, R11, 0xf8, !PT ;  /* 0x00000018040b7812 */ /* 0x000fe200078ef80b */
[----:B------:R-:W-:Y:S01]  /*2580*/  IMAD.SHL.U32 R4, R14, 0x2, RZ ;  /* 0x000000020e047824 */ /* 0x000fe200078e00ff */
[----:B------:R-:W-:Y:S01]  /*2590*/  SEL R218, R8, 0xffffffe0, !P0 ;  /* 0xffffffe008da7807 */ /* 0x000fe20004000000 */
[----:B------:R-:W-:Y:S01]  /*25a0*/  IMAD.IADD R5, R2, 0x1, -R5 ;  /* 0x0000000102057824 */ /* 0x000fe200078e0a05 */
[----:B------:R-:W-:Y:S01]  /*25b0*/  SEL R7, RZ, 0x4, P6 ;  /* 0x00000004ff077807 */ /* 0x000fe20003000000 */
[----:B------:R-:W-:Y:S01]  /*25c0*/  IMAD.SHL.U32 R2, R0, 0x8, RZ ;  /* 0x0000000800027824 */ /* 0x000fe200078e00ff */
[----:B------:R-:W-:Y:S01]  /*25d0*/  LOP3.LUT P6, RZ, R3, 0x4, RZ, 0xc0, !PT ;  /* 0x0000000403ff7812 */ /* 0x000fe200078cc0ff */
[----:B------:R-:W-:Y:S01]  /*25e0*/  IMAD R233, R5, -0x2, R233 ;  /* 0xfffffffe05e97824 */ /* 0x000fe200078e02e9 */
[C---:B------:R-:W-:Y:S01]  /*25f0*/  LOP3.LUT P0, RZ, R3.reuse, 0x2, RZ, 0xc0, !PT ;  /* 0x0000000203ff7812 */ /* 0x040fe2000780c0ff */
[----:B------:R-:W-:Y:S01]  /*2600*/  IMAD.SHL.U32 R3, R3, 0x40, RZ ;  /* 0x0000004003037824 */ /* 0x000fe200078e00ff */
[----:B------:R-:W-:Y:S01]  /*2610*/  LOP3.LUT R6, R9, 0x8, R33, 0xf8, !PT ;  /* 0x0000000809067812 */ /* 0x000fe200078ef821 */
[----:B------:R-:W-:Y:S01]  /*2620*/  IMAD R219, R218, 0x2, R216 ;  /* 0x00000002dadb7824 */ /* 0x000fe200078e02d8 */
[----:B------:R-:W-:Y:S01]  /*2630*/  LOP3.LUT R4, R4, 0x2, R16, 0xe2, !PT ;  /* 0x0000000204047812 */ /* 0x000fe200078ee210 */
[----:B------:R-:W-:Y:S01]  /*2640*/  CS2R R32, SRZ ;  /* 0x0000000000207805 */ /* 0x000fe2000001ff00 */
[----:B------:R-:W-:Y:S01]  /*2650*/  LOP3.LUT R3, R3, 0x1c0, RZ, 0xc0, !PT ;  /* 0x000001c003037812 */ /* 0x000fe200078ec0ff */
[----:B------:R-:W-:Y:S01]  /*2660*/  IMAD R218, R218, 0x2, R217 ;  /* 0x00000002dada7824 */ /* 0x000fe200078e02d9 */
[----:B------:R-:W-:-:S02]  /*2670*/  LOP3.LUT R5, R2, 0x8, RZ, 0xc0, !PT ;  /* 0x0000000802057812 */ /* 0x000fc400078ec0ff */
[----:B------:R-:W-:Y:S02]  /*2680*/  LOP3.LUT R2, R6, R10, RZ, 0x3c, !PT ;  /* 0x0000000a06027212 */ /* 0x000fe400078e3cff */
[----:B------:R-:W-:Y:S02]  /*2690*/  LOP3.LUT R237, R4, R7, RZ, 0xfc, !PT ;  /* 0x0000000704ed7212 */ /* 0x000fe400078efcff */
[----:B------:R-:W-:Y:S01]  /*26a0*/  LOP3.LUT R222, R222, 0xfffffe00, RZ, 0xc0, !PT ;  /* 0xfffffe00dede7812 */ /* 0x000fe200078ec0ff */
[----:B------:R-:W-:Y:S01]  /*26b0*/  IMAD R229, R0, 0x200, R2 ;  /* 0x0000020000e57824 */ /* 0x000fe200078e0202 */
[----:B------:R-:W-:Y:S02]  /*26c0*/  SHF.R.U32.HI R4, RZ, 0x3, R3 ;  /* 0x00000003ff047819 */ /* 0x000fe40000011603 */
[----:B------:R-:W-:Y:S01]  /*26d0*/  SEL R230, R230, 0xfffffff0, !P0 ;  /* 0xfffffff0e6e67807 */ /* 0x000fe20004000000 */
[----:B------:R-:W-:Y:S01]  /*26e0*/  IMAD R2, R18, 0x400, R222 ;  /* 0x0000040012027824 */ /* 0x000fe200078e02de */
[----:B------:R-:W-:-:S02]  /*26f0*/  LOP3.LUT R0, R4, R3, R5, 0x1e, !PT ;  /* 0x0000000304007212 */ /* 0x000fc400078e1e05 */
[----:B------:R-:W-:Y:S01]  /*2700*/  LOP3.LUT R3, R4, R11, R3, 0x1e, !PT ;  /* 0x0000000b04037212 */ /* 0x000fe200078e1e03 */
[----:B------:R-:W-:Y:S01]  /*2710*/  IMAD.SHL.U32 R231, R230, 0x2, RZ ;  /* 0x00000002e6e77824 */ /* 0x000fe200078e00ff */
[----:B------:R-:W-:Y:S01]  /*2720*/  LOP3.LUT R223, R223, R12, R5, 0x1e, !PT ;  /* 0x0000000cdfdf7212 */ /* 0x000fe200078e1e05 */
[----:B------:R-:W-:Y:S01]  /*2730*/  IMAD.IADD R227, R2, 0x1, R0 ;  /* 0x0000000102e37824 */ /* 0x000fe200078e0200 */
[----:B------:R-:W-:Y:S02]  /*2740*/  SEL R0, R8, 0xffffffe0, !P6 ;  /* 0xffffffe008007807 */ /* 0x000fe40007000000 */
[----:B------:R-:W-:Y:S01]  /*2750*/  LOP3.LUT R222, R3, R222, RZ, 0xfc, !PT ;  /* 0x000000de03de7212 */ /* 0x000fe200078efcff */
[----:B------:R-:W-:Y:S01]  /*2760*/  IMAD.SHL.U32 R225, R227, 0x2, RZ ;  /* 0x00000002e3e17824 */ /* 0x000fe200078e00ff */
[----:B------:R-:W-:Y:S01]  /*2770*/  LEA R223, R223, 0x23c80, 0x1 ;  /* 0x00023c80dfdf7811 */ /* 0x000fe200078e08ff */
[----:B------:R-:W-:Y:S01]  /*2780*/  IMAD.IADD R228, R227, 0x1, R0 ;  /* 0x00000001e3e47824 */ /* 0x000fe200078e0200 */
[----:B------:R-:W-:Y:S01]  /*2790*/  LEA R222, R222, 0x80, 0x1 ;  /* 0x00000080dede7811 */ /* 0x000fe200078e08ff */
[C---:B------:R-:W-:Y:S01]  /*27a0*/  IMAD.IADD R226, R225.reuse, 0x1, R231 ;  /* 0x00000001e1e27824 */ /* 0x040fe200078e02e7 */
[----:B------:R-:W-:Y:S01]  /*27b0*/  IADD3 R224, R225, 0x1b080, RZ ;  /* 0x0001b080e1e07810 */ /* 0x000fe20007ffe0ff */
[----:B------:R-:W-:-:S04]  /*27c0*/  IMAD.IADD R232, R227, 0x1, R230 ;  /* 0x00000001e3e87824 */ /* 0x000fc800078e02e6 */
[----:B---3--:R-:W-:Y:S02]  /*27d0*/  IMAD R224, R0, 0x2, R224 ;  /* 0x0000000200e07824 */ /* 0x008fe400078e02e0 */
.L_x_800:
        /* <DEDUP_REMOVED lines=211> */
[----:B--2-4-:R-:W2:Y:S01]  /*3510*/  S2R R177, SR_TID.X ;  /* 0x0000000000b17919 */ /* 0x014ea20000002100 */
[----:B------:R-:W-:Y:S01]  /*3520*/  USHF.R.S32.HI UR16, URZ, 0x1f, UR11 ;  /* 0x0000001f3f107899 */ /* 0x000fe2000801140b */
[----:B------:R-:W-:Y:S01]  /*3530*/  IMAD.U32 R14, RZ, RZ, UR10 ;  /* 0x0000000aff0e7e24 */ /* 0x000fe2000f8e00ff */
[----:B------:R-:W-:Y:S01]  /*3540*/  ULDC.64 UR6, c[0x0][0x178] ;  /* 0x00005e0000067ab9 */ /* 0x000fe20000000a00 */
[----:B------:R-:W-:Y:S01]  /*3550*/  IMAD.U32 R10, RZ, RZ, UR10 ;  /* 0x0000000aff0a7e24 */ /* 0x000fe2000f8e00ff */
        /* <DEDUP_REMOVED lines=10> */
[----:B------:R-:W-:Y:S01]  /*3600*/  IADD3 R14, P5, P0, R14, 0x80, R4 ;  /* 0x000000800e0e7810 */ /* 0x000fe200078be004 */
[----:B--2---:R-:W-:Y:S01]  /*3610*/  IMAD.SHL.U32 R177, R177, 0x4, RZ ;  /* 0x00000004b1b17824 */ /* 0x004fe200078e00ff */
[----:B------:R-:W-:Y:S01]  /*3620*/  LEA.HI.X R5, R5, R241, R0, 0x7, P6 ;  /* 0x000000f105057211 */ /* 0x000fe200030f3c00 */
[----:B------:R-:W-:Y:S01]  /*3630*/  IMAD.U32 R0, RZ, RZ, UR12 ;  /* 0x0000000cff007e24 */ /* 0x000fe2000f8e00ff */
[----:B------:R-:W-:Y:S02]  /*3640*/  ISETP.LT.OR P6, PT, R6, 0x1, !P4 ;  /* 0x000000010600780c */ /* 0x000fe400067c1670 */
[--C-:B------:R-:W-:Y:S01]  /*3650*/  IADD3.X R15, RZ, UR9, R5.reuse, P5, P0 ;  /* 0x00000009ff0f7c10 */ /* 0x100fe2000afe0405 */
[----:B------:R-:W-:Y:S01]  /*3660*/  IMAD R0, R0, 0x6000, R250 ;  /* 0x0000600000007824 */ /* 0x000fe200078e02fa */
[----:B------:R-:W-:Y:S04]  /*3670*/  IADD3 R10, P5, P0, R10, 0x100, R4 ;  /* 0x000001000a0a7810 */ /* 0x000fe800078be004 */
[----:B------:R-:W-:Y:S02]  /*3680*/  IADD3.X R11, RZ, UR9, R5, P5, P0 ;  /* 0x00000009ff0b7c10 */ /* 0x000fe4000afe0405 */
[C---:B------:R-:W-:Y:S02]  /*3690*/  ISETP.LT.OR P5, PT, R6.reuse, 0x1, !P3 ;  /* 0x000000010600780c */ /* 0x040fe40005fa1670 */
[----:B------:R-:W-:Y:S01]  /*36a0*/  ISETP.LT.OR P0, PT, R6, 0x1, !P2 ;  /* 0x000000010600780c */ /* 0x000fe20005701670 */
[----:B------:R-:W-:Y:S01]  /*36b0*/  @!PT LDS RZ, [RZ] ;  /* 0x00000000fffff984 */ /* 0x000fe20000000800 */
[----:B------:R-:W-:Y:S01]  /*36c0*/  @!PT LDS RZ, [RZ] ;  /* 0x00000000fffff984 */ /* 0x000fe20000000800 */
[----:B------:R-:W-:Y:S01]  /*36d0*/  @!PT LDS RZ, [RZ] ;  /* 0x00000000fffff984 */ /* 0x000fe20000000800 */
[----:B------:R2:W-:Y:S01]  /*36e0*/  LDGSTS.E.BYPASS.LTC128B.128 [R0], [R4.64], !P6 ;  /* 0x0000000004007fae */ /* 0x0005e2000f101d4e */
[----:B---3--:R-:W-:Y:S04]  /*36f0*/  IADD3 R18, P6, R4, UR10, RZ ;  /* 0x0000000a04127c10 */ /* 0x008fe8000ffde0ff */
[----:B------:R-:W-:Y:S02]  /*3700*/  IADD3.X R19, R5, UR9, RZ, P6, !PT ;  /* 0x0000000905137c10 */ /* 0x000fe4000b7fe4ff */
[C---:B------:R-:W-:Y:S03]  /*3710*/  ISETP.LT.OR P6, PT, R6.reuse, 0x21, !P2 ;  /* 0x000000210600780c */ /* 0x040fe600057c1670 */
[----:B------:R2:W-:Y:S01]  /*3720*/  LDGSTS.E.BYPASS.LTC128B.128 [R0+0x2000], [R4.64+0x80], !P5 ;  /* 0x0200008004007fae */ /* 0x0005e2000e901d4e */
[C---:B------:R-:W-:Y:S03]  /*3730*/  ISETP.LT.OR P5, PT, R6.reuse, 0x21, !P4 ;  /* 0x000000210600780c */ /* 0x040fe600067a1670 */
[----:B------:R2:W-:Y:S01]  /*3740*/  LDGSTS.E.BYPASS.LTC128B.128 [R0+0x4000], [R4.64+0x100], !P0 ;  /* 0x0400010004007fae */ /* 0x0005e2000c101d4e */
[----:B------:R-:W-:Y:S09]  /*3750*/  ISETP.LT.OR P0, PT, R6, 0x21, !P3 ;  /* 0x000000210600780c */ /* 0x000ff20005f01670 */
[----:B------:R3:W-:Y:S04]  /*3760*/  LDGSTS.E.BYPASS.LTC128B.128 [R0+0x1000], [R18.64], !P5 ;  /* 0x0100000012007fae */ /* 0x0007e8000e901d4e */
[----:B------:R3:W-:Y:S04]  /*3770*/  LDGSTS.E.BYPASS.LTC128B.128 [R0+0x3000], [R14.64], !P0 ;  /* 0x030000000e007fae */ /* 0x0007e8000c101d4e */
[----:B------:R3:W-:Y:S01]  /*3780*/  LDGSTS.E.BYPASS.LTC128B.128 [R0+0x5000], [R10.64], !P6 ;  /* 0x050000000a007fae */ /* 0x0007e2000f101d4e */
[----:B--2---:R-:W-:Y:S02]  /*3790*/  IMAD.U32 R5, RZ, RZ, UR5 ;  /* 0x00000005ff057e24 */ /* 0x004fe4000f8e00ff */
[----:B------:R-:W-:Y:S03]  /*37a0*/  IMAD.U32 R4, RZ, RZ, UR12 ;  /* 0x0000000cff047e24 */ /* 0x000fe6000f8e00ff */
[----:B------:R-:W-:Y:S01]  /*37b0*/  @!P1 LEA R5, R5, 0x40, 0x6 ;  /* 0x0000004005059811 */ /* 0x000fe200078e30ff */
[----:B------:R-:W-:Y:S04]  /*37c0*/  @!P1 IMAD R4, R4, 0x40, R177 ;  /* 0x0000004004049824 */ /* 0x000fe800078e02b1 */
[----:B------:R-:W-:Y:S02]  /*37d0*/  @!P1 IMAD.SHL.U32 R6, R4, 0x4, RZ ;  /* 0x0000000404069824 */ /* 0x000fe400078e00ff */
[----:B------:R-:W-:Y:S05]  /*37e0*/  @!P1 IMAD.WIDE R4, R5, 0x4, R248 ;  /* 0x0000000405049825 */ /* 0x000fea00078e02f8 */
[----:B------:R3:W-:Y:S02]  /*37f0*/  @!P1 LDGSTS.E.BYPASS.LTC128B.128 [R6+0x21080], [R4.64] ;  /* 0x2108000004069fae */ /* 0x0007e4000b901d4e */
.L_x_798:
[C---:B-1234-:R-:W-:Y:S01]  /*3800*/  HMMA.16816.F32.BF16 R4, R84.reuse, R2, RZ ;  /* 0x000000025404723c */ /* 0x05efe200000418ff */
[----:B------:R-:W-:Y:S02]  /*3810*/  LDSM.16.M88.2 R2, [R219+0x7880] ;  /* 0x00788000db02783b */ /* 0x000fe40000000100 */
[----:B------:R-:W-:Y:S02]  /*3820*/  ISETP.GT.AND P0, PT, R233, 0x1, PT ;  /* 0x00000001e900780c */ /* 0x000fe40003f04270 */
        /* <DEDUP_REMOVED lines=8> */
[C---:B------:R-:W-:Y:S04]  /*38b0*/  ISETP.GT.AND P5, PT, R233.reuse, 0x10, PT ;  /* 0x00000010e900780c */ /* 0x040fe80003fa4270 */
[----:B------:R-:W-:Y:S03]  /*38c0*/  FSEL R178, R198, -INF , P5 ;  /* 0xff800000c6b27808 */ /* 0x000fe60002800000 */
[C---:B------:R-:W-:Y:S08]  /*38d0*/  HMMA.16816.F32.BF16 R16, R84.reuse, R16, RZ ;  /* 0x000000105410723c */ /* 0x040ff000000418ff */
        /* <DEDUP_REMOVED lines=87> */
[----:B------:R-:W-:Y:S01]  /*3e50*/  ISETP.GT.AND P0, PT, R233, 0x11, PT ;  /* 0x00000011e900780c */ /* 0x000fe20003f04270 */
[--C-:B------:R-:W-:Y:S02]  /*3e60*/  FFMA.FTZ R92, R86, c[0x0][0x29c], -R108.reuse ;  /* 0x0000a700565c7a23 */ /* 0x100fe4000001086c */
[----:B------:R-:W3:Y:S01]  /*3e70*/  LDSM.16.M88.2 R86, [R217+0xe080] ;  /* 0x00e08000d956783b */ /* 0x000ee20000000100 */
[----:B------:R-:W-:Y:S01]  /*3e80*/  FSEL R88, R190, -INF , P6 ;  /* 0xff800000be587808 */ /* 0x000fe20003000000 */
[C---:B-----5:R-:W-:Y:S01]  /*3e90*/  HMMA.16816.F32.BF16 R4, R104.reuse, R90, R4 ;  /* 0x0000005a6804723c */ /* 0x060fe20000041804 */
[----:B------:R4:W-:Y:S01]  /*3ea0*/  MUFU.EX2 R174, R92 ;  /* 0x0000005c00ae7308 */ /* 0x0009e20000000800 */
[----:B------:R-:W-:Y:S03]  /*3eb0*/  LDSM.16.M88.2 R90, [R219+0xc880] ;  /* 0x00c88000db5a783b */ /* 0x000fe60000000100 */
[----:B------:R-:W-:Y:S02]  /*3ec0*/  FSEL R177, R197, -INF , P0 ;  /* 0xff800000c5b17808 */ /* 0x000fe40000000000 */
[C---:B------:R-:W-:Y:S01]  /*3ed0*/  ISETP.GT.AND P6, PT, R233.reuse, 0x20, PT ;  /* 0x00000020e900780c */ /* 0x040fe20003fc4270 */
        /* <DEDUP_REMOVED lines=10> */
[----:B------:R-:W-:Y:S01]  /*3f80*/  FSEL R100, R187, -INF , P6 ;  /* 0xff800000bb647808 */ /* 0x000fe20003000000 */
[C---:B---3--:R-:W-:Y:S03]  /*3f90*/  HMMA.16816.F32.BF16 R16, R104.reuse, R86, R16 ;  /* 0x000000566810723c */ /* 0x048fe60000041810 */
[----:B--2---:R-:W-:Y:S02]  /*3fa0*/  FSEL R92, R189, -INF , P5 ;  /* 0xff800000bd5c7808 */ /* 0x004fe40002800000 */
[----:B------:R-:W-:Y:S03]  /*3fb0*/  ISETP.GT.AND P5, PT, R233, 0x21, PT ;  /* 0x00000021e900780c */ /* 0x000fe60003fa4270 */
[--C-:B------:R-:W-:Y:S01]  /*3fc0*/  FFMA.FTZ R96, R92, c[0x0][0x29c], -R108.reuse ;  /* 0x0000a7005c607a23 */ /* 0x100fe2000001086c */
[----:B------:R-:W-:Y:S01]  /*3fd0*/  FSEL R86, R183, -INF , P5 ;  /* 0xff800000b7567808 */ /* 0x000fe20002800000 */
[----:B------:R-:W2:Y:S02]  /*3fe0*/  LDSM.16.M88.4 R92, [R224+0x4000] ;  /* 0x00400000e05c783b */ /* 0x000ea40000000200 */
[----:B------:R-:W-:Y:S01]  /*3ff0*/  FSEL R175, R195, -INF , P5 ;  /* 0xff800000c3af7808 */ /* 0x000fe20002800000 */
[----:B------:R3:W-:Y:S01]  /*4000*/  MUFU.EX2 R172, R96 ;  /* 0x0000006000ac7308 */ /* 0x0007e20000000800 */
[C---:B------:R-:W-:Y:S01]  /*4010*/  ISETP.GT.AND P5, PT, R233.reuse, 0x40, PT ;  /* 0x00000040e900780c */ /* 0x040fe20003fa4270 */
        /* <DEDUP_REMOVED lines=21> */
[----:B---3--:R-:W-:Y:S02]  /*4170*/  FSEL R96, R188, -INF , P0 ;  /* 0xff800000bc607808 */ /* 0x008fe40000000000 */
[----:B------:R-:W-:Y:S03]  /*4180*/  ISETP.GT.AND P0, PT, R233, 0x41, PT ;  /* 0x00000041e900780c */ /* 0x000fe60003f04270 */
        /* <DEDUP_REMOVED lines=277> */
[----:B------:R-:W-:Y:S01]  /*52e0*/  UIMAD UR16, UR11, UR7, UR16 ;  /* 0x000000070b1072a4 */ /* 0x000fe2000f8e0210 */
[----:B------:R-:W1:Y:S01]  /*52f0*/  S2R R201, SR_TID.X ;  /* 0x0000000000c97919 */ /* 0x000e620000002100 */
        /* <DEDUP_REMOVED lines=9> */
[C-C-:B------:R-:W-:Y:S04]  /*5390*/  IADD3 R6, P5, P0, R8.reuse, 0x80, R2.reuse ;  /* 0x0000008008067810 */ /* 0x140fe800078be002 */
[--C-:B------:R-:W-:Y:S02]  /*53a0*/  IADD3.X R7, R9, RZ, R3.reuse, P5, P0 ;  /* 0x000000ff09077210 */ /* 0x100fe40002fe0403 */
[----:B------:R-:W-:Y:S02]  /*53b0*/  IADD3 R4, P5, P0, R8, 0x100, R2 ;  /* 0x0000010008047810 */ /* 0x000fe400078be002 */
[----:B------:R-:W-:Y:S02]  /*53c0*/  IADD3 R0, -R239, UR13, -R0 ;  /* 0x0000000def007c10 */ /* 0x000fe4000fffe900 */
[C-C-:B------:R-:W-:Y:S02]  /*53d0*/  IADD3.X R5, R9.reuse, RZ, R3.reuse, P5, P0 ;  /* 0x000000ff09057210 */ /* 0x140fe40002fe0403 */
[----:B------:R-:W-:Y:S02]  /*53e0*/  ISETP.LT.OR P0, PT, R0, 0x1, !P6 ;  /* 0x000000010000780c */ /* 0x000fe40007701670 */
[----:B------:R-:W-:Y:S02]  /*53f0*/  IADD3 R8, P5, R8, R2, RZ ;  /* 0x0000000208087210 */ /* 0x000fe40007fbe0ff */
[C---:B------:R-:W-:Y:S03]  /*5400*/  ISETP.LT.OR P6, PT, R0.reuse, 0x21, !P6 ;  /* 0x000000210000780c */ /* 0x040fe600077c1670 */
[----:B------:R-:W-:Y:S01]  /*5410*/  IMAD.X R9, R9, 0x1, R3, P5 ;  /* 0x0000000109097824 */ /* 0x000fe200028e0603 */
[C---:B------:R-:W-:Y:S05]  /*5420*/  LOP3.LUT P5, RZ, R237.reuse, 0x2, RZ, 0xc0, !PT ;  /* 0x00000002edff7812 */ /* 0x040fea00078ac0ff */
[----:B------:R-:W-:Y:S01]  /*5430*/  @!PT LDS RZ, [RZ] ;  /* 0x00000000fffff984 */ /* 0x000fe20000000800 */
[----:B------:R-:W-:Y:S01]  /*5440*/  @!PT LDS RZ, [RZ] ;  /* 0x00000000fffff984 */ /* 0x000fe20000000800 */
[----:B------:R-:W-:Y:S01]  /*5450*/  @!PT LDS RZ, [RZ] ;  /* 0x00000000fffff984 */ /* 0x000fe20000000800 */
[----:B------:R2:W-:Y:S01]  /*5460*/  LDGSTS.E.BYPASS.LTC128B.128 [R236+0x1b080], [R2.64], !P0 ;  /* 0x1b08000002ec7fae */ /* 0x0005e2000c101d4e */
[C---:B------:R-:W-:Y:S02]  /*5470*/  ISETP.LT.OR P0, PT, R0.reuse, 0x1, !P5 ;  /* 0x000000010000780c */ /* 0x040fe40006f01670 */
[C---:B------:R-:W-:Y:S11]  /*5480*/  ISETP.LT.OR P5, PT, R0.reuse, 0x21, !P5 ;  /* 0x000000210000780c */ /* 0x040ff60006fa1670 */
[----:B------:R2:W-:Y:S01]  /*5490*/  LDGSTS.E.BYPASS.LTC128B.128 [R236+0x1d080], [R2.64+0x80], !P0 ;  /* 0x1d08008002ec7fae */ /* 0x0005e2000c101d4e */
[----:B------:R-:W-:Y:S04]  /*54a0*/  LOP3.LUT P0, RZ, R237, 0x4, RZ, 0xc0, !PT ;  /* 0x00000004edff7812 */ /* 0x000fe8000780c0ff */
[C---:B------:R-:W-:Y:S02]  /*54b0*/  ISETP.LT.OR P2, PT, R0.reuse, 0x1, !P0 ;  /* 0x000000010000780c */ /* 0x040fe40004741670 */
[----:B------:R-:W-:Y:S01]  /*54c0*/  ISETP.LT.OR P0, PT, R0, 0x21, !P0 ;  /* 0x000000210000780c */ /* 0x000fe20004701670 */
[----:B-1----:R-:W-:Y:S10]  /*54d0*/  @!P1 IMAD.SHL.U32 R0, R201, 0x10, RZ ;  /* 0x00000010c9009824 */ /* 0x002ff400078e00ff */
[----:B------:R2:W-:Y:S01]  /*54e0*/  LDGSTS.E.BYPASS.LTC128B.128 [R236+0x1f080], [R2.64+0x100], !P2 ;  /* 0x1f08010002ec7fae */ /* 0x0005e2000d101d4e */
[----:B------:R-:W-:Y:S03]  /*54f0*/  ISETP.NE.AND P2, PT, R10, RZ, PT ;  /* 0x000000ff0a00720c */ /* 0x000fe60003f45270 */
[----:B------:R1:W-:Y:S04]  /*5500*/  LDGSTS.E.BYPASS.LTC128B.128 [R236+0x1c080], [R8.64], !P6 ;  /* 0x1c08000008ec7fae */ /* 0x0003e8000f101d4e */
[----:B------:R1:W-:Y:S04]  /*5510*/  LDGSTS.E.BYPASS.LTC128B.128 [R236+0x1e080], [R6.64], !P5 ;  /* 0x1e08000006ec7fae */ /* 0x0003e8000e901d4e */
[----:B------:R1:W-:Y:S01]  /*5520*/  LDGSTS.E.BYPASS.LTC128B.128 [R236+0x20080], [R4.64], !P0 ;  /* 0x2008000004ec7fae */ /* 0x0003e2000c101d4e */
[----:B--2---:R-:W-:Y:S04]  /*5530*/  IMAD.U32 R2, RZ, RZ, UR6 ;  /* 0x00000006ff027e24 */ /* 0x004fe8000f8e00ff */
[----:B------:R-:W-:Y:S05]  /*5540*/  @!P1 IMAD.WIDE R2, R2, 0x4, R246 ;  /* 0x0000000402029825 */ /* 0x000fea00078e02f6 */
[----:B------:R1:W-:Y:S02]  /*5550*/  @!P1 LDGSTS.E.BYPASS.LTC128B.128 [R0+0x21280], [R2.64] ;  /* 0x2128000002009fae */ /* 0x0003e4000b901d4e */
.L_x_799:
[-C--:B-1234-:R-:W-:Y:S01]  /*5560*/  HMMA.16816.F32.BF16 R4, R108, R16.reuse, RZ ;  /* 0x000000106c04723c */ /* 0x09efe200000418ff */
[----:B------:R-:W-:Y:S01]  /*5570*/  LDSM.16.M88.4 R200, [R223+0x1000] ;  /* 0x00100000dfc8783b */ /* 0x000fe20000000200 */
[----:B------:R-:W-:Y:S02]  /*5580*/  UIMAD UR5, UR5, 0x3000, URZ ;  /* 0x00003000050578a4 */ /* 0x000fe4000f8e023f */
[----:B------:R-:W-:Y:S01]  /*5590*/  UISETP.GE.AND UP0, UPT, UR11, UR8, UPT ;  /* 0x000000080b00728c */ /* 0x000fe2000bf06270 */
[----:B------:R-:W1:Y:S01]  /*55a0*/  LDSM.16.MT88.4 R204, [R222+0x1000] ;  /* 0x00100000decc783b */ /* 0x000e620000004200 */
[----:B------:R-:W-:Y:S02]  /*55b0*/  UISETP.GE.AND UP1, UPT, UR12, 0x1, UPT ;  /* 0x000000010c00788c */ /* 0x000fe4000bf26270 */
[C---:B------:R-:W-:Y:S01]  /*55c0*/  HMMA.16816.F32.BF16 R8, R172.reuse, R16, RZ ;  /* 0x00000010ac08723c */ /* 0x040fe200000418ff */
[----:B------:R-:W2:Y:S01]  /*55d0*/  LDSM.16.M88.4 R208, [R223+0x1400] ;  /* 0x00140000dfd0783b */ /* 0x000ea20000000200 */
[----:B------:R-:W-:Y:S02]  /*55e0*/  UIADD3 UR6, UR4, 0x1, URZ ;  /* 0x0000000104067890 */ /* 0x000fe4000fffe03f */
[----:B------:R-:W-:Y:S01]  /*55f0*/  IMAD.U32 R2, RZ, RZ, UR5 ;  /* 0x00000005ff027e24 */ /* 0x000fe2000f8e00ff */
[----:B------:R-:W-:Y:S01]  /*5600*/  LDSM.16.M88.4 R212, [R223+0x2400] ;  /* 0x00240000dfd4783b */ /* 0x000fe20000000200 */
[----:B------:R-:W-:Y:S01]  /*5610*/  IADD3 R0, P0, R244, UR5, RZ ;  /* 0x00000005f4007c10 */ /* 0x000fe2000ff1e0ff */
[----:B------:R-:W-:Y:S01]  /*5620*/  UIADD3 UR5, UR12, 0x1, URZ ;  /* 0x000000010c057890 */ /* 0x000fe2000fffe03f */
[-C--:B------:R-:W-:Y:S01]  /*5630*/  HMMA.16816.F32.BF16 R12, R172, R18.reuse, RZ ;  /* 0x00000012ac0c723c */ /* 0x080fe200000418ff */
[----:B------:R-:W0:Y:S01]  /*5640*/  LDGDEPBAR ;  /* 0x00000000000079af */ /* 0x000e220000000000 */
[----:B------:R-:W-:Y:S02]  /*5650*/  UISETP.GE.AND UP2, UPT, UR4, 0x1, UPT ;  /* 0x000000010400788c */ /* 0x000fe4000bf46270 */
[----:B------:R-:W-:Y:S01]  /*5660*/  LEA.HI.X.SX32 R2, R2, R251, 0x1, P0 ;  /* 0x000000fb02027211 */ /* 0x000fe200000f0eff */
[----:B------:R-:W-:Y:S03]  /*5670*/  USEL UR12, UR5, URZ, !UP1 ;  /* 0x0000003f050c7287 */ /* 0x000fe6000c800000 */
[C---:B------:R-:W-:Y:S01]  /*5680*/  HMMA.16816.F32.BF16 R16, R108.reuse, R18, RZ ;  /* 0x000000126c10723c */ /* 0x040fe200000418ff */
[----:B------:R-:W-:Y:S07]  /*5690*/  UMOV UR5, UR11 ;  /* 0x0000000b00057c82 */ /* 0x000fee0008000000 */
[-C--:B------:R-:W-:Y:S08]  /*56a0*/  HMMA.16816.F32.BF16 R20, R108, R96.reuse, RZ ;  /* 0x000000606c14723c */ /* 0x080ff000000418ff */
[C---:B------:R-:W-:Y:S08]  /*56b0*/  HMMA.16816.F32.BF16 R84, R172.reuse, R96, RZ ;  /* 0x00000060ac54723c */ /* 0x040ff000000418ff */
[-C--:B------:R-:W-:Y:S08]  /*56c0*/  HMMA.16816.F32.BF16 R88, R172, R98.reuse, RZ ;  /* 0x00000062ac58723c */ /* 0x080ff000000418ff */
[C---:B------:R-:W-:Y:S08]  /*56d0*/  HMMA.16816.F32.BF16 R92, R108.reuse, R98, RZ ;  /* 0x000000626c5c723c */ /* 0x040ff000000418ff */
[-C--:B------:R-:W-:Y:S08]  /*56e0*/  HMMA.16816.F32.BF16 R96, R108, R176.reuse, RZ ;  /* 0x000000b06c60723c */ /* 0x080ff000000418ff */
[C---:B------:R-:W-:Y:S08]  /*56f0*/  HMMA.16816.F32.BF16 R100, R172.reuse, R176, RZ ;  /* 0x000000b0ac64723c */ /* 0x040ff000000418ff */
[-C--:B------:R-:W-:Y:S01]  /*5700*/  HMMA.16816.F32.BF16 R104, R172, R178.reuse, RZ ;  /* 0x000000b2ac68723c */ /* 0x080fe200000418ff */
[----:B------:R-:W3:Y:S07]  /*5710*/  LDSM.16.MT88.4 R172, [R222+0x3800] ;  /* 0x00380000deac783b */ /* 0x000eee0000004200 */
[----:B------:R-:W-:Y:S01]  /*5720*/  HMMA.16816.F32.BF16 R108, R108, R178, RZ ;  /* 0x000000b26c6c723c */ /* 0x000fe200000418ff */
[----:B------:R-:W4:Y:S07]  /*5730*/  LDSM.16.MT88.4 R176, [R222+0x6000] ;  /* 0x00600000deb0783b */ /* 0x000f2e0000004200 */
        /* <DEDUP_REMOVED lines=27> */
[-C--:B----4-:R-:W-:Y:S08]  /*58f0*/  HMMA.16816.F32.BF16 R96, R200, R176.reuse, R96 ;  /* 0x000000b0c860723c */ /* 0x090ff00000041860 */
[C---:B------:R-:W-:Y:S08]  /*5900*/  HMMA.16816.F32.BF16 R100, R208.reuse, R176, R100 ;  /* 0x000000b0d064723c */ /* 0x040ff00000041864 */
[-C--:B------:R-:W-:Y:S01]  /*5910*/  HMMA.16816.F32.BF16 R104, R208, R178.reuse, R104 ;  /* 0x000000b2d068723c */ /* 0x080fe20000041868 */
[----:B------:R-:W2:Y:S07]  /*5920*/  LDSM.16.MT88.4 R208, [R222+0x4800] ;  /* 0x00480000ded0783b */ /* 0x000eae0000004200 */
[----:B------:R-:W-:Y:S01]  /*5930*/  HMMA.16816.F32.BF16 R108, R200, R178, R108 ;  /* 0x000000b2c86c723c */ /* 0x000fe2000004186c */
[----:B------:R-:W3:Y:S07]  /*5940*/  LDSM.16.MT88.4 R176, [R222+0x7000] ;  /* 0x00700000deb0783b */ /* 0x000eee0000004200 */
[-C--:B-----5:R-:W-:Y:S08]  /*5950*/  HMMA.16816.F32.BF16 R4, R180, R184.reuse, R4 ;  /* 0x000000b8b404723c */ /* 0x0a0ff00000041804 */
        /* <DEDUP_REMOVED lines=38> */
[-C--:B---3--:R-:W-:Y:S03]  /*5bc0*/  HMMA.16816.F32.BF16 R96, R196, R176.reuse, R96 ;  /* 0x000000b0c460723c */ /* 0x088fe60000041860 */
        /* <DEDUP_REMOVED lines=193> */
.L_x_797:
[----:B------:R-:W-:Y:S05]  /*67e0*/  @P1 EXIT ;  /* 0x000000000000194d */ /* 0x000fea0003800000 */
[----:B------:R-:W-:-:S04]  /*67f0*/  ISETP.NE.U32.AND P2, PT, RZ, c[0x0][0x360], PT ;  /* 0x0000d800ff007a0c */ /* 0x000fc80003f45070 */
[----:B------:R-:W-:-:S13]  /*6800*/  ISETP.NE.AND.EX P2, PT, RZ, c[0x0][0x364], PT, P2 ;  /* 0x0000d900ff007a0c */ /* 0x000fda0003f45320 */
[----:B-1----:R-:W-:-:S04]  /*6810*/  @P2 IMAD.MOV.U32 R2, RZ, RZ, 0x4 ;  /* 0x00000004ff022424 */ /* 0x002fc800078e00ff */
[----:B------:R-:W-:-:S05]  /*6820*/  @P2 IMAD.WIDE R2, R252, R2, c[0x0][0x360] ;  /* 0x0000d800fc022625 */ /* 0x000fca00078e0202 */
[----:B------:R1:W2:Y:S01]  /*6830*/  @P2 LDG.E R0, [R2.64] ;  /* 0x0000000e02002981 */ /* 0x0002a2000c1e1900 */
[----:B------:R-:W3:Y:S03]  /*6840*/  S2UR UR5, SR_CTAID.X ;  /* 0x00000000000579c3 */ /* 0x000ee60000002500 */
[----:B------:R-:W4:Y:S04]  /*6850*/  S2R R5, SR_TID.X ;  /* 0x0000000000057919 */ /* 0x000f280000002100 */
[----:B-1----:R-:W1:Y:S01]  /*6860*/  S2R R3, SR_CTAID.Y ;  /* 0x0000000000037919 */ /* 0x002e620000002600 */
[----:B------:R-:W-:Y:S01]  /*6870*/  MOV R2, 0x1 ;  /* 0x0000000100027802 */ /* 0x000fe20000000f00 */
[----:B---3--:R-:W-:Y:S01]  /*6880*/  UIMAD UR5, UR5, 0x3c00, URZ ;  /* 0x00003c00050578a4 */ /* 0x008fe2000f8e023f */
[----:B----4-:R-:W-:Y:S01]  /*6890*/  SHF.R.S32.HI R6, RZ, 0x1f, R5 ;  /* 0x0000001fff067819 */ /* 0x010fe20000011405 */
[----:B------:R-:W-:Y:S01]  /*68a0*/  BAR.SYNC.DEFER_BLOCKING 0x1, 0x100 ;  /* 0x0044000000007b1d */ /* 0x000fe20000010000 */
[----:B------:R-:W-:Y:S01]  /*68b0*/  ISETP.NE.AND P0, PT, R2, c[0x0][0x338], PT ;  /* 0x0000ce0002007a0c */ /* 0x000fe20003f05270 */
[----:B------:R-:W-:-:S12]  /*68c0*/  USHF.R.S32.HI UR4, URZ, 0x1f, UR5 ;  /* 0x0000001f3f047899 */ /* 0x000fd80008011405 */
[----:B-1----:R-:W-:-:S04]  /*68d0*/  @P0 IMAD.HI.U32 R4, R3, c[0x0][0x33c], RZ ;  /* 0x0000cf0003040a27 */ /* 0x002fc800078e00ff */
[----:B--2---:R-:W-:-:S04]  /*68e0*/  @P2 IMAD R0, R252, 0x50, R0 ;  /* 0x00000050fc002824 */ /* 0x004fc800078e0200 */
[----:B------:R-:W-:-:S05]  /*68f0*/  @P2 IMAD.HI R0, R0, 0x66666667, RZ ;  /* 0x6666666700002827 */ /* 0x000fca00078e02ff */
[----:B------:R-:W-:-:S04]  /*6900*/  @P2 SHF.R.U32.HI R2, RZ, 0x1f, R0 ;  /* 0x0000001fff022819 */ /* 0x000fc80000011600 */
[----:B------:R-:W-:Y:S01]  /*6910*/  @P2 LEA.HI.SX32 R2, R0, R2, 0x1b ;  /* 0x0000000200022211 */ /* 0x000fe200078fdaff */
[----:B------:R-:W-:Y:S01]  /*6920*/  IMAD.MOV.U32 R0, RZ, RZ, R3 ;  /* 0x000000ffff007224 */ /* 0x000fe200078e0003 */
[----:B------:R-:W-:-:S03]  /*6930*/  @P0 SHF.R.U32.HI R0, RZ, c[0x0][0x340], R4 ;  /* 0x0000d000ff000a19 */ /* 0x000fc60000011604 */
[----:B------:R-:W-:Y:S01]  /*6940*/  @P2 IMAD R2, R2, 0x3c00, RZ ;  /* 0x00003c0002022824 */ /* 0x000fe200078e02ff */
[----:B------:R-:W-:-:S04]  /*6950*/  SHF.R.S32.HI R4, RZ, 0x1f, R0 ;  /* 0x0000001fff047819 */ /* 0x000fc80000011400 */
[----:B------:R-:W-:Y:S02]  /*6960*/  @P2 SHF.R.S32.HI R3, RZ, 0x1f, R2 ;  /* 0x0000001fff032819 */ /* 0x000fe40000011402 */
[----:B------:R-:W-:-:S06]  /*6970*/  @!P2 CS2R R2, SRZ ;  /* 0x000000000002a805 */ /* 0x000fcc000001ff00 */
[----:B------:R-:W-:Y:S01]  /*6980*/  IADD3 R2, P1, P0, R2, UR5, R5 ;  /* 0x0000000502027c10 */ /* 0x000fe2000f83e005 */
[C---:B------:R-:W-:Y:S02]  /*6990*/  IMAD R5, R4.reuse, c[0x0][0x328], RZ ;  /* 0x0000ca0004057a24 */ /* 0x040fe400078e02ff */
[----:B------:R-:W-:Y:S01]  /*69a0*/  IMAD R4, R4, c[0x0][0x300], RZ ;  /* 0x0000c00004047a24 */ /* 0x000fe200078e02ff */
[----:B------:R-:W-:Y:S01]  /*69b0*/  IADD3.X R3, R3, UR4, R6, P1, P0 ;  /* 0x0000000403037c10 */ /* 0x000fe20008fe0406 */
[C---:B------:R-:W-:Y:S01]  /*69c0*/  IMAD R7, R0.reuse, c[0x0][0x32c], R5 ;  /* 0x0000cb0000077a24 */ /* 0x040fe200078e0205 */
[----:B------:R-:W-:Y:S01]  /*69d0*/  SHF.R.S32.HI R6, RZ, 0x1f, R252 ;  /* 0x0000001fff067819 */ /* 0x000fe200000114fc */
[C---:B------:R-:W-:Y:S02]  /*69e0*/  IMAD R8, R0.reuse, c[0x0][0x304], R4 ;  /* 0x0000c10000087a24 */ /* 0x040fe400078e0204 */
[----:B------:R-:W-:-:S04]  /*69f0*/  IMAD.WIDE.U32 R4, R0, c[0x0][0x328], R2 ;  /* 0x0000ca0000047a25 */ /* 0x000fc800078e0002 */
[----:B------:R-:W-:Y:S01]  /*6a00*/  IMAD.WIDE.U32 R2, R0, c[0x0][0x300], R2 ;  /* 0x0000c00000027a25 */ /* 0x000fe200078e0002 */
[----:B------:R-:W-:Y:S02]  /*6a10*/  SEL R0, R6, RZ, !P2 ;  /* 0x000000ff06007207 */ /* 0x000fe40005000000 */
[----:B------:R-:W-:Y:S01]  /*6a20*/  IADD3 R5, R5, R7, RZ ;  /* 0x0000000705057210 */ /* 0x000fe20007ffe0ff */
[----:B------:R-:W-:Y:S01]  /*6a30*/  IMAD.IADD R3, R3, 0x1, R8 ;  /* 0x0000000103037824 */ /* 0x000fe200078e0208 */
[----:B------:R-:W-:Y:S01]  /*6a40*/  SEL R6, R252, RZ, !P2 ;  /* 0x000000fffc067207 */ /* 0x000fe20005000000 */
[C---:B------:R-:W-:Y:S02]  /*6a50*/  IMAD R10, R0.reuse, c[0x0][0x330], RZ ;  /* 0x0000cc00000a7a24 */ /* 0x040fe400078e02ff */
[----:B------:R-:W-:Y:S02]  /*6a60*/  IMAD R0, R0, c[0x0][0x308], RZ ;  /* 0x0000c20000007a24 */ /* 0x000fe400078e02ff */
[----:B------:R-:W-:-:S02]  /*6a70*/  IMAD R10, R6, c[0x0][0x334], R10 ;  /* 0x0000cd00060a7a24 */ /* 0x000fc400078e020a */
[----:B------:R-:W-:-:S04]  /*6a80*/  IMAD.WIDE.U32 R8, R6, c[0x0][0x330], R4 ;  /* 0x0000cc0006087a25 */ /* 0x000fc800078e0004 */
[----:B------:R-:W-:Y:S01]  /*6a90*/  IMAD R0, R6, c[0x0][0x30c], R0 ;  /* 0x0000c30006007a24 */ /* 0x000fe200078e0200 */
[----:B------:R-:W-:Y:S01]  /*6aa0*/  LEA R4, P1, R8, c[0x0][0x310], 0x2 ;  /* 0x0000c40008047a11 */ /* 0x000fe200078210ff */
[----:B------:R-:W-:Y:S01]  /*6ab0*/  IMAD.WIDE.U32 R6, R6, c[0x0][0x308], R2 ;  /* 0x0000c20006067a25 */ /* 0x000fe200078e0002 */
[----:B------:R-:W-:-:S03]  /*6ac0*/  IADD3 R3, R9, R10, RZ ;  /* 0x0000000a09037210 */ /* 0x000fc60007ffe0ff */
[----:B------:R-:W-:Y:S01]  /*6ad0*/  IMAD.IADD R0, R7, 0x1, R0 ;  /* 0x0000000107007824 */ /* 0x000fe200078e0200 */
[----:B------:R-:W-:Y:S02]  /*6ae0*/  LEA.HI.X R5, R8, c[0x0][0x314], R3, 0x2, P1 ;  /* 0x0000c50008057a11 */ /* 0x000fe400008f1403 */
[----:B------:R-:W-:-:S03]  /*6af0*/  LEA R2, P0, R6, c[0x0][0x2e8], 0x2 ;  /* 0x0000ba0006027a11 */ /* 0x000fc600078010ff */
        /* <DEDUP_REMOVED lines=122> */
.L_x_801:
        /* <DEDUP_REMOVED lines=14> */
.L_x_1408:


//--------------------- .text._ZN7cutlass13device_kernelIN5flash19enable_sm80_to_sm89INS1_16FlashAttnBwdSm80INS1_25CollectiveMainloopBwdSm80ILi2ELi1EN4cute5tupleIJNS5_1CILi64EEENS7_ILi80EEENS7_ILi192EEEEEENS_10bfloat16_tEfNS_4arch4Sm80ELb0ELb0ELb1ELb1ELb1ELb0ELb1ELb0ELi2ELi4ELi2ELi2ELb0EEENS1_24CollectiveEpilogueBwdGQAISB_fSE_Li256ELb1ELb1EEENS1_19SingleTileSchedulerILb1ELb0ELb0ELi80EEEEEEEEEvNT_6ParamsE --------------------------
	.section	.text._ZN7cutlass13device_kernelIN5flash19enable_sm80_to_sm89INS1_16FlashAttnBwdSm80INS1_25CollectiveMainloopBwdSm80ILi2ELi1EN4cute5tupleIJNS5_1CILi64EEENS7_ILi80EEENS7_ILi192EEEEEENS_10bfloat16_tEfNS_4arch4Sm80ELb0ELb0ELb1ELb1ELb1ELb0ELb1ELb0ELi2ELi4ELi2ELi2ELb0EEENS1_24CollectiveEpilogueBwdGQAISB_fSE_Li256ELb1ELb1EEENS1_19SingleTileSchedulerILb1ELb0ELb0ELi80EEEEEEEEEvNT_6ParamsE,"ax",@progbits
	.sectioninfo	@"SHI_REGISTERS=254"
	.align	128
.text._ZN7cutlass13device_kernelIN5flash19enable_sm80_to_sm89INS1_16FlashAttnBwdSm80INS1_25CollectiveMainloopBwdSm80ILi2ELi1EN4cute5tupleIJNS5_1CILi64EEENS7_ILi80EEENS7_ILi192EEEEEENS_10bfloat16_tEfNS_4arch4Sm80ELb0ELb0ELb1ELb1ELb1ELb0ELb1ELb0ELi2ELi4ELi2ELi2ELb0EEENS1_24CollectiveEpilogueBwdGQAISB_fSE_Li256ELb1ELb1EEENS1_19SingleTileSchedulerILb1ELb0ELb0ELi80EEEEEEEEEvNT_6ParamsE:
        .type           _ZN7cutlass13device_kernelIN5flash19enable_sm80_to_sm89INS1_16FlashAttnBwdSm80INS1_25CollectiveMainloopBwdSm80ILi2ELi1EN4cute5tupleIJNS5_1CILi64EEENS7_ILi80EEENS7_ILi192EEEEEENS_10bfloat16_tEfNS_4arch4Sm80ELb0ELb0ELb1ELb1ELb1ELb0ELb1ELb0ELi2ELi4ELi2ELi2ELb0EEENS1_24CollectiveEpilogueBwdGQAISB_fSE_Li256ELb1ELb1EEENS1_19SingleTileSchedulerILb1ELb0ELb0ELi80EEEEEEEEEvNT_6ParamsE,@function
        .size           _ZN7cutlass13device_kernelIN5flash19enable_sm80_to_sm89INS1_16FlashAttnBwdSm80INS1_25CollectiveMainloopBwdSm80ILi2ELi1EN4cute5tupleIJNS5_1CILi64EEENS7_ILi80EEENS7_ILi192EEEEEENS_10bfloat16_tEfNS_4arch4Sm80ELb0ELb0ELb1ELb1ELb1ELb0ELb1ELb0ELi2ELi4ELi2ELi2ELb0EEENS1_24CollectiveEpilogueBwdGQAISB_fSE_Li256ELb1ELb1EEENS1_19SingleTileSchedulerILb1ELb0ELb0ELi80EEEEEEEEEvNT_6ParamsE,(.L_x_1409 - _ZN7cutlass13device_kernelIN5flash19enable_sm80_to_sm89INS1_16FlashAttnBwdSm80INS1_25CollectiveMainloopBwdSm80ILi2ELi1EN4cute5tupleIJNS5_1CILi64EEENS7_ILi80EEENS7_ILi192EEEEEENS_10bfloat16_tEfNS_4arch4Sm80ELb0ELb0ELb1ELb1ELb1ELb0ELb1ELb0ELi2ELi4ELi2ELi2ELb0EEENS1_24CollectiveEpilogueBwdGQAISB_fSE_Li256ELb1ELb1EEENS1_19SingleTileSchedulerILb1ELb0ELb0ELi80EEEEEEEEEvNT_6ParamsE)
        .other          _ZN7cutlass13device_kernelIN5flash19enable_sm80_to_sm89INS1_16FlashAttnBwdSm80INS1_25CollectiveMainloopBwdSm80ILi2ELi1EN4cute5tupleIJNS5_1CILi64EEENS7_ILi80EEENS7_ILi192EEEEEENS_10bfloat16_tEfNS_4arch4Sm80ELb0ELb0ELb1ELb1ELb1ELb0ELb1ELb0ELi2ELi4ELi2ELi2ELb0EEENS1_24CollectiveEpilogueBwdGQAISB_fSE_Li256ELb1ELb1EEENS1_19SingleTileSchedulerILb1ELb0ELb0ELi80EEEEEEEEEvNT_6ParamsE,@"STO_CUDA_ENTRY STV_DEFAULT"
_ZN7cutlass13device_kernelIN5flash19enable_sm80_to_sm89INS1_16FlashAttnBwdSm80INS1_25CollectiveMainloopBwdSm80ILi2ELi1EN4cute5tupleIJNS5_1CILi64EEENS7_ILi80EEENS7_ILi192EEEEEENS_10bfloat16_tEfNS_4arch4Sm80ELb0ELb0ELb1ELb1ELb1ELb0ELb1ELb0ELi2ELi4ELi2ELi2ELb0EEENS1_24CollectiveEpilogueBwdGQAISB_fSE_Li256ELb1ELb1EEENS1_19SingleTileSchedulerILb1ELb0ELb0ELi80EEEEEEEEEvNT_6ParamsE:
        /* <DEDUP_REMOVED lines=17> */
.L_x_803:
        /* <DEDUP_REMOVED lines=8> */
.L_x_805:
[----:B------:R-:W-:Y:S02]  /*0190*/  MOV R4, c[0x0][0x3ac] ;  /* 0x0000eb0000047a02 */ /* 0x000fe40000000f00 */
.L_x_804:
[----:B------:R-:W-:-:S05]  /*01a0*/  IMAD R3, R2, 0x50, RZ ;  /* 0x0000005002037824 */ /* 0x000fca00078e02ff */
[----:B-----5:R-:W-:-:S04]  /*01b0*/  ISETP.GE.AND P0, PT, R3, R4, PT ;  /* 0x000000040300720c */ /* 0x020fc80003f06270 */
[----:B------:R-:W-:Y:S01]  /*01c0*/  SEL R239, R239, 0xffffffff, !P0 ;  /* 0xffffffffefef7807 */ /* 0x000fe20004000000 */
[----:B------:R-:W-:Y:S05]  /*01d0*/  BRA `(.L_x_806) ;  /* 0x0000011000007947 */ /* 0x000fea0003800000 */
.L_x_802:
[----:B---34-:R-:W-:-:S04]  /*01e0*/  ISETP.NE.U32.AND P0, PT, RZ, c[0x0][0x3c8], PT ;  /* 0x0000f200ff007a0c */ /* 0x018fc80003f05070 */
[----:B------:R-:W-:-:S13]  /*01f0*/  ISETP.NE.AND.EX P0, PT, RZ, c[0x0][0x3cc], PT, P0 ;  /* 0x0000f300ff007a0c */ /* 0x000fda0003f05300 */
[----:B------:R-:W-:Y:S05]  /*0200*/  @!P0 BRA `(.L_x_807) ;  /* 0x0000002000008947 */ /* 0x000fea0003800000 */
[----:B------:R1:W5:Y:S01]  /*0210*/  LDG.E R4, [R4.64] ;  /* 0x0000000e04047981 */ /* 0x000362000c1e1900 */
[----:B------:R-:W-:Y:S05]  /*0220*/  BRA `(.L_x_808) ;  /* 0x0000009000007947 */ /* 0x000fea0003800000 */
.L_x_807:
        /* <DEDUP_REMOVED lines=8> */
.L_x_809:
[----:B------:R-:W-:Y:S02]  /*02b0*/  MOV R4, c[0x0][0x3ac] ;  /* 0x0000eb0000047a02 */ /* 0x000fe40000000f00 */
.L_x_808:
[----:B------:R-:W-:-:S05]  /*02c0*/  IMAD R3, R2, 0x50, RZ ;  /* 0x0000005002037824 */ /* 0x000fca00078e02ff */
[----:B-----5:R-:W-:-:S04]  /*02d0*/  ISETP.GE.AND P0, PT, R3, R4, PT ;  /* 0x000000040300720c */ /* 0x020fc80003f06270 */
[----:B------:R-:W-:-:S04]  /*02e0*/  SEL R239, R239, 0xffffffff, !P0 ;  /* 0xffffffffefef7807 */ /* 0x000fc80004000000 */
.L_x_806:
        /* <DEDUP_REMOVED lines=10> */
[CC--:B------:R-:W-:Y:S02]  /*0390*/  @P0 IMAD.WIDE R6, R239.reuse, R12.reuse, c[0x0][0x2d8] ;  /* 0x0000b600ef060625 */ /* 0x0c0fe400078e020c */
[----:B------:R-:W3:Y:S02]  /*03a0*/  @P4 LDG.E R11, [R16.64] ;  /* 0x0000000e100b4981 */ /* 0x000ee4000c1e1900 */
[C---:B------:R-:W-:Y:S02]  /*03b0*/  IMAD.WIDE R14, R239.reuse, R12, c[0x0][0x2d0] ;  /* 0x0000b400ef0e7625 */ /* 0x040fe400078e020c */
[----:B------:R4:W5:Y:S04]  /*03c0*/  @P0 LDG.E R10, [R6.64] ;  /* 0x0000000e060a0981 */ /* 0x000968000c1e1900 */
[----:B-1----:R-:W3:Y:S01]  /*03d0*/  @P3 LDG.E R5, [R14.64] ;  /* 0x0000000e0e053981 */ /* 0x002ee2000c1e1900 */
[----:B------:R-:W-:Y:S01]  /*03e0*/  ULDC UR12, c[0x0][0x168] ;  /* 0x00005a00000c7ab9 */ /* 0x000fe20000000800 */
[----:B------:R-:W-:Y:S01]  /*03f0*/  CS2R R8, SRZ ;  /* 0x0000000000087805 */ /* 0x000fe2000001ff00 */
[----:B----4-:R-:W-:Y:S01]  /*0400*/  CS2R R6, SRZ ;  /* 0x0000000000067805 */ /* 0x010fe2000001ff00 */
[----:B--2---:R-:W-:-:S05]  /*0410*/  @P4 IMAD R4, R239, 0x40, R4 ;  /* 0x00000040ef044824 */ /* 0x004fca00078e0204 */
[----:B------:R-:W-:-:S04]  /*0420*/  @P4 SHF.R.S32.HI R3, RZ, 0x1f, R4 ;  /* 0x0000001fff034819 */ /* 0x000fc80000011404 */
[----:B------:R-:W-:Y:S01]  /*0430*/  @P4 LEA.HI R3, R3, R4, RZ, 0x6 ;  /* 0x0000000403034211 */ /* 0x000fe200078f30ff */
[----:B-----5:R1:W2:Y:S01]  /*0440*/  @P0 R2UR UR12, R10 ;  /* 0x000000000a0c03c2 */ /* 0x0202a200000e0000 */
[----:B------:R-:W-:Y:S01]  /*0450*/  IMAD.MOV.U32 R4, RZ, RZ, RZ ;  /* 0x000000ffff047224 */ /* 0x000fe200078e00ff */
[--C-:B---3--:R-:W-:Y:S01]  /*0460*/  @P4 SHF.R.S32.HI R7, RZ, 0x1f, R11.reuse ;  /* 0x0000001fff074819 */ /* 0x108fe2000001140b */
[----:B------:R-:W-:Y:S01]  /*0470*/  @P4 IMAD.MOV.U32 R6, RZ, RZ, R11 ;  /* 0x000000ffff064224 */ /* 0x000fe200078e000b */
[----:B------:R-:W-:Y:S01]  /*0480*/  @P4 LOP3.LUT R4, R3, 0xffffffc0, RZ, 0xc0, !PT ;  /* 0xffffffc003044812 */ /* 0x000fe200078ec0ff */
[----:B------:R-:W-:Y:S01]  /*0490*/  IMAD.MOV.U32 R3, RZ, RZ, c[0x0][0x198] ;  /* 0x00006600ff037624 */ /* 0x000fe200078e00ff */
[--C-:B------:R-:W-:Y:S01]  /*04a0*/  @P3 SHF.R.S32.HI R9, RZ, 0x1f, R5.reuse ;  /* 0x0000001fff093819 */ /* 0x100fe20000011405 */
[----:B------:R-:W-:Y:S01]  /*04b0*/  @P3 IMAD.MOV.U32 R8, RZ, RZ, R5 ;  /* 0x000000ffff083224 */ /* 0x000fe200078e0005 */
[----:B-12---:R-:W-:Y:S05]  /*04c0*/  @P0 BRA `(.L_x_810) ;  /* 0x0000006000000947 */ /* 0x006fea0003800000 */
[----:B------:R-:W-:Y:S05]  /*04d0*/  @!P4 BRA `(.L_x_810) ;  /* 0x000000500000c947 */ /* 0x000fea0003800000 */
[----:B------:R-:W2:Y:S04]  /*04e0*/  LDG.E R10, [R16.64] ;  /* 0x0000000e100a7981 */ /* 0x000ea8000c1e1900 */
[----:B------:R-:W3:Y:S01]  /*04f0*/  LDG.E R5, [R16.64+0x4] ;  /* 0x0000040e10057981 */ /* 0x000ee2000c1e1900 */
[----:B--2---:R-:W1:Y:S08]  /*0500*/  R2UR UR12, R10 ;  /* 0x000000000a0c73c2 */ /* 0x004e7000000e0000 */
[----:B---3--:R-:W1:Y:S02]  /*0510*/  R2UR UR4, R5 ;  /* 0x00000000050473c2 */ /* 0x008e6400000e0000 */
[----:B-1----:R-:W-:-:S06]  /*0520*/  UIADD3 UR12, -UR12, UR4, URZ ;  /* 0x000000040c0c7290 */ /* 0x002fcc000fffe13f */
.L_x_810:
[----:B------:R-:W-:-:S04]  /*0530*/  ISETP.NE.U32.AND P0, PT, RZ, c[0x0][0x2e0], PT ;  /* 0x0000b800ff007a0c */ /* 0x000fc80003f05070 */
[----:B------:R-:W-:-:S13]  /*0540*/  ISETP.NE.AND.EX P0, PT, RZ, c[0x0][0x2e4], PT, P0 ;  /* 0x0000b900ff007a0c */ /* 0x000fda0003f05300 */
[----:B------:R-:W-:Y:S05]  /*0550*/  @!P0 BRA `(.L_x_811) ;  /* 0x0000003000008947 */ /* 0x000fea0003800000 */
[----:B------:R-:W-:-:S05]  /*0560*/  IMAD.WIDE R12, R239, R12, c[0x0][0x2e0] ;  /* 0x0000b800ef0c7625 */ /* 0x000fca00078e020c */
[----:B------:R1:W5:Y:S01]  /*0570*/  LDG.E R3, [R12.64] ;  /* 0x0000000e0c037981 */ /* 0x000362000c1e1900 */
[----:B------:R-:W-:Y:S05]  /*0580*/  BRA `(.L_x_812) ;  /* 0x0000004000007947 */ /* 0x000fea0003800000 */
.L_x_811:
[----:B------:R-:W-:Y:S05]  /*0590*/  @!P3 BRA `(.L_x_812) ;  /* 0x000000300000b947 */ /* 0x000fea0003800000 */
[----:B------:R-:W2:Y:S04]  /*05a0*/  LDG.E R3, [R14.64] ;  /* 0x0000000e0e037981 */ /* 0x000ea8000c1e1900 */
[----:B------:R-:W2:Y:S02]  /*05b0*/  LDG.E R10, [R14.64+0x4] ;  /* 0x0000040e0e0a7981 */ /* 0x000ea4000c1e1900 */
[----:B--2---:R-:W-:Y:S02]  /*05c0*/  IADD3 R3, -R3, R10, RZ ;  /* 0x0000000a03037210 */ /* 0x004fe40007ffe1ff */
.L_x_812:
        /* <DEDUP_REMOVED lines=67> */
[----:B-1----:R-:W-:Y:S01]  /*0a00*/  SHF.R.S32.HI R12, RZ, 0x1f, R4 ;  /* 0x0000001fff0c7819 */ /* 0x002fe20000011404 */
[----:B------:R-:W-:Y:S01]  /*0a10*/  IMAD.SHL.U32 R13, R232, 0x4, RZ ;  /* 0x00000004e80d7824 */ /* 0x000fe200078e00ff */
[----:B------:R-:W-:Y:S01]  /*0a20*/  ISETP.NE.AND P2, PT, R5, 0x1, PT ;  /* 0x000000010500780c */ /* 0x000fe20003f45270 */
[----:B------:R-:W-:Y:S01]  /*0a30*/  IMAD.MOV.U32 R17, RZ, RZ, R0 ;  /* 0x000000ffff117224 */ /* 0x000fe200078e0000 */
[----:B------:R-:W-:Y:S01]  /*0a40*/  SHF.R.S32.HI R5, RZ, 0x1f, R232 ;  /* 0x0000001fff057819 */ /* 0x000fe200000114e8 */
[----:B------:R-:W-:Y:S01]  /*0a50*/  ULDC.64 UR4, c[0x0][0x1d8] ;  /* 0x0000760000047ab9 */ /* 0x000fe20000000a00 */
[C---:B------:R-:W-:Y:S01]  /*0a60*/  IADD3 R26, P0, R14.reuse, R232, RZ ;  /* 0x000000e80e1a7210 */ /* 0x040fe20007f1e0ff */
[----:B------:R-:W-:Y:S01]  /*0a70*/  USHF.L.U32 UR7, UR4, 0x5, URZ ;  /* 0x0000000504077899 */ /* 0x000fe2000800063f */
[----:B------:R-:W-:Y:S01]  /*0a80*/  IADD3 R36, P1, R13, R4, RZ ;  /* 0x000000040d247210 */ /* 0x000fe20007f3e0ff */
[----:B------:R-:W-:Y:S01]  /*0a90*/  UMOV UR6, 0x5 ;  /* 0x0000000500067882 */ /* 0x000fe20000000000 */
[----:B------:R-:W-:Y:S01]  /*0aa0*/  LEA.HI R10, R5, R232, RZ, 0x3 ;  /* 0x000000e8050a7211 */ /* 0x000fe200078f18ff */
[----:B------:R-:W-:Y:S01]  /*0ab0*/  USHF.L.U64.HI UR5, UR4, UR6, UR5 ;  /* 0x0000000604057299 */ /* 0x000fe20008010205 */
[----:B------:R-:W-:Y:S01]  /*0ac0*/  LEA.HI.X.SX32 R27, R14, R11, 0x1, P0 ;  /* 0x0000000b0e1b7211 */ /* 0x000fe200000f0eff */
[----:B------:R-:W-:Y:S01]  /*0ad0*/  ULDC.64 UR8, c[0x0][0x178] ;  /* 0x00005e0000087ab9 */ /* 0x000fe20000000a00 */
[----:B------:R-:W-:Y:S01]  /*0ae0*/  LEA.HI.X.SX32 R37, R13, R12, 0x1, P1 ;  /* 0x0000000c0d257211 */ /* 0x000fe200008f0eff */
[----:B------:R-:W-:Y:S01]  /*0af0*/  @P2 IMAD.HI.U32 R12, R0, c[0x0][0x24c], RZ ;  /* 0x00009300000c2a27 */ /* 0x000fe200078e00ff */
[----:B------:R-:W-:Y:S01]  /*0b00*/  SHF.R.S32.HI R11, RZ, 0x1f, R0 ;  /* 0x0000001fff0b7819 */ /* 0x000fe20000011400 */
[----:B------:R-:W-:Y:S01]  /*0b10*/  USHF.L.U32 UR11, UR8, 0x5, URZ ;  /* 0x00000005080b7899 */ /* 0x000fe2000800063f */
[----:B------:R-:W-:Y:S01]  /*0b20*/  LOP3.LUT R21, R10, 0xfffffff8, RZ, 0xc0, !PT ;  /* 0xfffffff80a157812 */ /* 0x000fe200078ec0ff */
[----:B------:R-:W-:Y:S01]  /*0b30*/  IMAD.WIDE.U32 R28, R0, c[0x0][0x270], R36 ;  /* 0x00009c00001c7a25 */ /* 0x000fe200078e0024 */
[----:B------:R-:W-:Y:S01]  /*0b40*/  SHF.R.S32.HI R238, RZ, 0x3, R10 ;  /* 0x00000003ffee7819 */ /* 0x000fe2000001140a */
[----:B------:R-:W-:Y:S01]  /*0b50*/  USHF.L.U32 UR10, UR11, 0x1, URZ ;  /* 0x000000010b0a7899 */ /* 0x000fe2000800063f */
[----:B------:R-:W-:Y:S01]  /*0b60*/  @P2 SHF.R.U32.HI R17, RZ, c[0x0][0x250], R12 ;  /* 0x00009400ff112a19 */ /* 0x000fe2000001160c */
[----:B------:R-:W-:Y:S01]  /*0b70*/  IMAD R15, R11, c[0x0][0x270], RZ ;  /* 0x00009c000b0f7a24 */ /* 0x000fe200078e02ff */
[----:B------:R-:W-:Y:S01]  /*0b80*/  SHF.R.S32.HI R19, RZ, 0x1f, R238 ;  /* 0x0000001fff137819 */ /* 0x000fe200000114ee */
[----:B------:R-:W-:Y:S01]  /*0b90*/  IMAD.IADD R4, R232, 0x1, -R21 ;  /* 0x00000001e8047824 */ /* 0x000fe200078e0a15 */
[----:B------:R-:W-:Y:S01]  /*0ba0*/  IADD3 R13, P0, R238, R6, RZ ;  /* 0x00000006ee0d7210 */ /* 0x000fe20007f1e0ff */
[----:B------:R-:W-:Y:S01]  /*0bb0*/  IMAD R34, R0, c[0x0][0x274], R15 ;  /* 0x00009d0000227a24 */ /* 0x000fe200078e020f */
[----:B------:R-:W-:Y:S01]  /*0bc0*/  SHF.R.S32.HI R15, RZ, 0x1f, R17 ;  /* 0x0000001fff0f7819 */ /* 0x000fe20000011411 */
[----:B------:R-:W-:Y:S01]  /*0bd0*/  IMAD.SHL.U32 R22, R4, 0x8, RZ ;  /* 0x0000000804167824 */ /* 0x000fe200078e00ff */
[----:B------:R-:W-:Y:S01]  /*0be0*/  SEL R30, R239, RZ, !P3 ;  /* 0x000000ffef1e7207 */ /* 0x000fe20005800000 */
[----:B------:R-:W-:Y:S01]  /*0bf0*/  IMAD.X R12, R19, 0x1, R7, P0 ;  /* 0x00000001130c7824 */ /* 0x000fe200000e0607 */
[----:B------:R-:W-:Y:S01]  /*0c00*/  IADD3 R20, P0, R238, R8, RZ ;  /* 0x00000008ee147210 */ /* 0x000fe20007f1e0ff */
[----:B------:R-:W-:Y:S01]  /*0c10*/  IMAD R24, R15, c[0x0][0x1e0], RZ ;  /* 0x000078000f187a24 */ /* 0x000fe200078e02ff */
[----:B------:R-:W-:Y:S01]  /*0c20*/  SHF.R.S32.HI R23, RZ, 0x1f, R22 ;  /* 0x0000001fff177819 */ /* 0x000fe20000011416 */
[----:B------:R-:W-:Y:S01]  /*0c30*/  IMAD.WIDE.U32 R36, R0, c[0x0][0x288], R36 ;  /* 0x0000a20000247a25 */ /* 0x000fe200078e0024 */
[----:B------:R-:W-:Y:S01]  /*0c40*/  SHF.R.S32.HI R7, RZ, 0x1f, R239 ;  /* 0x0000001fff077819 */ /* 0x000fe200000114ef */
[----:B------:R-:W-:Y:S01]  /*0c50*/  CS2R R170, SRZ ;  /* 0x0000000000aa7805 */ /* 0x000fe2000001ff00 */
[----:B------:R-:W-:Y:S01]  /*0c60*/  SEL R240, R239, RZ, !P4 ;  /* 0x000000ffeff07207 */ /* 0x000fe20006000000 */
[----:B------:R-:W-:Y:S01]  /*0c70*/  IMAD.X R21, R19, 0x1, R9, P0 ;  /* 0x0000000113157824 */ /* 0x000fe200000e0609 */
[----:B------:R-:W-:Y:S01]  /*0c80*/  SEL R6, R7, RZ, !P3 ;  /* 0x000000ff07067207 */ /* 0x000fe20005800000 */
[----:B------:R-:W-:Y:S01]  /*0c90*/  IMAD R24, R17, c[0x0][0x1e4], R24 ;  /* 0x0000790011187a24 */ /* 0x000fe200078e0218 */
[----:B------:R-:W-:Y:S01]  /*0ca0*/  SEL R7, R7, RZ, !P4 ;  /* 0x000000ff07077207 */ /* 0x000fe20006000000 */
[----:B------:R-:W-:Y:S01]  /*0cb0*/  IMAD.WIDE.U32 R18, R17, c[0x0][0x1e0], R22 ;  /* 0x0000780011127a25 */ /* 0x000fe200078e0016 */
[----:B------:R-:W-:Y:S01]  /*0cc0*/  ISETP.GE.AND P4, PT, R22, c[0x0][0x1cc], PT ;  /* 0x0000730016007a0c */ /* 0x000fe20003f86270 */
[----:B------:R-:W-:Y:S01]  /*0cd0*/  CS2R R168, SRZ ;  /* 0x0000000000a87805 */ /* 0x000fe2000001ff00 */
[----:B------:R-:W-:Y:S01]  /*0ce0*/  LEA.HI R227, R5, R232, RZ, 0x7 ;  /* 0x000000e805e37211 */ /* 0x000fe200078f38ff */
[----:B------:R-:W-:Y:S01]  /*0cf0*/  IMAD.IADD R25, R19, 0x1, R24 ;  /* 0x0000000113197824 */ /* 0x000fe200078e0218 */
[----:B------:R-:W-:Y:S01]  /*0d00*/  CS2R R166, SRZ ;  /* 0x0000000000a67805 */ /* 0x000fe2000001ff00 */
[----:B------:R-:W-:Y:S01]  /*0d10*/  IMAD.SHL.U32 R19, R238, 0x40, RZ ;  /* 0x00000040ee137824 */ /* 0x000fe200078e00ff */
[----:B------:R-:W-:Y:S01]  /*0d20*/  SHF.R.S32.HI R227, RZ, 0x7, R227 ;  /* 0x00000007ffe37819 */ /* 0x000fe200000114e3 */
[----:B------:R-:W-:Y:S01]  /*0d30*/  IMAD R9, R11, c[0x0][0x288], RZ ;  /* 0x0000a2000b097a24 */ /* 0x000fe200078e02ff */
[----:B------:R-:W-:Y:S01]  /*0d40*/  CS2R R164, SRZ ;  /* 0x0000000000a47805 */ /* 0x000fe2000001ff00 */
[----:B------:R-:W-:Y:S01]  /*0d50*/  IMAD.MOV.U32 R24, RZ, RZ, R18 ;  /* 0x000000ffff187224 */ /* 0x000fe200078e0012 */
[----:B------:R-:W-:Y:S01]  /*0d60*/  LOP3.LUT R19, R19, 0x1c0, RZ, 0xc0, !PT ;  /* 0x000001c013137812 */ /* 0x000fe200078ec0ff */
[----:B------:R-:W-:Y:S01]  /*0d70*/  IMAD R32, R0, c[0x0][0x28c], R9 ;  /* 0x0000a30000207a24 */ /* 0x000fe200078e0209 */
[----:B------:R-:W-:Y:S01]  /*0d80*/  LEA.HI R230, R227, R227, RZ, 0x1 ;  /* 0x000000e3e3e67211 */ /* 0x000fe200078f08ff */
[----:B------:R-:W-:Y:S01]  /*0d90*/  IMAD R9, R6, c[0x0][0x1e8], RZ ;  /* 0x00007a0006097a24 */ /* 0x000fe200078e02ff */
[----:B------:R-:W-:Y:S01]  /*0da0*/  LOP3.LUT R8, R19, 0x38, R22, 0xf8, !PT ;  /* 0x0000003813087812 */ /* 0x000fe200078ef816 */
[----:B------:R-:W-:Y:S01]  /*0db0*/  IMAD.IADD R35, R29, 0x1, R34 ;  /* 0x000000011d237824 */ /* 0x000fe200078e0222 */
[----:B------:R-:W-:Y:S01]  /*0dc0*/  SHF.R.U32.HI R19, RZ, 0x3, R19 ;  /* 0x00000003ff137819 */ /* 0x000fe20000011613 */
[----:B------:R-:W-:Y:S01]  /*0dd0*/  IMAD.MOV.U32 R34, RZ, RZ, R28 ;  /* 0x000000ffff227224 */ /* 0x000fe200078e001c */
[----:B------:R-:W-:Y:S01]  /*0de0*/  LOP3.LUT R230, R230, 0xfffffffe, RZ, 0xc0, !PT ;  /* 0xfffffffee6e67812 */ /* 0x000fe200078ec0ff */
[----:B------:R-:W-:Y:S01]  /*0df0*/  IMAD R28, R30, c[0x0][0x1ec], R9 ;  /* 0x00007b001e1c7a24 */ /* 0x000fe200078e0209 */
[----:B------:R-:W-:Y:S01]  /*0e00*/  LOP3.LUT R19, R8, R19, RZ, 0x3c, !PT ;  /* 0x0000001308137212 */ /* 0x000fe200078e3cff */
[----:B------:R-:W-:Y:S01]  /*0e10*/  IMAD.WIDE.U32 R24, R30, c[0x0][0x1e8], R24 ;  /* 0x00007a001e187a25 */ /* 0x000fe200078e0018 */
[----:B------:R-:W-:Y:S01]  /*0e20*/  CS2R R162, SRZ ;  /* 0x0000000000a27805 */ /* 0x000fe2000001ff00 */
[----:B------:R-:W-:Y:S01]  /*0e30*/  CS2R R160, SRZ ;  /* 0x0000000000a07805 */ /* 0x000fe2000001ff00 */
[----:B------:R-:W-:Y:S01]  /*0e40*/  CS2R R158, SRZ ;  /* 0x00000000009e7805 */ /* 0x000fe2000001ff00 */
[----:B------:R-:W-:Y:S01]  /*0e50*/  IMAD.IADD R33, R37, 0x1, R32 ;  /* 0x0000000125217824 */ /* 0x000fe200078e0220 */
[----:B------:R-:W-:Y:S01]  /*0e60*/  CS2R R156, SRZ ;  /* 0x00000000009c7805 */ /* 0x000fe2000001ff00 */
[----:B------:R-:W-:Y:S01]  /*0e70*/  IMAD.MOV.U32 R32, RZ, RZ, R36 ;  /* 0x000000ffff207224 */ /* 0x000fe200078e0024 */
[----:B------:R-:W-:Y:S01]  /*0e80*/  CS2R R154, SRZ ;  /* 0x00000000009a7805 */ /* 0x000fe2000001ff00 */
[----:B------:R-:W-:Y:S01]  /*0e90*/  IMAD R9, R7, c[0x0][0x290], RZ ;  /* 0x0000a40007097a24 */ /* 0x000fe200078e02ff */
[----:B------:R-:W-:Y:S01]  /*0ea0*/  CS2R R152, SRZ ;  /* 0x0000000000987805 */ /* 0x000fe2000001ff00 */
[----:B------:R-:W-:Y:S01]  /*0eb0*/  IMAD.WIDE R20, R2, 0x50, R20 ;  /* 0x0000005002147825 */ /* 0x000fe200078e0214 */
[----:B------:R-:W-:Y:S01]  /*0ec0*/  CS2R R150, SRZ ;  /* 0x0000000000967805 */ /* 0x000fe2000001ff00 */
[----:B------:R-:W-:Y:S01]  /*0ed0*/  CS2R R148, SRZ ;  /* 0x0000000000947805 */ /* 0x000fe2000001ff00 */
[----:B------:R-:W-:Y:S01]  /*0ee0*/  CS2R R146, SRZ ;  /* 0x0000000000927805 */ /* 0x000fe2000001ff00 */
[----:B------:R-:W-:Y:S01]  /*0ef0*/  IMAD.IADD R29, R25, 0x1, R28 ;  /* 0x00000001191d7824 */ /* 0x000fe200078e021c */
[----:B------:R-:W-:Y:S01]  /*0f00*/  CS2R R144, SRZ ;  /* 0x0000000000907805 */ /* 0x000fe2000001ff00 */
[----:B------:R-:W-:Y:S01]  /*0f10*/  IMAD R25, R7, c[0x0][0x278], RZ ;  /* 0x00009e0007197a24 */ /* 0x000fe200078e02ff */
        /* <DEDUP_REMOVED lines=9> */
[----:B------:R-:W-:Y:S01]  /*0fb0*/  IMAD.MOV.U32 R28, RZ, RZ, R24 ;  /* 0x000000ffff1c7224 */ /* 0x000fe200078e0018 */
[----:B------:R-:W-:Y:S01]  /*0fc0*/  LEA R242, P0, R32, c[0x0][0x280], 0x2 ;  /* 0x0000a00020f27a11 */ /* 0x000fe200078010ff */
[----:B------:R-:W-:Y:S01]  /*0fd0*/  IMAD R9, R21, c[0x0][0x1d8], RZ ;  /* 0x0000760015097a24 */ /* 0x000fe200078e02ff */
[----:B------:R-:W-:Y:S01]  /*0fe0*/  CS2R R130, SRZ ;  /* 0x0000000000827805 */ /* 0x000fe2000001ff00 */
[C---:B------:R-:W-:Y:S01]  /*0ff0*/  IMAD R14, R240.reuse, c[0x0][0x27c], R25 ;  /* 0x00009f00f00e7a24 */ /* 0x040fe200078e0219 */
[----:B------:R-:W-:Y:S01]  /*1000*/  CS2R R128, SRZ ;  /* 0x0000000000807805 */ /* 0x000fe2000001ff00 */
[C---:B------:R-:W-:Y:S01]  /*1010*/  IMAD R8, R17.reuse, c[0x0][0x1b4], R8 ;  /* 0x00006d0011087a24 */ /* 0x040fe200078e0208 */
[----:B------:R-:W-:Y:S01]  /*1020*/  CS2R R126, SRZ ;  /* 0x00000000007e7805 */ /* 0x000fe2000001ff00 */
[----:B------:R-:W-:Y:S01]  /*1030*/  IMAD.WIDE.U32 R34, R240, c[0x0][0x278], R34 ;  /* 0x00009e00f0227a25 */ /* 0x000fe200078e0022 */
[----:B------:R-:W-:Y:S01]  /*1040*/  CS2R R124, SRZ ;  /* 0x00000000007c7805 */ /* 0x000fe2000001ff00 */
[----:B------:R-:W-:Y:S01]  /*1050*/  CS2R R122, SRZ ;  /* 0x00000000007a7805 */ /* 0x000fe2000001ff00 */
[----:B------:R-:W-:Y:S01]  /*1060*/  CS2R R120, SRZ ;  /* 0x0000000000787805 */ /* 0x000fe2000001ff00 */
[----:B------:R-:W-:Y:S01]  /*1070*/  IMAD.WIDE.U32 R16, R17, c[0x0][0x1b0], R22 ;  /* 0x00006c0011107a25 */ /* 0x000fe200078e0016 */
[----:B------:R-:W-:Y:S01]  /*1080*/  LEA R244, P1, R34, c[0x0][0x258], 0x2 ;  /* 0x0000960022f47a11 */ /* 0x000fe200078210ff */
[----:B------:R-:W-:Y:S01]  /*1090*/  CS2R R118, SRZ ;  /* 0x0000000000767805 */ /* 0x000fe2000001ff00 */
[----:B------:R-:W-:Y:S01]  /*10a0*/  CS2R R116, SRZ ;  /* 0x0000000000747805 */ /* 0x000fe2000001ff00 */
[----:B------:R-:W-:Y:S01]  /*10b0*/  IMAD.IADD R15, R33, 0x1, R15 ;  /* 0x00000001210f7824 */ /* 0x000fe200078e020f */
[----:B------:R-:W-:Y:S01]  /*10c0*/  CS2R R114, SRZ ;  /* 0x0000000000727805 */ /* 0x000fe2000001ff00 */
[C---:B------:R-:W-:Y:S01]  /*10d0*/  IMAD R9, R20.reuse, c[0x0][0x1dc], R9 ;  /* 0x0000770014097a24 */ /* 0x040fe200078e0209 */
[----:B------:R-:W-:Y:S01]  /*10e0*/  CS2R R112, SRZ ;  /* 0x0000000000707805 */ /* 0x000fe2000001ff00 */
[----:B------:R-:W-:Y:S01]  /*10f0*/  IMAD.WIDE.U32 R28, R20, c[0x0][0x1d8], R28 ;  /* 0x00007600141c7a25 */ /* 0x000fe200078e001c */
[----:B------:R-:W-:Y:S01]  /*1100*/  LEA.HI.X R243, R32, c[0x0][0x284], R15, 0x2, P0 ;  /* 0x0000a10020f37a11 */ /* 0x000fe200000f140f */
[----:B------:R-:W-:Y:S01]  /*1110*/  CS2R R82, SRZ ;  /* 0x0000000000527805 */ /* 0x000fe2000001ff00 */
[----:B------:R-:W-:Y:S01]  /*1120*/  CS2R R80, SRZ ;  /* 0x0000000000507805 */ /* 0x000fe2000001ff00 */
[----:B------:R-:W-:Y:S01]  /*1130*/  IMAD.IADD R14, R35, 0x1, R14 ;  /* 0x00000001230e7824 */ /* 0x000fe200078e020e */
[----:B------:R-:W-:Y:S01]  /*1140*/  LEA R32, P0, R28, c[0x0][0x1c0], 0x1 ;  /* 0x000070001c207a11 */ /* 0x000fe200078008ff */
[----:B------:R-:W-:Y:S01]  /*1150*/  IMAD.IADD R35, R17, 0x1, R8 ;  /* 0x0000000111237824 */ /* 0x000fe200078e0208 */
[----:B------:R-:W-:Y:S01]  /*1160*/  CS2R R78, SRZ ;  /* 0x00000000004e7805 */ /* 0x000fe2000001ff00 */
[----:B------:R-:W-:Y:S01]  /*1170*/  IMAD.IADD R8, R29, 0x1, R9 ;  /* 0x000000011d087824 */ /* 0x000fe200078e0209 */
[----:B------:R-:W-:Y:S01]  /*1180*/  LEA.HI.X R245, R34, c[0x0][0x25c], R14, 0x2, P1 ;  /* 0x0000970022f57a11 */ /* 0x000fe200008f140e */
[----:B------:R-:W-:Y:S01]  /*1190*/  IMAD.MOV.U32 R9, RZ, RZ, c[0x0][0x1d8] ;  /* 0x00007600ff097624 */ /* 0x000fe200078e00ff */
[----:B------:R-:W-:Y:S01]  /*11a0*/  CS2R R76, SRZ ;  /* 0x00000000004c7805 */ /* 0x000fe2000001ff00 */
[----:B------:R-:W-:Y:S01]  /*11b0*/  IMAD R17, R6, c[0x0][0x1b8], RZ ;  /* 0x00006e0006117a24 */ /* 0x000fe200078e02ff */
[----:B------:R-:W-:Y:S01]  /*11c0*/  LEA.HI.X R33, R28, c[0x0][0x1c4], R8, 0x1, P0 ;  /* 0x000071001c217a11 */ /* 0x000fe200000f0c08 */
[----:B------:R-:W-:Y:S01]  /*11d0*/  IMAD.MOV.U32 R6, RZ, RZ, c[0x0][0x1dc] ;  /* 0x00007700ff067624 */ /* 0x000fe200078e00ff */
[----:B------:R-:W-:Y:S01]  /*11e0*/  LEA R28, P0, R9, R32, 0x6 ;  /* 0x00000020091c7211 */ /* 0x000fe200078030ff */
[----:B------:R-:W-:Y:S01]  /*11f0*/  IMAD R24, R12, c[0x0][0x178], RZ ;  /* 0x00005e000c187a24 */ /* 0x000fe200078e02ff */
[----:B------:R-:W-:Y:S01]  /*1200*/  IADD3 R8, R22, 0x80, RZ ;  /* 0x0000008016087810 */ /* 0x000fe20007ffe0ff */
[----:B------:R-:W-:Y:S01]  /*1210*/  IMAD.WIDE.U32 R36, R13, c[0x0][0x178], R22 ;  /* 0x00005e000d247a25 */ /* 0x000fe200078e0016 */
[----:B------:R-:W-:Y:S01]  /*1220*/  LEA.HI.X R29, R9, R33, R6, 0x6, P0 ;  /* 0x00000021091d7211 */ /* 0x000fe200000f3406 */
[----:B------:R-:W-:Y:S01]  /*1230*/  CS2R R74, SRZ ;  /* 0x00000000004a7805 */ /* 0x000fe2000001ff00 */
[----:B------:R-:W-:Y:S01]  /*1240*/  LEA.HI R6, R5, R232, RZ, 0x6 ;  /* 0x000000e805067211 */ /* 0x000fe200078f30ff */
[----:B-----5:R-:W-:Y:S01]  /*1250*/  IMAD.IADD R9, R3, 0x1, -R238 ;  /* 0x0000000103097824 */ /* 0x020fe200078e0aee */
[----:B------:R-:W-:Y:S01]  /*1260*/  ISETP.GE.AND P5, PT, R8, c[0x0][0x1cc], PT ;  /* 0x0000730008007a0c */ /* 0x000fe20003fa6270 */
[----:B------:R-:W-:Y:S01]  /*1270*/  IMAD R24, R13, c[0x0][0x17c], R24 ;  /* 0x00005f000d187a24 */ /* 0x000fe200078e0218 */
[----:B------:R-:W-:Y:S01]  /*1280*/  SHF.R.S32.HI R6, RZ, 0x6, R6 ;  /* 0x00000006ff067819 */ /* 0x000fe20000011406 */
[----:B------:R-:W-:Y:S01]  /*1290*/  IMAD R14, R2, -0x50, R9 ;  /* 0xffffffb0020e7824 */ /* 0x000fe200078e0209 */
[----:B------:R-:W-:Y:S01]  /*12a0*/  IADD3 R9, R22, 0x40, RZ ;  /* 0x0000004016097810 */ /* 0x000fe20007ffe0ff */
[----:B------:R-:W-:Y:S01]  /*12b0*/  IMAD.IADD R25, R37, 0x1, R24 ;  /* 0x0000000125197824 */ /* 0x000fe200078e0218 */
[----:B------:R-:W-:Y:S01]  /*12c0*/  ISETP.GT.AND P0, PT, R232, 0x7f, PT ;  /* 0x0000007fe800780c */ /* 0x000fe20003f04270 */
[----:B------:R-:W-:Y:S01]  /*12d0*/  IMAD.MOV.U32 R34, RZ, RZ, R16 ;  /* 0x000000ffff227224 */ /* 0x000fe200078e0010 */
[----:B------:R-:W-:Y:S01]  /*12e0*/  ISETP.GE.AND P2, PT, R9, c[0x0][0x1cc], PT ;  /* 0x0000730009007a0c */ /* 0x000fe20003f46270 */
[----:B------:R-:W-:Y:S01]  /*12f0*/  IMAD R19, R6, 0x200, R19 ;  /* 0x0000020006137824 */ /* 0x000fe200078e0213 */
[C---:B------:R-:W-:Y:S01]  /*1300*/  ISETP.LT.OR P3, PT, R14.reuse, 0x1, P4 ;  /* 0x000000010e00780c */ /* 0x040fe20002761670 */
[----:B------:R-:W-:Y:S01]  /*1310*/  IMAD.MOV.U32 R24, RZ, RZ, R36 ;  /* 0x000000ffff187224 */ /* 0x000fe200078e0024 */
[C---:B------:R-:W-:Y:S01]  /*1320*/  ISETP.LT.OR P1, PT, R14.reuse, 0x1, P2 ;  /* 0x000000010e00780c */ /* 0x040fe20001721670 */
[----:B------:R-:W-:Y:S01]  /*1330*/  IMAD R15, R11, c[0x0][0x180], RZ ;  /* 0x000060000b0f7a24 */ /* 0x000fe200078e02ff */
[----:B------:R-:W-:Y:S01]  /*1340*/  ISETP.LT.OR P6, PT, R14, 0x1, P5 ;  /* 0x000000010e00780c */ /* 0x000fe20002fc1670 */
[----:B------:R-:W-:Y:S01]  /*1350*/  IMAD R17, R30, c[0x0][0x1bc], R17 ;  /* 0x00006f001e117a24 */ /* 0x000fe200078e0211 */
[----:B------:R-:W-:Y:S01]  /*1360*/  ISETP.LT.OR P4, PT, R14, 0x21, P4 ;  /* 0x000000210e00780c */ /* 0x000fe20002781670 */
[----:B------:R-:W-:Y:S01]  /*1370*/  IMAD.WIDE.U32 R30, R30, c[0x0][0x1b8], R34 ;  /* 0x00006e001e1e7a25 */ /* 0x000fe200078e0022 */
[----:B------:R-:W-:Y:S01]  /*1380*/  ISETP.LT.OR P5, PT, R14, 0x21, P5 ;  /* 0x000000210e00780c */ /* 0x000fe20002fa1670 */
[----:B------:R-:W-:Y:S01]  /*1390*/  CS2R R72, SRZ ;  /* 0x0000000000487805 */ /* 0x000fe2000001ff00 */
[----:B------:R-:W-:Y:S01]  /*13a0*/  CS2R R70, SRZ ;  /* 0x0000000000467805 */ /* 0x000fe2000001ff00 */
[----:B------:R-:W-:Y:S01]  /*13b0*/  IMAD.SHL.U32 R234, R19, 0x2, RZ ;  /* 0x0000000213ea7824 */ /* 0x000fe200078e00ff */
[----:B------:R-:W-:Y:S01]  /*13c0*/  CS2R R68, SRZ ;  /* 0x0000000000447805 */ /* 0x000fe2000001ff00 */
[C---:B------:R-:W-:Y:S01]  /*13d0*/  IMAD R15, R0.reuse, c[0x0][0x184], R15 ;  /* 0x00006100000f7a24 */ /* 0x040fe200078e020f */
[----:B------:R-:W-:Y:S01]  /*13e0*/  CS2R R66, SRZ ;  /* 0x0000000000427805 */ /* 0x000fe2000001ff00 */
[----:B------:R-:W-:Y:S01]  /*13f0*/  IMAD.WIDE.U32 R34, R0, c[0x0][0x180], R24 ;  /* 0x0000600000227a25 */ /* 0x000fe200078e0018 */
[----:B------:R-:W-:Y:S01]  /*1400*/  @!PT LDS RZ, [RZ] ;  /* 0x00000000fffff984 */ /* 0x000fe20000000800 */
[----:B------:R-:W-:Y:S01]  /*1410*/  @!PT LDS RZ, [RZ] ;  /* 0x00000000fffff984 */ /* 0x000fe20000000800 */
[----:B------:R-:W-:Y:S01]  /*1420*/  @!PT LDS RZ, [RZ] ;  /* 0x00000000fffff984 */ /* 0x000fe20000000800 */
[----:B------:R1:W-:Y:S01]  /*1430*/  LDGSTS.E.BYPASS.LTC128B.128 [R234+0x7880], [R32.64], !P3 ;  /* 0x0788000020ea7fae */ /* 0x0003e2000d901d4e */
[----:B------:R-:W-:Y:S01]  /*1440*/  CS2R R64, SRZ ;  /* 0x0000000000407805 */ /* 0x000fe2000001ff00 */
[----:B------:R-:W-:Y:S01]  /*1450*/  CS2R R62, SRZ ;  /* 0x00000000003e7805 */ /* 0x000fe2000001ff00 */
[----:B------:R-:W-:Y:S01]  /*1460*/  IMAD.U32 R16, RZ, RZ, UR7 ;  /* 0x00000007ff107e24 */ /* 0x000fe2000f8e00ff */
[----:B------:R1:W-:Y:S01]  /*1470*/  LDGSTS.E.BYPASS.LTC128B.128 [R234+0xa080], [R32.64+0x80], !P1 ;  /* 0x0a08008020ea7fae */ /* 0x0003e2000c901d4e */
[----:B------:R-:W-:Y:S01]  /*1480*/  IMAD.IADD R35, R35, 0x1, R15 ;  /* 0x0000000123237824 */ /* 0x000fe200078e020f */
[----:B------:R-:W-:Y:S01]  /*1490*/  @!P0 ISETP.GE.AND P1, PT, R14, 0x41, PT ;  /* 0x000000410e00880c */ /* 0x000fe20003f26270 */
[----:B------:R-:W-:Y:S01]  /*14a0*/  IMAD.U32 R15, RZ, RZ, UR5 ;  /* 0x00000005ff0f7e24 */ /* 0x000fe2000f8e00ff */
[----:B------:R-:W-:Y:S01]  /*14b0*/  @!P0 LEA R24, P3, R16, R28, 0x1 ;  /* 0x0000001c10188211 */ /* 0x000fe200078608ff */
[----:B------:R1:W-:Y:S01]  /*14c0*/  LDGSTS.E.BYPASS.LTC128B.128 [R234+0xc880], [R32.64+0x100], !P6 ;  /* 0x0c88010020ea7fae */ /* 0x0003e2000f101d4e */
[----:B------:R-:W-:Y:S01]  /*14d0*/  ISETP.LT.OR P6, PT, R14, 0x21, P2 ;  /* 0x000000210e00780c */ /* 0x000fe200017c1670 */
[----:B------:R-:W-:Y:S01]  /*14e0*/  IMAD R19, R7, c[0x0][0x188], RZ ;  /* 0x0000620007137a24 */ /* 0x000fe200078e02ff */
[----:B------:R-:W-:Y:S01]  /*14f0*/  @!P0 LEA.HI.X R25, R16, R29, R15, 0x1, P3 ;  /* 0x0000001d10198211 */ /* 0x000fe200018f0c0f */
[----:B------:R-:W-:Y:S01]  /*1500*/  IMAD.WIDE.U32 R34, R240, c[0x0][0x188], R34 ;  /* 0x00006200f0227a25 */ /* 0x000fe200078e0022 */
[----:B------:R-:W-:Y:S01]  /*1510*/  @!P0 ISETP.GE.OR P3, PT, R22, c[0x0][0x1cc], !P1 ;  /* 0x0000730016008a0c */ /* 0x000fe20004f66670 */
[----:B------:R2:W-:Y:S01]  /*1520*/  LDGSTS.E.BYPASS.LTC128B.128 [R234+0x8880], [R28.64], !P4 ;  /* 0x088800001cea7fae */ /* 0x0005e2000e101d4e */
[----:B------:R-:W-:Y:S01]  /*1530*/  @!P0 ISETP.LT.OR P2, PT, R14, 0x41, P2 ;  /* 0x000000410e00880c */ /* 0x000fe20001741670 */
[----:B------:R-:W-:Y:S01]  /*1540*/  IMAD R16, R240, c[0x0][0x18c], R19 ;  /* 0x00006300f0107a24 */ /* 0x000fe200078e0213 */
[----:B------:R-:W-:Y:S01]  /*1550*/  @!P0 ISETP.GE.OR P1, PT, R8, c[0x0][0x1cc], !P1 ;  /* 0x0000730008008a0c */ /* 0x000fe20004f26670 */
[----:B------:R-:W-:Y:S01]  /*1560*/  IMAD R15, R21, c[0x0][0x1a8], RZ ;  /* 0x00006a00150f7a24 */ /* 0x000fe200078e02ff */
[----:B------:R-:W-:Y:S01]  /*1570*/  LEA R250, P4, R34, c[0x0][0x160], 0x1 ;  /* 0x0000580022fa7a11 */ /* 0x000fe200078808ff */
[----:B------:R-:W-:Y:S01]  /*1580*/  IMAD.IADD R16, R35, 0x1, R16 ;  /* 0x0000000123107824 */ /* 0x000fe200078e0210 */
[----:B------:R-:W-:Y:S01]  /*1590*/  ULDC.64 UR4, c[0x0][0x1a8] ;  /* 0x00006a0000047ab9 */ /* 0x000fe20000000a00 */
[----:B------:R-:W-:Y:S01]  /*15a0*/  IMAD.IADD R31, R31, 0x1, R17 ;  /* 0x000000011f1f7824 */ /* 0x000fe200078e0211 */
[----:B------:R2:W-:Y:S01]  /*15b0*/  LDGSTS.E.BYPASS.LTC128B.128 [R234+0xb080], [R28.64+0x80], !P6 ;  /* 0x0b0800801cea7fae */ /* 0x0005e2000f101d4e */
[----:B------:R-:W-:Y:S01]  /*15c0*/  ISETP.GE.AND P6, PT, R22, c[0x0][0x19c], PT ;  /* 0x0000670016007a0c */ /* 0x000fe20003fc6270 */
[----:B------:R-:W-:Y:S01]  /*15d0*/  IMAD R15, R20, c[0x0][0x1ac], R15 ;  /* 0x00006b00140f7a24 */ /* 0x000fe200078e020f */
[----:B------:R-:W-:Y:S01]  /*15e0*/  LEA.HI.X R251, R34, c[0x0][0x164], R16, 0x1, P4 ;  /* 0x0000590022fb7a11 */ /* 0x000fe200020f0c10 */
[----:B------:R2:W-:Y:S01]  /*15f0*/  LDGSTS.E.BYPASS.LTC128B.128 [R234+0xd880], [R28.64+0x100], !P5 ;  /* 0x0d8801001cea7fae */ /* 0x0005e2000e901d4e */
[----:B------:R-:W-:Y:S01]  /*1600*/  ISETP.GE.AND P5, PT, R9, c[0x0][0x19c], PT ;  /* 0x0000670009007a0c */ /* 0x000fe20003fa6270 */
[----:B------:R-:W-:Y:S01]  /*1610*/  IMAD.WIDE.U32 R20, R20, c[0x0][0x1a8], R30 ;  /* 0x00006a0014147a25 */ /* 0x000fe200078e001e */
[----:B------:R-:W-:Y:S01]  /*1620*/  ISETP.LT.OR P4, PT, R14, 0x1, P6 ;  /* 0x000000010e00780c */ /* 0x000fe20003781670 */
[----:B------:R3:W-:Y:S01]  /*1630*/  @!P0 LDGSTS.E.BYPASS.LTC128B.128 [R234+0x9880], [R24.64], !P3 ;  /* 0x0988000018ea8fae */ /* 0x0007e2000d901d4e */
[----:B------:R-:W-:Y:S01]  /*1640*/  USHF.L.U32 UR7, UR4, 0x5, URZ ;  /* 0x0000000504077899 */ /* 0x000fe2000800063f */
[----:B------:R-:W-:Y:S01]  /*1650*/  IMAD.IADD R15, R21, 0x1, R15 ;  /* 0x00000001150f7824 */ /* 0x000fe200078e020f */
[----:B------:R-:W-:Y:S01]  /*1660*/  LEA R30, P3, R20, c[0x0][0x190], 0x1 ;  /* 0x00006400141e7a11 */ /* 0x000fe200078608ff */
[----:B------:R3:W-:Y:S01]  /*1670*/  @!P0 LDGSTS.E.BYPASS.LTC128B.128 [R234+0xc080], [R24.64+0x80], !P2 ;  /* 0x0c08008018ea8fae */ /* 0x0007e2000d101d4e */
[----:B------:R-:W-:Y:S01]  /*1680*/  ISETP.LT.OR P2, PT, R14, 0x1, P5 ;  /* 0x000000010e00780c */ /* 0x000fe20002f41670 */
[----:B------:R-:W-:Y:S01]  /*1690*/  IMAD.MOV.U32 R16, RZ, RZ, c[0x0][0x1ac] ;  /* 0x00006b00ff107624 */ /* 0x000fe200078e00ff */
[----:B------:R-:W-:Y:S01]  /*16a0*/  LEA.HI.X R31, R20, c[0x0][0x194], R15, 0x1, P3 ;  /* 0x00006500141f7a11 */ /* 0x000fe200018f0c0f */
[----:B------:R3:W-:Y:S01]  /*16b0*/  @!P0 LDGSTS.E.BYPASS.LTC128B.128 [R234+0xe880], [R24.64+0x100], !P1 ;  /* 0x0e88010018ea8fae */ /* 0x0007e2000c901d4e */
[----:B------:R-:W-:Y:S01]  /*16c0*/  ISETP.GE.AND P1, PT, R8, c[0x0][0x19c], PT ;  /* 0x0000670008007a0c */ /* 0x000fe20003f26270 */
[----:B------:R-:W-:Y:S01]  /*16d0*/  IMAD.MOV.U32 R15, RZ, RZ, c[0x0][0x1a8] ;  /* 0x00006a00ff0f7624 */ /* 0x000fe200078e00ff */
[----:B------:R-:W-:Y:S01]  /*16e0*/  USHF.L.U64.HI UR5, UR4, UR6, UR5 ;  /* 0x0000000604057299 */ /* 0x000fe20008010205 */
[----:B------:R4:W-:Y:S01]  /*16f0*/  LDGSTS.E.BYPASS.LTC128B.128 [R234+0x80], [R30.64], !P4 ;  /* 0x000800001eea7fae */ /* 0x0009e2000e101d4e */
[----:B------:R-:W-:Y:S01]  /*1700*/  ISETP.LT.OR P3, PT, R14, 0x1, P1 ;  /* 0x000000010e00780c */ /* 0x000fe20000f61670 */
[----:B------:R-:W-:Y:S01]  /*1710*/  IMAD R12, R12, c[0x0][0x208], RZ ;  /* 0x000082000c0c7a24 */ /* 0x000fe200078e02ff */
[C---:B------:R-:W-:Y:S01]  /*1720*/  ISETP.LT.OR P4, PT, R14.reuse, 0x21, P6 ;  /* 0x000000210e00780c */ /* 0x040fe20003781670 */
[----:B------:R-:W-:Y:S01]  /*1730*/  IMAD.WIDE.U32 R20, R13, c[0x0][0x208], R22 ;  /* 0x000082000d147a25 */ /* 0x000fe200078e0016 */
[----:B------:R-:W-:Y:S01]  /*1740*/  @!P0 ISETP.LT.OR P6, PT, R14, 0x41, P6 ;  /* 0x000000410e00880c */ /* 0x000fe200037c1670 */
[----:B------:R4:W-:Y:S01]  /*1750*/  LDGSTS.E.BYPASS.LTC128B.128 [R234+0x2880], [R30.64+0x80], !P2 ;  /* 0x028800801eea7fae */ /* 0x0009e2000d101d4e */
[----:B------:R-:W-:Y:S01]  /*1760*/  LEA R18, P2, R15, R30, 0x6 ;  /* 0x0000001e0f127211 */ /* 0x000fe200078430ff */
[----:B------:R-:W-:Y:S01]  /*1770*/  IMAD R12, R13, c[0x0][0x20c], R12 ;  /* 0x000083000d0c7a24 */ /* 0x000fe200078e020c */
[----:B------:R-:W-:Y:S01]  /*1780*/  CS2R R60, SRZ ;  /* 0x00000000003c7805 */ /* 0x000fe2000001ff00 */
[----:B------:R-:W-:Y:S01]  /*1790*/  IMAD R3, R2, -0x50, R3 ;  /* 0xffffffb002037824 */ /* 0x000fe200078e0203 */
[----:B------:R-:W-:Y:S01]  /*17a0*/  LEA.HI.X R19, R15, R31, R16, 0x6, P2 ;  /* 0x0000001f0f137211 */ /* 0x000fe200010f3410 */
[----:B------:R-:W-:Y:S01]  /*17b0*/  IMAD.IADD R21, R21, 0x1, R12 ;  /* 0x0000000115157824 */ /* 0x000fe200078e020c */
[----:B------:R-:W-:Y:S01]  /*17c0*/  ISETP.GE.AND P2, PT, R9, c[0x0][0x16c], PT ;  /* 0x00005b0009007a0c */ /* 0x000fe20003f46270 */
[----:B------:R4:W-:Y:S01]  /*17d0*/  LDGSTS.E.BYPASS.LTC128B.128 [R234+0x5080], [R30.64+0x100], !P3 ;  /* 0x050801001eea7fae */ /* 0x0009e2000d901d4e */
[----:B------:R-:W-:Y:S01]  /*17e0*/  ISETP.GE.AND P3, PT, R22, c[0x0][0x16c], PT ;  /* 0x00005b0016007a0c */ /* 0x000fe20003f66270 */
[----:B------:R-:W-:Y:S01]  /*17f0*/  IMAD R15, R11, c[0x0][0x210], RZ ;  /* 0x000084000b0f7a24 */ /* 0x000fe200078e02ff */
[----:B------:R-:W-:Y:S01]  /*1800*/  SEL R13, RZ, 0xffffffff, P2 ;  /* 0xffffffffff0d7807 */ /* 0x000fe20001000000 */
[----:B------:R1:W-:Y:S01]  /*1810*/  LDGSTS.E.BYPASS.LTC128B.128 [R234+0x1080], [R18.64], !P4 ;  /* 0x0108000012ea7fae */ /* 0x0003e2000e101d4e */
[----:B------:R-:W-:Y:S01]  /*1820*/  SEL R17, RZ, 0x1, P3 ;  /* 0x00000001ff117807 */ /* 0x000fe20001800000 */
[----:B------:R-:W-:Y:S01]  /*1830*/  IMAD R15, R0, c[0x0][0x214], R15 ;  /* 0x00008500000f7a24 */ /* 0x000fe200078e020f */
[C---:B------:R-:W-:Y:S01]  /*1840*/  ISETP.LT.OR P4, PT, R14.reuse, 0x21, P5 ;  /* 0x000000210e00780c */ /* 0x040fe20002f81670 */
[----:B------:R-:W-:Y:S01]  /*1850*/  IMAD.SHL.U32 R12, R13, 0x2, RZ ;  /* 0x000000020d0c7824 */ /* 0x000fe200078e00ff */
[----:B------:R-:W-:Y:S01]  /*1860*/  ISETP.LT.OR P3, PT, R14, 0x21, P1 ;  /* 0x000000210e00780c */ /* 0x000fe20000f61670 */
[----:B------:R-:W-:Y:S01]  /*1870*/  IMAD.U32 R13, RZ, RZ, UR7 ;  /* 0x00000007ff0d7e24 */ /* 0x000fe2000f8e00ff */
[----:B------:R-:W-:Y:S01]  /*1880*/  ISETP.GE.AND P2, PT, R8, c[0x0][0x16c], PT ;  /* 0x00005b0008007a0c */ /* 0x000fe20003f46270 */
[----:B------:R-:W-:Y:S01]  /*1890*/  IMAD.WIDE.U32 R20, R0, c[0x0][0x210], R20 ;  /* 0x0000840000147a25 */ /* 0x000fe200078e0014 */
[C---:B------:R-:W-:Y:S01]  /*18a0*/  @!P0 ISETP.LT.OR P5, PT, R14.reuse, 0x41, P5 ;  /* 0x000000410e00880c */ /* 0x040fe20002fa1670 */
[----:B------:R-:W-:Y:S01]  /*18b0*/  USHF.L.U64.HI UR7, UR8, UR6, UR9 ;  /* 0x0000000608077299 */ /* 0x000fe20008010209 */
[----:B------:R-:W-:Y:S01]  /*18c0*/  @!P0 ISETP.LT.OR P1, PT, R14, 0x41, P1 ;  /* 0x000000410e00880c */ /* 0x000fe20000f21670 */
[----:B------:R-:W-:Y:S01]  /*18d0*/  IMAD.IADD R21, R21, 0x1, R15 ;  /* 0x0000000115157824 */ /* 0x000fe200078e020f */
[----:B------:R-:W-:Y:S01]  /*18e0*/  LOP3.LUT R17, R12, 0x2, R17, 0xe2, !PT ;  /* 0x000000020c117812 */ /* 0x000fe200078ee211 */
[----:B------:R-:W-:Y:S01]  /*18f0*/  IMAD.U32 R12, RZ, RZ, UR5 ;  /* 0x00000005ff0c7e24 */ /* 0x000fe2000f8e00ff */
[----:B------:R-:W-:Y:S01]  /*1900*/  SEL R14, RZ, 0x4, P2 ;  /* 0x00000004ff0e7807 */ /* 0x000fe20001000000 */
[----:B------:R1:W-:Y:S01]  /*1910*/  LDGSTS.E.BYPASS.LTC128B.128 [R234+0x3880], [R18.64+0x80], !P4 ;  /* 0x0388008012ea7fae */ /* 0x0003e2000e101d4e */
[----:B------:R-:W-:Y:S01]  /*1920*/  @!P0 LEA R16, P2, R13, R18, 0x1 ;  /* 0x000000120d108211 */ /* 0x000fe200078408ff */
[----:B------:R-:W-:Y:S01]  /*1930*/  IMAD.WIDE.U32 R20, R240, c[0x0][0x218], R20 ;  /* 0x00008600f0147a25 */ /* 0x000fe200078e0014 */
[----:B------:R-:W-:Y:S01]  /*1940*/  LOP3.LUT R14, R17, R14, RZ, 0xfc, !PT ;  /* 0x0000000e110e7212 */ /* 0x000fe200078efcff */
[----:B------:R1:W-:Y:S01]  /*1950*/  LDGSTS.E.BYPASS.LTC128B.128 [R234+0x6080], [R18.64+0x100], !P3 ;  /* 0x0608010012ea7fae */ /* 0x0003e2000d901d4e */
[----:B------:R-:W-:Y:S01]  /*1960*/  @!P0 LEA.HI.X R17, R13, R19, R12, 0x1, P2 ;  /* 0x000000130d118211 */ /* 0x000fe200010f0c0c */
[----:B------:R-:W-:Y:S01]  /*1970*/  IMAD R13, R7, c[0x0][0x218], RZ ;  /* 0x00008600070d7a24 */ /* 0x000fe200078e02ff */
[----:B------:R-:W-:Y:S01]  /*1980*/  LOP3.LUT P4, RZ, R14, 0x1, RZ, 0xc0, !PT ;  /* 0x000000010eff7812 */ /* 0x000fe2000788c0ff */
[----:B------:R-:W-:Y:S01]  /*1990*/  ULDC.64 UR4, c[0x0][0x208] ;  /* 0x0000820000047ab9 */ /* 0x000fe20000000a00 */
[----:B------:R-:W-:Y:S01]  /*19a0*/  IADD3 R12, -R238, UR12, RZ ;  /* 0x0000000cee0c7c10 */ /* 0x000fe2000fffe1ff */
[----:B------:R2:W-:Y:S01]  /*19b0*/  @!P0 LDGSTS.E.BYPASS.LTC128B.128 [R234+0x2080], [R16.64], !P6 ;  /* 0x0208000010ea8fae */ /* 0x0005e2000f101d4e */
[----:B------:R-:W-:Y:S01]  /*19c0*/  LOP3.LUT P3, RZ, R14, 0x2, RZ, 0xc0, !PT ;  /* 0x000000020eff7812 */ /* 0x000fe2000786c0ff */
[----:B------:R-:W-:Y:S01]  /*19d0*/  IMAD R13, R240, c[0x0][0x21c], R13 ;  /* 0x00008700f00d7a24 */ /* 0x000fe200078e020d */
[----:B------:R-:W-:Y:S01]  /*19e0*/  LOP3.LUT P2, RZ, R14, 0x4, RZ, 0xc0, !PT ;  /* 0x000000040eff7812 */ /* 0x000fe2000784c0ff */
[----:B------:R2:W-:Y:S01]  /*19f0*/  @!P0 LDGSTS.E.BYPASS.LTC128B.128 [R234+0x4880], [R16.64+0x80], !P5 ;  /* 0x0488008010ea8fae */ /* 0x0005e2000e901d4e */
[C---:B------:R-:W-:Y:S01]  /*1a00*/  ISETP.LT.OR P6, PT, R12.reuse, 0x1, !P4 ;  /* 0x000000010c00780c */ /* 0x040fe200067c1670 */
[----:B------:R-:W-:Y:S01]  /*1a10*/  IMAD.IADD R13, R21, 0x1, R13 ;  /* 0x00000001150d7824 */ /* 0x000fe200078e020d */
[C---:B------:R-:W-:Y:S01]  /*1a20*/  ISETP.LT.OR P5, PT, R12.reuse, 0x1, !P3 ;  /* 0x000000010c00780c */ /* 0x040fe20005fa1670 */
[----:B------:R2:W-:Y:S01]  /*1a30*/  @!P0 LDGSTS.E.BYPASS.LTC128B.128 [R234+0x7080], [R16.64+0x100], !P1 ;  /* 0x0708010010ea8fae */ /* 0x0005e2000c901d4e */
[----:B------:R-:W-:Y:S01]  /*1a40*/  ISETP.LT.OR P1, PT, R12, 0x1, !P2 ;  /* 0x000000010c00780c */ /* 0x000fe20005721670 */
[----:B------:R-:W-:Y:S01]  /*1a50*/  USHF.L.U32 UR13, UR4, 0x5, URZ ;  /* 0x00000005040d7899 */ /* 0x000fe2000800063f */
[C---:B------:R-:W-:Y:S01]  /*1a60*/  LEA R248, P0, R20.reuse, c[0x0][0x1f0], 0x1 ;  /* 0x00007c0014f87a11 */ /* 0x040fe200078008ff */
[----:B------:R-:W0:Y:S01]  /*1a70*/  LDGDEPBAR ;  /* 0x00000000000079af */ /* 0x000e220000000000 */
[----:B------:R-:W-:Y:S01]  /*1a80*/  USHF.L.U64.HI UR7, UR11, 0x1, UR7 ;  /* 0x000000010b077899 */ /* 0x000fe20008010207 */
[----:B------:R-:W-:Y:S01]  /*1a90*/  LEA.HI R2, R5, R232, RZ, 0x5 ;  /* 0x000000e805027211 */ /* 0x000fe200078f28ff */
[----:B------:R-:W-:Y:S01]  /*1aa0*/  USHF.L.U32 UR11, UR13, 0x1, URZ ;  /* 0x000000010d0b7899 */ /* 0x000fe2000800063f */
[----:B------:R-:W-:Y:S01]  /*1ab0*/  LEA.HI.X R249, R20, c[0x0][0x1f4], R13, 0x1, P0 ;  /* 0x00007d0014f97a11 */ /* 0x000fe200000f0c0d */
[----:B------:R-:W-:Y:S01]  /*1ac0*/  IMAD.U32 R13, RZ, RZ, UR10 ;  /* 0x0000000aff0d7e24 */ /* 0x000fe2000f8e00ff */
[----:B------:R4:W-:Y:S01]  /*1ad0*/  LDGSTS.E.BYPASS.LTC128B.128 [R234+0xf080], [R250.64], !P6 ;  /* 0x0f080000faea7fae */ /* 0x0009e2000f101d4e */
[----:B------:R-:W-:Y:S01]  /*1ae0*/  USHF.L.U64.HI UR5, UR4, UR6, UR5 ;  /* 0x0000000604057299 */ /* 0x000fe20008010205 */
[----:B------:R-:W-:Y:S01]  /*1af0*/  IMAD.WIDE.U32 R26, R0, c[0x0][0x238], R26 ;  /* 0x00008e00001a7a25 */ /* 0x000fe200078e001a */
[----:B------:R-:W-:Y:S01]  /*1b00*/  UIADD3 UR6, UR12, 0x3f, URZ ;  /* 0x0000003f0c067890 */ /* 0x000fe2000fffe03f */
[----:B------:R4:W-:Y:S01]  /*1b10*/  LDGSTS.E.BYPASS.LTC128B.128 [R234+0x11080], [R250.64+0x80], !P5 ;  /* 0x11080080faea7fae */ /* 0x0009e2000e901d4e */
[----:B-1----:R-:W-:Y:S01]  /*1b20*/  IADD3 R18, P6, P0, R13, 0x80, R250 ;  /* 0x000000800d127810 */ /* 0x002fe200078de0fa */
[----:B------:R-:W-:Y:S01]  /*1b30*/  IMAD.U32 R21, RZ, RZ, UR11 ;  /* 0x0000000bff157e24 */ /* 0x000fe2000f8e00ff */
[----:B------:R-:W-:Y:S01]  /*1b40*/  USHF.L.U64.HI UR5, UR13, 0x1, UR5 ;  /* 0x000000010d057899 */ /* 0x000fe20008010205 */
[----:B------:R1:W-:Y:S01]  /*1b50*/  LDGSTS.E.BYPASS.LTC128B.128 [R234+0x13080], [R250.64+0x100], !P1 ;  /* 0x13080100faea7fae */ /* 0x0003e2000c901d4e */
[----:B---3--:R-:W-:Y:S01]  /*1b60*/  IADD3 R24, P1, R250, UR10, RZ ;  /* 0x0000000afa187c10 */ /* 0x008fe2000ff3e0ff */
[C---:B------:R-:W-:Y:S01]  /*1b70*/  IMAD.SHL.U32 R14, R227.reuse, 0x8, RZ ;  /* 0x00000008e30e7824 */ /* 0x040fe200078e00ff */
[----:B------:R-:W-:Y:S01]  /*1b80*/  IADD3.X R19, RZ, UR7, R251, P6, P0 ;  /* 0x00000007ff137c10 */ /* 0x000fe2000b7e04fb */
[----:B------:R-:W-:Y:S01]  /*1b90*/  IMAD.IADD R230, R227, 0x1, -R230 ;  /* 0x00000001e3e67824 */ /* 0x000fe200078e0ae6 */
[----:B------:R-:W-:Y:S01]  /*1ba0*/  IADD3.X R25, R251, UR7, RZ, P1, !PT ;  /* 0x00000007fb197c10 */ /* 0x000fe20008ffe4ff */
[----:B------:R-:W-:Y:S01]  /*1bb0*/  IMAD R7, R7, c[0x0][0x240], RZ ;  /* 0x0000900007077a24 */ /* 0x000fe200078e02ff */
[----:B------:R-:W-:Y:S01]  /*1bc0*/  ISETP.LT.OR P6, PT, R12, 0x21, !P4 ;  /* 0x000000210c00780c */ /* 0x000fe200067c1670 */
[----:B------:R-:W-:Y:S01]  /*1bd0*/  IMAD R230, R230, -0x8, R3 ;  /* 0xfffffff8e6e67824 */ /* 0x000fe200078e0203 */
[----:B--2---:R-:W-:Y:S01]  /*1be0*/  IADD3 R16, P5, P1, R13, 0x100, R250 ;  /* 0x000001000d107810 */ /* 0x004fe200079be0fa */
[----:B------:R-:W-:Y:S01]  /*1bf0*/  IMAD R3, R240, c[0x0][0x244], R7 ;  /* 0x00009100f0037a24 */ /* 0x000fe200078e0207 */
[----:B------:R-:W-:Y:S01]  /*1c00*/  ISETP.LT.OR P0, PT, R12, 0x21, !P3 ;  /* 0x000000210c00780c */ /* 0x000fe20005f01670 */
[----:B------:R-:W-:Y:S01]  /*1c10*/  IMAD.MOV.U32 R226, RZ, RZ, 0x20 ;  /* 0x00000020ffe27424 */ /* 0x000fe200078e00ff */
[----:B------:R-:W-:Y:S01]  /*1c20*/  IADD3.X R17, RZ, UR7, R251, P5, P1 ;  /* 0x00000007ff117c10 */ /* 0x000fe2000afe24fb */
[----:B------:R-:W-:Y:S01]  /*1c30*/  IMAD.MOV.U32 R228, RZ, RZ, 0x10 ;  /* 0x00000010ffe47424 */ /* 0x000fe200078e00ff */
[----:B------:R-:W-:Y:S01]  /*1c40*/  IADD3 R20, P5, P1, R21, 0x100, R248 ;  /* 0x0000010015147810 */ /* 0x000fe200079be0f8 */
[----:B------:R-:W-:Y:S01]  /*1c50*/  IMAD.SHL.U32 R6, R6, 0x8, RZ ;  /* 0x0000000806067824 */ /* 0x000fe200078e00ff */
[----:B------:R-:W-:Y:S01]  /*1c60*/  P2R R13, PR, RZ, 0x10 ;  /* 0x00000010ff0d7803 */ /* 0x000fe20000000000 */
[----:B------:R-:W-:Y:S01]  /*1c70*/  UMOV UR4, 0x6 ;  /* 0x0000000600047882 */ /* 0x000fe20000000000 */
[----:B------:R-:W-:Y:S01]  /*1c80*/  IADD3.X R21, RZ, UR5, R249, P5, P1 ;  /* 0x00000005ff157c10 */ /* 0x000fe2000afe24f9 */
[----:B------:R2:W-:Y:S01]  /*1c90*/  LDGSTS.E.BYPASS.LTC128B.128 [R234+0x10080], [R24.64], !P6 ;  /* 0x1008000018ea7fae */ /* 0x0005e2000f101d4e */
[----:B------:R-:W-:Y:S01]  /*1ca0*/  ISETP.GT.AND P1, PT, R232, 0xf, PT ;  /* 0x0000000fe800780c */ /* 0x000fe20003f24270 */
[----:B------:R-:W-:Y:S01]  /*1cb0*/  CS2R R58, SRZ ;  /* 0x00000000003a7805 */ /* 0x000fe2000001ff00 */
[----:B------:R-:W-:Y:S01]  /*1cc0*/  ISETP.GE.AND P4, PT, R22, c[0x0][0x1fc], PT ;  /* 0x00007f0016007a0c */ /* 0x000fe20003f86270 */
[----:B------:R3:W-:Y:S01]  /*1cd0*/  LDGSTS.E.BYPASS.LTC128B.128 [R234+0x12080], [R18.64], !P0 ;  /* 0x1208000012ea7fae */ /* 0x0007e2000c101d4e */
[C---:B------:R-:W-:Y:S01]  /*1ce0*/  ISETP.LT.OR P5, PT, R12.reuse, 0x21, !P2 ;  /* 0x000000210c00780c */ /* 0x040fe200057a1670 */
[----:B------:R-:W-:Y:S01]  /*1cf0*/  CS2R R56, SRZ ;  /* 0x0000000000387805 */ /* 0x000fe2000001ff00 */
[----:B------:R-:W-:Y:S01]  /*1d00*/  ISETP.LT.OR P0, PT, R12, 0x1, P4 ;  /* 0x000000010c00780c */ /* 0x000fe20002701670 */
[----:B------:R-:W-:Y:S01]  /*1d10*/  CS2R R54, SRZ ;  /* 0x0000000000367805 */ /* 0x000fe2000001ff00 */
[----:B------:R-:W-:Y:S01]  /*1d20*/  ISETP.GE.AND P6, PT, R9, c[0x0][0x1fc], PT ;  /* 0x00007f0009007a0c */ /* 0x000fe20003fc6270 */
[----:B------:R-:W-:Y:S01]  /*1d30*/  CS2R R52, SRZ ;  /* 0x0000000000347805 */ /* 0x000fe2000001ff00 */
[----:B------:R-:W-:Y:S01]  /*1d40*/  LOP3.LUT R14, R14, 0x8, RZ, 0xc0, !PT ;  /* 0x000000080e0e7812 */ /* 0x000fe200078ec0ff */
[----:B------:R-:W-:Y:S01]  /*1d50*/  CS2R R50, SRZ ;  /* 0x0000000000327805 */ /* 0x000fe2000001ff00 */
[----:B------:R-:W-:Y:S01]  /*1d60*/  CS2R R48, SRZ ;  /* 0x0000000000307805 */ /* 0x000fe2000001ff00 */
[----:B------:R-:W-:Y:S01]  /*1d70*/  @!P1 IMAD.SHL.U32 R15, R232, 0x10, RZ ;  /* 0x00000010e80f9824 */ /* 0x000fe200078e00ff */
[----:B------:R-:W-:Y:S01]  /*1d80*/  CS2R R46, SRZ ;  /* 0x00000000002e7805 */ /* 0x000fe2000001ff00 */
[----:B------:R-:W-:Y:S01]  /*1d90*/  CS2R R44, SRZ ;  /* 0x00000000002c7805 */ /* 0x000fe2000001ff00 */
[----:B------:R-:W-:Y:S01]  /*1da0*/  CS2R R42, SRZ ;  /* 0x00000000002a7805 */ /* 0x000fe2000001ff00 */
[----:B------:R1:W-:Y:S01]  /*1db0*/  LDGSTS.E.BYPASS.LTC128B.128 [R234+0x14080], [R16.64], !P5 ;  /* 0x1408000010ea7fae */ /* 0x0003e2000e901d4e */
[----:B------:R-:W-:Y:S01]  /*1dc0*/  ISETP.GE.AND P5, PT, R8, c[0x0][0x1fc], PT ;  /* 0x00007f0008007a0c */ /* 0x000fe20003fa6270 */
[----:B------:R-:W-:Y:S01]  /*1dd0*/  CS2R R40, SRZ ;  /* 0x0000000000287805 */ /* 0x000fe2000001ff00 */
[----:B------:R-:W-:Y:S01]  /*1de0*/  CS2R R38, SRZ ;  /* 0x0000000000267805 */ /* 0x000fe2000001ff00 */
[----:B------:R2:W-:Y:S01]  /*1df0*/  @!P1 LDGSTS.E.BYPASS.LTC128B.128 [R15+0x21080], [R244.64] ;  /* 0x21080000f40f9fae */ /* 0x0005e2000b901d4e */
[----:B------:R-:W-:Y:S01]  /*1e00*/  CS2R R36, SRZ ;  /* 0x0000000000247805 */ /* 0x000fe2000001ff00 */
[----:B------:R-:W-:Y:S01]  /*1e10*/  CS2R R34, SRZ ;  /* 0x0000000000227805 */ /* 0x000fe2000001ff00 */
[----:B------:R-:W-:Y:S01]  /*1e20*/  CS2R R32, SRZ ;  /* 0x0000000000207805 */ /* 0x000fe2000001ff00 */
[----:B------:R-:W0:Y:S01]  /*1e30*/  LDGDEPBAR ;  /* 0x00000000000079af */ /* 0x000e220000000000 */
[----:B----4-:R-:W-:Y:S01]  /*1e40*/  CS2R R30, SRZ ;  /* 0x00000000001e7805 */ /* 0x010fe2000001ff00 */
[----:B------:R-:W-:-:S02]  /*1e50*/  USHF.L.U64.HI UR9, UR8, UR4, UR9 ;  /* 0x0000000408097299 */ /* 0x000fc40008010209 */
[----:B------:R4:W-:Y:S01]  /*1e60*/  LDGSTS.E.BYPASS.LTC128B.128 [R234+0x1b080], [R248.64], !P0 ;  /* 0x1b080000f8ea7fae */ /* 0x0009e2000c101d4e */
[C---:B------:R-:W-:Y:S01]  /*1e70*/  ISETP.LT.OR P0, PT, R12.reuse, 0x1, P6 ;  /* 0x000000010c00780c */ /* 0x040fe20003701670 */
[----:B------:R-:W-:Y:S01]  /*1e80*/  USHF.L.U32 UR10, UR8, 0x6, URZ ;  /* 0x00000006080a7899 */ /* 0x000fe2000800063f */
[----:B---3--:R-:W-:Y:S01]  /*1e90*/  SHF.R.S32.HI R18, RZ, 0x1f, R2 ;  /* 0x0000001fff127819 */ /* 0x008fe20000011402 */
[----:B------:R-:W-:Y:S01]  /*1ea0*/  UMOV UR4, URZ ;  /* 0x0000003f00047c82 */ /* 0x000fe20008000000 */
[----:B------:R-:W-:-:S09]  /*1eb0*/  ISETP.LT.OR P6, PT, R12, 0x21, P6 ;  /* 0x000000210c00780c */ /* 0x000fd200037c1670 */
[----:B------:R4:W-:Y:S01]  /*1ec0*/  LDGSTS.E.BYPASS.LTC128B.128 [R234+0x1d080], [R248.64+0x80], !P0 ;  /* 0x1d080080f8ea7fae */ /* 0x0009e2000c101d4e */
[-C--:B-1----:R-:W-:Y:S02]  /*1ed0*/  LEA.HI R17, R5, R232.reuse, RZ, 0x2 ;  /* 0x000000e805117211 */ /* 0x082fe400078f10ff */
[----:B------:R-:W-:Y:S01]  /*1ee0*/  ISETP.LT.OR P0, PT, R12, 0x1, P5 ;  /* 0x000000010c00780c */ /* 0x000fe20002f01670 */
[----:B--2---:R-:W-:Y:S01]  /*1ef0*/  IMAD R15, R11, c[0x0][0x238], RZ ;  /* 0x00008e000b0f7a24 */ /* 0x004fe200078e02ff */
[--C-:B------:R-:W-:Y:S02]  /*1f00*/  SHF.R.S32.HI R19, RZ, 0x2, R17.reuse ;  /* 0x00000002ff137819 */ /* 0x100fe40000011411 */
[----:B------:R-:W-:Y:S01]  /*1f10*/  SHF.R.S32.HI R16, RZ, 0x1f, R17 ;  /* 0x0000001fff107819 */ /* 0x000fe20000011411 */
[----:B------:R-:W-:Y:S01]  /*1f20*/  IMAD R15, R0, c[0x0][0x23c], R15 ;  /* 0x00008f00000f7a24 */ /* 0x000fe200078e020f */
[----:B------:R-:W-:Y:S02]  /*1f30*/  SHF.R.S32.HI R11, RZ, 0x5, R2 ;  /* 0x00000005ff0b7819 */ /* 0x000fe40000011402 */
[----:B------:R-:W-:Y:S01]  /*1f40*/  LEA.HI R16, R16, R19, RZ, 0x3 ;  /* 0x0000001310107211 */ /* 0x000fe200078f18ff */
[----:B------:R-:W-:Y:S01]  /*1f50*/  IMAD.IADD R27, R27, 0x1, R15 ;  /* 0x000000011b1b7824 */ /* 0x000fe200078e020f */
[----:B------:R-:W-:Y:S01]  /*1f60*/  LEA.HI R18, R18, R11, RZ, 0x2 ;  /* 0x0000000b12127211 */ /* 0x000fe200078f10ff */
[----:B------:R-:W-:Y:S01]  /*1f70*/  IMAD.SHL.U32 R222, R11, 0x100, RZ ;  /* 0x000001000bde7824 */ /* 0x000fe200078e00ff */
[----:B------:R-:W-:Y:S01]  /*1f80*/  LOP3.LUT R16, R16, 0xfffffff8, RZ, 0xc0, !PT ;  /* 0xfffffff810107812 */ /* 0x000fe200078ec0ff */
[----:B------:R4:W-:Y:S01]  /*1f90*/  LDGSTS.E.BYPASS.LTC128B.128 [R234+0x1f080], [R248.64+0x100], !P0 ;  /* 0x1f080100f8ea7fae */ /* 0x0009e2000c101d4e */
[----:B------:R-:W-:Y:S01]  /*1fa0*/  LOP3.LUT R0, R18, 0xfffffffc, RZ, 0xc0, !PT ;  /* 0xfffffffc12007812 */ /* 0x000fe200078ec0ff */
[----:B------:R-:W-:Y:S01]  /*1fb0*/  IMAD.WIDE.U32 R240, R240, c[0x0][0x240], R26 ;  /* 0x00009000f0f07a25 */ /* 0x000fe200078e001a */
[----:B------:R-:W-:Y:S01]  /*1fc0*/  IADD3 R24, P0, R248, UR11, RZ ;  /* 0x0000000bf8187c10 */ /* 0x000fe2000ff1e0ff */
[----:B------:R-:W-:Y:S01]  /*1fd0*/  CS2R R26, SRZ ;  /* 0x00000000001a7805 */ /* 0x000fe2000001ff00 */
[----:B------:R-:W-:Y:S01]  /*1fe0*/  LEA.HI R18, R5, R232, RZ, 0x4 ;  /* 0x000000e805127211 */ /* 0x000fe200078f20ff */
[----:B------:R-:W-:Y:S01]  /*1ff0*/  IMAD.IADD R16, R19, 0x1, -R16 ;  /* 0x0000000113107824 */ /* 0x000fe200078e0a10 */
[----:B------:R-:W-:Y:S01]  /*2000*/  IADD3.X R25, R249, UR5, RZ, P0, !PT ;  /* 0x00000005f9197c10 */ /* 0x000fe200087fe4ff */
[----:B------:R-:W-:Y:S01]  /*2010*/  IMAD.IADD R5, R11, 0x1, -R0 ;  /* 0x000000010b057824 */ /* 0x000fe200078e0a00 */
[----:B------:R-:W-:Y:S01]  /*2020*/  ISETP.LT.OR P0, PT, R12, 0x21, P4 ;  /* 0x000000210c00780c */ /* 0x000fe20002701670 */
[----:B------:R-:W-:Y:S01]  /*2030*/  IMAD.SHL.U32 R23, R16, 0x10, RZ ;  /* 0x0000001010177824 */ /* 0x000fe200078e00ff */
[----:B------:R-:W-:Y:S01]  /*2040*/  ISETP.LT.OR P5, PT, R12, 0x21, P5 ;  /* 0x000000210c00780c */ /* 0x000fe20002fa1670 */
[C---:B------:R-:W-:Y:S01]  /*2050*/  IMAD.SHL.U32 R237, R5.reuse, 0x10, RZ ;  /* 0x0000001005ed7824 */ /* 0x040fe200078e00ff */
[----:B------:R-:W-:Y:S01]  /*2060*/  LEA.HI R12, R5, R5, RZ, 0x1 ;  /* 0x00000005050c7211 */ /* 0x000fe200078f08ff */
[----:B------:R-:W-:Y:S01]  /*2070*/  USHF.R.S32.HI UR5, URZ, 0x1f, UR6 ;  /* 0x0000001f3f057899 */ /* 0x000fe20008011406 */
[----:B------:R-:W-:Y:S01]  /*2080*/  ISETP.NE.AND P4, PT, R13, RZ, PT ;  /* 0x000000ff0d00720c */ /* 0x000fe20003f85270 */
[----:B------:R-:W-:Y:S01]  /*2090*/  IMAD.SHL.U32 R13, R5, 0x100, RZ ;  /* 0x00000100050d7824 */ /* 0x000fe200078e00ff */
[----:B------:R-:W-:Y:S01]  /*20a0*/  LOP3.LUT R0, R14, 0x70, R23, 0xf8, !PT ;  /* 0x000000700e007812 */ /* 0x000fe200078ef817 */
[----:B------:R-:W-:Y:S01]  /*20b0*/  IMAD.SHL.U32 R12, R12, 0x100, RZ ;  /* 0x000001000c0c7824 */ /* 0x000fe200078e00ff */
[----:B------:R-:W-:Y:S01]  /*20c0*/  LOP3.LUT R17, R17, 0x3ffffffc, RZ, 0xc0, !PT ;  /* 0x3ffffffc11117812 */ /* 0x000fe200078ec0ff */
[----:B------:R-:W-:Y:S01]  /*20d0*/  IMAD.IADD R246, R241, 0x1, R3 ;  /* 0x00000001f1f67824 */ /* 0x000fe200078e0203 */
[----:B------:R-:W-:Y:S01]  /*20e0*/  LOP3.LUT R13, R0, 0x100, R13, 0xf8, !PT ;  /* 0x00000100000d7812 */ /* 0x000fe200078ef80d */
[----:B------:R1:W-:Y:S01]  /*20f0*/  LDGSTS.E.BYPASS.LTC128B.128 [R234+0x1c080], [R24.64], !P0 ;  /* 0x1c08000018ea7fae */ /* 0x0003e2000c101d4e */
[----:B------:R-:W-:Y:S01]  /*2100*/  LOP3.LUT R28, R12, 0x7ffffe00, RZ, 0xc0, !PT ;  /* 0x7ffffe000c1c7812 */ /* 0x000fe200078ec0ff */
[----:B------:R-:W-:Y:S01]  /*2110*/  IMAD.IADD R17, R232, 0x1, -R17 ;  /* 0x00000001e8117824 */ /* 0x000fe200078e0a11 */
[----:B------:R-:W-:Y:S01]  /*2120*/  SHF.R.U32.HI R12, RZ, 0x3, R13 ;  /* 0x00000003ff0c7819 */ /* 0x000fe2000001160d */
[----:B------:R1:W-:Y:S01]  /*2130*/  LDGSTS.E.BYPASS.LTC128B.128 [R234+0x1e080], [R24.64+0x80], !P6 ;  /* 0x1e08008018ea7fae */ /* 0x0003e2000f101d4e */
[----:B------:R-:W-:Y:S01]  /*2140*/  ISETP.GE.AND P0, PT, R22, c[0x0][0x1fc], PT ;  /* 0x00007f0016007a0c */ /* 0x000fe20003f06270 */
[----:B------:R-:W-:Y:S01]  /*2150*/  IMAD R17, R17, 0x2, R28 ;  /* 0x0000000211117824 */ /* 0x000fe200078e021c */
[----:B------:R-:W-:Y:S01]  /*2160*/  LOP3.LUT R12, R13, 0x28, R12, 0x78, !PT ;  /* 0x000000280d0c7812 */ /* 0x000fe200078e780c */
[----:B------:R4:W-:Y:S01]  /*2170*/  LDGSTS.E.BYPASS.LTC128B.128 [R234+0x20080], [R20.64], !P5 ;  /* 0x2008000014ea7fae */ /* 0x0009e2000e901d4e */
[----:B------:R-:W-:Y:S01]  /*2180*/  LOP3.LUT R13, R18, 0xfffffff0, RZ, 0xc0, !PT ;  /* 0xfffffff0120d7812 */ /* 0x000fe200078ec0ff */
[----:B------:R-:W-:Y:S01]  /*2190*/  ULEA.HI UR5, UR5, UR6, URZ, 0x6 ;  /* 0x0000000605057291 */ /* 0x000fe2000f8f303f */
[----:B------:R-:W-:Y:S01]  /*21a0*/  ISETP.GE.AND P5, PT, R9, c[0x0][0x1fc], PT ;  /* 0x00007f0009007a0c */ /* 0x000fe20003fa6270 */
[----:B------:R-:W-:Y:S01]  /*21b0*/  IMAD.IADD R17, R17, 0x1, R12 ;  /* 0x0000000111117824 */ /* 0x000fe200078e020c */
[----:B------:R-:W-:Y:S01]  /*21c0*/  LOP3.LUT P6, RZ, R16, 0x1, RZ, 0xc0, !PT ;  /* 0x0000000110ff7812 */ /* 0x000fe200078cc0ff */
[C---:B------:R-:W-:Y:S01]  /*21d0*/  IMAD.IADD R13, R232.reuse, 0x1, -R13 ;  /* 0x00000001e80d7824 */ /* 0x040fe200078e0a0d */
[----:B------:R-:W-:Y:S01]  /*21e0*/  SEL R12, RZ, 0x1, P0 ;  /* 0x00000001ff0c7807 */ /* 0x000fe20000000000 */
[----:B------:R-:W-:Y:S01]  /*21f0*/  IMAD.SHL.U32 R236, R17, 0x2, RZ ;  /* 0x0000000211ec7824 */ /* 0x000fe200078e00ff */
[----:B------:R-:W-:Y:S01]  /*2200*/  ISETP.GE.AND P0, PT, R232, 0x10, PT ;  /* 0x00000010e800780c */ /* 0x000fe20003f06270 */
[----:B------:R-:W-:Y:S01]  /*2210*/  IMAD.SHL.U32 R9, R13, 0x10, RZ ;  /* 0x000000100d097824 */ /* 0x000fe200078e00ff */
[----:B------:R-:W-:Y:S01]  /*2220*/  SHF.R.S32.HI R19, RZ, 0x4, R18 ;  /* 0x00000004ff137819 */ /* 0x000fe20000011412 */
[----:B------:R-:W-:Y:S01]  /*2230*/  CS2R R28, SRZ ;  /* 0x00000000001c7805 */ /* 0x000fe2000001ff00 */
[C---:B------:R-:W-:Y:S01]  /*2240*/  IADD3 R15, R236.reuse, 0x21480, RZ ;  /* 0x00021480ec0f7810 */ /* 0x040fe20007ffe0ff */
[----:B------:R-:W-:Y:S01]  /*2250*/  USHF.R.S32.HI UR8, URZ, 0x6, UR5 ;  /* 0x000000063f087899 */ /* 0x000fe20008011405 */
[----:B------:R-:W-:Y:S01]  /*2260*/  LOP3.LUT R9, R9, 0xf0, RZ, 0xc0, !PT ;  /* 0x000000f009097812 */ /* 0x000fe200078ec0ff */
[----:B------:R-:W-:Y:S01]  /*2270*/  UMOV UR11, 0x1 ;  /* 0x00000001000b7882 */ /* 0x000fe20000000000 */
[----:B------:R-:W-:Y:S01]  /*2280*/  IADD3 R233, R236, 0x215a0, RZ ;  /* 0x000215a0ece97810 */ /* 0x000fe20007ffe0ff */
[----:B------:R-:W-:Y:S01]  /*2290*/  UMOV UR5, URZ ;  /* 0x0000003f00057c82 */ /* 0x000fe20008000000 */
[----:B------:R-:W-:-:S02]  /*22a0*/  LOP3.LUT R223, R9, R14, RZ, 0xfc, !PT ;  /* 0x0000000e09df7212 */ /* 0x000fc400078efcff */
[----:B------:R-:W-:Y:S01]  /*22b0*/  LOP3.LUT R222, R9, 0x100, R222, 0xf8, !PT ;  /* 0x0000010009de7812 */ /* 0x000fe200078ef8de */
[----:B------:R-:W-:Y:S01]  /*22c0*/  @!P0 IMAD.SHL.U32 R11, R232, 0x10, RZ ;  /* 0x00000010e80b8824 */ /* 0x000fe200078e00ff */
[----:B------:R-:W-:Y:S01]  /*22d0*/  LOP3.LUT R9, R2, 0xffffffe0, RZ, 0xc0, !PT ;  /* 0xffffffe002097812 */ /* 0x000fe200078ec0ff */
[----:B-1----:R-:W-:Y:S01]  /*22e0*/  CS2R R24, SRZ ;  /* 0x0000000000187805 */ /* 0x002fe2000001ff00 */
[----:B------:R-:W-:Y:S02]  /*22f0*/  @P6 IADD3 R233, R15, 0xe0, RZ ;  /* 0x000000e00fe96810 */ /* 0x000fe40007ffe0ff */
[----:B------:R-:W-:Y:S01]  /*2300*/  ISETP.GE.AND P6, PT, R8, c[0x0][0x1fc], PT ;  /* 0x00007f0008007a0c */ /* 0x000fe20003fc6270 */
[----:B------:R-:W-:Y:S01]  /*2310*/  IMAD.IADD R9, R232, 0x1, -R9 ;  /* 0x00000001e8097824 */ /* 0x000fe200078e0a09 */
[----:B------:R-:W-:Y:S01]  /*2320*/  SHF.R.S32.HI R14, RZ, 0x1f, R13 ;  /* 0x0000001fff0e7819 */ /* 0x000fe2000001140d */
[----:B------:R-:W-:Y:S01]  /*2330*/  IMAD.SHL.U32 R8, R4, 0x40, RZ ;  /* 0x0000004004087824 */ /* 0x000fe200078e00ff */
[----:B------:R1:W-:Y:S01]  /*2340*/  @!P0 LDGSTS.E.BYPASS.LTC128B.128 [R11+0x21280], [R242.64] ;  /* 0x21280000f20b8fae */ /* 0x0003e2000b901d4e */
[----:B------:R-:W-:Y:S01]  /*2350*/  LEA.HI R23, R18, R19, RZ, 0x1 ;  /* 0x0000001312177211 */ /* 0x000fe200078f08ff */
[----:B------:R-:W-:Y:S01]  /*2360*/  IMAD.SHL.U32 R18, R13, 0x2, RZ ;  /* 0x000000020d127824 */ /* 0x000fe200078e00ff */
[----:B------:R-:W-:Y:S01]  /*2370*/  SHF.R.S32.HI R16, RZ, 0x1f, R9 ;  /* 0x0000001fff107819 */ /* 0x000fe20000011409 */
[----:B------:R-:W0:Y:S01]  /*2380*/  LDGDEPBAR ;  /* 0x00000000000079af */ /* 0x000e220000000000 */
[----:B------:R-:W-:-:S02]  /*2390*/  LEA.HI R7, R14, R13, RZ, 0x3 ;  /* 0x0000000d0e077211 */ /* 0x000fc400078f18ff */
[----:B------:R-:W-:Y:S01]  /*23a0*/  LEA.HI R16, R16, R9, RZ, 0x2 ;  /* 0x0000000910107211 */ /* 0x000fe200078f10ff */
[----:B------:R-:W0:Y:S01]  /*23b0*/  LDGDEPBAR ;  /* 0x00000000000079af */ /* 0x000e220000000000 */
[----:B------:R-:W-:Y:S02]  /*23c0*/  SEL R2, RZ, 0xffffffff, P5 ;  /* 0xffffffffff027807 */ /* 0x000fe40002800000 */
[----:B------:R-:W-:Y:S02]  /*23d0*/  LOP3.LUT R0, R23, 0xfffffffe, RZ, 0xc0, !PT ;  /* 0xfffffffe17007812 */ /* 0x000fe400078ec0ff */
[C---:B------:R-:W-:Y:S02]  /*23e0*/  LOP3.LUT P0, RZ, R4.reuse, 0x4, RZ, 0xc0, !PT ;  /* 0x0000000404ff7812 */ /* 0x040fe4000780c0ff */
[----:B------:R-:W-:Y:S01]  /*23f0*/  SEL R235, RZ, 0x4, P6 ;  /* 0x00000004ffeb7807 */ /* 0x000fe20003000000 */
[----:B------:R-:W-:Y:S01]  /*2400*/  IMAD.IADD R0, R19, 0x1, -R0 ;  /* 0x0000000113007824 */ /* 0x000fe200078e0a00 */
[----:B------:R-:W-:-:S02]  /*2410*/  LOP3.LUT P5, RZ, R4, 0x2, RZ, 0xc0, !PT ;  /* 0x0000000204ff7812 */ /* 0x000fc400078ac0ff */
[----:B------:R-:W-:Y:S01]  /*2420*/  LOP3.LUT R223, R223, 0x18, R18, 0x78, !PT ;  /* 0x00000018dfdf7812 */ /* 0x000fe200078e7812 */
[----:B------:R-:W-:Y:S01]  /*2430*/  IMAD.SHL.U32 R231, R0, 0x8, RZ ;  /* 0x0000000800e77824 */ /* 0x000fe200078e00ff */
[----:B------:R-:W-:Y:S01]  /*2440*/  SEL R4, R228, 0xfffffff0, !P5 ;  /* 0xfffffff0e4047807 */ /* 0x000fe20006800000 */
[----:B------:R-:W-:Y:S01]  /*2450*/  IMAD.SHL.U32 R15, R0, 0x20, RZ ;  /* 0x00000020000f7824 */ /* 0x000fe200078e00ff */
[----:B------:R-:W-:Y:S01]  /*2460*/  LOP3.LUT P5, RZ, R13, 0x2, RZ, 0xc0, !PT ;  /* 0x000000020dff7812 */ /* 0x000fe200078ac0ff */
[----:B------:R-:W-:Y:S01]  /*2470*/  IMAD.SHL.U32 R223, R223, 0x2, RZ ;  /* 0x00000002dfdf7824 */ /* 0x000fe200078e00ff */
[----:B------:R-:W-:Y:S02]  /*2480*/  LOP3.LUT R231, R231, 0x8, RZ, 0xc0, !PT ;  /* 0x00000008e7e77812 */ /* 0x000fe400078ec0ff */
[----:B-1----:R-:W-:Y:S02]  /*2490*/  LOP3.LUT R11, R8, 0x1c0, RZ, 0xc0, !PT ;  /* 0x000001c0080b7812 */ /* 0x002fe400078ec0ff */
[----:B------:R-:W-:-:S02]  /*24a0*/  LOP3.LUT R8, R7, 0xfffffff8, RZ, 0xc0, !PT ;  /* 0xfffffff807087812 */ /* 0x000fc400078ec0ff */
[----:B------:R-:W-:Y:S02]  /*24b0*/  LOP3.LUT R14, R11, 0x8, R10, 0xf8, !PT ;  /* 0x000000080b0e7812 */ /* 0x000fe400078ef80a */
[----:B------:R-:W-:Y:S01]  /*24c0*/  SHF.R.U32.HI R229, RZ, 0x3, R11 ;  /* 0x00000003ffe57819 */ /* 0x000fe2000001160b */
[----:B------:R-:W-:Y:S01]  /*24d0*/  IMAD.IADD R8, R13, 0x1, -R8 ;  /* 0x000000010d087824 */ /* 0x000fe200078e0a08 */
[----:B------:R-:W-:Y:S02]  /*24e0*/  LOP3.LUT R11, R11, 0x30, R237, 0xf8, !PT ;  /* 0x000000300b0b7812 */ /* 0x000fe400078ef8ed */
[C---:B------:R-:W-:Y:S02]  /*24f0*/  LEA.HI.SX32 R237, R16.reuse, R237, 0x1e ;  /* 0x000000ed10ed7211 */ /* 0x040fe400078ff2ff */
[----:B------:R-:W-:Y:S02]  /*2500*/  LOP3.LUT R16, R16, 0xfffffffc, RZ, 0xc0, !PT ;  /* 0xfffffffc10107812 */ /* 0x000fe400078ec0ff */
[----:B------:R-:W-:Y:S01]  /*2510*/  LOP3.LUT R10, R11, 0x8, R10, 0xf8, !PT ;  /* 0x000000080b0a7812 */ /* 0x000fe200078ef80a */
[----:B------:R-:W-:Y:S01]  /*2520*/  IMAD.SHL.U32 R11, R2, 0x2, RZ ;  /* 0x00000002020b7824 */ /* 0x000fe200078e00ff */
[----:B------:R-:W-:Y:S01]  /*2530*/  SEL R2, R226, 0xffffffe0, !P0 ;  /* 0xffffffe0e2027807 */ /* 0x000fe20004000000 */
[----:B------:R-:W-:Y:S01]  /*2540*/  IMAD.IADD R9, R9, 0x1, -R16 ;  /* 0x0000000109097824 */ /* 0x000fe200078e0a10 */
[----:B------:R-:W-:-:S02]  /*2550*/  LOP3.LUT P6, RZ, R8, 0x4, RZ, 0xc0, !PT ;  /* 0x0000000408ff7812 */ /* 0x000fc400078cc0ff */
[C---:B------:R-:W-:Y:S01]  /*2560*/  LOP3.LUT P0, RZ, R8.reuse, 0x2, RZ, 0xc0, !PT ;  /* 0x0000000208ff7812 */ /* 0x040fe2000780c0ff */
[----:B------:R-:W-:Y:S01]  /*2570*/  IMAD.SHL.U32 R8, R8, 0x40, RZ ;  /* 0x0000004008087824 */ /* 0x000fe200078e00ff */
[-C--:B------:R-:W-:Y:S01]  /*2580*/  LOP3.LUT R14, R14, R229.reuse, RZ, 0x3c, !PT ;  /* 0x000000e50e0e7212 */ /* 0x080fe200078e3cff */
[----:B------:R-:W-:Y:S01]  /*2590*/  IMAD R230, R9, -0x2, R230 ;  /* 0xfffffffe09e67824 */ /* 0x000fe200078e02e6 */
[----:B------:R-:W-:Y:S01]  /*25a0*/  LOP3.LUT R229, R10, R229, RZ, 0x3c, !PT ;  /* 0x000000e50ae57212 */ /* 0x000fe200078e3cff */
[----:B------:R-:W-:Y:S01]  /*25b0*/  IMAD.SHL.U32 R10, R7, 0x40, RZ ;  /* 0x00000040070a7824 */ /* 0x000fe200078e00ff */
[----:B------:R-:W-:Y:S01]  /*25c0*/  SHF.R.U32.HI R9, RZ, 0x3, R222 ;  /* 0x00000003ff097819 */ /* 0x000fe200000116de */
[----:B------:R-:W-:Y:S01]  /*25d0*/  IMAD R227, R227, 0x200, R14 ;  /* 0x00000200e3e37824 */ /* 0x000fe200078e020e */
[----:B------:R-:W-:Y:S01]  /*25e0*/  LOP3.LUT R8, R8, 0x1c0, RZ, 0xc0, !PT ;  /* 0x000001c008087812 */ /* 0x000fe200078ec0ff */
[----:B------:R-:W-:Y:S01]  /*25f0*/  IMAD R229, R0, 0x200, R229 ;  /* 0x0000020000e57824 */ /* 0x000fe200078e02e5 */
[----:B------:R-:W-:Y:S01]  /*2600*/  LOP3.LUT R9, R9, 0x38, RZ, 0xc0, !PT ;  /* 0x0000003809097812 */ /* 0x000fe200078ec0ff */
[----:B------:R-:W-:Y:S01]  /*2610*/  IMAD.SHL.U32 R227, R227, 0x2, RZ ;  /* 0x00000002e3e37824 */ /* 0x000fe200078e00ff */
[----:B------:R-:W-:-:S02]  /*2620*/  LOP3.LUT R10, R10, 0xfffffe00, RZ, 0xc0, !PT ;  /* 0xfffffe000a0a7812 */ /* 0x000fc400078ec0ff */
[----:B------:R-:W-:Y:S01]  /*2630*/  SHF.R.U32.HI R7, RZ, 0x3, R8 ;  /* 0x00000003ff077819 */ /* 0x000fe20000011608 */
[----:B------:R-:W-:Y:S01]  /*2640*/  IMAD R219, R4, 0x2, R227 ;  /* 0x0000000204db7824 */ /* 0x000fe200078e02e3 */
[--C-:B------:R-:W-:Y:S01]  /*2650*/  LOP3.LUT R222, R9, R222, R231.reuse, 0x1e, !PT ;  /* 0x000000de09de7212 */ /* 0x100fe200078e1ee7 */
[----:B------:R-:W-:Y:S01]  /*2660*/  IMAD R0, R5, 0x400, R10 ;  /* 0x0000040005007824 */ /* 0x000fe200078e020a */
[----:B------:R-:W-:Y:S01]  /*2670*/  LOP3.LUT R231, R7, R8, R231, 0x1e, !PT ;  /* 0x0000000807e77212 */ /* 0x000fe200078e1ee7 */
[C---:B------:R-:W-:Y:S01]  /*2680*/  IMAD R218, R2.reuse, 0x2, R227 ;  /* 0x0000000202da7824 */ /* 0x040fe200078e02e3 */
[----:B------:R-:W-:Y:S01]  /*2690*/  LOP3.LUT R13, R15, 0x20, RZ, 0xc0, !PT ;  /* 0x000000200f0d7812 */ /* 0x000fe200078ec0ff */
[----:B------:R-:W-:Y:S01]  /*26a0*/  IMAD R217, R2, 0x2, R219 ;  /* 0x0000000202d97824 */ /* 0x000fe200078e02db */
[----:B------:R-:W-:Y:S01]  /*26b0*/  SEL R228, R228, 0xfffffff0, !P0 ;  /* 0xfffffff0e4e47807 */ /* 0x000fe20004000000 */
[----:B------:R-:W-:Y:S01]  /*26c0*/  IMAD.IADD R231, R0, 0x1, R231 ;  /* 0x0000000100e77824 */ /* 0x000fe200078e02e7 */
[----:B------:R-:W-:Y:S01]  /*26d0*/  LOP3.LUT R6, R13, 0x18, R6, 0xf8, !PT ;  /* 0x000000180d067812 */ /* 0x000fe200078ef806 */
[----:B------:R-:W-:Y:S01]  /*26e0*/  IMAD.MOV.U32 R0, RZ, RZ, 0x120 ;  /* 0x00000120ff007424 */ /* 0x000fe200078e00ff */
[----:B------:R-:W-:Y:S01]  /*26f0*/  SEL R226, R226, 0xffffffe0, !P6 ;  /* 0xffffffe0e2e27807 */ /* 0x000fe20007000000 */
[----:B------:R-:W-:Y:S01]  /*2700*/  IMAD.SHL.U32 R225, R231, 0x2, RZ ;  /* 0x00000002e7e17824 */ /* 0x000fe200078e00ff */
[----:B------:R-:W-:Y:S01]  /*2710*/  LOP3.LUT R221, R7, R6, R8, 0x1e, !PT ;  /* 0x0000000607dd7212 */ /* 0x000fe200078e1e08 */
[----:B------:R-:W-:Y:S01]  /*2720*/  IMAD.SHL.U32 R216, R228, 0x2, RZ ;  /* 0x00000002e4d87824 */ /* 0x000fe200078e00ff */
[----:B------:R-:W-:Y:S01]  /*2730*/  SEL R0, R0, 0xe0, !P5 ;  /* 0x000000e000007807 */ /* 0x000fe20006800000 */
[----:B------:R-:W-:Y:S01]  /*2740*/  IMAD.IADD R220, R231, 0x1, R228 ;  /* 0x00000001e7dc7824 */ /* 0x000fe200078e02e4 */
[C---:B------:R-:W-:Y:S01]  /*2750*/  IADD3 R3, R225.reuse, 0x1b080, RZ ;  /* 0x0001b080e1037810 */ /* 0x040fe20007ffe0ff */
[----:B------:R-:W-:Y:S01]  /*2760*/  IMAD.IADD R216, R225, 0x1, R216 ;  /* 0x00000001e1d87824 */ /* 0x000fe200078e02d8 */
[----:B------:R-:W-:Y:S01]  /*2770*/  LOP3.LUT R12, R11, 0x2, R12, 0xe2, !PT ;  /* 0x000000020b0c7812 */ /* 0x000fe200078ee20c */
[----:B------:R-:W-:Y:S01]  /*2780*/  IMAD R0, R0, 0x2, R223 ;  /* 0x0000000200007824 */ /* 0x000fe200078e02df */
[----:B------:R-:W-:Y:S01]  /*2790*/  LOP3.LUT R221, R221, R10, RZ, 0xfc, !PT ;  /* 0x0000000adddd7212 */ /* 0x000fe200078efcff */
[----:B------:R-:W-:Y:S01]  /*27a0*/  IMAD R224, R226, 0x2, R3 ;  /* 0x00000002e2e07824 */ /* 0x000fe200078e0203 */
[----:B------:R-:W-:Y:S01]  /*27b0*/  LOP3.LUT R235, R12, R235, RZ, 0xfc, !PT ;  /* 0x000000eb0ceb7212 */ /* 0x000fe200078efcff */
[----:B------:R-:W-:Y:S01]  /*27c0*/  IMAD.IADD R226, R231, 0x1, R226 ;  /* 0x00000001e7e27824 */ /* 0x000fe200078e02e2 */
[----:B------:R-:W-:-:S02]  /*27d0*/  LEA R222, R222, 0x23c80, 0x1 ;  /* 0x00023c80dede7811 */ /* 0x000fc400078e08ff */
[----:B----4-:R-:W-:Y:S02]  /*27e0*/  LEA R221, R221, 0x80, 0x1 ;  /* 0x00000080dddd7811 */ /* 0x010fe400078e08ff */
.L_x_816:
        /* <DEDUP_REMOVED lines=258> */
.L_x_814:
        /* <DEDUP_REMOVED lines=471> */
.L_x_815:
        /* <DEDUP_REMOVED lines=296> */
.L_x_813:
[----:B------:R-:W-:Y:S05]  /*6800*/  @P1 EXIT ;  /* 0x000000000000194d */ /* 0x000fea0003800000 */
[----:B------:R-:W-:-:S04]  /*6810*/  ISETP.NE.U32.AND P1, PT, RZ, c[0x0][0x360], PT ;  /* 0x0000d800ff007a0c */ /* 0x000fc80003f25070 */
[----:B------:R-:W-:-:S13]  /*6820*/  ISETP.NE.AND.EX P1, PT, RZ, c[0x0][0x364], PT, P1 ;  /* 0x0000d900ff007a0c */ /* 0x000fda0003f25310 */
[----:B------:R-:W-:-:S04]  /*6830*/  @P1 IMAD.MOV.U32 R0, RZ, RZ, 0x4 ;  /* 0x00000004ff001424 */ /* 0x000fc800078e00ff */
[----:B------:R-:W-:-:S06]  /*6840*/  @P1 IMAD.WIDE R4, R239, R0, c[0x0][0x360] ;  /* 0x0000d800ef041625 */ /* 0x000fcc00078e0200 */
[----:B------:R2:W3:Y:S01]  /*6850*/  @P1 LDG.E R4, [R4.64] ;  /* 0x0000000e04041981 */ /* 0x0004e2000c1e1900 */
[----:B------:R-:W4:Y:S01]  /*6860*/  S2UR UR6, SR_CTAID.X ;  /* 0x00000000000679c3 */ /* 0x000f220000002500 */
[----:B------:R-:W-:Y:S01]  /*6870*/  IMAD.MOV.U32 R0, RZ, RZ, 0x1 ;  /* 0x00000001ff007424 */ /* 0x000fe200078e00ff */
[----:B------:R-:W-:Y:S01]  /*6880*/  ULDC UR5, c[0x0][0x358] ;  /* 0x0000d60000057ab9 */ /* 0x000fe20000000800 */
[----:B------:R-:W1:Y:S01]  /*6890*/  S2R R2, SR_CTAID.Y ;  /* 0x0000000000027919 */ /* 0x000e620000002600 */
[----:B------:R-:W-:Y:S01]  /*68a0*/  ULDC UR4, c[0x0][0x2f4] ;  /* 0x0000bd0000047ab9 */ /* 0x000fe20000000800 */
[----:B-----5:R-:W-:Y:S02]  /*68b0*/  IMAD R3, R239, c[0x0][0x2f4], RZ ;  /* 0x0000bd00ef037a24 */ /* 0x020fe400078e02ff */
[----:B------:R-:W-:Y:S01]  /*68c0*/  BAR.SYNC.DEFER_BLOCKING 0x1, 0x100 ;  /* 0x0044000000007b1d */ /* 0x000fe20000010000 */
[----:B------:R-:W-:-:S05]  /*68d0*/  ISETP.NE.AND P0, PT, R0, c[0x0][0x338], PT ;  /* 0x0000ce0000007a0c */ /* 0x000fca0003f05270 */
[----:B------:R-:W-:Y:S01]  /*68e0*/  BSSY B0, `(.L_x_817) ;  /* 0x0000023000007945 */ /* 0x000fe20003800000 */
[----:B----4-:R-:W-:-:S07]  /*68f0*/  UIMAD UR5, UR6, UR5, URZ ;  /* 0x00000005060572a4 */ /* 0x010fce000f8e023f */
[----:B-1----:R-:W-:Y:S01]  /*6900*/  @P0 IMAD.HI.U32 R0, R2, c[0x0][0x33c], RZ ;  /* 0x0000cf0002000a27 */ /* 0x002fe200078e00ff */
[----:B------:R-:W-:-:S03]  /*6910*/  UIMAD UR5, UR5, UR4, URZ ;  /* 0x00000004050572a4 */ /* 0x000fc6000f8e023f */
[----:B------:R-:W-:Y:S01]  /*6920*/  IMAD.MOV.U32 R8, RZ, RZ, R2 ;  /* 0x000000ffff087224 */ /* 0x000fe200078e0002 */
[----:B------:R-:W-:Y:S01]  /*6930*/  @P0 SHF.R.U32.HI R8, RZ, c[0x0][0x340], R0 ;  /* 0x0000d000ff080a19 */ /* 0x000fe20000011600 */
[----:B------:R-:W-:Y:S01]  /*6940*/  USHF.R.S32.HI UR4, URZ, 0x1f, UR5 ;  /* 0x0000001f3f047899 */ /* 0x000fe20008011405 */
[----:B------:R-:W-:Y:S02]  /*6950*/  SHF.R.S32.HI R0, RZ, 0x1f, R239 ;  /* 0x0000001fff007819 */ /* 0x000fe400000114ef */
[----:B--2---:R-:W-:Y:S02]  /*6960*/  SHF.R.S32.HI R5, RZ, 0x1f, R8 ;  /* 0x0000001fff057819 */ /* 0x004fe40000011408 */
[----:B------:R-:W-:Y:S01]  /*6970*/  SEL R0, R0, RZ, !P1 ;  /* 0x000000ff00007207 */ /* 0x000fe20004800000 */
[----:B---3--:R-:W-:Y:S01]  /*6980*/  @P1 IMAD R7, R239, 0x50, R4 ;  /* 0x00000050ef071824 */ /* 0x008fe200078e0204 */
[----:B------:R-:W-:Y:S02]  /*6990*/  SHF.R.S32.HI R4, RZ, 0x1f, R3 ;  /* 0x0000001fff047819 */ /* 0x000fe40000011403 */
[----:B------:R-:W-:Y:S01]  /*69a0*/  IADD3 R3, P2, P0, R3, UR5, R8 ;  /* 0x0000000503037c10 */ /* 0x000fe2000f85e008 */
[----:B------:R-:W-:Y:S01]  /*69b0*/  @P1 IMAD.HI R7, R7, 0x66666667, RZ ;  /* 0x6666666707071827 */ /* 0x000fe200078e02ff */
[----:B------:R-:W-:-:S02]  /*69c0*/  SEL R239, R239, RZ, !P1 ;  /* 0x000000ffefef7207 */ /* 0x000fc40004800000 */
[----:B------:R-:W-:Y:S02]  /*69d0*/  IADD3.X R4, R4, UR4, R5, P2, P0 ;  /* 0x0000000404047c10 */ /* 0x000fe400097e0405 */
[----:B------:R-:W-:Y:S02]  /*69e0*/  @P1 SHF.R.U32.HI R6, RZ, 0x1f, R7 ;  /* 0x0000001fff061819 */ /* 0x000fe40000011607 */
[----:B------:R-:W-:Y:S02]  /*69f0*/  ISETP.NE.AND P2, PT, R232, RZ, PT ;  /* 0x000000ffe800720c */ /* 0x000fe40003f45270 */
[----:B------:R-:W-:Y:S01]  /*6a00*/  @P1 LEA.HI.SX32 R6, R7, R6, 0x1b ;  /* 0x0000000607061211 */ /* 0x000fe200078fdaff */
[----:B------:R-:W-:Y:S01]  /*6a10*/  IMAD.MOV R7, RZ, RZ, -R8 ;  /* 0x000000ffff077224 */ /* 0x000fe200078e0a08 */
[C---:B------:R-:W-:Y:S01]  /*6a20*/  SHF.L.U64.HI R4, R3.reuse, 0x2, R4 ;  /* 0x0000000203047819 */ /* 0x040fe20000010204 */
[----:B------:R-:W-:Y:S02]  /*6a30*/  IMAD.SHL.U32 R3, R3, 0x4, RZ ;  /* 0x0000000403037824 */ /* 0x000fe400078e00ff */
[----:B------:R-:W-:-:S02]  /*6a40*/  @P1 IMAD R6, R6, 0x3c00, RZ ;  /* 0x00003c0006061824 */ /* 0x000fc400078e02ff */
[----:B------:R-:W-:Y:S01]  /*6a50*/  IMAD R7, R7, c[0x0][0x338], R2 ;  /* 0x0000ce0007077a24 */ /* 0x000fe200078e0202 */
[----:B------:R-:W-:Y:S01]  /*6a60*/  IADD3 R10, P0, R3, c[0x0][0x350], RZ ;  /* 0x0000d400030a7a10 */ /* 0x000fe20007f1e0ff */
[--C-:B------:R-:W-:Y:S01]  /*6a70*/  @P1 IMAD.MOV.U32 R12, RZ, RZ, R6.reuse ;  /* 0x000000ffff0c1224 */ /* 0x100fe200078e0006 */
[----:B------:R-:W-:Y:S01]  /*6a80*/  @P1 SHF.R.S32.HI R13, RZ, 0x1f, R6 ;  /* 0x0000001fff0d1819 */ /* 0x000fe20000011406 */
[----:B------:R-:W-:Y:S01]  /*6a90*/  @!P1 CS2R R12, SRZ ;  /* 0x00000000000c9805 */ /* 0x000fe2000001ff00 */
[----:B------:R-:W-:Y:S01]  /*6aa0*/  IADD3.X R11, R4, c[0x0][0x354], RZ, P0, !PT ;  /* 0x0000d500040b7a10 */ /* 0x000fe200007fe4ff */
[----:B------:R-:W-:Y:S05]  /*6ab0*/  @P2 BRA `(.L_x_818) ;  /* 0x0000005000002947 */ /* 0x000fea0003800000 */
.L_x_819:
[----:B------:R-:W2:Y:S01]  /*6ac0*/  LDG.E.STRONG.GPU R2, [R10.64] ;  /* 0x0000000e0a027981 */ /* 0x000ea2000c1ef900 */
[----:B------:R-:W-:Y:S01]  /*6ad0*/  YIELD ;  /* 0x0000000000007946 */ /* 0x000fe20003800000 */
[----:B--2---:R-:W-:Y:S01]  /*6ae0*/  ISETP.NE.AND P0, PT, R2, R7, PT ;  /* 0x000000070200720c */ /* 0x004fe20003f05270 */
[----:B------:R-:W-:-:S12]  /*6af0*/  CCTL.IVALL ;  /* 0x00000000ff00798f */ /* 0x000fd80002000000 */
[----:B------:R-:W-:Y:S05]  /*6b00*/  @P0 BRA `(.L_x_819) ;  /* 0xffffffb000000947 */ /* 0x000fea000383ffff */
.L_x_818:
[----:B------:R-:W-:Y:S05]  /*6b10*/  BSYNC B0 ;  /* 0x0000000000007941 */ /* 0x000fea0003800000 */
.L_x_817:
[----:B------:R-:W-:Y:S01]  /*6b20*/  MOV R2, 0xffffffff ;  /* 0xffffffff00027802 */ /* 0x000fe20000000f00 */
[----:B------:R-:W-:Y:S05]  /*6b30*/  BRA.CONV ~URZ, `(.L_x_820) ;  /* 0x000000237f007947 */ /* 0x000fea000b800000 */
[----:B------:R-:W-:Y:S02]  /*6b40*/  MOV R6, 0x6b60 ;  /* 0x00006b6000067802 */ /* 0x000fe40000000f00 */
[----:B------:R-:W-:Y:S05]  /*6b50*/  CALL.REL.NOINC `($__internal_7_$__cuda_sm70_warpsync) ;  /* 0x00000c1000007944 */ /* 0x000fea0003c00000 */
.L_x_820:
[----:B------:R-:W-:Y:S01]  /*6b60*/  UIMAD UR5, UR6, 0x3c00, URZ ;  /* 0x00003c00060578a4 */ /* 0x000fe2000f8e023f */
[----:B------:R-:W-:Y:S01]  /*6b70*/  SHF.R.S32.HI R9, RZ, 0x1f, R232 ;  /* 0x0000001fff097819 */ /* 0x000fe200000114e8 */
[----:B------:R-:W-:Y:S01]  /*6b80*/  IMAD R15, R5, c[0x0][0x328], RZ ;  /* 0x0000ca00050f7a24 */ /* 0x000fe200078e02ff */
[----:B------:R-:W-:-:S06]  /*6b90*/  NOP ;  /* 0x0000000000007918 */ /* 0x000fcc0000000000 */
[----:B------:R-:W-:Y:S01]  /*6ba0*/  USHF.R.S32.HI UR4, URZ, 0x1f, UR5 ;  /* 0x0000001f3f047899 */ /* 0x000fe20008011405 */
[----:B------:R-:W-:Y:S01]  /*6bb0*/  IADD3 R232, P1, P0, R12, UR5, R232 ;  /* 0x000000050ce87c10 */ /* 0x000fe2000f83e0e8 */
[----:B------:R-:W-:Y:S02]  /*6bc0*/  IMAD R15, R8, c[0x0][0x32c], R15 ;  /* 0x0000cb00080f7a24 */ /* 0x000fe400078e020f */
[----:B------:R-:W-:Y:S02]  /*6bd0*/  IMAD R6, R0, c[0x0][0x330], RZ ;  /* 0x0000cc0000067a24 */ /* 0x000fe400078e02ff */
[----:B------:R-:W-:Y:S02]  /*6be0*/  IADD3.X R233, R13, UR4, R9, P1, P0 ;  /* 0x000000040de97c10 */ /* 0x000fe40008fe0409 */
[----:B------:R-:W-:-:S03]  /*6bf0*/  IMAD R6, R239, c[0x0][0x334], R6 ;  /* 0x0000cd00ef067a24 */ /* 0x000fc600078e0206 */
[----:B------:R-:W-:-:S05]  /*6c00*/  IMAD.WIDE.U32 R12, R8, c[0x0][0x328], R232 ;  /* 0x0000ca00080c7a25 */ /* 0x000fca00078e00e8 */
        /* <DEDUP_REMOVED lines=67> */
[----:B-1----:R-:W-:Y:S05]  /*7040*/  CALL.REL.NOINC `($__internal_7_$__cuda_sm70_warpsync) ;  /* 0x0000072000007944 */ /* 0x002fea0003c00000 */
.L_x_821:
        /* <DEDUP_REMOVED lines=12> */
.L_x_823:
[----:B------:R-:W-:Y:S05]  /*7110*/  BSYNC B0 ;  /* 0x0000000000007941 */ /* 0x000fea0003800000 */
.L_x_822:
[----:B--2---:R-:W-:Y:S01]  /*7120*/  IADD3 R10, P0, R3, c[0x0][0x348], RZ ;  /* 0x0000d200030a7a10 */ /* 0x004fe20007f1e0ff */
[----:B------:R-:W-:Y:S03]  /*7130*/  BSSY B0, `(.L_x_824) ;  /* 0x0000008000007945 */ /* 0x000fe60003800000 */
[----:B------:R-:W-:Y:S01]  /*7140*/  IADD3.X R11, R4, c[0x0][0x34c], RZ, P0, !PT ;  /* 0x0000d300040b7a10 */ /* 0x000fe200007fe4ff */
[----:B------:R-:W-:Y:S05]  /*7150*/  @P2 BRA `(.L_x_825) ;  /* 0x0000005000002947 */ /* 0x000fea0003800000 */
.L_x_826:
[----:B------:R-:W2:Y:S01]  /*7160*/  LDG.E.STRONG.GPU R4, [R10.64] ;  /* 0x0000000e0a047981 */ /* 0x000ea2000c1ef900 */
[----:B------:R-:W-:Y:S01]  /*7170*/  YIELD ;  /* 0x0000000000007946 */ /* 0x000fe20003800000 */
[----:B--2---:R-:W-:Y:S01]  /*7180*/  ISETP.NE.AND P0, PT, R4, R7, PT ;  /* 0x000000070400720c */ /* 0x004fe20003f05270 */
[----:B------:R-:W-:-:S12]  /*7190*/  CCTL.IVALL ;  /* 0x00000000ff00798f */ /* 0x000fd80002000000 */
[----:B------:R-:W-:Y:S05]  /*71a0*/  @P0 BRA `(.L_x_826) ;  /* 0xffffffb000000947 */ /* 0x000fea000383ffff */
.L_x_825:
[----:B------:R-:W-:Y:S05]  /*71b0*/  BSYNC B0 ;  /* 0x0000000000007941 */ /* 0x000fea0003800000 */
.L_x_824:
[----:B------:R-:W-:Y:S05]  /*71c0*/  BRA.CONV ~URZ, `(.L_x_827) ;  /* 0x000000237f007947 */ /* 0x000fea000b800000 */
[----:B------:R-:W-:Y:S02]  /*71d0*/  MOV R6, 0x71f0 ;  /* 0x000071f000067802 */ /* 0x000fe40000000f00 */
[----:B-1----:R-:W-:Y:S05]  /*71e0*/  CALL.REL.NOINC `($__internal_7_$__cuda_sm70_warpsync) ;  /* 0x0000058000007944 */ /* 0x002fea0003c00000 */
.L_x_827:
        /* <DEDUP_REMOVED lines=75> */
[----:B-12---:R-:W-:Y:S05]  /*76a0*/  CALL.REL.NOINC `($__internal_7_$__cuda_sm70_warpsync) ;  /* 0x000000c000007944 */ /* 0x006fea0003c00000 */
.L_x_828:
        /* <DEDUP_REMOVED lines=12> */
        .weak           $__internal_7_$__cuda_sm70_warpsync
        .type           $__internal_7_$__cuda_sm70_warpsync,@function
        .size           $__internal_7_$__cuda_sm70_warpsync,(.L_x_1409 - $__internal_7_$__cuda_sm70_warpsync)
$__internal_7_$__cuda_sm70_warpsync:
[----:B------:R-:W-:Y:S01]  /*7770*/  MOV R14, R6 ;  /* 0x00000006000e7202 */ /* 0x000fe20000000f00 */
[----:B------:R-:W-:Y:S04]  /*7780*/  WARPSYNC R2 ;  /* 0x0000000200007348 */ /* 0x000fe80003800000 */
[----:B------:R-:W-:-:S04]  /*7790*/  MOV R15, 0x0 ;  /* 0x00000000000f7802 */ /* 0x000fc80000000f00 */
[----:B------:R-:W-:Y:S05]  /*77a0*/  RET.REL.NODEC R14 `(_ZN7cutlass13device_kernelIN5flash19enable_sm80_to_sm89INS1_16FlashAttnBwdSm80INS1_25CollectiveMainloopBwdSm80ILi2ELi1EN4cute5tupleIJNS5_1CILi64EEENS7_ILi80EEENS7_ILi192EEEEEENS_10bfloat16_tEfNS_4arch4Sm80ELb0ELb0ELb1ELb1ELb1ELb0ELb1ELb0ELi2ELi4ELi2ELi2ELb0EEENS1_24CollectiveEpilogueBwdGQAISB_fSE_Li256ELb1ELb1EEENS1_19SingleTileSchedulerILb1ELb0ELb0ELi80EEEEEEEEEvNT_6ParamsE) ;  /* 0xffff88500e007950 */ /* 0x000fea0003c3ffff */
.L_x_829:
        /* <DEDUP_REMOVED lines=13> */
.L_x_1409:


//--------------------- .text._ZN7cutlass13device_kernelIN5flash19enable_sm80_to_sm89INS1_16FlashAttnBwdSm80INS1_25CollectiveMainloopBwdSm80ILi2ELi1EN4cute5tupleIJNS5_1CILi64EEENS7_ILi80EEENS7_ILi192EEEEEENS_10bfloat16_tEfNS_4arch4Sm80ELb0ELb1ELb1ELb0ELb0ELb0ELb1ELb0ELi2ELi4ELi2ELi2ELb0EEENS1_21CollectiveEpilogueBwdISB_SC_SE_Li256ELb0ELb1ELi4EEENS1_19SingleTileSchedulerILb0ELb0ELb0ELi80EEEEEEEEEvNT_6ParamsE --------------------------
	.section	.text._ZN7cutlass13device_kernelIN5flash19enable_sm80_to_sm89INS1_16FlashAttnBwdSm80INS1_25CollectiveMainloopBwdSm80ILi2ELi1EN4cute5tupleIJNS5_1CILi64EEENS7_ILi80EEENS7_ILi192EEEEEENS_10bfloat16_tEfNS_4arch4Sm80ELb0ELb1ELb1ELb0ELb0ELb0ELb1ELb0ELi2ELi4ELi2ELi2ELb0EEENS1_21CollectiveEpilogueBwdISB_SC_SE_Li256ELb0ELb1ELi4EEENS1_19SingleTileSchedulerILb0ELb0ELb0ELi80EEEEEEEEEvNT_6ParamsE,"ax",@progbits
	.sectioninfo	@"SHI_REGISTERS=255"
	.align	128
.text._ZN7cutlass13device_kernelIN5flash19enable_sm80_to_sm89INS1_16FlashAttnBwdSm80INS1_25CollectiveMainloopBwdSm80ILi2ELi1EN4cute5tupleIJNS5_1CILi64EEENS7_ILi80EEENS7_ILi192EEEEEENS_10bfloat16_tEfNS_4arch4Sm80ELb0ELb1ELb1ELb0ELb0ELb0ELb1ELb0ELi2ELi4ELi2ELi2ELb0EEENS1_21CollectiveEpilogueBwdISB_SC_SE_Li256ELb0ELb1ELi4EEENS1_19SingleTileSchedulerILb0ELb0ELb0ELi80EEEEEEEEEvNT_6ParamsE:
        .type           _ZN7cutlass13device_kernelIN5flash19enable_sm80_to_sm89INS1_16FlashAttnBwdSm80INS1_25CollectiveMainloopBwdSm80ILi2ELi1EN4cute5tupleIJNS5_1CILi64EEENS7_ILi80EEENS7_ILi192EEEEEENS_10bfloat16_tEfNS_4arch4Sm80ELb0ELb1ELb1ELb0ELb0ELb0ELb1ELb0ELi2ELi4ELi2ELi2ELb0EEENS1_21CollectiveEpilogueBwdISB_SC_SE_Li256ELb0ELb1ELi4EEENS1_19SingleTileSchedulerILb0ELb0ELb0ELi80EEEEEEEEEvNT_6ParamsE,@function
        .size           _ZN7cutlass13device_kernelIN5flash19enable_sm80_to_sm89INS1_16FlashAttnBwdSm80INS1_25CollectiveMainloopBwdSm80ILi2ELi1EN4cute5tupleIJNS5_1CILi64EEENS7_ILi80EEENS7_ILi192EEEEEENS_10bfloat16_tEfNS_4arch4Sm80ELb0ELb1ELb1ELb0ELb0ELb0ELb1ELb0ELi2ELi4ELi2ELi2ELb0EEENS1_21CollectiveEpilogueBwdISB_SC_SE_Li256ELb0ELb1ELi4EEENS1_19SingleTileSchedulerILb0ELb0ELb0ELi80EEEEEEEEEvNT_6ParamsE,(.L_x_1411 - _ZN7cutlass13device_kernelIN5flash19enable_sm80_to_sm89INS1_16FlashAttnBwdSm80INS1_25CollectiveMainloopBwdSm80ILi2ELi1EN4cute5tupleIJNS5_1CILi64EEENS7_ILi80EEENS7_ILi192EEEEEENS_10bfloat16_tEfNS_4arch4Sm80ELb0ELb1ELb1ELb0ELb0ELb0ELb1ELb0ELi2ELi4ELi2ELi2ELb0EEENS1_21CollectiveEpilogueBwdISB_SC_SE_Li256ELb0ELb1ELi4EEENS1_19SingleTileSchedulerILb0ELb0ELb0ELi80EEEEEEEEEvNT_6ParamsE)
        .other          _ZN7cutlass13device_kernelIN5flash19enable_sm80_to_sm89INS1_16FlashAttnBwdSm80INS1_25CollectiveMainloopBwdSm80ILi2ELi1EN4cute5tupleIJNS5_1CILi64EEENS7_ILi80EEENS7_ILi192EEEEEENS_10bfloat16_tEfNS_4arch4Sm80ELb0ELb1ELb1ELb0ELb0ELb0ELb1ELb0ELi2ELi4ELi2ELi2ELb0EEENS1_21CollectiveEpilogueBwdISB_SC_SE_Li256ELb0ELb1ELi4EEENS1_19SingleTileSchedulerILb0ELb0ELb0ELi80EEEEEEEEEvNT_6ParamsE,@"STO_CUDA_ENTRY STV_DEFAULT"
_ZN7cutlass13device_kernelIN5flash19enable_sm80_to_sm89INS1_16FlashAttnBwdSm80INS1_25CollectiveMainloopBwdSm80ILi2ELi1EN4cute5tupleIJNS5_1CILi64EEENS7_ILi80EEENS7_ILi192EEEEEENS_10bfloat16_tEfNS_4arch4Sm80ELb0ELb1ELb1ELb0ELb0ELb0ELb1ELb0ELi2ELi4ELi2ELi2ELb0EEENS1_21CollectiveEpilogueBwdISB_SC_SE_Li256ELb0ELb1ELi4EEENS1_19SingleTileSchedulerILb0ELb0ELb0ELi80EEEEEEEEEvNT_6ParamsE:
[----:B------:R-:W-:Y:S02]  /*0000*/  MOV R1, c[0x0][0x28] ;  /* 0x00000a0000017a02 */ /* 0x000fe40000000f00 */
[----:B------:R-:W1:Y:S02]  /*0010*/  S2R R252, SR_CTAID.Z ;  /* 0x0000000000fc7919 */ /* 0x000e640000002700 */
[----:B-1----:R-:W-:-:S13]  /*0020*/  ISETP.GE.AND P0, PT, R252, RZ, PT ;  /* 0x000000fffc00720c */ /* 0x002fda0003f06270 */
        /* <DEDUP_REMOVED lines=11> */
[----:B--23--:R-:W-:Y:S02]  /*00e0*/  UIMAD UR5, UR17, 0x50, UR6 ;  /* 0x00000050110578a4 */ /* 0x00cfe4000f8e0206 */
[----:B------:R-:W-:Y:S02]  /*00f0*/  ULDC UR4, c[0x0][0x198] ;  /* 0x0000660000047ab9 */ /* 0x000fe40000000800 */
[----:B------:R-:W-:-:S04]  /*0100*/  UIADD3 UR5, UR5, 0x8f, URZ ;  /* 0x0000008f05057890 */ /* 0x000fc8000fffe03f */
        /* <DEDUP_REMOVED lines=8> */
.L_x_830:
[----:B--23--:R-:W-:Y:S01]  /*0190*/  UIMAD UR6, UR17, 0x50, UR6 ;  /* 0x00000050110678a4 */ /* 0x00cfe2000f8e0206 */
[----:B------:R-:W-:Y:S01]  /*01a0*/  PLOP3.LUT P1, PT, PT, PT, PT, 0x80, 0x0 ;  /* 0x000000000000781c */ /* 0x000fe20003f2f070 */
        /* <DEDUP_REMOVED lines=75> */
[----:B------:R-:W1:Y:S01]  /*0660*/  S2R R12, SR_CTAID.X ;  /* 0x00000000000c7919 */ /* 0x000e620000002500 */
[----:B------:R-:W-:Y:S01]  /*0670*/  SHF.R.S32.HI R85, RZ, 0x1f, R252 ;  /* 0x0000001fff557819 */ /* 0x000fe200000114fc */
[----:B------:R-:W-:Y:S01]  /*0680*/  UIMAD UR17, UR17, -0x50, URZ ;  /* 0xffffffb0111178a4 */ /* 0x000fe2000f8e023f */
[----:B------:R-:W-:Y:S01]  /*0690*/  ISETP.NE.AND P0, PT, R0, 0x1, PT ;  /* 0x000000010000780c */ /* 0x000fe20003f05270 */
[----:B------:R-:W-:Y:S01]  /*06a0*/  IMAD.MOV.U32 R0, RZ, RZ, R84 ;  /* 0x000000ffff007224 */ /* 0x000fe200078e0054 */
[-C--:B------:R-:W-:Y:S01]  /*06b0*/  LEA.HI R19, R16, R230.reuse, RZ, 0x3 ;  /* 0x000000e610137211 */ /* 0x080fe200078f18ff */
[C---:B------:R-:W-:Y:S01]  /*06c0*/  IMAD R7, R85.reuse, c[0x0][0x1e8], RZ ;  /* 0x00007a0055077a24 */ /* 0x040fe200078e02ff */
[----:B------:R-:W-:Y:S01]  /*06d0*/  ISETP.GT.AND P1, PT, R230, 0x7f, PT ;  /* 0x0000007fe600780c */ /* 0x000fe20003f24270 */
[----:B------:R-:W-:Y:S01]  /*06e0*/  IMAD R8, R85, c[0x0][0x1b8], RZ ;  /* 0x00006e0055087a24 */ /* 0x000fe200078e02ff */
[----:B------:R-:W-:Y:S01]  /*06f0*/  LOP3.LUT R2, R19, 0xfffffff8, RZ, 0xc0, !PT ;  /* 0xfffffff813027812 */ /* 0x000fe200078ec0ff */
[----:B------:R-:W-:Y:S01]  /*0700*/  IMAD.MOV.U32 R15, RZ, RZ, c[0x0][0x1d8] ;  /* 0x00007600ff0f7624 */ /* 0x000fe200078e00ff */
[----:B------:R-:W-:Y:S01]  /*0710*/  SHF.R.S32.HI R232, RZ, 0x3, R19 ;  /* 0x00000003ffe87819 */ /* 0x000fe20000011413 */
[----:B------:R-:W-:Y:S01]  /*0720*/  IMAD R8, R252, c[0x0][0x1bc], R8 ;  /* 0x00006f00fc087a24 */ /* 0x000fe200078e0208 */
[----:B------:R-:W-:Y:S01]  /*0730*/  SHF.R.S32.HI R27, RZ, 0x1f, R84 ;  /* 0x0000001fff1b7819 */ /* 0x000fe20000011454 */
[----:B------:R-:W-:Y:S01]  /*0740*/  IMAD.IADD R18, R230, 0x1, -R2 ;  /* 0x00000001e6127824 */ /* 0x000fe200078e0a02 */
[----:B------:R-:W-:Y:S01]  /*0750*/  SHF.R.S32.HI R233, RZ, 0x1f, R232 ;  /* 0x0000001fffe97819 */ /* 0x000fe200000114e8 */
[----:B------:R-:W-:Y:S01]  /*0760*/  @P0 IMAD.HI.U32 R3, R84, c[0x0][0x24c], RZ ;  /* 0x0000930054030a27 */ /* 0x000fe200078e00ff */
[----:B------:R-:W-:Y:S01]  /*0770*/  USHF.R.S32.HI UR6, URZ, 0x1f, UR8 ;  /* 0x0000001f3f067899 */ /* 0x000fe20008011408 */
[----:B------:R-:W-:Y:S01]  /*0780*/  SHF.R.S32.HI R231, RZ, 0x1f, R230 ;  /* 0x0000001fffe77819 */ /* 0x000fe200000114e6 */
[----:B------:R-:W-:Y:S01]  /*0790*/  USHF.L.U32 UR5, UR8, 0x6, URZ ;  /* 0x0000000608057899 */ /* 0x000fe2000800063f */
[----:B------:R-:W-:Y:S01]  /*07a0*/  IMAD.SHL.U32 R10, R18, 0x8, RZ ;  /* 0x00000008120a7824 */ /* 0x000fe200078e00ff */
[----:B------:R-:W-:Y:S01]  /*07b0*/  @P0 SHF.R.U32.HI R0, RZ, c[0x0][0x250], R3 ;  /* 0x00009400ff000a19 */ /* 0x000fe20000011603 */
[----:B------:R-:W-:Y:S01]  /*07c0*/  IMAD.MOV.U32 R26, RZ, RZ, 0x5 ;  /* 0x00000005ff1a7424 */ /* 0x000fe200078e00ff */
[----:B------:R-:W-:Y:S01]  /*07d0*/  USHF.R.S32.HI UR4, URZ, 0x1f, UR5 ;  /* 0x0000001f3f047899 */ /* 0x000fe20008011405 */
[----:B-1----:R-:W-:Y:S01]  /*07e0*/  IMAD.WIDE R12, R12, 0x50, R232 ;  /* 0x000000500c0c7825 */ /* 0x002fe200078e02e8 */
[----:B------:R-:W-:Y:S01]  /*07f0*/  SHF.R.S32.HI R2, RZ, 0x1f, R0 ;  /* 0x0000001fff027819 */ /* 0x000fe20000011400 */
[----:B------:R-:W-:Y:S01]  /*0800*/  ULDC UR9, c[0x0][0x198] ;  /* 0x0000660000097ab9 */ /* 0x000fe20000000800 */
[--C-:B------:R-:W-:Y:S01]  /*0810*/  SHF.R.S32.HI R11, RZ, 0x1f, R10.reuse ;  /* 0x0000001fff0b7819 */ /* 0x100fe2000001140a */
[----:B------:R-:W-:Y:S01]  /*0820*/  IMAD.SHL.U32 R17, R15, 0x20, RZ ;  /* 0x000000200f117824 */ /* 0x000fe200078e00ff */
[----:B------:R-:W-:Y:S01]  /*0830*/  ISETP.GE.AND P2, PT, R10, c[0x0][0x1cc], PT ;  /* 0x000073000a007a0c */ /* 0x000fe20003f46270 */
[----:B------:R-:W-:Y:S01]  /*0840*/  IMAD R3, R2, c[0x0][0x1e0], RZ ;  /* 0x0000780002037a24 */ /* 0x000fe200078e02ff */
[----:B------:R-:W-:Y:S01]  /*0850*/  IADD3 R22, R10, 0x40, RZ ;  /* 0x000000400a167810 */ /* 0x000fe20007ffe0ff */
[----:B------:R-:W-:Y:S01]  /*0860*/  IMAD.WIDE.U32 R4, R0, c[0x0][0x1e0], R10 ;  /* 0x0000780000047a25 */ /* 0x000fe200078e000a */
[----:B------:R-:W-:Y:S01]  /*0870*/  IADD3 R24, R10, 0x80, RZ ;  /* 0x000000800a187810 */ /* 0x000fe20007ffe0ff */
[----:B------:R-:W-:Y:S01]  /*0880*/  UIADD3 UR9, UR17, UR9, URZ ;  /* 0x0000000911097290 */ /* 0x000fe2000fffe03f */
[----:B------:R-:W-:Y:S01]  /*0890*/  ISETP.GE.AND P3, PT, R22, c[0x0][0x1cc], PT ;  /* 0x0000730016007a0c */ /* 0x000fe20003f66270 */
[----:B------:R-:W-:Y:S01]  /*08a0*/  IMAD R3, R0, c[0x0][0x1e4], R3 ;  /* 0x0000790000037a24 */ /* 0x000fe200078e0203 */
[----:B------:R-:W-:Y:S01]  /*08b0*/  ISETP.GE.AND P4, PT, R24, c[0x0][0x1cc], PT ;  /* 0x0000730018007a0c */ /* 0x000fe20003f86270 */
[----:B------:R-:W-:Y:S01]  /*08c0*/  IMAD R2, R2, c[0x0][0x1b0], RZ ;  /* 0x00006c0002027a24 */ /* 0x000fe200078e02ff */
[----:B------:R-:W-:Y:S01]  /*08d0*/  UMOV UR7, 0x1 ;  /* 0x0000000100077882 */ /* 0x000fe20000000000 */
[----:B------:R-:W-:Y:S01]  /*08e0*/  IMAD.IADD R5, R5, 0x1, R3 ;  /* 0x0000000105057824 */ /* 0x000fe200078e0203 */
[----:B------:R-:W-:Y:S01]  /*08f0*/  UISETP.GE.AND UP1, UPT, UR17, 0x1, UPT ;  /* 0x000000011100788c */ /* 0x000fe2000bf26270 */
[C---:B------:R-:W-:Y:S01]  /*0900*/  IMAD R6, R0.reuse, c[0x0][0x1b4], R2 ;  /* 0x00006d0000067a24 */ /* 0x040fe200078e0202 */
[----:B------:R-:W-:Y:S01]  /*0910*/  UISETP.GE.AND UP0, UPT, UR17, 0x2, UPT ;  /* 0x000000021100788c */ /* 0x000fe2000bf06270 */
[----:B------:R-:W-:Y:S01]  /*0920*/  IMAD.WIDE.U32 R2, R0, c[0x0][0x1b0], R10 ;  /* 0x00006c0000027a25 */ /* 0x000fe200078e000a */
[----:B------:R-:W-:Y:S01]  /*0930*/  UP2UR UR16, UPR, URZ, 0x2 ;  /* 0x000000023f107883 */ /* 0x000fe20008000000 */
[----:B------:R-:W-:Y:S01]  /*0940*/  CS2R R170, SRZ ;  /* 0x0000000000aa7805 */ /* 0x000fe2000001ff00 */
[----:B------:R-:W-:Y:S01]  /*0950*/  UISETP.GE.AND UP1, UPT, UR17, 0x11, UPT ;  /* 0x000000111100788c */ /* 0x000fe2000bf26270 */
[C---:B------:R-:W-:Y:S01]  /*0960*/  IMAD R0, R252.reuse, c[0x0][0x1ec], R7 ;  /* 0x00007b00fc007a24 */ /* 0x040fe200078e0207 */
[----:B------:R-:W-:Y:S01]  /*0970*/  UP2UR UR15, UPR, URZ, 0x1 ;  /* 0x000000013f0f7883 */ /* 0x000fe20008000000 */
[----:B------:R-:W-:Y:S01]  /*0980*/  IMAD.WIDE.U32 R4, R252, c[0x0][0x1e8], R4 ;  /* 0x00007a00fc047a25 */ /* 0x000fe200078e0004 */
[----:B------:R-:W-:Y:S01]  /*0990*/  UISETP.GE.AND UP0, UPT, UR17, 0x12, UPT ;  /* 0x000000121100788c */ /* 0x000fe2000bf06270 */
[----:B------:R-:W-:Y:S01]  /*09a0*/  CS2R R168, SRZ ;  /* 0x0000000000a87805 */ /* 0x000fe2000001ff00 */
[----:B------:R-:W-:Y:S01]  /*09b0*/  CS2R R166, SRZ ;  /* 0x0000000000a67805 */ /* 0x000fe2000001ff00 */
[----:B------:R-:W-:Y:S01]  /*09c0*/  IMAD.IADD R3, R3, 0x1, R6 ;  /* 0x0000000103037824 */ /* 0x000fe200078e0206 */
[----:B------:R-:W-:Y:S01]  /*09d0*/  CS2R R164, SRZ ;  /* 0x0000000000a47805 */ /* 0x000fe2000001ff00 */
[----:B------:R-:W-:Y:S01]  /*09e0*/  IMAD.IADD R5, R5, 0x1, R0 ;  /* 0x0000000105057824 */ /* 0x000fe200078e0200 */
[----:B------:R-:W-:Y:S01]  /*09f0*/  CS2R R162, SRZ ;  /* 0x0000000000a27805 */ /* 0x000fe2000001ff00 */
[----:B------:R-:W-:Y:S01]  /*0a00*/  IMAD.SHL.U32 R0, R232, 0x40, RZ ;  /* 0x00000040e8007824 */ /* 0x000fe200078e00ff */
[----:B------:R-:W-:Y:S01]  /*0a10*/  CS2R R160, SRZ ;  /* 0x0000000000a07805 */ /* 0x000fe2000001ff00 */
[----:B------:R-:W-:Y:S01]  /*0a20*/  IMAD R6, R13, c[0x0][0x1d8], RZ ;  /* 0x000076000d067a24 */ /* 0x000fe200078e02ff */
[----:B------:R-:W-:Y:S01]  /*0a30*/  CS2R R158, SRZ ;  /* 0x00000000009e7805 */ /* 0x000fe2000001ff00 */
[----:B------:R-:W-:Y:S01]  /*0a40*/  IMAD.MOV.U32 R25, RZ, RZ, 0x6 ;  /* 0x00000006ff197424 */ /* 0x000fe200078e00ff */
[----:B------:R-:W-:Y:S01]  /*0a50*/  LOP3.LUT R0, R0, 0x1c0, RZ, 0xc0, !PT ;  /* 0x000001c000007812 */ /* 0x000fe200078ec0ff */
[----:B------:R-:W-:Y:S01]  /*0a60*/  IMAD R14, R12, c[0x0][0x1dc], R6 ;  /* 0x000077000c0e7a24 */ /* 0x000fe200078e0206 */
[----:B------:R-:W-:Y:S01]  /*0a70*/  CS2R R156, SRZ ;  /* 0x00000000009c7805 */ /* 0x000fe2000001ff00 */
[----:B------:R-:W-:Y:S01]  /*0a80*/  IMAD.WIDE.U32 R6, R252, c[0x0][0x1b8], R2 ;  /* 0x00006e00fc067a25 */ /* 0x000fe200078e0002 */
[----:B------:R-:W-:Y:S01]  /*0a90*/  LOP3.LUT R9, R0, 0x38, R10, 0xf8, !PT ;  /* 0x0000003800097812 */ /* 0x000fe200078ef80a */
[----:B------:R-:W-:Y:S01]  /*0aa0*/  CS2R R154, SRZ ;  /* 0x00000000009a7805 */ /* 0x000fe2000001ff00 */
[----:B------:R-:W-:Y:S01]  /*0ab0*/  CS2R R152, SRZ ;  /* 0x0000000000987805 */ /* 0x000fe2000001ff00 */
[----:B------:R-:W-:Y:S01]  /*0ac0*/  IMAD.WIDE.U32 R2, R12, c[0x0][0x1d8], R4 ;  /* 0x000076000c027a25 */ /* 0x000fe200078e0004 */
[----:B------:R-:W-:Y:S01]  /*0ad0*/  SHF.R.U32.HI R5, RZ, 0x3, R0 ;  /* 0x00000003ff057819 */ /* 0x000fe20000011600 */
[----:B------:R-:W-:Y:S01]  /*0ae0*/  CS2R R150, SRZ ;  /* 0x0000000000967805 */ /* 0x000fe2000001ff00 */
[----:B------:R-:W-:Y:S01]  /*0af0*/  CS2R R148, SRZ ;  /* 0x0000000000947805 */ /* 0x000fe2000001ff00 */
[----:B------:R-:W-:Y:S01]  /*0b00*/  IMAD.IADD R0, R3, 0x1, R14 ;  /* 0x0000000103007824 */ /* 0x000fe200078e020e */
[C---:B------:R-:W-:Y:S01]  /*0b10*/  LEA R4, P0, R2.reuse, c[0x0][0x1c0], 0x1 ;  /* 0x0000700002047a11 */ /* 0x040fe200078008ff */
[----:B------:R-:W-:Y:S01]  /*0b20*/  IMAD.IADD R7, R7, 0x1, R8 ;  /* 0x0000000107077824 */ /* 0x000fe200078e0208 */
[----:B------:R-:W-:Y:S01]  /*0b30*/  LOP3.LUT R8, R9, R5, RZ, 0x3c, !PT ;  /* 0x0000000509087212 */ /* 0x000fe200078e3cff */
[----:B------:R-:W-:Y:S01]  /*0b40*/  IMAD.MOV.U32 R3, RZ, RZ, c[0x0][0x1dc] ;  /* 0x00007700ff037624 */ /* 0x000fe200078e00ff */
[----:B------:R-:W-:Y:S01]  /*0b50*/  LEA.HI.X R5, R2, c[0x0][0x1c4], R0, 0x1, P0 ;  /* 0x0000710002057a11 */ /* 0x000fe200000f0c00 */
[----:B------:R-:W-:Y:S01]  /*0b60*/  IMAD.U32 R0, RZ, RZ, UR17 ;  /* 0x00000011ff007e24 */ /* 0x000fe2000f8e00ff */
[----:B------:R-:W-:Y:S01]  /*0b70*/  LEA.HI R2, R16, R230, RZ, 0x6 ;  /* 0x000000e610027211 */ /* 0x000fe200078f30ff */
[----:B------:R-:W-:Y:S01]  /*0b80*/  IMAD R9, R13, c[0x0][0x1a8], RZ ;  /* 0x00006a000d097a24 */ /* 0x000fe200078e02ff */
[----:B------:R-:W-:Y:S01]  /*0b90*/  CS2R R146, SRZ ;  /* 0x0000000000927805 */ /* 0x000fe2000001ff00 */
[----:B------:R-:W-:Y:S01]  /*0ba0*/  IMAD.SHL.U32 R226, R230, 0x4, RZ ;  /* 0x00000004e6e27824 */ /* 0x000fe200078e00ff */
[----:B------:R-:W-:Y:S01]  /*0bb0*/  IADD3 R0, R0, c[0x0][0x198], -R232 ;  /* 0x0000660000007a10 */ /* 0x000fe20007ffe8e8 */
[C---:B------:R-:W-:Y:S01]  /*0bc0*/  IMAD R14, R12.reuse, c[0x0][0x1ac], R9 ;  /* 0x00006b000c0e7a24 */ /* 0x040fe200078e0209 */
[----:B------:R-:W-:Y:S01]  /*0bd0*/  SHF.R.S32.HI R23, RZ, 0x6, R2 ;  /* 0x00000006ff177819 */ /* 0x000fe20000011402 */
[----:B------:R-:W-:Y:S01]  /*0be0*/  IMAD.WIDE.U32 R12, R12, c[0x0][0x1a8], R6 ;  /* 0x00006a000c0c7a25 */ /* 0x000fe200078e0006 */
[C---:B------:R-:W-:Y:S01]  /*0bf0*/  ISETP.LT.OR P0, PT, R0.reuse, 0x1, P2 ;  /* 0x000000010000780c */ /* 0x040fe20001701670 */
[----:B------:R-:W-:Y:S01]  /*0c00*/  CS2R R144, SRZ ;  /* 0x0000000000907805 */ /* 0x000fe2000001ff00 */
[----:B------:R-:W-:Y:S01]  /*0c10*/  LEA R2, P5, R15, R4, 0x6 ;  /* 0x000000040f027211 */ /* 0x000fe200078a30ff */
[----:B------:R-:W-:Y:S01]  /*0c20*/  IMAD R8, R23, 0x200, R8 ;  /* 0x0000020017087824 */ /* 0x000fe200078e0208 */
[----:B------:R-:W-:Y:S01]  /*0c30*/  ISETP.LT.OR P6, PT, R0, 0x1, P3 ;  /* 0x000000010000780c */ /* 0x000fe20001fc1670 */
[----:B------:R-:W-:Y:S01]  /*0c40*/  IMAD R6, R233, c[0x0][0x178], RZ ;  /* 0x00005e00e9067a24 */ /* 0x000fe200078e02ff */
[----:B------:R-:W-:Y:S01]  /*0c50*/  LEA.HI.X R3, R15, R5, R3, 0x6, P5 ;  /* 0x000000050f037211 */ /* 0x000fe200028f3403 */
[----:B------:R-:W-:Y:S01]  /*0c60*/  IMAD.SHL.U32 R223, R8, 0x2, RZ ;  /* 0x0000000208df7824 */ /* 0x000fe200078e00ff */
[----:B------:R-:W-:Y:S01]  /*0c70*/  ISETP.LT.OR P5, PT, R0, 0x1, P4 ;  /* 0x000000010000780c */ /* 0x000fe200027a1670 */
[----:B------:R-:W-:Y:S01]  /*0c80*/  IMAD R6, R232, c[0x0][0x17c], R6 ;  /* 0x00005f00e8067a24 */ /* 0x000fe200078e0206 */
[C---:B------:R-:W-:Y:S01]  /*0c90*/  ISETP.LT.OR P2, PT, R0.reuse, 0x21, P2 ;  /* 0x000000210000780c */ /* 0x040fe20001741670 */
[----:B------:R-:W-:Y:S01]  /*0ca0*/  IMAD.IADD R7, R13, 0x1, R14 ;  /* 0x000000010d077824 */ /* 0x000fe200078e020e */
[----:B------:R-:W-:Y:S01]  /*0cb0*/  SHF.L.U64.HI R15, R15, R26, c[0x0][0x1dc] ;  /* 0x000077000f0f7619 */ /* 0x000fe2000001021a */
[----:B------:R-:W-:Y:S01]  /*0cc0*/  @!PT LDS RZ, [RZ] ;  /* 0x00000000fffff984 */ /* 0x000fe20000000800 */
[----:B------:R-:W-:Y:S01]  /*0cd0*/  @!PT LDS RZ, [RZ] ;  /* 0x00000000fffff984 */ /* 0x000fe20000000800 */
[----:B------:R-:W-:Y:S01]  /*0ce0*/  @!PT LDS RZ, [RZ] ;  /* 0x00000000fffff984 */ /* 0x000fe20000000800 */
[----:B------:R1:W-:Y:S01]  /*0cf0*/  LDGSTS.E.BYPASS.LTC128B.128 [R223+0x7880], [R4.64], !P0 ;  /* 0x0788000004df7fae */ /* 0x0003e2000c101d52 */
[C---:B------:R-:W-:Y:S01]  /*0d00*/  @!P1 LEA R8, P0, R17.reuse, R2, 0x1 ;  /* 0x0000000211089211 */ /* 0x040fe200078008ff */
[----:B------:R-:W-:Y:S01]  /*0d10*/  IMAD.MOV.U32 R13, RZ, RZ, c[0x0][0x1a8] ;  /* 0x00006a00ff0d7624 */ /* 0x000fe200078e00ff */
[C---:B------:R-:W-:Y:S01]  /*0d20*/  ISETP.LT.OR P4, PT, R0.reuse, 0x21, P4 ;  /* 0x000000210000780c */ /* 0x040fe20002781670 */
[----:B------:R1:W-:Y:S01]  /*0d30*/  LDGSTS.E.BYPASS.LTC128B.128 [R223+0xa080], [R4.64+0x80], !P6 ;  /* 0x0a08008004df7fae */ /* 0x0003e2000f101d52 */
[----:B------:R-:W-:Y:S01]  /*0d40*/  @!P1 LEA.HI.X R9, R17, R3, R15, 0x1, P0 ;  /* 0x0000000311099211 */ /* 0x000fe200000f0c0f */
[----:B------:R-:W-:Y:S01]  /*0d50*/  IMAD.SHL.U32 R14, R13, 0x20, RZ ;  /* 0x000000200d0e7824 */ /* 0x000fe200078e00ff */
[C---:B------:R-:W-:Y:S01]  /*0d60*/  @!P1 ISETP.GE.AND P0, PT, R0.reuse, 0x41, PT ;  /* 0x000000410000980c */ /* 0x040fe20003f06270 */
[----:B------:R1:W-:Y:S01]  /*0d70*/  LDGSTS.E.BYPASS.LTC128B.128 [R223+0xc880], [R4.64+0x100], !P5 ;  /* 0x0c88010004df7fae */ /* 0x0003e2000e901d52 */
[----:B------:R-:W-:Y:S01]  /*0d80*/  ISETP.LT.OR P6, PT, R0, 0x21, P3 ;  /* 0x000000210000780c */ /* 0x000fe20001fc1670 */
[----:B------:R-:W-:Y:S01]  /*0d90*/  IMAD.MOV.U32 R17, RZ, RZ, c[0x0][0x178] ;  /* 0x00005e00ff117624 */ /* 0x000fe200078e00ff */
[----:B------:R-:W-:Y:S01]  /*0da0*/  @!P1 ISETP.GE.OR P5, PT, R10, c[0x0][0x1cc], !P0 ;  /* 0x000073000a009a0c */ /* 0x000fe200047a6670 */
[----:B------:R2:W-:Y:S01]  /*0db0*/  LDGSTS.E.BYPASS.LTC128B.128 [R223+0x8880], [R2.64], !P2 ;  /* 0x0888000002df7fae */ /* 0x0005e2000d101d52 */
[----:B------:R-:W-:Y:S01]  /*0dc0*/  @!P1 ISETP.LT.OR P3, PT, R0, 0x41, P3 ;  /* 0x000000410000980c */ /* 0x000fe20001f61670 */
[C---:B------:R-:W-:Y:S01]  /*0dd0*/  IMAD.SHL.U32 R28, R17.reuse, 0x20, RZ ;  /* 0x00000020111c7824 */ /* 0x040fe200078e00ff */
[----:B------:R-:W-:Y:S01]  /*0de0*/  @!P1 ISETP.GE.OR P0, PT, R24, c[0x0][0x1cc], !P0 ;  /* 0x0000730018009a0c */ /* 0x000fe20004706670 */
[----:B------:R-:W-:Y:S01]  /*0df0*/  IMAD.WIDE.U32 R20, R252, c[0x0][0x290], RZ ;  /* 0x0000a400fc147a25 */ /* 0x000fe200078e00ff */
[----:B------:R-:W-:Y:S01]  /*0e00*/  SHF.R.S32.HI R227, RZ, 0x1f, R226 ;  /* 0x0000001fffe37819 */ /* 0x000fe200000114e2 */
[----:B------:R-:W-:Y:S01]  /*0e10*/  CS2R R142, SRZ ;  /* 0x00000000008e7805 */ /* 0x000fe2000001ff00 */
[----:B------:R-:W-:Y:S01]  /*0e20*/  SHF.L.U64.HI R251, R17, R26, c[0x0][0x17c] ;  /* 0x00005f0011fb7619 */ /* 0x000fe2000001021a */
[----:B------:R-:W-:Y:S01]  /*0e30*/  IMAD.MOV.U32 R218, RZ, RZ, 0x10 ;  /* 0x00000010ffda7424 */ /* 0x000fe200078e00ff */
[----:B------:R-:W-:Y:S01]  /*0e40*/  CS2R R140, SRZ ;  /* 0x00000000008c7805 */ /* 0x000fe2000001ff00 */
[----:B------:R2:W-:Y:S01]  /*0e50*/  LDGSTS.E.BYPASS.LTC128B.128 [R223+0xb080], [R2.64+0x80], !P6 ;  /* 0x0b08008002df7fae */ /* 0x0005e2000f101d52 */
[----:B------:R-:W-:Y:S01]  /*0e60*/  ISETP.GE.AND P6, PT, R22, c[0x0][0x19c], PT ;  /* 0x0000670016007a0c */ /* 0x000fe20003fc6270 */
[----:B------:R-:W-:Y:S01]  /*0e70*/  IMAD.MOV.U32 R212, RZ, RZ, 0x120 ;  /* 0x00000120ffd47424 */ /* 0x000fe200078e00ff */
[----:B------:R-:W-:Y:S01]  /*0e80*/  CS2R R138, SRZ ;  /* 0x00000000008a7805 */ /* 0x000fe2000001ff00 */
[----:B------:R2:W-:Y:S01]  /*0e90*/  LDGSTS.E.BYPASS.LTC128B.128 [R223+0xd880], [R2.64+0x100], !P4 ;  /* 0x0d88010002df7fae */ /* 0x0005e2000e101d52 */
[----:B------:R-:W-:Y:S01]  /*0ea0*/  IMAD.MOV.U32 R249, RZ, RZ, 0x1 ;  /* 0x00000001fff97424 */ /* 0x000fe200078e00ff */
[----:B------:R-:W-:Y:S01]  /*0eb0*/  CS2R R136, SRZ ;  /* 0x0000000000887805 */ /* 0x000fe2000001ff00 */
[----:B------:R-:W-:Y:S01]  /*0ec0*/  CS2R R134, SRZ ;  /* 0x0000000000867805 */ /* 0x000fe2000001ff00 */
[----:B------:R3:W-:Y:S01]  /*0ed0*/  @!P1 LDGSTS.E.BYPASS.LTC128B.128 [R223+0x9880], [R8.64], !P5 ;  /* 0x0988000008df9fae */ /* 0x0007e2000e901d52 */
[----:B------:R-:W-:Y:S01]  /*0ee0*/  ISETP.GE.AND P5, PT, R24, c[0x0][0x19c], PT ;  /* 0x0000670018007a0c */ /* 0x000fe20003fa6270 */
[----:B------:R-:W-:Y:S01]  /*0ef0*/  CS2R R132, SRZ ;  /* 0x0000000000847805 */ /* 0x000fe2000001ff00 */
[----:B------:R-:W-:Y:S01]  /*0f00*/  CS2R R130, SRZ ;  /* 0x0000000000827805 */ /* 0x000fe2000001ff00 */
[----:B------:R3:W-:Y:S01]  /*0f10*/  @!P1 LDGSTS.E.BYPASS.LTC128B.128 [R223+0xc080], [R8.64+0x80], !P3 ;  /* 0x0c08008008df9fae */ /* 0x0007e2000d901d52 */
[----:B-1----:R-:W-:Y:S01]  /*0f20*/  IMAD.WIDE.U32 R4, R232, c[0x0][0x178], R10 ;  /* 0x00005e00e8047a25 */ /* 0x002fe200078e000a */
[----:B------:R-:W-:Y:S01]  /*0f30*/  ISETP.GE.AND P3, PT, R10, c[0x0][0x16c], PT ;  /* 0x00005b000a007a0c */ /* 0x000fe20003f66270 */
[----:B------:R-:W-:Y:S01]  /*0f40*/  CS2R R128, SRZ ;  /* 0x0000000000807805 */ /* 0x000fe2000001ff00 */
[----:B------:R3:W-:Y:S01]  /*0f50*/  @!P1 LDGSTS.E.BYPASS.LTC128B.128 [R223+0xe880], [R8.64+0x100], !P0 ;  /* 0x0e88010008df9fae */ /* 0x0007e2000c101d52 */
[----:B------:R-:W-:Y:S01]  /*0f60*/  IMAD.IADD R5, R5, 0x1, R6 ;  /* 0x0000000105057824 */ /* 0x000fe200078e0206 */
[----:B------:R-:W-:Y:S01]  /*0f70*/  LEA R6, P2, R12, c[0x0][0x190], 0x1 ;  /* 0x000064000c067a11 */ /* 0x000fe200078408ff */
[----:B------:R-:W-:Y:S01]  /*0f80*/  CS2R R126, SRZ ;  /* 0x00000000007e7805 */ /* 0x000fe2000001ff00 */
[----:B------:R-:W-:Y:S01]  /*0f90*/  CS2R R124, SRZ ;  /* 0x00000000007c7805 */ /* 0x000fe2000001ff00 */
[----:B------:R-:W-:Y:S01]  /*0fa0*/  IMAD.WIDE.U32 R4, R84, c[0x0][0x180], R4 ;  /* 0x0000600054047a25 */ /* 0x000fe200078e0004 */
[----:B------:R-:W-:Y:S01]  /*0fb0*/  LEA.HI.X R7, R12, c[0x0][0x194], R7, 0x1, P2 ;  /* 0x000065000c077a11 */ /* 0x000fe200010f0c07 */
[----:B------:R-:W-:Y:S01]  /*0fc0*/  CS2R R122, SRZ ;  /* 0x00000000007a7805 */ /* 0x000fe2000001ff00 */
[----:B------:R-:W-:Y:S01]  /*0fd0*/  ISETP.GE.AND P2, PT, R10, c[0x0][0x19c], PT ;  /* 0x000067000a007a0c */ /* 0x000fe20003f46270 */
[----:B------:R-:W-:Y:S01]  /*0fe0*/  CS2R R120, SRZ ;  /* 0x0000000000787805 */ /* 0x000fe2000001ff00 */
[----:B------:R-:W-:Y:S01]  /*0ff0*/  SEL R12, RZ, 0x1, P3 ;  /* 0x00000001ff0c7807 */ /* 0x000fe20001800000 */
[----:B------:R-:W-:Y:S01]  /*1000*/  CS2R R118, SRZ ;  /* 0x0000000000767805 */ /* 0x000fe2000001ff00 */
[C---:B------:R-:W-:Y:S01]  /*1010*/  ISETP.LT.OR P4, PT, R0.reuse, 0x1, P2 ;  /* 0x000000010000780c */ /* 0x040fe20001781670 */
[----:B------:R-:W-:Y:S01]  /*1020*/  CS2R R116, SRZ ;  /* 0x0000000000747805 */ /* 0x000fe2000001ff00 */
[C---:B------:R-:W-:Y:S01]  /*1030*/  ISETP.LT.OR P3, PT, R0.reuse, 0x1, P5 ;  /* 0x000000010000780c */ /* 0x040fe20002f61670 */
[----:B--2---:R-:W-:Y:S01]  /*1040*/  IMAD R2, R27, c[0x0][0x180], RZ ;  /* 0x000060001b027a24 */ /* 0x004fe200078e02ff */
[----:B------:R-:W-:Y:S01]  /*1050*/  CS2R R114, SRZ ;  /* 0x0000000000727805 */ /* 0x000fe2000001ff00 */
[----:B------:R-:W-:Y:S01]  /*1060*/  IMAD.MOV.U32 R3, RZ, RZ, c[0x0][0x1ac] ;  /* 0x00006b00ff037624 */ /* 0x000fe200078e00ff */
[----:B------:R-:W-:Y:S01]  /*1070*/  CS2R R112, SRZ ;  /* 0x0000000000707805 */ /* 0x000fe2000001ff00 */
[----:B------:R-:W-:Y:S01]  /*1080*/  CS2R R82, SRZ ;  /* 0x0000000000527805 */ /* 0x000fe2000001ff00 */
[----:B------:R-:W-:Y:S01]  /*1090*/  CS2R R80, SRZ ;  /* 0x0000000000507805 */ /* 0x000fe2000001ff00 */
[----:B------:R-:W-:Y:S01]  /*10a0*/  CS2R R78, SRZ ;  /* 0x00000000004e7805 */ /* 0x000fe2000001ff00 */
[----:B------:R-:W-:Y:S01]  /*10b0*/  CS2R R76, SRZ ;  /* 0x00000000004c7805 */ /* 0x000fe2000001ff00 */
[----:B------:R-:W-:Y:S01]  /*10c0*/  CS2R R74, SRZ ;  /* 0x00000000004a7805 */ /* 0x000fe2000001ff00 */
[----:B------:R-:W-:Y:S01]  /*10d0*/  CS2R R72, SRZ ;  /* 0x0000000000487805 */ /* 0x000fe2000001ff00 */
[----:B------:R1:W-:Y:S01]  /*10e0*/  LDGSTS.E.BYPASS.LTC128B.128 [R223+0x80], [R6.64], !P4 ;  /* 0x0008000006df7fae */ /* 0x0003e2000e101d52 */
[----:B------:R-:W-:Y:S01]  /*10f0*/  ISETP.LT.OR P4, PT, R0, 0x1, P6 ;  /* 0x000000010000780c */ /* 0x000fe20003781670 */
[----:B---3--:R-:W-:Y:S01]  /*1100*/  IMAD R8, R84, c[0x0][0x184], R2 ;  /* 0x0000610054087a24 */ /* 0x008fe200078e0202 */
[----:B------:R-:W-:Y:S01]  /*1110*/  LEA R2, P0, R13, R6, 0x6 ;  /* 0x000000060d027211 */ /* 0x000fe200078030ff */
[----:B------:R-:W-:Y:S01]  /*1120*/  CS2R R70, SRZ ;  /* 0x0000000000467805 */ /* 0x000fe2000001ff00 */
[----:B------:R-:W-:Y:S01]  /*1130*/  CS2R R68, SRZ ;  /* 0x0000000000447805 */ /* 0x000fe2000001ff00 */
[----:B------:R-:W-:Y:S01]  /*1140*/  IMAD.IADD R5, R5, 0x1, R8 ;  /* 0x0000000105057824 */ /* 0x000fe200078e0208 */
[C---:B------:R-:W-:Y:S01]  /*1150*/  LEA.HI.X R3, R13.reuse, R7, R3, 0x6, P0 ;  /* 0x000000070d037211 */ /* 0x040fe200000f3403 */
[----:B------:R-:W-:Y:S01]  /*1160*/  CS2R R66, SRZ ;  /* 0x0000000000427805 */ /* 0x000fe2000001ff00 */
[----:B------:R-:W-:Y:S01]  /*1170*/  ISETP.GE.AND P0, PT, R22, c[0x0][0x16c], PT ;  /* 0x00005b0016007a0c */ /* 0x000fe20003f06270 */
[----:B------:R-:W-:Y:S01]  /*1180*/  IMAD.WIDE.U32 R242, R252, c[0x0][0x188], R4 ;  /* 0x00006200fcf27a25 */ /* 0x000fe200078e0004 */
[----:B------:R-:W-:Y:S01]  /*1190*/  SHF.L.U64.HI R13, R13, R26, c[0x0][0x1ac] ;  /* 0x00006b000d0d7619 */ /* 0x000fe2000001021a */
[----:B------:R-:W-:Y:S01]  /*11a0*/  CS2R R64, SRZ ;  /* 0x0000000000407805 */ /* 0x000fe2000001ff00 */
[----:B------:R-:W-:Y:S01]  /*11b0*/  SEL R9, RZ, 0xffffffff, P0 ;  /* 0xffffffffff097807 */ /* 0x000fe20000000000 */
[----:B------:R1:W-:Y:S01]  /*11c0*/  LDGSTS.E.BYPASS.LTC128B.128 [R223+0x2880], [R6.64+0x80], !P4 ;  /* 0x0288008006df7fae */ /* 0x0003e2000e101d52 */
[----:B------:R-:W-:Y:S01]  /*11d0*/  @!P1 LEA R8, P0, R14, R2, 0x1 ;  /* 0x000000020e089211 */ /* 0x000fe200078008ff */
[----:B------:R-:W-:Y:S01]  /*11e0*/  IMAD.MOV.U32 R238, RZ, RZ, R242 ;  /* 0x000000ffffee7224 */ /* 0x000fe200078e00f2 */
[C---:B------:R-:W-:Y:S01]  /*11f0*/  ISETP.LT.OR P4, PT, R0.reuse, 0x21, P2 ;  /* 0x000000210000780c */ /* 0x040fe20001781670 */
[----:B------:R-:W-:Y:S01]  /*1200*/  IMAD.SHL.U32 R9, R9, 0x2, RZ ;  /* 0x0000000209097824 */ /* 0x000fe200078e00ff */
[----:B------:R1:W-:Y:S01]  /*1210*/  LDGSTS.E.BYPASS.LTC128B.128 [R223+0x5080], [R6.64+0x100], !P3 ;  /* 0x0508010006df7fae */ /* 0x0003e2000d901d52 */
[C---:B------:R-:W-:Y:S01]  /*1220*/  ISETP.LT.OR P3, PT, R0.reuse, 0x21, P6 ;  /* 0x000000210000780c */ /* 0x040fe20003761670 */
[----:B------:R-:W-:Y:S01]  /*1230*/  CS2R R62, SRZ ;  /* 0x00000000003e7805 */ /* 0x000fe2000001ff00 */
[----:B------:R-:W-:Y:S01]  /*1240*/  @!P1 ISETP.LT.OR P2, PT, R0, 0x41, P2 ;  /* 0x000000410000980c */ /* 0x000fe20001741670 */
[----:B------:R-:W-:Y:S01]  /*1250*/  CS2R R60, SRZ ;  /* 0x00000000003c7805 */ /* 0x000fe2000001ff00 */
[----:B------:R-:W-:Y:S01]  /*1260*/  LOP3.LUT R12, R9, 0x2, R12, 0xe2, !PT ;  /* 0x00000002090c7812 */ /* 0x000fe200078ee20c */
[----:B------:R-:W-:Y:S01]  /*1270*/  CS2R R58, SRZ ;  /* 0x00000000003a7805 */ /* 0x000fe2000001ff00 */
[----:B------:R-:W-:Y:S01]  /*1280*/  @!P1 LEA.HI.X R9, R14, R3, R13, 0x1, P0 ;  /* 0x000000030e099211 */ /* 0x000fe200000f0c0d */
[----:B------:R-:W-:Y:S01]  /*1290*/  IMAD.SHL.U32 R13, R17, 0x40, RZ ;  /* 0x00000040110d7824 */ /* 0x000fe200078e00ff */
[----:B------:R-:W-:Y:S01]  /*12a0*/  ISETP.GE.AND P0, PT, R24, c[0x0][0x16c], PT ;  /* 0x00005b0018007a0c */ /* 0x000fe20003f06270 */
[----:B------:R-:W-:Y:S01]  /*12b0*/  IMAD.WIDE.U32 R14, R252, c[0x0][0x278], RZ ;  /* 0x00009e00fc0e7a25 */ /* 0x000fe200078e00ff */
[C---:B------:R-:W-:Y:S01]  /*12c0*/  @!P1 ISETP.LT.OR P6, PT, R0.reuse, 0x41, P6 ;  /* 0x000000410000980c */ /* 0x040fe200037c1670 */
[----:B------:R2:W-:Y:S01]  /*12d0*/  LDGSTS.E.BYPASS.LTC128B.128 [R223+0x1080], [R2.64], !P4 ;  /* 0x0108000002df7fae */ /* 0x0005e2000e101d52 */
[----:B------:R-:W-:Y:S01]  /*12e0*/  SEL R5, RZ, 0x4, P0 ;  /* 0x00000004ff057807 */ /* 0x000fe20000000000 */
[----:B------:R-:W-:Y:S01]  /*12f0*/  CS2R R56, SRZ ;  /* 0x0000000000387805 */ /* 0x000fe2000001ff00 */
[C---:B------:R-:W-:Y:S01]  /*1300*/  ISETP.LT.OR P0, PT, R0.reuse, 0x21, P5 ;  /* 0x000000210000780c */ /* 0x040fe20002f01670 */
[----:B------:R2:W-:Y:S01]  /*1310*/  LDGSTS.E.BYPASS.LTC128B.128 [R223+0x3880], [R2.64+0x80], !P3 ;  /* 0x0388008002df7fae */ /* 0x0005e2000d901d52 */
[----:B------:R-:W-:Y:S01]  /*1320*/  @!P1 ISETP.LT.OR P5, PT, R0, 0x41, P5 ;  /* 0x000000410000980c */ /* 0x000fe20002fa1670 */
[----:B------:R-:W-:Y:S01]  /*1330*/  CS2R R54, SRZ ;  /* 0x0000000000367805 */ /* 0x000fe2000001ff00 */
[----:B------:R-:W-:Y:S01]  /*1340*/  LOP3.LUT R0, R12, R5, RZ, 0xfc, !PT ;  /* 0x000000050c007212 */ /* 0x000fe200078efcff */
[----:B------:R-:W-:Y:S01]  /*1350*/  CS2R R52, SRZ ;  /* 0x0000000000347805 */ /* 0x000fe2000001ff00 */
[----:B------:R-:W-:Y:S01]  /*1360*/  CS2R R50, SRZ ;  /* 0x0000000000327805 */ /* 0x000fe2000001ff00 */
[----:B------:R-:W-:Y:S01]  /*1370*/  CS2R R48, SRZ ;  /* 0x0000000000307805 */ /* 0x000fe2000001ff00 */
[C---:B------:R-:W-:Y:S01]  /*1380*/  LOP3.LUT P4, RZ, R0.reuse, 0x1, RZ, 0xc0, !PT ;  /* 0x0000000100ff7812 */ /* 0x040fe2000788c0ff */
[----:B------:R-:W-:Y:S01]  /*1390*/  CS2R R46, SRZ ;  /* 0x00000000002e7805 */ /* 0x000fe2000001ff00 */
[----:B------:R-:W-:Y:S01]  /*13a0*/  LOP3.LUT P3, RZ, R0, 0x2, RZ, 0xc0, !PT ;  /* 0x0000000200ff7812 */ /* 0x000fe2000786c0ff */
[----:B------:R-:W-:Y:S01]  /*13b0*/  CS2R R44, SRZ ;  /* 0x00000000002c7805 */ /* 0x000fe2000001ff00 */
[----:B-1----:R-:W-:Y:S01]  /*13c0*/  IMAD R6, R85, c[0x0][0x188], RZ ;  /* 0x0000620055067a24 */ /* 0x002fe200078e02ff */
[----:B------:R-:W-:Y:S01]  /*13d0*/  SHF.L.U64.HI R7, R17, R25, c[0x0][0x17c] ;  /* 0x00005f0011077619 */ /* 0x000fe20000010219 */
[----:B------:R2:W-:Y:S01]  /*13e0*/  LDGSTS.E.BYPASS.LTC128B.128 [R223+0x6080], [R2.64+0x100], !P0 ;  /* 0x0608010002df7fae */ /* 0x0005e2000c101d52 */
[----:B------:R-:W-:Y:S01]  /*13f0*/  IMAD R17, R27, c[0x0][0x288], RZ ;  /* 0x0000a2001b117a24 */ /* 0x000fe200078e02ff */
[----:B------:R-:W-:Y:S01]  /*1400*/  CS2R R42, SRZ ;  /* 0x00000000002a7805 */ /* 0x000fe2000001ff00 */
[----:B------:R-:W-:Y:S01]  /*1410*/  IMAD R6, R252, c[0x0][0x18c], R6 ;  /* 0x00006300fc067a24 */ /* 0x000fe200078e0206 */
[----:B------:R1:W-:Y:S01]  /*1420*/  @!P1 LDGSTS.E.BYPASS.LTC128B.128 [R223+0x2080], [R8.64], !P2 ;  /* 0x0208000008df9fae */ /* 0x0003e2000d101d52 */
[----:B------:R-:W-:Y:S01]  /*1430*/  IMAD R4, R7, UR8, RZ ;  /* 0x0000000807047c24 */ /* 0x000fe2000f8e02ff */
[----:B------:R-:W-:Y:S01]  /*1440*/  LOP3.LUT P2, RZ, R0, 0x4, RZ, 0xc0, !PT ;  /* 0x0000000400ff7812 */ /* 0x000fe2000784c0ff */
[----:B------:R-:W-:Y:S01]  /*1450*/  IMAD.IADD R239, R243, 0x1, R6 ;  /* 0x00000001f3ef7824 */ /* 0x000fe200078e0206 */
[----:B------:R1:W-:Y:S01]  /*1460*/  @!P1 LDGSTS.E.BYPASS.LTC128B.128 [R223+0x4880], [R8.64+0x80], !P6 ;  /* 0x0488008008df9fae */ /* 0x0003e2000f101d52 */
[C---:B------:R-:W-:Y:S01]  /*1470*/  IMAD R6, R13.reuse, UR6, R4 ;  /* 0x000000060d067c24 */ /* 0x040fe2000f8e0204 */
[----:B------:R-:W-:Y:S01]  /*1480*/  CS2R R40, SRZ ;  /* 0x0000000000287805 */ /* 0x000fe2000001ff00 */
[----:B------:R-:W-:Y:S01]  /*1490*/  IMAD.WIDE.U32 R4, R13, UR8, R238 ;  /* 0x000000080d047c25 */ /* 0x000fe2000f8e00ee */
[----:B------:R1:W-:Y:S01]  /*14a0*/  @!P1 LDGSTS.E.BYPASS.LTC128B.128 [R223+0x7080], [R8.64+0x100], !P5 ;  /* 0x0708010008df9fae */ /* 0x0003e2000e901d52 */
[----:B------:R-:W-:Y:S01]  /*14b0*/  CS2R R38, SRZ ;  /* 0x0000000000267805 */ /* 0x000fe2000001ff00 */
[----:B------:R-:W-:Y:S01]  /*14c0*/  CS2R R36, SRZ ;  /* 0x0000000000247805 */ /* 0x000fe2000001ff00 */
[----:B------:R-:W-:Y:S01]  /*14d0*/  IMAD.U32 R13, RZ, RZ, UR5 ;  /* 0x00000005ff0d7e24 */ /* 0x000fe2000f8e00ff */
[----:B------:R-:W0:Y:S01]  /*14e0*/  LDGDEPBAR ;  /* 0x00000000000079af */ /* 0x000e220000000000 */
[----:B------:R-:W-:Y:S01]  /*14f0*/  IMAD.IADD R6, R5, 0x1, R6 ;  /* 0x0000000105067824 */ /* 0x000fe200078e0206 */
[----:B------:R-:W-:Y:S01]  /*1500*/  CS2R R34, SRZ ;  /* 0x0000000000227805 */ /* 0x000fe2000001ff00 */
[----:B------:R-:W-:Y:S01]  /*1510*/  IMAD R0, R233, c[0x0][0x208], RZ ;  /* 0x00008200e9007a24 */ /* 0x000fe200078e02ff */
[----:B------:R-:W-:Y:S01]  /*1520*/  CS2R R32, SRZ ;  /* 0x0000000000207805 */ /* 0x000fe2000001ff00 */
[----:B------:R-:W-:Y:S01]  /*1530*/  CS2R R30, SRZ ;  /* 0x00000000001e7805 */ /* 0x000fe2000001ff00 */
[----:B------:R-:W-:Y:S01]  /*1540*/  ULDC UR10, c[0x0][0x2a0] ;  /* 0x0000a800000a7ab9 */ /* 0x000fe20000000800 */
[----:B------:R-:W-:Y:S01]  /*1550*/  IMAD R0, R232, c[0x0][0x20c], R0 ;  /* 0x00008300e8007a24 */ /* 0x000fe200078e0200 */
[----:B------:R-:W-:-:S02]  /*1560*/  UP2UR UR14, UPR, URZ, 0x2 ;  /* 0x000000023f0e7883 */ /* 0x000fc40008000000 */
[----:B------:R-:W-:Y:S01]  /*1570*/  UMOV UR11, 0x1 ;  /* 0x00000001000b7882 */ /* 0x000fe20000000000 */
[C---:B--2---:R-:W-:Y:S01]  /*1580*/  LEA R2, P0, R4.reuse, c[0x0][0x160], 0x1 ;  /* 0x0000580004027a11 */ /* 0x044fe200078008ff */
[----:B------:R-:W-:Y:S02]  /*1590*/  ULOP3.LUT UR10, URZ, UR10, URZ, 0x33, !UPT ;  /* 0x0000000a3f0a7292 */ /* 0x000fe4000f8e333f */
[----:B------:R-:W-:Y:S01]  /*15a0*/  UISETP.GE.AND UP6, UPT, UR17, 0x21, UPT ;  /* 0x000000211100788c */ /* 0x000fe2000bfc6270 */
[----:B------:R-:W-:Y:S01]  /*15b0*/  LEA.HI.X R3, R4, c[0x0][0x164], R6, 0x1, P0 ;  /* 0x0000590004037a11 */ /* 0x000fe200000f0c06 */
[----:B------:R-:W-:Y:S01]  /*15c0*/  IMAD R6, R85, c[0x0][0x278], RZ ;  /* 0x00009e0055067a24 */ /* 0x000fe200078e02ff */
[----:B------:R-:W-:Y:S01]  /*15d0*/  UP2UR UR13, UPR, URZ, 0x1 ;  /* 0x000000013f0d7883 */ /* 0x000fe20008000000 */
[----:B------:R-:W-:Y:S01]  /*15e0*/  IMAD.WIDE.U32 R4, R232, c[0x0][0x208], R10 ;  /* 0x00008200e8047a25 */ /* 0x000fe200078e000a */
[----:B------:R-:W-:Y:S02]  /*15f0*/  UISETP.GE.AND UP5, UPT, UR17, 0x22, UPT ;  /* 0x000000221100788c */ /* 0x000fe4000bfa6270 */
[----:B------:R-:W-:Y:S01]  /*1600*/  UISETP.GE.AND UP4, UPT, UR17, 0x31, UPT ;  /* 0x000000311100788c */ /* 0x000fe2000bf86270 */
[----:B------:R-:W-:Y:S01]  /*1610*/  IMAD R6, R252, c[0x0][0x27c], R6 ;  /* 0x00009f00fc067a24 */ /* 0x000fe200078e0206 */
[----:B-1----:R-:W-:Y:S01]  /*1620*/  IADD3 R8, -R232, c[0x0][0x168], -R13 ;  /* 0x00005a00e8087a10 */ /* 0x002fe20007ffe90d */
[----:B------:R-:W-:Y:S01]  /*1630*/  IMAD R9, R27, c[0x0][0x270], RZ ;  /* 0x00009c001b097a24 */ /* 0x000fe200078e02ff */
[----:B------:R-:W-:Y:S01]  /*1640*/  UISETP.GE.AND UP3, UPT, UR17, 0x32, UPT ;  /* 0x000000321100788c */ /* 0x000fe2000bf66270 */
[----:B------:R-:W-:Y:S01]  /*1650*/  IMAD.IADD R248, R15, 0x1, R6 ;  /* 0x000000010ff87824 */ /* 0x000fe200078e0206 */
[----:B------:R-:W-:Y:S01]  /*1660*/  ISETP.LT.OR P0, PT, R8, 0x1, !P4 ;  /* 0x000000010800780c */ /* 0x000fe20006701670 */
[----:B------:R-:W-:Y:S01]  /*1670*/  IMAD R9, R84, c[0x0][0x274], R9 ;  /* 0x00009d0054097a24 */ /* 0x000fe200078e0209 */
[----:B------:R-:W-:Y:S01]  /*1680*/  ISETP.LT.OR P6, PT, R8, 0x1, !P3 ;  /* 0x000000010800780c */ /* 0x000fe20005fc1670 */
[----:B------:R-:W-:Y:S01]  /*1690*/  IMAD.WIDE.U32 R6, R84, c[0x0][0x270], R226 ;  /* 0x00009c0054067a25 */ /* 0x000fe200078e00e2 */
[----:B------:R-:W-:Y:S01]  /*16a0*/  ISETP.LT.OR P5, PT, R8, 0x1, !P2 ;  /* 0x000000010800780c */ /* 0x000fe200057a1670 */
[----:B------:R-:W-:-:S02]  /*16b0*/  UISETP.GE.AND UP2, UPT, UR17, 0x41, UPT ;  /* 0x000000411100788c */ /* 0x000fc4000bf46270 */
[----:B------:R-:W-:Y:S01]  /*16c0*/  IMAD.IADD R9, R7, 0x1, R9 ;  /* 0x0000000107097824 */ /* 0x000fe200078e0209 */
[----:B------:R-:W-:Y:S01]  /*16d0*/  UISETP.GE.AND UP1, UPT, UR17, 0x42, UPT ;  /* 0x000000421100788c */ /* 0x000fe2000bf26270 */
[----:B------:R-:W-:Y:S02]  /*16e0*/  IMAD.IADD R5, R5, 0x1, R0 ;  /* 0x0000000105057824 */ /* 0x000fe400078e0200 */
[----:B------:R-:W-:Y:S02]  /*16f0*/  IMAD R0, R85, c[0x0][0x290], RZ ;  /* 0x0000a40055007a24 */ /* 0x000fe400078e02ff */
[----:B------:R1:W-:Y:S01]  /*1700*/  LDGSTS.E.BYPASS.LTC128B.128 [R223+0xf080], [R2.64], !P0 ;  /* 0x0f08000002df7fae */ /* 0x0003e2000c101d52 */
[----:B------:R-:W-:Y:S01]  /*1710*/  IADD3 R12, P1, P0, R6, UR5, R14 ;  /* 0x00000005060c7c10 */ /* 0x000fe2000f83e00e */
[----:B------:R-:W-:Y:S01]  /*1720*/  IMAD R11, R27, c[0x0][0x210], RZ ;  /* 0x000084001b0b7a24 */ /* 0x000fe200078e02ff */
[----:B------:R-:W-:Y:S01]  /*1730*/  P2R R14, PR, RZ, 0x10 ;  /* 0x00000010ff0e7803 */ /* 0x000fe20000000000 */
[----:B------:R1:W-:Y:S01]  /*1740*/  LDGSTS.E.BYPASS.LTC128B.128 [R223+0x11080], [R2.64+0x80], !P6 ;  /* 0x1108008002df7fae */ /* 0x0003e2000f101d52 */
[----:B------:R-:W-:Y:S01]  /*1750*/  ISETP.LT.OR P6, PT, R8, 0x21, !P4 ;  /* 0x000000210800780c */ /* 0x000fe200067c1670 */
[----:B------:R-:W-:Y:S01]  /*1760*/  IMAD R0, R252, c[0x0][0x294], R0 ;  /* 0x0000a500fc007a24 */ /* 0x000fe200078e0200 */
[----:B------:R-:W-:Y:S01]  /*1770*/  IADD3.X R9, R9, UR4, R248, P1, P0 ;  /* 0x0000000409097c10 */ /* 0x000fe20008fe04f8 */
[----:B------:R1:W-:Y:S01]  /*1780*/  LDGSTS.E.BYPASS.LTC128B.128 [R223+0x13080], [R2.64+0x100], !P5 ;  /* 0x1308010002df7fae */ /* 0x0003e2000e901d52 */
[----:B------:R-:W-:Y:S01]  /*1790*/  ISETP.LT.OR P1, PT, R8, 0x21, !P3 ;  /* 0x000000210800780c */ /* 0x000fe20005f21670 */
[----:B------:R-:W-:Y:S01]  /*17a0*/  IMAD.WIDE.U32 R6, R84, c[0x0][0x288], R226 ;  /* 0x0000a20054067a25 */ /* 0x000fe200078e00e2 */
[----:B------:R-:W-:-:S03]  /*17b0*/  ISETP.GE.AND P4, PT, R10, c[0x0][0x1fc], PT ;  /* 0x00007f000a007a0c */ /* 0x000fc60003f86270 */
[C---:B------:R-:W-:Y:S02]  /*17c0*/  IMAD R11, R84.reuse, c[0x0][0x214], R11 ;  /* 0x00008500540b7a24 */ /* 0x040fe400078e020b */
[----:B------:R-:W-:-:S04]  /*17d0*/  IMAD.WIDE.U32 R4, R84, c[0x0][0x210], R4 ;  /* 0x0000840054047a25 */ /* 0x000fc800078e0004 */
[----:B------:R-:W-:Y:S02]  /*17e0*/  IMAD.IADD R247, R21, 0x1, R0 ;  /* 0x0000000115f77824 */ /* 0x000fe400078e0200 */
[----:B------:R-:W-:Y:S02]  /*17f0*/  IMAD R0, R84, c[0x0][0x28c], R17 ;  /* 0x0000a30054007a24 */ /* 0x000fe400078e0211 */
[----:B------:R-:W-:Y:S02]  /*1800*/  IMAD.IADD R5, R5, 0x1, R11 ;  /* 0x0000000105057824 */ /* 0x000fe400078e020b */
[----:B------:R-:W-:Y:S02]  /*1810*/  IMAD.MOV.U32 R11, RZ, RZ, c[0x0][0x208] ;  /* 0x00008200ff0b7624 */ /* 0x000fe400078e00ff */
[----:B------:R-:W-:-:S03]  /*1820*/  IMAD.WIDE.U32 R240, R252, c[0x0][0x218], R4 ;  /* 0x00008600fcf07a25 */ /* 0x000fc600078e0004 */
[C---:B------:R-:W-:Y:S01]  /*1830*/  SHF.L.U64.HI R250, R11.reuse, R26, c[0x0][0x20c] ;  /* 0x000083000bfa7619 */ /* 0x040fe2000001021a */
[----:B------:R-:W-:Y:S02]  /*1840*/  IMAD.SHL.U32 R4, R11, 0x40, RZ ;  /* 0x000000400b047824 */ /* 0x000fe400078e00ff */
[----:B------:R-:W-:Y:S01]  /*1850*/  IMAD.MOV.U32 R236, RZ, RZ, R240 ;  /* 0x000000ffffec7224 */ /* 0x000fe200078e00f0 */
[----:B-1----:R-:W-:-:S04]  /*1860*/  LEA R2, P5, R28, R2, 0x1 ;  /* 0x000000021c027211 */ /* 0x002fc800078a08ff */
[----:B------:R-:W-:Y:S01]  /*1870*/  LEA.HI.X R3, R28, R3, R251, 0x1, P5 ;  /* 0x000000031c037211 */ /* 0x000fe200028f0cfb */
[----:B------:R-:W-:Y:S01]  /*1880*/  IMAD.SHL.U32 R28, R11, 0x20, RZ ;  /* 0x000000200b1c7824 */ /* 0x000fe200078e00ff */
[----:B------:R-:W-:Y:S01]  /*1890*/  IADD3 R15, P5, P0, R6, UR5, R20 ;  /* 0x00000005060f7c10 */ /* 0x000fe2000f8be014 */
[----:B------:R-:W-:Y:S01]  /*18a0*/  IMAD R6, R85, c[0x0][0x218], RZ ;  /* 0x0000860055067a24 */ /* 0x000fe200078e02ff */
[----:B------:R-:W-:Y:S01]  /*18b0*/  ULDC UR5, c[0x0][0x168] ;  /* 0x00005a0000057ab9 */ /* 0x000fe20000000800 */
[----:B------:R1:W-:Y:S01]  /*18c0*/  LDGSTS.E.BYPASS.LTC128B.128 [R223+0x10080], [R2.64], !P6 ;  /* 0x1008000002df7fae */ /* 0x0003e2000f101d52 */
[----:B------:R-:W-:Y:S01]  /*18d0*/  ISETP.LT.OR P6, PT, R8, 0x21, !P2 ;  /* 0x000000210800780c */ /* 0x000fe200057c1670 */
[----:B------:R-:W-:Y:S01]  /*18e0*/  IMAD.IADD R8, R7, 0x1, R0 ;  /* 0x0000000107087824 */ /* 0x000fe200078e0200 */
[----:B------:R-:W-:Y:S01]  /*18f0*/  SHF.L.U64.HI R0, R11, R25, c[0x0][0x20c] ;  /* 0x000083000b007619 */ /* 0x000fe20000010219 */
[----:B------:R-:W-:Y:S01]  /*1900*/  IMAD R7, R252, c[0x0][0x21c], R6 ;  /* 0x00008700fc077a24 */ /* 0x000fe200078e0206 */
[----:B------:R1:W-:Y:S01]  /*1910*/  LDGSTS.E.BYPASS.LTC128B.128 [R223+0x12080], [R2.64+0x80], !P1 ;  /* 0x1208008002df7fae */ /* 0x0003e2000c901d52 */
[----:B------:R-:W-:-:S02]  /*1920*/  LEA R6, P1, R12, c[0x0][0x258], 0x2 ;  /* 0x000096000c067a11 */ /* 0x000fc400078210ff */
[----:B------:R-:W-:Y:S01]  /*1930*/  IMAD.IADD R237, R241, 0x1, R7 ;  /* 0x00000001f1ed7824 */ /* 0x000fe200078e0207 */
[----:B------:R-:W-:Y:S01]  /*1940*/  IADD3.X R17, R8, UR4, R247, P5, P0 ;  /* 0x0000000408117c10 */ /* 0x000fe2000afe04f7 */
[----:B------:R-:W-:Y:S01]  /*1950*/  IMAD R0, R0, UR8, RZ ;  /* 0x0000000800007c24 */ /* 0x000fe2000f8e02ff */
[----:B------:R-:W-:Y:S01]  /*1960*/  LEA.HI.X R7, R12, c[0x0][0x25c], R9, 0x2, P1 ;  /* 0x000097000c077a11 */ /* 0x000fe200008f1409 */
[----:B------:R-:W-:Y:S01]  /*1970*/  UMOV UR4, URZ ;  /* 0x0000003f00047c82 */ /* 0x000fe20008000000 */
[----:B------:R-:W-:Y:S01]  /*1980*/  ISETP.GT.AND P1, PT, R230, 0xf, PT ;  /* 0x0000000fe600780c */ /* 0x000fe20003f24270 */
[C---:B------:R-:W-:Y:S01]  /*1990*/  IMAD R0, R4.reuse, UR6, R0 ;  /* 0x0000000604007c24 */ /* 0x040fe2000f8e0200 */
[----:B------:R-:W-:Y:S01]  /*19a0*/  IADD3 R9, -R13, c[0x0][0x168], -R232 ;  /* 0x00005a000d097a10 */ /* 0x000fe20007ffe9e8 */
[----:B------:R-:W-:Y:S01]  /*19b0*/  IMAD.WIDE.U32 R4, R4, UR8, R236 ;  /* 0x0000000804047c25 */ /* 0x000fe2000f8e00ec */
[----:B------:R1:W-:Y:S01]  /*19c0*/  LDGSTS.E.BYPASS.LTC128B.128 [R223+0x14080], [R2.64+0x100], !P6 ;  /* 0x1408010002df7fae */ /* 0x0003e2000f101d52 */
[----:B------:R-:W-:Y:S01]  /*19d0*/  ISETP.GE.AND P6, PT, R22, c[0x0][0x1fc], PT ;  /* 0x00007f0016007a0c */ /* 0x000fe20003fc6270 */
[----:B------:R-:W-:Y:S01]  /*19e0*/  ULDC UR6, c[0x0][0x168] ;  /* 0x00005a0000067ab9 */ /* 0x000fe20000000800 */
[----:B------:R-:W-:Y:S01]  /*19f0*/  ISETP.LT.OR P0, PT, R9, 0x1, P4 ;  /* 0x000000010900780c */ /* 0x000fe20002701670 */
[----:B------:R-:W-:Y:S01]  /*1a00*/  IMAD.IADD R0, R5, 0x1, R0 ;  /* 0x0000000105007824 */ /* 0x000fe200078e0200 */
[CC--:B------:R-:W-:Y:S01]  /*1a10*/  LEA.HI R8, R16.reuse, R230.reuse, RZ, 0x2 ;  /* 0x000000e610087211 */ /* 0x0c0fe200078f10ff */
[----:B------:R-:W-:Y:S01]  /*1a20*/  UIADD3 UR6, UR9, -UR6, UR7 ;  /* 0x8000000609067290 */ /* 0x000fe2000fffe007 */
[----:B------:R-:W-:-:S02]  /*1a30*/  LEA.HI R12, R16, R230, RZ, 0x5 ;  /* 0x000000e6100c7211 */ /* 0x000fc400078f28ff */
[----:B------:R-:W-:Y:S02]  /*1a40*/  @!P1 IMAD.SHL.U32 R5, R230, 0x10, RZ ;  /* 0x00000010e6059824 */ /* 0x000fe400078e00ff */
[----:B------:R-:W-:-:S03]  /*1a50*/  SHF.R.S32.HI R11, RZ, 0x5, R12 ;  /* 0x00000005ff0b7819 */ /* 0x000fc6000001140c */
[----:B------:R2:W-:Y:S04]  /*1a60*/  @!P1 LDGSTS.E.BYPASS.LTC128B.128 [R5+0x21080], [R6.64] ;  /* 0x2108000006059fae */ /* 0x0005e8000b901d52 */
[----:B------:R-:W0:Y:S01]  /*1a70*/  LDGDEPBAR ;  /* 0x00000000000079af */ /* 0x000e220000000000 */
[----:B-1----:R-:W-:-:S04]  /*1a80*/  LEA R2, P5, R4, c[0x0][0x1f0], 0x1 ;  /* 0x00007c0004027a11 */ /* 0x002fc800078a08ff */
[----:B------:R-:W-:Y:S01]  /*1a90*/  LEA.HI.X R3, R4, c[0x0][0x1f4], R0, 0x1, P5 ;  /* 0x00007d0004037a11 */ /* 0x000fe200028f0c00 */
[----:B------:R-:W-:Y:S01]  /*1aa0*/  IMAD R0, R27, c[0x0][0x238], RZ ;  /* 0x00008e001b007a24 */ /* 0x000fe200078e02ff */
[----:B------:R-:W-:Y:S01]  /*1ab0*/  ISETP.GE.AND P5, PT, R10, c[0x0][0x1fc], PT ;  /* 0x00007f000a007a0c */ /* 0x000fe20003fa6270 */
[----:B------:R-:W-:Y:S01]  /*1ac0*/  CS2R R26, SRZ ;  /* 0x00000000001a7805 */ /* 0x000fe2000001ff00 */
[----:B------:R-:W-:Y:S01]  /*1ad0*/  LEA.HI R10, R16, R230, RZ, 0x4 ;  /* 0x000000e6100a7211 */ /* 0x000fe200078f20ff */
[----:B------:R1:W-:Y:S01]  /*1ae0*/  LDGSTS.E.BYPASS.LTC128B.128 [R223+0x1b080], [R2.64], !P0 ;  /* 0x1b08000002df7fae */ /* 0x0003e2000c101d52 */
[----:B------:R-:W-:Y:S01]  /*1af0*/  ISETP.LT.OR P0, PT, R9, 0x1, P6 ;  /* 0x000000010900780c */ /* 0x000fe20003701670 */
[----:B------:R-:W-:Y:S01]  /*1b00*/  IMAD R0, R84, c[0x0][0x23c], R0 ;  /* 0x00008f0054007a24 */ /* 0x000fe200078e0200 */
[----:B------:R-:W-:Y:S02]  /*1b10*/  SEL R25, RZ, 0x1, P5 ;  /* 0x00000001ff197807 */ /* 0x000fe40002800000 */
[----:B------:R-:W-:-:S02]  /*1b20*/  ISETP.GE.AND P5, PT, R24, c[0x0][0x1fc], PT ;  /* 0x00007f0018007a0c */ /* 0x000fc40003fa6270 */
[----:B------:R-:W-:Y:S02]  /*1b30*/  SHF.R.S32.HI R4, RZ, 0x4, R10 ;  /* 0x00000004ff047819 */ /* 0x000fe4000001140a */
[----:B------:R-:W-:Y:S02]  /*1b40*/  ISETP.LT.OR P6, PT, R9, 0x21, P6 ;  /* 0x000000210900780c */ /* 0x000fe400037c1670 */
[----:B--2---:R-:W-:-:S03]  /*1b50*/  LEA.HI R5, R10, R4, RZ, 0x1 ;  /* 0x000000040a057211 */ /* 0x004fc600078f08ff */
[----:B------:R1:W-:Y:S01]  /*1b60*/  LDGSTS.E.BYPASS.LTC128B.128 [R223+0x1d080], [R2.64+0x80], !P0 ;  /* 0x1d08008002df7fae */ /* 0x0003e2000c101d52 */
[C---:B------:R-:W-:Y:S02]  /*1b70*/  ISETP.LT.OR P0, PT, R9.reuse, 0x1, P5 ;  /* 0x000000010900780c */ /* 0x040fe40002f01670 */
[----:B------:R-:W-:-:S11]  /*1b80*/  ISETP.LT.OR P5, PT, R9, 0x21, P5 ;  /* 0x000000210900780c */ /* 0x000fd60002fa1670 */
[----:B------:R1:W-:Y:S01]  /*1b90*/  LDGSTS.E.BYPASS.LTC128B.128 [R223+0x1f080], [R2.64+0x100], !P0 ;  /* 0x1f08010002df7fae */ /* 0x0003e2000c101d52 */
[----:B------:R-:W-:-:S04]  /*1ba0*/  LEA R6, P0, R28, R2, 0x1 ;  /* 0x000000021c067211 */ /* 0x000fc800078008ff */
[----:B------:R-:W-:Y:S02]  /*1bb0*/  LEA.HI.X R7, R28, R3, R250, 0x1, P0 ;  /* 0x000000031c077211 */ /* 0x000fe400000f0cfa */
[----:B------:R-:W-:Y:S01]  /*1bc0*/  ISETP.LT.OR P0, PT, R9, 0x21, P4 ;  /* 0x000000210900780c */ /* 0x000fe20002701670 */
[----:B------:R-:W-:Y:S01]  /*1bd0*/  CS2R R28, SRZ ;  /* 0x00000000001c7805 */ /* 0x000fe2000001ff00 */
[----:B------:R-:W-:-:S11]  /*1be0*/  ISETP.NE.AND P4, PT, R14, RZ, PT ;  /* 0x000000ff0e00720c */ /* 0x000fd60003f85270 */
[----:B------:R2:W-:Y:S01]  /*1bf0*/  LDGSTS.E.BYPASS.LTC128B.128 [R223+0x1c080], [R6.64], !P0 ;  /* 0x1c08000006df7fae */ /* 0x0005e2000c101d52 */
[----:B------:R-:W-:-:S03]  /*1c00*/  ISETP.GE.AND P0, PT, R22, c[0x0][0x1fc], PT ;  /* 0x00007f0016007a0c */ /* 0x000fc60003f06270 */
[----:B------:R2:W-:Y:S01]  /*1c10*/  LDGSTS.E.BYPASS.LTC128B.128 [R223+0x1e080], [R6.64+0x80], !P6 ;  /* 0x1e08008006df7fae */ /* 0x0005e2000f101d52 */
[----:B------:R-:W-:Y:S01]  /*1c20*/  ISETP.GE.AND P6, PT, R230, 0x10, PT ;  /* 0x00000010e600780c */ /* 0x000fe20003fc6270 */
[----:B-1----:R-:W-:Y:S02]  /*1c30*/  IMAD.WIDE.U32 R2, R84, c[0x0][0x238], R230 ;  /* 0x00008e0054027a25 */ /* 0x002fe400078e00e6 */
[----:B------:R2:W-:Y:S02]  /*1c40*/  LDGSTS.E.BYPASS.LTC128B.128 [R223+0x20080], [R6.64+0x100], !P5 ;  /* 0x2008010006df7fae */ /* 0x0005e4000e901d52 */
[----:B------:R-:W-:Y:S01]  /*1c50*/  IMAD.IADD R21, R3, 0x1, R0 ;  /* 0x0000000103157824 */ /* 0x000fe200078e0200 */
[----:B------:R-:W-:Y:S01]  /*1c60*/  SHF.R.S32.HI R0, RZ, 0x1f, R8 ;  /* 0x0000001fff007819 */ /* 0x000fe20000011408 */
[----:B------:R-:W-:Y:S01]  /*1c70*/  IMAD.MOV.U32 R20, RZ, RZ, R2 ;  /* 0x000000ffff147224 */ /* 0x000fe200078e0002 */
[----:B------:R-:W-:Y:S02]  /*1c80*/  SHF.R.S32.HI R2, RZ, 0x2, R8 ;  /* 0x00000002ff027819 */ /* 0x000fe40000011408 */
[----:B------:R-:W-:Y:S01]  /*1c90*/  LEA.HI R3, R16, R230, RZ, 0x7 ;  /* 0x000000e610037211 */ /* 0x000fe200078f38ff */
[----:B------:R-:W-:Y:S01]  /*1ca0*/  IMAD.WIDE.U32 R244, R252, c[0x0][0x240], R20 ;  /* 0x00009000fcf47a25 */ /* 0x000fe200078e0014 */
[----:B------:R-:W-:-:S02]  /*1cb0*/  LEA.HI R0, R0, R2, RZ, 0x3 ;  /* 0x0000000200007211 */ /* 0x000fc400078f18ff */
[----:B------:R-:W-:Y:S02]  /*1cc0*/  SHF.R.S32.HI R16, RZ, 0x7, R3 ;  /* 0x00000007ff107819 */ /* 0x000fe40000011403 */
[----:B------:R-:W-:Y:S02]  /*1cd0*/  LOP3.LUT R0, R0, 0xfffffff8, RZ, 0xc0, !PT ;  /* 0xfffffff800007812 */ /* 0x000fe400078ec0ff */
[----:B------:R-:W-:-:S03]  /*1ce0*/  SHF.R.S32.HI R3, RZ, 0x1f, R12 ;  /* 0x0000001fff037819 */ /* 0x000fc6000001140c */
[----:B------:R-:W-:Y:S01]  /*1cf0*/  IMAD.IADD R13, R2, 0x1, -R0 ;  /* 0x00000001020d7824 */ /* 0x000fe200078e0a00 */
[----:B------:R-:W-:Y:S02]  /*1d00*/  LEA.HI R0, R3, R11, RZ, 0x2 ;  /* 0x0000000b03007211 */ /* 0x000fe400078f10ff */
[----:B------:R-:W-:Y:S01]  /*1d10*/  LOP3.LUT R3, R5, 0xfffffffe, RZ, 0xc0, !PT ;  /* 0xfffffffe05037812 */ /* 0x000fe200078ec0ff */
[----:B------:R-:W-:Y:S01]  /*1d20*/  IMAD.SHL.U32 R5, R16, 0x8, RZ ;  /* 0x0000000810057824 */ /* 0x000fe200078e00ff */
[----:B------:R-:W-:-:S03]  /*1d30*/  LOP3.LUT R2, R0, 0xfffffffc, RZ, 0xc0, !PT ;  /* 0xfffffffc00027812 */ /* 0x000fc600078ec0ff */
[----:B------:R-:W-:Y:S01]  /*1d40*/  IMAD.IADD R0, R4, 0x1, -R3 ;  /* 0x0000000104007824 */ /* 0x000fe200078e0a03 */
[----:B------:R-:W-:Y:S01]  /*1d50*/  LOP3.LUT R9, R5, 0x8, RZ, 0xc0, !PT ;  /* 0x0000000805097812 */ /* 0x000fe200078ec0ff */
[----:B------:R-:W-:Y:S01]  /*1d60*/  IMAD.IADD R14, R11, 0x1, -R2 ;  /* 0x000000010b0e7824 */ /* 0x000fe200078e0a02 */
[----:B------:R-:W-:Y:S01]  /*1d70*/  LOP3.LUT R3, R8, 0x3ffffffc, RZ, 0xc0, !PT ;  /* 0x3ffffffc08037812 */ /* 0x000fe200078ec0ff */
[----:B------:R-:W-:Y:S01]  /*1d80*/  IMAD.SHL.U32 R2, R13, 0x10, RZ ;  /* 0x000000100d027824 */ /* 0x000fe200078e00ff */
[----:B------:R-:W-:Y:S01]  /*1d90*/  LOP3.LUT R8, R10, 0xfffffff0, RZ, 0xc0, !PT ;  /* 0xfffffff00a087812 */ /* 0x000fe200078ec0ff */
[C---:B------:R-:W-:Y:S01]  /*1da0*/  IMAD.SHL.U32 R4, R14.reuse, 0x100, RZ ;  /* 0x000001000e047824 */ /* 0x040fe200078e00ff */
[----:B------:R-:W-:Y:S01]  /*1db0*/  LEA.HI R5, R14, R14, RZ, 0x1 ;  /* 0x0000000e0e057211 */ /* 0x000fe200078f08ff */
[----:B--2---:R-:W-:Y:S01]  /*1dc0*/  IMAD.IADD R7, R230, 0x1, -R3 ;  /* 0x00000001e6077824 */ /* 0x004fe200078e0a03 */
[----:B------:R-:W-:-:S03]  /*1dd0*/  LOP3.LUT R2, R9, 0x70, R2, 0xf8, !PT ;  /* 0x0000007009027812 */ /* 0x000fc600078ef802 */
[----:B------:R-:W-:Y:S01]  /*1de0*/  IMAD.SHL.U32 R5, R5, 0x100, RZ ;  /* 0x0000010005057824 */ /* 0x000fe200078e00ff */
[----:B------:R-:W-:Y:S02]  /*1df0*/  LOP3.LUT R2, R2, 0x100, R4, 0xf8, !PT ;  /* 0x0000010002027812 */ /* 0x000fe400078ef804 */
[----:B------:R-:W-:Y:S02]  /*1e00*/  LEA R4, P5, R15, c[0x0][0x280], 0x2 ;  /* 0x0000a0000f047a11 */ /* 0x000fe400078a10ff */
[----:B------:R-:W-:Y:S02]  /*1e10*/  LOP3.LUT R6, R5, 0x7ffffe00, RZ, 0xc0, !PT ;  /* 0x7ffffe0005067812 */ /* 0x000fe400078ec0ff */
[----:B------:R-:W-:Y:S02]  /*1e20*/  SHF.R.U32.HI R3, RZ, 0x3, R2 ;  /* 0x00000003ff037819 */ /* 0x000fe40000011602 */
[----:B------:R-:W-:Y:S01]  /*1e30*/  LEA.HI.X R5, R15, c[0x0][0x284], R17, 0x2, P5 ;  /* 0x0000a1000f057a11 */ /* 0x000fe200028f1411 */
[----:B------:R-:W-:Y:S01]  /*1e40*/  IMAD R7, R7, 0x2, R6 ;  /* 0x0000000207077824 */ /* 0x000fe200078e0206 */
[----:B------:R-:W-:Y:S01]  /*1e50*/  LOP3.LUT R6, R2, 0x28, R3, 0x78, !PT ;  /* 0x0000002802067812 */ /* 0x000fe200078e7803 */
[C---:B------:R-:W-:Y:S01]  /*1e60*/  IMAD.IADD R2, R230.reuse, 0x1, -R8 ;  /* 0x00000001e6027824 */ /* 0x040fe200078e0a08 */
[----:B------:R-:W-:Y:S01]  /*1e70*/  LOP3.LUT P5, RZ, R13, 0x1, RZ, 0xc0, !PT ;  /* 0x000000010dff7812 */ /* 0x000fe200078ac0ff */
[----:B------:R-:W-:Y:S01]  /*1e80*/  @!P6 IMAD.SHL.U32 R3, R230, 0x10, RZ ;  /* 0x00000010e603e824 */ /* 0x000fe200078e00ff */
[----:B------:R-:W-:Y:S01]  /*1e90*/  SEL R15, RZ, 0xffffffff, P0 ;  /* 0xffffffffff0f7807 */ /* 0x000fe20000000000 */
[----:B------:R-:W-:Y:S01]  /*1ea0*/  IMAD.IADD R7, R7, 0x1, R6 ;  /* 0x0000000107077824 */ /* 0x000fe200078e0206 */
[----:B------:R-:W-:Y:S01]  /*1eb0*/  LOP3.LUT P0, RZ, R18, 0x2, RZ, 0xc0, !PT ;  /* 0x0000000212ff7812 */ /* 0x000fe2000780c0ff */
[C---:B------:R-:W-:Y:S01]  /*1ec0*/  IMAD.SHL.U32 R6, R2.reuse, 0x10, RZ ;  /* 0x0000001002067824 */ /* 0x040fe200078e00ff */
[----:B------:R1:W-:Y:S01]  /*1ed0*/  @!P6 LDGSTS.E.BYPASS.LTC128B.128 [R3+0x21280], [R4.64] ;  /* 0x212800000403efae */ /* 0x0003e2000b901d52 */
[----:B------:R-:W-:Y:S01]  /*1ee0*/  IMAD.SHL.U32 R221, R7, 0x2, RZ ;  /* 0x0000000207dd7824 */ /* 0x000fe200078e00ff */
[----:B------:R-:W-:Y:S01]  /*1ef0*/  SHF.R.S32.HI R7, RZ, 0x1f, R2 ;  /* 0x0000001fff077819 */ /* 0x000fe20000011402 */
[----:B------:R-:W-:Y:S01]  /*1f00*/  IMAD.SHL.U32 R211, R2, 0x2, RZ ;  /* 0x0000000202d37824 */ /* 0x000fe200078e00ff */
[----:B------:R-:W-:Y:S01]  /*1f10*/  SEL R208, R218, 0xfffffff0, !P0 ;  /* 0xfffffff0dad07807 */ /* 0x000fe20004000000 */
[----:B------:R-:W0:Y:S01]  /*1f20*/  LDGDEPBAR ;  /* 0x00000000000079af */ /* 0x000e220000000000 */
[----:B------:R-:W-:Y:S01]  /*1f30*/  LEA.HI R213, R7, R2, RZ, 0x3 ;  /* 0x0000000207d57211 */ /* 0x000fe200078f18ff */
[----:B------:R-:W-:Y:S01]  /*1f40*/  IMAD.SHL.U32 R7, R23, 0x8, RZ ;  /* 0x0000000817077824 */ /* 0x000fe200078e00ff */
[----:B------:R-:W-:Y:S01]  /*1f50*/  IADD3 R222, R221, 0x215a0, RZ ;  /* 0x000215a0ddde7810 */ /* 0x000fe20007ffe0ff */
[----:B------:R-:W0:Y:S01]  /*1f60*/  LDGDEPBAR ;  /* 0x00000000000079af */ /* 0x000e220000000000 */
[----:B------:R-:W-:-:S02]  /*1f70*/  ISETP.GE.AND P6, PT, R24, c[0x0][0x1fc], PT ;  /* 0x00007f0018007a0c */ /* 0x000fc40003fc6270 */
[----:B------:R-:W-:Y:S01]  /*1f80*/  LOP3.LUT P0, RZ, R18, 0x4, RZ, 0xc0, !PT ;  /* 0x0000000412ff7812 */ /* 0x000fe2000780c0ff */
[----:B-1----:R-:W-:Y:S01]  /*1f90*/  IMAD.SHL.U32 R5, R11, 0x100, RZ ;  /* 0x000001000b057824 */ /* 0x002fe200078e00ff */
[----:B------:R-:W-:Y:S02]  /*1fa0*/  LOP3.LUT R4, R12, 0xffffffe0, RZ, 0xc0, !PT ;  /* 0xffffffe00c047812 */ /* 0x000fe400078ec0ff */
[----:B------:R-:W-:Y:S02]  /*1fb0*/  LOP3.LUT R3, R6, 0xf0, RZ, 0xc0, !PT ;  /* 0x000000f006037812 */ /* 0x000fe400078ec0ff */
[----:B------:R-:W-:Y:S02]  /*1fc0*/  IADD3 R6, R221, 0x21480, RZ ;  /* 0x00021480dd067810 */ /* 0x000fe40007ffe0ff */
[C---:B------:R-:W-:Y:S02]  /*1fd0*/  LOP3.LUT R8, R3.reuse, R9, RZ, 0xfc, !PT ;  /* 0x0000000903087212 */ /* 0x040fe400078efcff */
[----:B------:R-:W-:Y:S01]  /*1fe0*/  LOP3.LUT R10, R3, 0x100, R5, 0xf8, !PT ;  /* 0x00000100030a7812 */ /* 0x000fe200078ef805 */
[----:B------:R-:W-:Y:S01]  /*1ff0*/  IMAD.IADD R3, R230, 0x1, -R4 ;  /* 0x00000001e6037824 */ /* 0x000fe200078e0a04 */
[C---:B------:R-:W-:Y:S01]  /*2000*/  LOP3.LUT R5, R213.reuse, 0xfffffff8, RZ, 0xc0, !PT ;  /* 0xfffffff8d5057812 */ /* 0x040fe200078ec0ff */
[----:B------:R-:W-:Y:S01]  /*2010*/  IMAD.SHL.U32 R213, R213, 0x40, RZ ;  /* 0x00000040d5d57824 */ /* 0x000fe200078e00ff */
[----:B------:R-:W-:-:S02]  /*2020*/  @P5 IADD3 R222, R6, 0xe0, RZ ;  /* 0x000000e006de5810 */ /* 0x000fc40007ffe0ff */
[----:B------:R-:W-:Y:S01]  /*2030*/  SHF.R.S32.HI R4, RZ, 0x1f, R3 ;  /* 0x0000001fff047819 */ /* 0x000fe20000011403 */
[C---:B------:R-:W-:Y:S01]  /*2040*/  IMAD.IADD R5, R2.reuse, 0x1, -R5 ;  /* 0x0000000102057824 */ /* 0x040fe200078e0a05 */
[----:B------:R-:W-:Y:S02]  /*2050*/  LOP3.LUT P5, RZ, R2, 0x2, RZ, 0xc0, !PT ;  /* 0x0000000202ff7812 */ /* 0x000fe400078ac0ff */
[----:B------:R-:W-:Y:S01]  /*2060*/  LEA.HI R6, R4, R3, RZ, 0x2 ;  /* 0x0000000304067211 */ /* 0x000fe200078f10ff */
[----:B------:R-:W-:Y:S01]  /*2070*/  IMAD.SHL.U32 R4, R18, 0x40, RZ ;  /* 0x0000004012047824 */ /* 0x000fe200078e00ff */
[----:B------:R-:W-:Y:S02]  /*2080*/  LOP3.LUT R211, R8, 0x18, R211, 0x78, !PT ;  /* 0x0000001808d37812 */ /* 0x000fe400078e78d3 */
[----:B------:R-:W-:Y:S02]  /*2090*/  LOP3.LUT R2, R6, 0x7ffffffc, RZ, 0xc0, !PT ;  /* 0x7ffffffc06027812 */ /* 0x000fe400078ec0ff */
[----:B------:R-:W-:Y:S01]  /*20a0*/  LOP3.LUT R8, R4, 0x1c0, RZ, 0xc0, !PT ;  /* 0x000001c004087812 */ /* 0x000fe200078ec0ff */
[----:B------:R-:W-:Y:S01]  /*20b0*/  IMAD.SHL.U32 R211, R211, 0x2, RZ ;  /* 0x00000002d3d37824 */ /* 0x000fe200078e00ff */
[----:B------:R-:W-:Y:S01]  /*20c0*/  LEA.HI R9, R16, R16, RZ, 0x1 ;  /* 0x0000001010097211 */ /* 0x000fe200078f08ff */
[----:B------:R-:W-:Y:S01]  /*20d0*/  IMAD.IADD R11, R3, 0x1, -R2 ;  /* 0x00000001030b7824 */ /* 0x000fe200078e0a02 */
[----:B------:R-:W-:Y:S01]  /*20e0*/  LOP3.LUT R4, R8, 0x8, R19, 0xf8, !PT ;  /* 0x0000000808047812 */ /* 0x000fe200078ef813 */
[----:B------:R-:W-:Y:S01]  /*20f0*/  IMAD.SHL.U32 R3, R0, 0x20, RZ ;  /* 0x0000002000037824 */ /* 0x000fe200078e00ff */
[----:B------:R-:W-:Y:S01]  /*2100*/  SHF.R.U32.HI R13, RZ, 0x3, R8 ;  /* 0x00000003ff0d7819 */ /* 0x000fe20000011608 */
[----:B------:R-:W-:Y:S01]  /*2110*/  IMAD.SHL.U32 R2, R14, 0x10, RZ ;  /* 0x000000100e027824 */ /* 0x000fe200078e00ff */
[----:B------:R-:W-:-:S02]  /*2120*/  LOP3.LUT R213, R213, 0xfffffe00, RZ, 0xc0, !PT ;  /* 0xfffffe00d5d57812 */ /* 0x000fc400078ec0ff */
[----:B------:R-:W-:Y:S02]  /*2130*/  LOP3.LUT R3, R3, 0x20, RZ, 0xc0, !PT ;  /* 0x0000002003037812 */ /* 0x000fe400078ec0ff */
[----:B------:R-:W-:Y:S02]  /*2140*/  LEA.HI.SX32 R224, R6, R2, 0x1e ;  /* 0x0000000206e07211 */ /* 0x000fe400078ff2ff */
[----:B------:R-:W-:Y:S02]  /*2150*/  LOP3.LUT R2, R8, 0x30, R2, 0xf8, !PT ;  /* 0x0000003008027812 */ /* 0x000fe400078ef802 */
[----:B------:R-:W-:Y:S02]  /*2160*/  LOP3.LUT R6, R9, 0x1ffffffe, RZ, 0xc0, !PT ;  /* 0x1ffffffe09067812 */ /* 0x000fe400078ec0ff */
[----:B------:R-:W-:Y:S02]  /*2170*/  LOP3.LUT R12, R3, 0x18, R7, 0xf8, !PT ;  /* 0x00000018030c7812 */ /* 0x000fe400078ef807 */
[----:B------:R-:W-:Y:S01]  /*2180*/  LOP3.LUT R8, R2, 0x8, R19, 0xf8, !PT ;  /* 0x0000000802087812 */ /* 0x000fe200078ef813 */
[----:B------:R-:W-:Y:S01]  /*2190*/  IMAD.SHL.U32 R2, R0, 0x8, RZ ;  /* 0x0000000800027824 */ /* 0x000fe200078e00ff */
[----:B------:R-:W-:Y:S01]  /*21a0*/  LOP3.LUT R3, R4, R13, RZ, 0x3c, !PT ;  /* 0x0000000d04037212 */ /* 0x000fe200078e3cff */
[----:B------:R-:W-:Y:S01]  /*21b0*/  IMAD.IADD R4, R16, 0x1, -R6 ;  /* 0x0000000110047824 */ /* 0x000fe200078e0a06 */
[----:B------:R-:W-:-:S02]  /*21c0*/  SEL R9, RZ, 0x4, P6 ;  /* 0x00000004ff097807 */ /* 0x000fc40003000000 */
[----:B------:R-:W-:Y:S01]  /*21d0*/  LOP3.LUT R6, R2, 0x8, RZ, 0xc0, !PT ;  /* 0x0000000802067812 */ /* 0x000fe200078ec0ff */
[----:B------:R-:W-:Y:S01]  /*21e0*/  IMAD R11, R4, 0x4, R11 ;  /* 0x00000004040b7824 */ /* 0x000fe200078e020b */
[C---:B------:R-:W-:Y:S01]  /*21f0*/  LOP3.LUT P6, RZ, R5.reuse, 0x4, RZ, 0xc0, !PT ;  /* 0x0000000405ff7812 */ /* 0x040fe200078cc0ff */
[----:B------:R-:W-:Y:S01]  /*2200*/  IMAD.SHL.U32 R4, R5, 0x40, RZ ;  /* 0x0000004005047824 */ /* 0x000fe200078e00ff */
[----:B------:R-:W-:Y:S01]  /*2210*/  SHF.R.U32.HI R214, RZ, 0x3, R10 ;  /* 0x00000003ffd67819 */ /* 0x000fe2000001160a */
[----:B------:R-:W-:Y:S01]  /*2220*/  IMAD.SHL.U32 R2, R15, 0x2, RZ ;  /* 0x000000020f027824 */ /* 0x000fe200078e00ff */
[----:B------:R-:W-:Y:S01]  /*2230*/  SEL R212, R212, 0xe0, !P5 ;  /* 0x000000e0d4d47807 */ /* 0x000fe20006800000 */
[----:B------:R-:W-:Y:S01]  /*2240*/  IMAD.MOV.U32 R15, RZ, RZ, 0x20 ;  /* 0x00000020ff0f7424 */ /* 0x000fe200078e00ff */
[----:B------:R-:W-:Y:S01]  /*2250*/  LOP3.LUT R4, R4, 0x1c0, RZ, 0xc0, !PT ;  /* 0x000001c004047812 */ /* 0x000fe200078ec0ff */
[----:B------:R-:W-:Y:S01]  /*2260*/  IMAD R3, R16, 0x200, R3 ;  /* 0x0000020010037824 */ /* 0x000fe200078e0203 */
[----:B------:R-:W-:Y:S01]  /*2270*/  LOP3.LUT R7, R2, 0x2, R25, 0xe2, !PT ;  /* 0x0000000202077812 */ /* 0x000fe200078ee219 */
[----:B------:R-:W-:Y:S01]  /*2280*/  IMAD R212, R212, 0x2, R211 ;  /* 0x00000002d4d47824 */ /* 0x000fe200078e02d3 */
[----:B------:R-:W-:Y:S01]  /*2290*/  SEL R209, R15, 0xffffffe0, !P0 ;  /* 0xffffffe00fd17807 */ /* 0x000fe20004000000 */
[----:B------:R-:W-:Y:S01]  /*22a0*/  CS2R R24, SRZ ;  /* 0x0000000000187805 */ /* 0x000fe2000001ff00 */
[----:B------:R-:W-:-:S02]  /*22b0*/  LOP3.LUT R2, R8, R13, RZ, 0x3c, !PT ;  /* 0x0000000d08027212 */ /* 0x000fc400078e3cff */
[----:B------:R-:W-:Y:S02]  /*22c0*/  LOP3.LUT P0, RZ, R5, 0x2, RZ, 0xc0, !PT ;  /* 0x0000000205ff7812 */ /* 0x000fe4000780c0ff */
[----:B------:R-:W-:Y:S01]  /*22d0*/  SHF.R.U32.HI R5, RZ, 0x3, R4 ;  /* 0x00000003ff057819 */ /* 0x000fe20000011604 */
[----:B------:R-:W-:Y:S01]  /*22e0*/  IMAD R217, R0, 0x200, R2 ;  /* 0x0000020000d97824 */ /* 0x000fe200078e0202 */
[----:B------:R-:W-:Y:S01]  /*22f0*/  LOP3.LUT R214, R214, 0x38, RZ, 0xc0, !PT ;  /* 0x00000038d6d67812 */ /* 0x000fe200078ec0ff */
[----:B------:R-:W-:Y:S01]  /*2300*/  IMAD R2, R14, 0x400, R213 ;  /* 0x000004000e027824 */ /* 0x000fe200078e02d5 */
[C---:B------:R-:W-:Y:S02]  /*2310*/  LOP3.LUT R0, R5.reuse, R4, R6, 0x1e, !PT ;  /* 0x0000000405007212 */ /* 0x040fe400078e1e06 */
[----:B------:R-:W-:Y:S02]  /*2320*/  LOP3.LUT R4, R5, R12, R4, 0x1e, !PT ;  /* 0x0000000c05047212 */ /* 0x000fe400078e1e04 */
[----:B------:R-:W-:Y:S01]  /*2330*/  SEL R218, R218, 0xfffffff0, !P0 ;  /* 0xfffffff0dada7807 */ /* 0x000fe20004000000 */
[----:B------:R-:W-:Y:S01]  /*2340*/  IMAD.IADD R216, R2, 0x1, R0 ;  /* 0x0000000102d87824 */ /* 0x000fe200078e0200 */
[----:B------:R-:W-:Y:S01]  /*2350*/  SEL R2, R15, 0xffffffe0, !P6 ;  /* 0xffffffe00f027807 */ /* 0x000fe20007000000 */
[----:B------:R-:W-:Y:S01]  /*2360*/  IMAD R0, R85, c[0x0][0x240], RZ ;  /* 0x0000900055007a24 */ /* 0x000fe200078e02ff */
[----:B------:R-:W-:Y:S01]  /*2370*/  LOP3.LUT R214, R214, R10, R6, 0x1e, !PT ;  /* 0x0000000ad6d67212 */ /* 0x000fe200078e1e06 */
[----:B------:R-:W-:Y:S01]  /*2380*/  IMAD.SHL.U32 R215, R216, 0x2, RZ ;  /* 0x00000002d8d77824 */ /* 0x000fe200078e00ff */
[----:B------:R-:W-:Y:S01]  /*2390*/  LOP3.LUT R213, R4, R213, RZ, 0xfc, !PT ;  /* 0x000000d504d57212 */ /* 0x000fe200078efcff */
[----:B------:R-:W-:Y:S01]  /*23a0*/  IMAD R0, R252, c[0x0][0x244], R0 ;  /* 0x00009100fc007a24 */ /* 0x000fe200078e0200 */
[----:B------:R-:W-:Y:S01]  /*23b0*/  LOP3.LUT R225, R7, R9, RZ, 0xfc, !PT ;  /* 0x0000000907e17212 */ /* 0x000fe200078efcff */
[----:B------:R-:W-:Y:S01]  /*23c0*/  IMAD.IADD R219, R216, 0x1, R2 ;  /* 0x00000001d8db7824 */ /* 0x000fe200078e0202 */
[----:B------:R-:W-:Y:S01]  /*23d0*/  IADD3 R215, R215, 0x1b080, RZ ;  /* 0x0001b080d7d77810 */ /* 0x000fe20007ffe0ff */
[----:B------:R-:W-:Y:S01]  /*23e0*/  IMAD.IADD R246, R245, 0x1, R0 ;  /* 0x00000001f5f67824 */ /* 0x000fe200078e0200 */
[----:B------:R-:W-:Y:S01]  /*23f0*/  LEA R214, R214, 0x23c80, 0x1 ;  /* 0x00023c80d6d67811 */ /* 0x000fe200078e08ff */
[----:B------:R-:W-:Y:S01]  /*2400*/  IMAD.SHL.U32 R0, R3, 0x2, RZ ;  /* 0x0000000203007824 */ /* 0x000fe200078e00ff */
[----:B------:R-:W-:Y:S01]  /*2410*/  LEA R213, R213, 0x80, 0x1 ;  /* 0x00000080d5d57811 */ /* 0x000fe200078e08ff */
[----:B------:R-:W-:Y:S01]  /*2420*/  IMAD.SHL.U32 R3, R11, 0x2, RZ ;  /* 0x000000020b037824 */ /* 0x000fe200078e00ff */
[----:B------:R-:W-:Y:S01]  /*2430*/  ISETP.LE.AND P0, PT, R249, c[0x0][0x2a8], PT ;  /* 0x0000aa00f9007a0c */ /* 0x000fe20003f03270 */
[----:B------:R-:W-:-:S02]  /*2440*/  IMAD R208, R208, 0x2, R0 ;  /* 0x00000002d0d07824 */ /* 0x000fc400078e0200 */
[----:B------:R-:W-:Y:S01]  /*2450*/  IMAD R210, R209, 0x2, R0 ;  /* 0x00000002d1d27824 */ /* 0x000fe200078e0200 */
[----:B------:R-:W-:Y:S01]  /*2460*/  IADD3 R228, -R3, UR6, RZ ;  /* 0x0000000603e47c10 */ /* 0x000fe2000fffe1ff */
[----:B------:R-:W-:Y:S01]  /*2470*/  IMAD R209, R209, 0x2, R208 ;  /* 0x00000002d1d17824 */ /* 0x000fe200078e02d0 */
[C---:B------:R-:W-:Y:S01]  /*2480*/  IADD3 R229, -R3.reuse, UR9, RZ ;  /* 0x0000000903e57c10 */ /* 0x040fe2000fffe1ff */
[----:B------:R-:W-:Y:S01]  /*2490*/  IMAD R215, R2, 0x2, R215 ;  /* 0x0000000202d77824 */ /* 0x000fe200078e02d7 */
[----:B------:R-:W-:Y:S01]  /*24a0*/  IADD3 R235, -R3, UR17, RZ ;  /* 0x0000001103eb7c10 */ /* 0x000fe2000fffe1ff */
[----:B------:R-:W-:Y:S01]  /*24b0*/  IMAD.IADD R220, R216, 0x1, R218 ;  /* 0x00000001d8dc7824 */ /* 0x000fe200078e02da */
[----:B------:R-:W-:Y:S02]  /*24c0*/  IADD3 R234, R228, c[0x0][0x2a4], RZ ;  /* 0x0000a900e4ea7a10 */ /* 0x000fe40007ffe0ff */
.L_x_842:
[----:B------:R-:W-:Y:S04]  /*24d0*/  DEPBAR.LE SB0, 0x1 ;  /* 0x000080400000791a */ /* 0x000fe80000000000 */
[----:B------:R-:W-:Y:S01]  /*24e0*/  BAR.SYNC.DEFER_BLOCKING 0x0 ;  /* 0x0000000000007b1d */ /* 0x000fe20000010000 */
[----:B------:R-:W-:Y:S02]  /*24f0*/  MOV R2, UR4 ;  /* 0x0000000400027c02 */ /* 0x000fe40008000f00 */
[----:B------:R-:W-:Y:S02]  /*2500*/  MOV R104, UR4 ;  /* 0x0000000400687c02 */ /* 0x000fe40008000f00 */
[----:B------:R-:W-:Y:S01]  /*2510*/  MOV R18, UR4 ;  /* 0x0000000400127c02 */ /* 0x000fe20008000f00 */
[----:B------:R-:W-:Y:S01]  /*2520*/  IMAD R2, R2, 0x3000, R216 ;  /* 0x0000300002027824 */ /* 0x000fe200078e02d8 */
[----:B------:R-:W-:Y:S01]  /*2530*/  ISETP.LE.AND P5, PT, R249, c[0x0][0x2a8], PT ;  /* 0x0000aa00f9007a0c */ /* 0x000fe20003fa3270 */
[----:B------:R-:W-:Y:S02]  /*2540*/  IMAD R104, R104, 0x3000, R218 ;  /* 0x0000300068687824 */ /* 0x000fe400078e02da */
[----:B------:R-:W-:Y:S01]  /*2550*/  IMAD R18, R18, 0x3000, R219 ;  /* 0x0000300012127824 */ /* 0x000fe200078e02db */
[----:B------:R-:W-:Y:S02]  /*2560*/  SHF.L.U32 R174, R2, 0x1, RZ ;  /* 0x0000000102ae7819 */ /* 0x000fe400000006ff */
[-C--:B------:R-:W-:Y:S02]  /*2570*/  IADD3 R4, R216, R104.reuse, RZ ;  /* 0x00000068d8047210 */ /* 0x080fe40007ffe0ff */
[----:B------:R-:W-:Y:S02]  /*2580*/  SHF.L.U32 R176, R18, 0x1, RZ ;  /* 0x0000000112b07819 */ /* 0x000fe400000006ff */
[----:B------:R-:W-:Y:S02]  /*2590*/  SHF.L.U32 R4, R4, 0x1, RZ ;  /* 0x0000000104047819 */ /* 0x000fe400000006ff */
[----:B------:R-:W-:Y:S04]  /*25a0*/  IADD3 R106, R219, R104, RZ ;  /* 0x00000068db6a7210 */ /* 0x000fe80007ffe0ff */
[----:B------:R-:W-:Y:S01]  /*25b0*/  SHF.L.U32 R177, R106, 0x1, RZ ;  /* 0x000000016ab17819 */ /* 0x000fe200000006ff */
[----:B------:R-:W-:Y:S04]  /*25c0*/  LDSM.16.M88.2 R2, [R0+0x80] ;  /* 0x000080000002783b */ /* 0x000fe80000000100 */
[----:B------:R-:W1:Y:S04]  /*25d0*/  LDSM.16.M88.4 R20, [R174+0xf080] ;  /* 0x00f08000ae14783b */ /* 0x000e680000000200 */
[----:B------:R-:W2:Y:S04]  /*25e0*/  LDSM.16.M88.2 R8, [R0+0x880] ;  /* 0x000880000008783b */ /* 0x000ea80000000100 */
[----:B------:R-:W3:Y:S04]  /*25f0*/  LDSM.16.M88.2 R12, [R0+0x1080] ;  /* 0x00108000000c783b */ /* 0x000ee80000000100 */
[----:B------:R1:W-:Y:S04]  /*2600*/  LDSM.16.M88.4 R88, [R4+0xf080] ;  /* 0x00f080000458783b */ /* 0x0003e80000000200 */
        /* <DEDUP_REMOVED lines=35> */
[C---:B-1----:R-:W-:Y:S07]  /*2840*/  HMMA.16816.F32.BF16 R16, R100.reuse, R2, R16 ;  /* 0x000000026410723c */ /* 0x042fee0000041810 */
[----:B------:R-:W-:Y:S01]  /*2850*/  MOV R2, UR4 ;  /* 0x0000000400027c02 */ /* 0x000fe20008000f00 */
[----:B------:R-:W-:Y:S01]  /*2860*/  HMMA.16816.F32.BF16 R20, R100, R104, R20 ;  /* 0x000000686414723c */ /* 0x000fe20000041814 */
[----:B------:R-:W-:Y:S06]  /*2870*/  LDSM.16.M88.2 R102, [R0+0x4880] ;  /* 0x004880000066783b */ /* 0x000fec0000000100 */
[----:B------:R-:W-:Y:S01]  /*2880*/  IMAD R100, R2, 0x3000, R220 ;  /* 0x0000300002647824 */ /* 0x000fe200078e02dc */
[C---:B-----5:R-:W-:Y:S01]  /*2890*/  HMMA.16816.F32.BF16 R4, R108.reuse, R92, R4 ;  /* 0x0000005c6c04723c */ /* 0x060fe20000041804 */
[----:B------:R-:W1:Y:S04]  /*28a0*/  LDSM.16.M88.2 R2, [R0+0x3080] ;  /* 0x003080000002783b */ /* 0x000e680000000100 */
[----:B------:R-:W4:Y:S01]  /*28b0*/  LDSM.16.M88.2 R92, [R0+0x3880] ;  /* 0x00388000005c783b */ /* 0x000f220000000100 */
[----:B------:R-:W-:Y:S02]  /*28c0*/  SHF.L.U32 R175, R100, 0x1, RZ ;  /* 0x0000000164af7819 */ /* 0x000fe400000006ff */
[C---:B------:R-:W-:Y:S01]  /*28d0*/  HMMA.16816.F32.BF16 R8, R108.reuse, R88, R8 ;  /* 0x000000586c08723c */ /* 0x040fe20000041808 */
[----:B------:R-:W5:Y:S04]  /*28e0*/  LDSM.16.M88.2 R100, [R0+0x4080] ;  /* 0x004080000064783b */ /* 0x000f680000000100 */
[----:B------:R-:W4:Y:S03]  /*28f0*/  LDSM.16.M88.4 R104, [R175+0x11080] ;  /* 0x01108000af68783b */ /* 0x000f260000000200 */
[C---:B--2---:R-:W-:Y:S01]  /*2900*/  HMMA.16816.F32.BF16 R12, R108.reuse, R84, R12 ;  /* 0x000000546c0c723c */ /* 0x044fe2000004180c */
[----:B------:R-:W2:Y:S04]  /*2910*/  LDSM.16.M88.2 R84, [R208+0x3080] ;  /* 0x00308000d054783b */ /* 0x000ea80000000100 */
[----:B------:R-:W-:Y:S03]  /*2920*/  LDSM.16.M88.2 R88, [R208+0x4080] ;  /* 0x00408000d058783b */ /* 0x000fe60000000100 */
        /* <DEDUP_REMOVED lines=11> */
[C---:B-----5:R-:W-:Y:S08]  /*29e0*/  HMMA.16816.F32.BF16 R16, R96.reuse, R100, R16 ;  /* 0x000000646010723c */ /* 0x060ff00000041810 */
[----:B------:R-:W-:Y:S01]  /*29f0*/  HMMA.16816.F32.BF16 R20, R96, R102, R20 ;  /* 0x000000666014723c */ /* 0x000fe20000041814 */
[----:B------:R-:W5:Y:S04]  /*2a00*/  LDSM.16.M88.2 R96, [R210+0x4080] ;  /* 0x00408000d260783b */ /* 0x000f680000000100 */
[----:B------:R-:W1:Y:S03]  /*2a10*/  LDSM.16.M88.2 R98, [R210+0x4880] ;  /* 0x00488000d262783b */ /* 0x000e660000000100 */
[C---:B------:R-:W-:Y:S01]  /*2a20*/  HMMA.16816.F32.BF16 R4, R104.reuse, R172, R4 ;  /* 0x000000ac6804723c */ /* 0x040fe20000041804 */
[----:B------:R-:W-:Y:S04]  /*2a30*/  LDSM.16.M88.2 R172, [R209+0x2880] ;  /* 0x00288000d1ac783b */ /* 0x000fe80000000100 */
[----:B------:R-:W1:Y:S03]  /*2a40*/  LDSM.16.M88.4 R100, [R177+0x11080] ;  /* 0x01108000b164783b */ /* 0x000e660000000200 */
        /* <DEDUP_REMOVED lines=15> */
[C---:B-----5:R-:W-:Y:S01]  /*2b40*/  HMMA.16816.F32.BF16 R16, R108.reuse, R96, R16 ;  /* 0x000000606c10723c */ /* 0x060fe20000041810 */
[----:B------:R-:W5:Y:S07]  /*2b50*/  LDSM.16.M88.2 R96, [R0+0x6880] ;  /* 0x006880000060783b */ /* 0x000f6e0000000100 */
[----:B------:R-:W-:Y:S01]  /*2b60*/  HMMA.16816.F32.BF16 R20, R108, R98, R20 ;  /* 0x000000626c14723c */ /* 0x000fe20000041814 */
[----:B------:R-:W1:Y:S04]  /*2b70*/  LDSM.16.M88.2 R98, [R0+0x7080] ;  /* 0x007080000062783b */ /* 0x000e680000000100 */
[----:B------:R-:W-:Y:S03]  /*2b80*/  LDSM.16.M88.4 R108, [R175+0x13080] ;  /* 0x01308000af6c783b */ /* 0x000fe60000000200 */
[C---:B------:R-:W-:Y:S01]  /*2b90*/  HMMA.16816.F32.BF16 R4, R100.reuse, R172, R4 ;  /* 0x000000ac6404723c */ /* 0x040fe20000041804 */
[----:B------:R-:W1:Y:S07]  /*2ba0*/  LDSM.16.M88.2 R172, [R208+0x5080] ;  /* 0x00508000d0ac783b */ /* 0x000e6e0000000100 */
        /* <DEDUP_REMOVED lines=23> */
[----:B------:R-:W-:Y:S07]  /*2d20*/  LDSM.16.M88.2 R84, [R209+0x6080] ;  /* 0x00608000d154783b */ /* 0x000fee0000000100 */
[C---:B---3--:R-:W-:Y:S08]  /*2d30*/  HMMA.16816.F32.BF16 R12, R108.reuse, R86, R12 ;  /* 0x000000566c0c723c */ /* 0x048ff0000004180c */
[C---:B------:R-:W-:Y:S08]  /*2d40*/  HMMA.16816.F32.BF16 R16, R108.reuse, R88, R16 ;  /* 0x000000586c10723c */ /* 0x040ff00000041810 */
[----:B------:R-:W-:Y:S08]  /*2d50*/  HMMA.16816.F32.BF16 R20, R108, R90, R20 ;  /* 0x0000005a6c14723c */ /* 0x000ff00000041814 */
[C---:B------:R-:W-:Y:S08]  /*2d60*/  HMMA.16816.F32.BF16 R4, R100.reuse, R94, R4 ;  /* 0x0000005e6404723c */ /* 0x040ff00000041804 */
[C---:B-1----:R-:W-:Y:S01]  /*2d70*/  HMMA.16816.F32.BF16 R8, R100.reuse, R2, R8 ;  /* 0x000000026408723c */ /* 0x042fe20000041808 */
[----:B------:R-:W1:Y:S07]  /*2d80*/  LDSM.16.M88.2 R2, [R209+0x5880] ;  /* 0x00588000d102783b */ /* 0x000e6e0000000100 */
[C---:B----4-:R-:W-:Y:S08]  /*2d90*/  HMMA.16816.F32.BF16 R12, R100.reuse, R92, R12 ;  /* 0x0000005c640c723c */ /* 0x050ff0000004180c */
[C---:B-----5:R-:W-:Y:S08]  /*2da0*/  HMMA.16816.F32.BF16 R16, R100.reuse, R96, R16 ;  /* 0x000000606410723c */ /* 0x060ff00000041810 */
[----:B------:R-:W-:Y:S08]  /*2db0*/  HMMA.16816.F32.BF16 R20, R100, R98, R20 ;  /* 0x000000626414723c */ /* 0x000ff00000041814 */
[C---:B------:R-:W-:Y:S08]  /*2dc0*/  HMMA.16816.F32.BF16 R4, R104.reuse, R172, R4 ;  /* 0x000000ac6804723c */ /* 0x040ff00000041804 */
        /* <DEDUP_REMOVED lines=17> */
[----:B------:R5:W2:Y:S01]  /*2ee0*/  MUFU.TANH R191, R6 ;  /* 0x0000000600bf7308 */ /* 0x000aa20000002400 */
[C---:B-1----:R-:W-:Y:S07]  /*2ef0*/  HMMA.16816.F32.BF16 R16, R104.reuse, R2, R16 ;  /* 0x000000026810723c */ /* 0x042fee0000041810 */
[----:B------:R-:W-:Y:S02]  /*2f00*/  MOV R2, UR4 ;  /* 0x0000000400027c02 */ /* 0x000fe40008000f00 */
[----:B------:R5:W1:Y:S01]  /*2f10*/  MUFU.TANH R190, R7 ;  /* 0x0000000700be7308 */ /* 0x000a620000002400 */
[----:B---3--:R-:W3:Y:S02]  /*2f20*/  LDSM.16.M88.2 R4, [R209+0x7080] ;  /* 0x00708000d104783b */ /* 0x008ee40000000100 */
[-C--:B------:R-:W-:Y:S07]  /*2f30*/  LEA R2, R2, R224.reuse, 0x6 ;  /* 0x000000e002027211 */ /* 0x080fee00078e30ff */
[----:B------:R5:W1:Y:S01]  /*2f40*/  MUFU.TANH R200, R8 ;  /* 0x0000000800c87308 */ /* 0x000a620000002400 */
[----:B------:R-:W1:Y:S04]  /*2f50*/  LDS R172, [R2.X4+0x21080] ;  /* 0x0210800002ac7984 */ /* 0x000e680000004800 */
[----:B------:R2:W1:Y:S01]  /*2f60*/  LDS R111, [R2.X4+0x210a0] ;  /* 0x0210a000026f7984 */ /* 0x0004620000004800 */
[----:B------:R-:W-:Y:S02]  /*2f70*/  FMUL.FTZ R16, R16, c[0x0][0x2b4] ;  /* 0x0000ad0010107a20 */ /* 0x000fe40000410000 */
[----:B------:R-:W-:Y:S02]  /*2f80*/  FMUL.FTZ R17, R17, c[0x0][0x2b4] ;  /* 0x0000ad0011117a20 */ /* 0x000fe40000410000 */
[----:B------:R5:W1:Y:S01]  /*2f90*/  MUFU.TANH R198, R9 ;  /* 0x0000000900c67308 */ /* 0x000a620000002400 */
[----:B------:R-:W-:Y:S02]  /*2fa0*/  FMUL.FTZ R18, R18, c[0x0][0x2b4] ;  /* 0x0000ad0012127a20 */ /* 0x000fe40000410000 */
[----:B------:R-:W-:Y:S07]  /*2fb0*/  FMUL.FTZ R19, R19, c[0x0][0x2b4] ;  /* 0x0000ad0013137a20 */ /* 0x000fee0000410000 */
[----:B------:R5:W1:Y:S01]  /*2fc0*/  MUFU.TANH R187, R10 ;  /* 0x0000000a00bb7308 */ /* 0x000a620000002400 */
[----:B--2---:R-:W-:Y:S09]  /*2fd0*/  MOV R2, UR8 ;  /* 0x0000000800027c02 */ /* 0x004ff20008000f00 */
[----:B------:R5:W2:Y:S01]  /*2fe0*/  MUFU.TANH R186, R11 ;  /* 0x0000000b00ba7308 */ /* 0x000aa20000002400 */
[----:B------:R-:W-:Y:S01]  /*2ff0*/  LEA R2, R2, R224, 0x6 ;  /* 0x000000e002027211 */ /* 0x000fe200078e30ff */
[----:B---3--:R-:W-:Y:S03]  /*3000*/  HMMA.16816.F32.BF16 R20, R104, R4, R20 ;  /* 0x000000046814723c */ /* 0x008fe60000041814 */
[----:B------:R-:W-:Y:S05]  /*3010*/  IADD3 R110, R2, R234, RZ ;  /* 0x000000ea026e7210 */ /* 0x000fea0007ffe0ff */
[----:B------:R5:W3:Y:S01]  /*3020*/  MUFU.TANH R196, R12 ;  /* 0x0000000c00c47308 */ /* 0x000ae20000002400 */
[----:B------:R-:W-:Y:S03]  /*3030*/  IADD3 R107, R228, UR10, RZ ;  /* 0x0000000ae46b7c10 */ /* 0x000fe6000fffe0ff */
[----:B------:R-:W-:Y:S02]  /*3040*/  IMNMX R110, R229, R110, PT ;  /* 0x0000006ee56e7217 */ /* 0x000fe40003800200 */
[----:B------:R-:W-:Y:S04]  /*3050*/  IADD3 R109, R2, R107, RZ ;  /* 0x0000006b026d7210 */ /* 0x000fe80007ffe0ff */
[----:B------:R5:W1:Y:S06]  /*3060*/  MUFU.TANH R195, R13 ;  /* 0x0000000d00c37308 */ /* 0x000a6c0000002400 */
[----:B------:R-:W-:Y:S04]  /*3070*/  FMUL.FTZ R20, R20, c[0x0][0x2b4] ;  /* 0x0000ad0014147a20 */ /* 0x000fe80000410000 */
[----:B------:R5:W1:Y:S01]  /*3080*/  MUFU.TANH R189, R14 ;  /* 0x0000000e00bd7308 */ /* 0x000a620000002400 */
[----:B------:R-:W-:Y:S02]  /*3090*/  FMUL.FTZ R21, R21, c[0x0][0x2b4] ;  /* 0x0000ad0015157a20 */ /* 0x000fe40000410000 */
[----:B------:R-:W-:Y:S02]  /*30a0*/  FMUL.FTZ R22, R22, c[0x0][0x2b4] ;  /* 0x0000ad0016167a20 */ /* 0x000fe40000410000 */
[----:B------:R-:W-:Y:S05]  /*30b0*/  FMUL.FTZ R23, R23, c[0x0][0x2b4] ;  /* 0x0000ad0017177a20 */ /* 0x000fea0000410000 */
        /* <DEDUP_REMOVED lines=9> */
[----:B------:R-:W-:-:S05]  /*3150*/  @!P5 BRA `(.L_x_832) ;  /* 0x000001800000d947 */ /* 0x000fca0003800000 */
[----:B--234-:R-:W-:Y:S01]  /*3160*/  IMAD.MOV.U32 R3, RZ, RZ, c[0x0][0x168] ;  /* 0x00005a00ff037624 */ /* 0x01cfe200078e00ff */
[----:B------:R-:W-:Y:S04]  /*3170*/  BSSY B0, `(.L_x_833) ;  /* 0x000000f000007945 */ /* 0x000fe80003800000 */
[----:B------:R-:W-:Y:S04]  /*3180*/  IADD3 R3, R2, c[0x0][0x198], -R3 ;  /* 0x0000660002037a10 */ /* 0x000fe80007ffe803 */
[----:B------:R-:W-:Y:S11]  /*3190*/  ISETP.GT.AND P0, PT, R3, -0x1, PT ;  /* 0xffffffff0300780c */ /* 0x000ff60003f04270 */
[----:B------:R-:W-:Y:S02]  /*31a0*/  @!UPT UIADD3 URZ, URZ, URZ, URZ ;  /* 0x0000003f3f3ff290 */ /* 0x000fe4000fffe03f */
[----:B------:R-:W-:-:S05]  /*31b0*/  @P0 BRA `(.L_x_834) ;  /* 0x0000006000000947 */ /* 0x000fca0003800000 */
[----:B------:R-:W-:Y:S02]  /*31c0*/  ISETP.NE.AND P0, PT, R249, c[0x0][0x2a8], PT ;  /* 0x0000aa00f9007a0c */ /* 0x000fe40003f05270 */
[----:B------:R-:W-:Y:S11]  /*31d0*/  LOP3.LUT R3, RZ, R3, RZ, 0x33, !PT ;  /* 0x00000003ff037212 */ /* 0x000ff600078e33ff */
[----:B------:R-:W-:Y:S05]  /*31e0*/  @P0 IMAD.HI.U32 R4, R3, c[0x0][0x2ac], RZ ;  /* 0x0000ab0003040a27 */ /* 0x000fea00078e00ff */
[----:B------:R-:W-:Y:S04]  /*31f0*/  @P0 SHF.R.U32.HI R3, RZ, c[0x0][0x2b0], R4 ;  /* 0x0000ac00ff030a19 */ /* 0x000fe80000011604 */
[----:B------:R-:W-:Y:S01]  /*3200*/  LOP3.LUT R3, RZ, R3, RZ, 0x33, !PT ;  /* 0x00000003ff037212 */ /* 0x000fe200078e33ff */
[----:B------:R-:W-:-:S05]  /*3210*/  BRA `(.L_x_835) ;  /* 0x0000004000007947 */ /* 0x000fca0003800000 */
.L_x_834:
[----:B------:R-:W-:Y:S11]  /*3220*/  ISETP.NE.AND P0, PT, R249, c[0x0][0x2a8], PT ;  /* 0x0000aa00f9007a0c */ /* 0x000ff60003f05270 */
[----:B------:R-:W-:Y:S02]  /*3230*/  @!UPT UIADD3 URZ, URZ, URZ, URZ ;  /* 0x0000003f3f3ff290 */ /* 0x000fe4000fffe03f */
[----:B------:R-:W-:Y:S05]  /*3240*/  @P0 IMAD.HI.U32 R4, R3, c[0x0][0x2ac], RZ ;  /* 0x0000ab0003040a27 */ /* 0x000fea00078e00ff */
[----:B------:R-:W-:Y:S02]  /*3250*/  @P0 SHF.R.U32.HI R3, RZ, c[0x0][0x2b0], R4 ;  /* 0x0000ac00ff030a19 */ /* 0x000fe40000011604 */
.L_x_835:
[----:B------:R-:W-:Y:S05]  /*3260*/  BSYNC B0 ;  /* 0x0000000000007941 */ /* 0x000fea0003800000 */
.L_x_833:
[C-C-:B------:R-:W-:Y:S01]  /*3270*/  IADD3 R4, R2.reuse, c[0x0][0x2a4], R228.reuse ;  /* 0x0000a90002047a10 */ /* 0x140fe20007ffe0e4 */
[----:B------:R-:W-:Y:S01]  /*3280*/  IMAD R3, R3, c[0x0][0x2a8], R235 ;  /* 0x0000aa0003037a24 */ /* 0x000fe200078e02eb */
[----:B------:R-:W-:Y:S02]  /*3290*/  IADD3 R109, R2, UR10, R228 ;  /* 0x0000000a026d7c10 */ /* 0x000fe4000fffe0e4 */
[----:B------:R-:W-:Y:S02]  /*32a0*/  IMNMX R4, R229, R4, PT ;  /* 0x00000004e5047217 */ /* 0x000fe40003800200 */
[----:B------:R-:W-:Y:S02]  /*32b0*/  IADD3 R110, R3, c[0x0][0x2a8], RZ ;  /* 0x0000aa00036e7a10 */ /* 0x000fe40007ffe0ff */
[----:B------:R-:W-:Y:S02]  /*32c0*/  IMNMX R109, R109, R3, !PT ;  /* 0x000000036d6d7217 */ /* 0x000fe40007800200 */
[----:B------:R-:W-:Y:S02]  /*32d0*/  IMNMX R110, R4, R110, PT ;  /* 0x0000006e046e7217 */ /* 0x000fe40003800200 */
.L_x_832:
[----:B--234-:R-:W-:Y:S05]  /*32e0*/  IADD3 R2, R2, 0x8, RZ ;  /* 0x0000000802027810 */ /* 0x01cfea0007ffe0ff */
[--C-:B------:R-:W-:Y:S02]  /*32f0*/  IMAD.IADD R108, R234, 0x1, R2.reuse ;  /* 0x00000001ea6c7824 */ /* 0x100fe400078e0202 */
[----:B------:R-:W-:Y:S03]  /*3300*/  IMAD.IADD R107, R107, 0x1, R2 ;  /* 0x000000016b6b7824 */ /* 0x000fe600078e0202 */
[----:B------:R-:W-:Y:S01]  /*3310*/  IMNMX R108, R229, R108, PT ;  /* 0x0000006ce56c7217 */ /* 0x000fe20003800200 */
[----:B------:R-:W-:-:S05]  /*3320*/  @!P5 BRA `(.L_x_836) ;  /* 0x000001500000d947 */ /* 0x000fca0003800000 */
[----:B------:R-:W-:Y:S01]  /*3330*/  IMAD.MOV.U32 R3, RZ, RZ, c[0x0][0x168] ;  /* 0x00005a00ff037624 */ /* 0x000fe200078e00ff */
        /* <DEDUP_REMOVED lines=11> */
.L_x_838:
[----:B------:R-:W-:Y:S11]  /*33f0*/  ISETP.NE.AND P0, PT, R249, c[0x0][0x2a8], PT ;  /* 0x0000aa00f9007a0c */ /* 0x000ff60003f05270 */
[----:B------:R-:W-:Y:S02]  /*3400*/  @!UPT UIADD3 URZ, URZ, URZ, URZ ;  /* 0x0000003f3f3ff290 */ /* 0x000fe4000fffe03f */
[----:B------:R-:W-:Y:S05]  /*3410*/  @P0 IMAD.HI.U32 R3, R2, c[0x0][0x2ac], RZ ;  /* 0x0000ab0002030a27 */ /* 0x000fea00078e00ff */
[----:B------:R-:W-:Y:S02]  /*3420*/  @P0 SHF.R.U32.HI R2, RZ, c[0x0][0x2b0], R3 ;  /* 0x0000ac00ff020a19 */ /* 0x000fe40000011603 */
.L_x_839:
[----:B------:R-:W-:Y:S05]  /*3430*/  BSYNC B0 ;  /* 0x0000000000007941 */ /* 0x000fea0003800000 */
.L_x_837:
[----:B------:R-:W-:Y:S05]  /*3440*/  IMAD R2, R2, c[0x0][0x2a8], R235 ;  /* 0x0000aa0002027a24 */ /* 0x000fea00078e02eb */
[----:B------:R-:W-:Y:S02]  /*3450*/  IADD3 R3, R2, c[0x0][0x2a8], RZ ;  /* 0x0000aa0002037a10 */ /* 0x000fe40007ffe0ff */
[----:B------:R-:W-:Y:S02]  /*3460*/  IMNMX R107, R107, R2, !PT ;  /* 0x000000026b6b7217 */ /* 0x000fe40007800200 */
[----:B------:R-:W-:Y:S02]  /*3470*/  IMNMX R108, R108, R3, PT ;  /* 0x000000036c6c7217 */ /* 0x000fe40003800200 */
.L_x_836:
[----:B------:R-:W-:Y:S04]  /*3480*/  DEPBAR.LE SB0, 0x0 ;  /* 0x000080000000791a */ /* 0x000fe80000000000 */
[----:B------:R-:W-:Y:S01]  /*3490*/  BAR.SYNC.DEFER_BLOCKING 0x0 ;  /* 0x0000000000007b1d */ /* 0x000fe20000010000 */
[----:B------:R-:W-:Y:S01]  /*34a0*/  SHF.L.U32 R105, R216, 0x1, RZ ;  /* 0x00000001d8697819 */ /* 0x000fe200000006ff */
[----:B------:R-:W-:Y:S01]  /*34b0*/  IMAD.SHL.U32 R104, R218, 0x2, RZ ;  /* 0x00000002da687824 */ /* 0x000fe200078e00ff */
[----:B------:R-:W-:Y:S03]  /*34c0*/  UIADD3 UR9, UR8, 0x1, URZ ;  /* 0x0000000108097890 */ /* 0x000fe6000fffe03f */
[----:B------:R-:W-:Y:S01]  /*34d0*/  IMAD.IADD R106, R105, 0x1, R104 ;  /* 0x00000001696a7824 */ /* 0x000fe200078e0268 */
[----:B------:R-:W-:Y:S06]  /*34e0*/  UISETP.GE.AND UP0, UPT, UR9, UR12, UPT ;  /* 0x0000000c0900728c */ /* 0x000fec000bf06270 */
[----:B------:R-:W-:Y:S01]  /*34f0*/  PLOP3.LUT P0, PT, PT, PT, UP0, 0x80, 0x0 ;  /* 0x000000000000781c */ /* 0x000fe20003f0f008 */
[----:B------:R2:W3:Y:S04]  /*3500*/  LDSM.16.M88.2 R2, [R0+0x7880] ;  /* 0x007880000002783b */ /* 0x0004e80000000100 */
[----:B-----5:R2:W4:Y:S04]  /*3510*/  LDSM.16.M88.2 R8, [R0+0x8080] ;  /* 0x008080000008783b */ /* 0x0205280000000100 */
[----:B------:R2:W5:Y:S04]  /*3520*/  LDSM.16.M88.2 R12, [R0+0x8880] ;  /* 0x00888000000c783b */ /* 0x0005680000000100 */
[----:B------:R2:W1:Y:S04]  /*3530*/  LDSM.16.M88.2 R16, [R0+0x9080] ;  /* 0x009080000010783b */ /* 0x0004680000000100 */
[----:B------:R2:W1:Y:S04]  /*3540*/  LDSM.16.M88.2 R84, [R0+0x9880] ;  /* 0x009880000054783b */ /* 0x0004680000000100 */
[----:B------:R2:W1:Y:S04]  /*3550*/  LDSM.16.M88.2 R86, [R208+0x7880] ;  /* 0x00788000d056783b */ /* 0x0004680000000100 */
[----:B------:R2:W1:Y:S04]  /*3560*/  LDSM.16.M88.2 R92, [R208+0x8080] ;  /* 0x00808000d05c783b */ /* 0x0004680000000100 */
[----:B------:R2:W1:Y:S04]  /*3570*/  LDSM.16.M88.2 R94, [R208+0x8880] ;  /* 0x00888000d05e783b */ /* 0x0004680000000100 */
[----:B------:R2:W1:Y:S04]  /*3580*/  LDSM.16.M88.2 R96, [R208+0x9080] ;  /* 0x00908000d060783b */ /* 0x0004680000000100 */
[----:B------:R2:W1:Y:S04]  /*3590*/  LDSM.16.M88.2 R98, [R208+0x9880] ;  /* 0x00988000d062783b */ /* 0x0004680000000100 */
[----:B------:R2:W1:Y:S04]  /*35a0*/  LDSM.16.M88.4 R20, [R105+0x1b080] ;  /* 0x01b080006914783b */ /* 0x0004680000000200 */
[----:B------:R2:W1:Y:S01]  /*35b0*/  LDSM.16.M88.4 R88, [R106+0x1b080] ;  /* 0x01b080006a58783b */ /* 0x0004620000000200 */
[----:B------:R-:W-:-:S05]  /*35c0*/  @P0 BRA `(.L_x_840) ;  /* 0x000003a000000947 */ /* 0x000fca0003800000 */
[----:B---34-:R-:W3:Y:S01]  /*35d0*/  @!P1 S2R R6, SR_CTAID.Y ;  /* 0x0000000000069919 */ /* 0x018ee20000002600 */
[----:B------:R-:W-:Y:S01]  /*35e0*/  ULDC.64 UR6, c[0x0][0x178] ;  /* 0x00005e0000067ab9 */ /* 0x000fe20000000a00 */
[----:B------:R-:W-:Y:S01]  /*35f0*/  IMAD R15, R252, c[0x0][0x278], RZ ;  /* 0x00009e00fc0f7a24 */ /* 0x000fe200078e02ff */
[----:B------:R-:W-:Y:S01]  /*3600*/  UIMAD.WIDE.U32 UR20, UR9, UR6, URZ ;  /* 0x00000006091472a5 */ /* 0x000fe2000f8e003f */
[----:B------:R-:W-:Y:S01]  /*3610*/  IMAD.MOV.U32 R14, RZ, RZ, c[0x0][0x178] ;  /* 0x00005e00ff0e7624 */ /* 0x000fe200078e00ff */
[----:B------:R-:W-:Y:S01]  /*3620*/  USHF.R.S32.HI UR17, URZ, 0x1f, UR9 ;  /* 0x0000001f3f117899 */ /* 0x000fe20008011409 */
[----:B------:R-:W-:Y:S02]  /*3630*/  @!P1 IMAD.MOV.U32 R5, RZ, RZ, R227 ;  /* 0x000000ffff059224 */ /* 0x000fe400078e00e3 */
[----:B------:R-:W-:Y:S01]  /*3640*/  IMAD.SHL.U32 R14, R14, 0x20, RZ ;  /* 0x000000200e0e7824 */ /* 0x000fe200078e00ff */
[----:B------:R-:W-:Y:S02]  /*3650*/  UIMAD UR17, UR17, UR6, URZ ;  /* 0x00000006111172a4 */ /* 0x000fe4000f8e023f */
[----:B------:R-:W-:Y:S02]  /*3660*/  USHF.L.U32 UR6, UR20, 0x6, URZ ;  /* 0x0000000614067899 */ /* 0x000fe4000800063f */
[----:B------:R-:W-:Y:S04]  /*3670*/  UIMAD UR17, UR9, UR7, UR17 ;  /* 0x00000007091172a4 */ /* 0x000fe8000f8e0211 */
[----:B------:R-:W-:Y:S04]  /*3680*/  UIADD3 UR17, UR21, UR17, URZ ;  /* 0x0000001115117290 */ /* 0x000fe8000fffe03f */
[----:B------:R-:W-:Y:S01]  /*3690*/  USHF.L.U64.HI UR17, UR20, 0x6, UR17 ;  /* 0x0000000614117899 */ /* 0x000fe20008010211 */
[----:B---3--:R-:W-:Y:S05]  /*36a0*/  @!P1 SHF.R.S32.HI R4, RZ, 0x1f, R6 ;  /* 0x0000001fff049819 */ /* 0x008fea0000011406 */
[----:B------:R-:W-:Y:S02]  /*36b0*/  @!P1 IMAD R7, R4, c[0x0][0x270], RZ ;  /* 0x00009c0004079a24 */ /* 0x000fe400078e02ff */
[----:B------:R-:W-:Y:S02]  /*36c0*/  @!P1 IMAD.MOV.U32 R4, RZ, RZ, R226 ;  /* 0x000000ffff049224 */ /* 0x000fe400078e00e2 */
[C---:B------:R-:W-:Y:S02]  /*36d0*/  @!P1 IMAD R7, R6.reuse, c[0x0][0x274], R7 ;  /* 0x00009d0006079a24 */ /* 0x040fe400078e0207 */
[----:B------:R-:W-:Y:S04]  /*36e0*/  @!P1 IMAD.WIDE.U32 R4, R6, c[0x0][0x270], R4 ;  /* 0x00009c0006049a25 */ /* 0x000fe800078e0004 */
[----:B------:R-:W-:Y:S05]  /*36f0*/  IMAD.U32 R6, RZ, RZ, UR8 ;  /* 0x00000008ff067e24 */ /* 0x000fea000f8e00ff */
[----:B------:R-:W-:Y:S04]  /*3700*/  @!P1 LEA R6, R6, 0x40, 0x6 ;  /* 0x0000004006069811 */ /* 0x000fe800078e30ff */
[----:B------:R-:W-:Y:S01]  /*3710*/  @!P1 IADD3 R15, P5, P0, R6, R4, R15 ;  /* 0x00000004060f9210 */ /* 0x000fe200078be00f */
[----:B------:R-:W-:Y:S01]  /*3720*/  @!P1 IMAD.IADD R4, R5, 0x1, R7 ;  /* 0x0000000105049824 */ /* 0x000fe200078e0207 */
[----:B------:R-:W-:Y:S04]  /*3730*/  @!P1 SHF.R.S32.HI R6, RZ, 0x1f, R6 ;  /* 0x0000001fff069819 */ /* 0x000fe80000011406 */
[----:B------:R-:W-:Y:S02]  /*3740*/  @!P1 IADD3.X R18, R6, R4, R248, P5, P0 ;  /* 0x0000000406129210 */ /* 0x000fe40002fe04f8 */
[----:B------:R-:W-:Y:S04]  /*3750*/  IADD3 R4, P5, R242, UR6, RZ ;  /* 0x00000006f2047c10 */ /* 0x000fe8000ffbe0ff */
[C---:B------:R-:W-:Y:S02]  /*3760*/  LEA R10, P0, R4.reuse, c[0x0][0x160], 0x1 ;  /* 0x00005800040a7a11 */ /* 0x040fe400078008ff */
[C---:B------:R-:W-:Y:S04]  /*3770*/  IADD3.X R5, R239.reuse, UR17, RZ, P5, !PT ;  /* 0x00000011ef057c10 */ /* 0x040fe8000affe4ff */
[----:B------:R-:W-:Y:S02]  /*3780*/  LEA.HI.X R11, R4, c[0x0][0x164], R5, 0x1, P0 ;  /* 0x00005900040b7a11 */ /* 0x000fe400000f0c05 */
[----:B------:R-:W-:Y:S01]  /*3790*/  IADD3 R4, P5, P0, R242, UR6, R14 ;  /* 0x00000006f2047c10 */ /* 0x000fe2000f8be00e */
[----:B------:R-:W-:Y:S03]  /*37a0*/  UIMAD UR6, UR9, -0x40, UR5 ;  /* 0xffffffc0090678a4 */ /* 0x000fe6000f8e0205 */
[----:B------:R-:W-:Y:S02]  /*37b0*/  IADD3.X R7, R239, UR17, R251, P5, P0 ;  /* 0x00000011ef077c10 */ /* 0x000fe4000afe04fb */
[----:B------:R-:W-:Y:S02]  /*37c0*/  LEA R6, P5, R4, c[0x0][0x160], 0x1 ;  /* 0x0000580004067a11 */ /* 0x000fe400078a08ff */
[----:B------:R-:W-:Y:S02]  /*37d0*/  IADD3 R5, -R232, UR6, RZ ;  /* 0x00000006e8057c10 */ /* 0x000fe4000fffe1ff */
[----:B------:R-:W-:Y:S02]  /*37e0*/  @!P1 LEA R14, P0, R15, c[0x0][0x258], 0x2 ;  /* 0x000096000f0e9a11 */ /* 0x000fe400078010ff */
[----:B------:R-:W-:Y:S02]  /*37f0*/  LEA.HI.X R7, R4, c[0x0][0x164], R7, 0x1, P5 ;  /* 0x0000590004077a11 */ /* 0x000fe400028f0c07 */
[----:B------:R-:W-:Y:S02]  /*3800*/  ISETP.LT.OR P5, PT, R5, 0x1, !P4 ;  /* 0x000000010500780c */ /* 0x000fe400067a1670 */
[----:B------:R-:W-:Y:S02]  /*3810*/  IADD3 R4, R223, 0xf080, RZ ;  /* 0x0000f080df047810 */ /* 0x000fe40007ffe0ff */
[----:B------:R-:W-:Y:S01]  /*3820*/  @!P1 LEA.HI.X R15, R15, c[0x0][0x25c], R18, 0x2, P0 ;  /* 0x000097000f0f9a11 */ /* 0x000fe200000f1412 */
[----:B------:R-:W-:Y:S01]  /*3830*/  IMAD.U32 R18, RZ, RZ, UR11 ;  /* 0x0000000bff127e24 */ /* 0x000fe2000f8e00ff */
[C---:B------:R-:W-:Y:S03]  /*3840*/  ISETP.LT.OR P0, PT, R5.reuse, 0x1, !P3 ;  /* 0x000000010500780c */ /* 0x040fe60005f01670 */
[----:B------:R-:W-:Y:S05]  /*3850*/  IMAD R4, R18, 0x6000, R4 ;  /* 0x0000600012047824 */ /* 0x000fea00078e0204 */
[----:B------:R-:W-:Y:S01]  /*3860*/  @!PT LDS RZ, [RZ] ;  /* 0x00000000fffff984 */ /* 0x000fe20000000800 */
[----:B------:R-:W-:Y:S01]  /*3870*/  @!PT LDS RZ, [RZ] ;  /* 0x00000000fffff984 */ /* 0x000fe20000000800 */
[----:B------:R-:W-:Y:S01]  /*3880*/  @!PT LDS RZ, [RZ] ;  /* 0x00000000fffff984 */ /* 0x000fe20000000800 */
[----:B------:R3:W-:Y:S01]  /*3890*/  LDGSTS.E.BYPASS.LTC128B.128 [R4], [R10.64], !P5 ;  /* 0x000000000a047fae */ /* 0x0007e2000e901d52 */
[C---:B------:R-:W-:Y:S04]  /*38a0*/  ISETP.LT.OR P5, PT, R5.reuse, 0x1, !P2 ;  /* 0x000000010500780c */ /* 0x040fe800057a1670 */
[----:B------:R3:W-:Y:S01]  /*38b0*/  LDGSTS.E.BYPASS.LTC128B.128 [R4+0x2000], [R10.64+0x80], !P0 ;  /* 0x020000800a047fae */ /* 0x0007e2000c101d52 */
[C---:B------:R-:W-:Y:S08]  /*38c0*/  ISETP.LT.OR P0, PT, R5.reuse, 0x21, !P4 ;  /* 0x000000210500780c */ /* 0x040ff00006701670 */
[----:B------:R3:W-:Y:S01]  /*38d0*/  LDGSTS.E.BYPASS.LTC128B.128 [R4+0x4000], [R10.64+0x100], !P5 ;  /* 0x040001000a047fae */ /* 0x0007e2000e901d52 */
[C---:B------:R-:W-:Y:S04]  /*38e0*/  ISETP.LT.OR P5, PT, R5.reuse, 0x21, !P3 ;  /* 0x000000210500780c */ /* 0x040fe80005fa1670 */
[----:B------:R3:W-:Y:S01]  /*38f0*/  LDGSTS.E.BYPASS.LTC128B.128 [R4+0x1000], [R6.64], !P0 ;  /* 0x0100000006047fae */ /* 0x0007e2000c101d52 */
[----:B------:R-:W-:Y:S01]  /*3900*/  ISETP.LT.OR P0, PT, R5, 0x21, !P2 ;  /* 0x000000210500780c */ /* 0x000fe20005701670 */
[----:B------:R-:W-:Y:S04]  /*3910*/  IMAD.U32 R5, RZ, RZ, UR11 ;  /* 0x0000000bff057e24 */ /* 0x000fe8000f8e00ff */
[----:B------:R-:W-:Y:S03]  /*3920*/  @!P1 IMAD R5, R5, 0x40, R226 ;  /* 0x0000004005059824 */ /* 0x000fe600078e02e2 */
[----:B------:R3:W-:Y:S01]  /*3930*/  LDGSTS.E.BYPASS.LTC128B.128 [R4+0x3000], [R6.64+0x80], !P5 ;  /* 0x0300008006047fae */ /* 0x0007e2000e901d52 */
[----:B------:R-:W-:Y:S04]  /*3940*/  @!P1 IMAD.SHL.U32 R5, R5, 0x4, RZ ;  /* 0x0000000405059824 */ /* 0x000fe800078e00ff */
[----:B------:R3:W-:Y:S05]  /*3950*/  LDGSTS.E.BYPASS.LTC128B.128 [R4+0x5000], [R6.64+0x100], !P0 ;  /* 0x0500010006047fae */ /* 0x0007ea000c101d52 */
[----:B------:R3:W-:Y:S02]  /*3960*/  @!P1 LDGSTS.E.BYPASS.LTC128B.128 [R5+0x21080], [R14.64] ;  /* 0x210800000e059fae */ /* 0x0007e4000b901d52 */
.L_x_840:
[C---:B-1-34-:R-:W-:Y:S01]  /*3970*/  HMMA.16816.F32.BF16 R4, R20.reuse, R2, RZ ;  /* 0x000000021404723c */ /* 0x05afe200000418ff */
[----:B------:R-:W-:Y:S01]  /*3980*/  LDSM.16.M88.2 R2, [R210+0x7880] ;  /* 0x00788000d202783b */ /* 0x000fe20000000100 */
[----:B------:R-:W-:Y:S01]  /*3990*/  UP2UR UR17, UPR, URZ, 0x8 ;  /* 0x000000083f117883 */ /* 0x000fe20008000000 */
[----:B------:R-:W-:Y:S01]  /*39a0*/  PLOP3.LUT P0, PT, PT, PT, UP0, 0x80, 0x0 ;  /* 0x000000000000781c */ /* 0x000fe20003f0f008 */
[----:B------:R-:W-:Y:S01]  /*39b0*/  IMAD.IADD R104, R104, 0x1, R215 ;  /* 0x0000000168687824 */ /* 0x000fe200078e02d7 */
[----:B------:R-:W-:Y:S01]  /*39c0*/  UISETP.NE.AND UP3, UPT, UR16, URZ, UPT ;  /* 0x0000003f1000728c */ /* 0x000fe2000bf65270 */
[----:B------:R-:W1:Y:S01]  /*39d0*/  LDSM.16.M88.4 R100, [R215] ;  /* 0x00000000d764783b */ /* 0x000e620000000200 */
[----:B------:R-:W-:Y:S01]  /*39e0*/  UP2UR UR7, UPR, URZ, 0x4 ;  /* 0x000000043f077883 */ /* 0x000fe20008000000 */
[C---:B------:R-:W-:Y:S01]  /*39f0*/  HMMA.16816.F32.BF16 R8, R20.reuse, R8, RZ ;  /* 0x000000081408723c */ /* 0x040fe200000418ff */
[----:B------:R-:W-:Y:S02]  /*3a00*/  UISETP.NE.AND UP2, UPT, UR15, URZ, UPT ;  /* 0x0000003f0f00728c */ /* 0x000fe4000bf45270 */
[----:B------:R-:W0:Y:S01]  /*3a10*/  LDGDEPBAR ;  /* 0x00000000000079af */ /* 0x000e220000000000 */
[----:B------:R-:W-:Y:S01]  /*3a20*/  PLOP3.LUT P5, PT, PT, PT, UP3, 0x40, 0x0 ;  /* 0x000000000000781c */ /* 0x000fe20003fae838 */
[----:B------:R-:W-:Y:S02]  /*3a30*/  UISETP.NE.AND UP3, UPT, UR17, URZ, UPT ;  /* 0x0000003f1100728c */ /* 0x000fe4000bf65270 */
[----:B------:R-:W-:Y:S01]  /*3a40*/  UP2UR UR6, UPR, URZ, 0x2 ;  /* 0x000000023f067883 */ /* 0x000fe20008000000 */
[C---:B-----5:R-:W-:Y:S01]  /*3a50*/  HMMA.16816.F32.BF16 R12, R20.reuse, R12, RZ ;  /* 0x0000000c140c723c */ /* 0x060fe200000418ff */
[----:B------:R-:W-:Y:S01]  /*3a60*/  ISETP.GT.AND P5, PT, R107, RZ, P5 ;  /* 0x000000ff6b00720c */ /* 0x000fe20002fa4270 */
[----:B------:R-:W-:Y:S02]  /*3a70*/  UISETP.NE.AND UP1, UPT, UR14, URZ, UPT ;  /* 0x0000003f0e00728c */ /* 0x000fe4000bf25270 */
[----:B------:R-:W-:Y:S01]  /*3a80*/  UISETP.NE.AND UP0, UPT, UR13, URZ, UPT ;  /* 0x0000003f0d00728c */ /* 0x000fe2000bf05270 */
[----:B------:R-:W-:Y:S03]  /*3a90*/  ISETP.LT.OR P5, PT, R108, 0x1, P5 ;  /* 0x000000016c00780c */ /* 0x000fe60002fa1670 */
[C---:B------:R-:W-:Y:S08]  /*3aa0*/  HMMA.16816.F32.BF16 R16, R20.reuse, R16, RZ ;  /* 0x000000101410723c */ /* 0x040ff000000418ff */
[----:B------:R-:W-:Y:S01]  /*3ab0*/  HMMA.16816.F32.BF16 R20, R20, R84, RZ ;  /* 0x000000541414723c */ /* 0x000fe200000418ff */
[----:B------:R-:W3:Y:S07]  /*3ac0*/  LDSM.16.M88.2 R84, [R210+0x8080] ;  /* 0x00808000d254783b */ /* 0x000eee0000000100 */
[C---:B------:R-:W-:Y:S01]  /*3ad0*/  HMMA.16816.F32.BF16 R4, R88.reuse, R86, R4 ;  /* 0x000000565804723c */ /* 0x040fe20000041804 */
[----:B------:R-:W4:Y:S07]  /*3ae0*/  LDSM.16.M88.2 R86, [R210+0x8880] ;  /* 0x00888000d256783b */ /* 0x000f2e0000000100 */
[C---:B------:R-:W-:Y:S01]  /*3af0*/  HMMA.16816.F32.BF16 R8, R88.reuse, R92, R8 ;  /* 0x0000005c5808723c */ /* 0x040fe20000041808 */
[----:B------:R-:W5:Y:S07]  /*3b00*/  LDSM.16.M88.2 R92, [R210+0x9080] ;  /* 0x00908000d25c783b */ /* 0x000f6e0000000100 */
[C---:B------:R-:W-:Y:S08]  /*3b10*/  HMMA.16816.F32.BF16 R12, R88.reuse, R94, R12 ;  /* 0x0000005e580c723c */ /* 0x040ff0000004180c */
[C---:B------:R-:W-:Y:S08]  /*3b20*/  HMMA.16816.F32.BF16 R16, R88.reuse, R96, R16 ;  /* 0x000000605810723c */ /* 0x040ff00000041810 */
[----:B------:R-:W-:Y:S01]  /*3b30*/  HMMA.16816.F32.BF16 R20, R88, R98, R20 ;  /* 0x000000625814723c */ /* 0x000fe20000041814 */
[----:B------:R-:W2:Y:S05]  /*3b40*/  LDSM.16.M88.2 R88, [R210+0x9880] ;  /* 0x00988000d258783b */ /* 0x000eaa0000000100 */
[----:B------:R-:W-:Y:S02]  /*3b50*/  LDSM.16.M88.4 R96, [R104] ;  /* 0x000000006860783b */ /* 0x000fe40000000200 */
[C---:B-1----:R-:W-:Y:S03]  /*3b60*/  HMMA.16816.F32.BF16 R4, R100.reuse, R2, R4 ;  /* 0x000000026404723c */ /* 0x042fe60000041804 */
[----:B------:R-:W1:Y:S05]  /*3b70*/  LDSM.16.M88.2 R2, [R209+0x7880] ;  /* 0x00788000d102783b */ /* 0x000e6a0000000100 */
[C---:B---3--:R-:W-:Y:S01]  /*3b80*/  HMMA.16816.F32.BF16 R8, R100.reuse, R84, R8 ;  /* 0x000000546408723c */ /* 0x048fe20000041808 */
[----:B------:R-:W3:Y:S05]  /*3b90*/  LDSM.16.M88.2 R90, [R209+0x8080] ;  /* 0x00808000d15a783b */ /* 0x000eea0000000100 */
[----:B------:R-:W3:Y:S02]  /*3ba0*/  LDSM.16.M88.2 R84, [R209+0x8880] ;  /* 0x00888000d154783b */ /* 0x000ee40000000100 */
[C---:B----4-:R-:W-:Y:S03]  /*3bb0*/  HMMA.16816.F32.BF16 R12, R100.reuse, R86, R12 ;  /* 0x00000056640c723c */ /* 0x050fe6000004180c */
[----:B------:R-:W4:Y:S05]  /*3bc0*/  LDSM.16.M88.2 R86, [R209+0x9080] ;  /* 0x00908000d156783b */ /* 0x000f2a0000000100 */
[C---:B-----5:R-:W-:Y:S01]  /*3bd0*/  HMMA.16816.F32.BF16 R16, R100.reuse, R92, R16 ;  /* 0x0000005c6410723c */ /* 0x060fe20000041810 */
[----:B------:R-:W5:Y:S07]  /*3be0*/  LDSM.16.M88.2 R92, [R209+0x9880] ;  /* 0x00988000d15c783b */ /* 0x000f6e0000000100 */
[----:B--2---:R-:W-:Y:S01]  /*3bf0*/  HMMA.16816.F32.BF16 R20, R100, R88, R20 ;  /* 0x000000586414723c */ /* 0x004fe20000041814 */
[----:B------:R-:W-:Y:S05]  /*3c00*/  LDSM.16.M88.2 R88, [R0+0xa080] ;  /* 0x00a080000058783b */ /* 0x000fea0000000100 */
[----:B------:R-:W2:Y:S02]  /*3c10*/  LDSM.16.M88.4 R100, [R105+0x1d080] ;  /* 0x01d080006964783b */ /* 0x000ea40000000200 */
[C---:B-1----:R-:W-:Y:S03]  /*3c20*/  HMMA.16816.F32.BF16 R4, R96.reuse, R2, R4 ;  /* 0x000000026004723c */ /* 0x042fe60000041804 */
[----:B------:R-:W1:Y:S05]  /*3c30*/  LDSM.16.M88.2 R2, [R0+0xa880] ;  /* 0x00a880000002783b */ /* 0x000e6a0000000100 */
[C---:B---3--:R-:W-:Y:S01]  /*3c40*/  HMMA.16816.F32.BF16 R8, R96.reuse, R90, R8 ;  /* 0x0000005a6008723c */ /* 0x048fe20000041808 */
[----:B------:R-:W-:Y:S07]  /*3c50*/  LDSM.16.M88.2 R90, [R0+0xc080] ;  /* 0x00c08000005a783b */ /* 0x000fee0000000100 */
[C---:B------:R-:W-:Y:S01]  /*3c60*/  HMMA.16816.F32.BF16 R12, R96.reuse, R84, R12 ;  /* 0x00000054600c723c */ /* 0x040fe2000004180c */
[----:B------:R-:W3:Y:S07]  /*3c70*/  LDSM.16.M88.2 R84, [R0+0xb080] ;  /* 0x00b080000054783b */ /* 0x000eee0000000100 */
[C---:B----4-:R-:W-:Y:S01]  /*3c80*/  HMMA.16816.F32.BF16 R16, R96.reuse, R86, R16 ;  /* 0x000000566010723c */ /* 0x050fe20000041810 */
[----:B------:R-:W4:Y:S07]  /*3c90*/  LDSM.16.M88.2 R86, [R0+0xb880] ;  /* 0x00b880000056783b */ /* 0x000f2e0000000100 */
[----:B-----5:R-:W-:Y:S01]  /*3ca0*/  HMMA.16816.F32.BF16 R20, R96, R92, R20 ;  /* 0x0000005c6014723c */ /* 0x020fe20000041814 */
[----:B------:R-:W-:Y:S05]  /*3cb0*/  LDSM.16.M88.4 R92, [R106+0x1d080] ;  /* 0x01d080006a5c783b */ /* 0x000fea0000000200 */
[----:B------:R-:W-:Y:S02]  /*3cc0*/  LDSM.16.M88.4 R96, [R215+0x2000] ;  /* 0x00200000d760783b */ /* 0x000fe40000000200 */
[C---:B--2---:R-:W-:Y:S03]  /*3cd0*/  HMMA.16816.F32.BF16 R4, R100.reuse, R88, R4 ;  /* 0x000000586404723c */ /* 0x044fe60000041804 */
[----:B------:R-:W2:Y:S05]  /*3ce0*/  LDSM.16.M88.2 R88, [R208+0xa080] ;  /* 0x00a08000d058783b */ /* 0x000eaa0000000100 */
[C---:B-1----:R-:W-:Y:S01]  /*3cf0*/  HMMA.16816.F32.BF16 R8, R100.reuse, R2, R8 ;  /* 0x000000026408723c */ /* 0x042fe20000041808 */
[----:B------:R-:W1:Y:S07]  /*3d00*/  LDSM.16.M88.2 R2, [R208+0xa880] ;  /* 0x00a88000d002783b */ /* 0x000e6e0000000100 */
[C---:B---3--:R-:W-:Y:S01]  /*3d10*/  HMMA.16816.F32.BF16 R12, R100.reuse, R84, R12 ;  /* 0x00000054640c723c */ /* 0x048fe2000004180c */
[----:B------:R-:W3:Y:S07]  /*3d20*/  LDSM.16.M88.2 R84, [R208+0xb080] ;  /* 0x00b08000d054783b */ /* 0x000eee0000000100 */
[C---:B----4-:R-:W-:Y:S01]  /*3d30*/  HMMA.16816.F32.BF16 R16, R100.reuse, R86, R16 ;  /* 0x000000566410723c */ /* 0x050fe20000041810 */
[----:B------:R-:W4:Y:S07]  /*3d40*/  LDSM.16.M88.2 R86, [R208+0xb880] ;  /* 0x00b88000d056783b */ /* 0x000f2e0000000100 */
[----:B------:R-:W-:Y:S01]  /*3d50*/  HMMA.16816.F32.BF16 R20, R100, R90, R20 ;  /* 0x0000005a6414723c */ /* 0x000fe20000041814 */
[----:B------:R-:W5:Y:S06]  /*3d60*/  LDSM.16.M88.2 R90, [R208+0xc080] ;  /* 0x00c08000d05a783b */ /* 0x000f6c0000000100 */
[----:B------:R-:W-:Y:S02]  /*3d70*/  FSEL R100, R191, -INF , !P5 ;  /* 0xff800000bf647808 */ /* 0x000fe40006800000 */
[----:B------:R-:W-:Y:S01]  /*3d80*/  PLOP3.LUT P5, PT, PT, PT, UP2, 0x40, 0x0 ;  /* 0x000000000000781c */ /* 0x000fe20003fae828 */
[C---:B--2---:R-:W-:Y:S01]  /*3d90*/  HMMA.16816.F32.BF16 R4, R92.reuse, R88, R4 ;  /* 0x000000585c04723c */ /* 0x044fe20000041804 */
[----:B------:R-:W2:Y:S01]  /*3da0*/  LDSM.16.M88.2 R88, [R210+0xa080] ;  /* 0x00a08000d258783b */ /* 0x000ea20000000100 */
[----:B------:R-:W-:Y:S03]  /*3db0*/  UISETP.NE.AND UP2, UPT, UR7, URZ, UPT ;  /* 0x0000003f0700728c */ /* 0x000fe6000bf45270 */
[--C-:B------:R-:W-:Y:S01]  /*3dc0*/  FFMA.FTZ R100, R100, c[0x0][0x29c], -R111.reuse ;  /* 0x0000a70064647a23 */ /* 0x100fe2000001086f */
[C---:B------:R-:W-:Y:S02]  /*3dd0*/  ISETP.GT.AND P5, PT, R107.reuse, 0x1, P5 ;  /* 0x000000016b00780c */ /* 0x040fe40002fa4270 */
[C---:B-1----:R-:W-:Y:S01]  /*3de0*/  HMMA.16816.F32.BF16 R8, R92.reuse, R2, R8 ;  /* 0x000000025c08723c */ /* 0x042fe20000041808 */
[----:B------:R-:W1:Y:S01]  /*3df0*/  LDSM.16.M88.2 R2, [R210+0xa880] ;  /* 0x00a88000d202783b */ /* 0x000e620000000100 */
[----:B------:R5:W-:Y:S01]  /*3e00*/  MUFU.EX2 R181, R100 ;  /* 0x0000006400b57308 */ /* 0x000be20000000800 */
[----:B------:R-:W-:Y:S04]  /*3e10*/  ISETP.LT.OR P5, PT, R108, 0x2, P5 ;  /* 0x000000026c00780c */ /* 0x000fe80002fa1670 */
[----:B------:R-:W-:Y:S01]  /*3e20*/  FSEL R101, R190, -INF , !P5 ;  /* 0xff800000be657808 */ /* 0x000fe20006800000 */
[C---:B---3--:R-:W-:Y:S01]  /*3e30*/  HMMA.16816.F32.BF16 R12, R92.reuse, R84, R12 ;  /* 0x000000545c0c723c */ /* 0x048fe2000004180c */
[----:B------:R-:W3:Y:S01]  /*3e40*/  LDSM.16.M88.2 R84, [R210+0xb080] ;  /* 0x00b08000d254783b */ /* 0x000ee20000000100 */
[----:B------:R-:W-:Y:S01]  /*3e50*/  PLOP3.LUT P5, PT, PT, PT, UP1, 0x40, 0x0 ;  /* 0x000000000000781c */ /* 0x000fe20003fae818 */
[----:B------:R-:W-:Y:S02]  /*3e60*/  UISETP.NE.AND UP1, UPT, UR6, URZ, UPT ;  /* 0x0000003f0600728c */ /* 0x000fe4000bf25270 */
[----:B------:R-:W-:Y:S01]  /*3e70*/  UP2UR UR6, UPR, URZ, 0x1 ;  /* 0x000000013f067883 */ /* 0x000fe20008000000 */
[----:B------:R-:W-:Y:S02]  /*3e80*/  ISETP.GT.AND P5, PT, R107, 0x10, P5 ;  /* 0x000000106b00780c */ /* 0x000fe40002fa4270 */
[C---:B----4-:R-:W-:Y:S01]  /*3e90*/  HMMA.16816.F32.BF16 R16, R92.reuse, R86, R16 ;  /* 0x000000565c10723c */ /* 0x050fe20000041810 */
[----:B------:R-:W4:Y:S02]  /*3ea0*/  LDSM.16.M88.2 R86, [R210+0xb880] ;  /* 0x00b88000d256783b */ /* 0x000f240000000100 */
[----:B------:R-:W-:Y:S04]  /*3eb0*/  ISETP.LT.OR P5, PT, R108, 0x11, P5 ;  /* 0x000000116c00780c */ /* 0x000fe80002fa1670 */
[----:B------:R-:W-:Y:S01]  /*3ec0*/  FSEL R176, R187, -INF , !P5 ;  /* 0xff800000bbb07808 */ /* 0x000fe20006800000 */
[----:B-----5:R-:W-:Y:S01]  /*3ed0*/  HMMA.16816.F32.BF16 R20, R92, R90, R20 ;  /* 0x0000005a5c14723c */ /* 0x020fe20000041814 */
[----:B------:R-:W5:Y:S01]  /*3ee0*/  LDSM.16.M88.2 R90, [R210+0xc080] ;  /* 0x00c08000d25a783b */ /* 0x000f620000000100 */
[----:B------:R-:W-:Y:S01]  /*3ef0*/  PLOP3.LUT P5, PT, PT, PT, UP0, 0x40, 0x0 ;  /* 0x000000000000781c */ /* 0x000fe20003fae808 */
[----:B------:R-:W-:Y:S01]  /*3f00*/  UISETP.NE.AND UP0, UPT, UR14, URZ, UPT ;  /* 0x0000003f0e00728c */ /* 0x000fe2000bf05270 */
[--C-:B------:R-:W-:Y:S02]  /*3f10*/  FFMA.FTZ R100, R176, c[0x0][0x29c], -R111.reuse ;  /* 0x0000a700b0647a23 */ /* 0x100fe4000001086f */
[----:B------:R-:W-:Y:S01]  /*3f20*/  LDSM.16.M88.4 R92, [R104+0x2000] ;  /* 0x00200000685c783b */ /* 0x000fe20000000200 */
[C---:B------:R-:W-:Y:S01]  /*3f30*/  ISETP.GT.AND P5, PT, R107.reuse, 0x11, P5 ;  /* 0x000000116b00780c */ /* 0x040fe20002fa4270 */
[----:B------:R4:W-:Y:S01]  /*3f40*/  MUFU.EX2 R179, R100 ;  /* 0x0000006400b37308 */ /* 0x0009e20000000800 */
[C---:B--2---:R-:W-:Y:S01]  /*3f50*/  HMMA.16816.F32.BF16 R4, R96.reuse, R88, R4 ;  /* 0x000000586004723c */ /* 0x044fe20000041804 */
[----:B------:R-:W-:Y:S01]  /*3f60*/  UP2UR UR7, UPR, URZ, 0x1 ;  /* 0x000000013f077883 */ /* 0x000fe20008000000 */
[----:B------:R-:W2:Y:S01]  /*3f70*/  LDSM.16.M88.2 R88, [R209+0xa080] ;  /* 0x00a08000d158783b */ /* 0x000ea20000000100 */
[----:B------:R-:W-:Y:S02]  /*3f80*/  UISETP.NE.AND UP0, UPT, UR16, URZ, UPT ;  /* 0x0000003f1000728c */ /* 0x000fe4000bf05270 */
[----:B------:R-:W-:Y:S02]  /*3f90*/  ISETP.LT.OR P5, PT, R108, 0x12, P5 ;  /* 0x000000126c00780c */ /* 0x000fe40002fa1670 */
[----:B------:R-:W-:Y:S01]  /*3fa0*/  UP2UR UR17, UPR, URZ, 0x1 ;  /* 0x000000013f117883 */ /* 0x000fe20008000000 */
[C---:B-1----:R-:W-:Y:S01]  /*3fb0*/  HMMA.16816.F32.BF16 R8, R96.reuse, R2, R8 ;  /* 0x000000026008723c */ /* 0x042fe20000041808 */
[----:B------:R-:W1:Y:S01]  /*3fc0*/  LDSM.16.M88.2 R2, [R209+0xa880] ;  /* 0x00a88000d102783b */ /* 0x000e620000000100 */
[----:B------:R-:W-:Y:S02]  /*3fd0*/  UISETP.NE.AND UP0, UPT, UR15, URZ, UPT ;  /* 0x0000003f0f00728c */ /* 0x000fe4000bf05270 */
[----:B------:R-:W-:Y:S02]  /*3fe0*/  FSEL R175, R186, -INF , !P5 ;  /* 0xff800000baaf7808 */ /* 0x000fe40006800000 */
[----:B------:R-:W-:Y:S02]  /*3ff0*/  PLOP3.LUT P5, PT, PT, PT, UP6, 0x40, 0x0 ;  /* 0x000000000000781c */ /* 0x000fe40003fae868 */
[C---:B---3--:R-:W-:Y:S01]  /*4000*/  HMMA.16816.F32.BF16 R12, R96.reuse, R84, R12 ;  /* 0x00000054600c723c */ /* 0x048fe2000004180c */
[----:B------:R-:W3:Y:S02]  /*4010*/  LDSM.16.M88.2 R84, [R209+0xb080] ;  /* 0x00b08000d154783b */ /* 0x000ee40000000100 */
[----:B------:R-:W-:Y:S04]  /*4020*/  ISETP.GT.AND P5, PT, R107, 0x20, P5 ;  /* 0x000000206b00780c */ /* 0x000fe80002fa4270 */
[C---:B------:R-:W-:Y:S01]  /*4030*/  ISETP.LT.OR P5, PT, R108.reuse, 0x21, P5 ;  /* 0x000000216c00780c */ /* 0x040fe20002fa1670 */
[C---:B----4-:R-:W-:Y:S01]  /*4040*/  HMMA.16816.F32.BF16 R16, R96.reuse, R86, R16 ;  /* 0x000000566010723c */ /* 0x050fe20000041810 */
[----:B------:R-:W4:Y:S03]  /*4050*/  LDSM.16.M88.2 R86, [R209+0xb880] ;  /* 0x00b88000d156783b */ /* 0x000f260000000100 */
[--C-:B------:R-:W-:Y:S04]  /*4060*/  FFMA.FTZ R100, R175, c[0x0][0x29c], -R111.reuse ;  /* 0x0000a700af647a23 */ /* 0x100fe8000001086f */
[----:B-----5:R-:W-:Y:S01]  /*4070*/  HMMA.16816.F32.BF16 R20, R96, R90, R20 ;  /* 0x0000005a6014723c */ /* 0x020fe20000041814 */
[----:B------:R-:W5:Y:S01]  /*4080*/  LDSM.16.M88.2 R90, [R209+0xc080] ;  /* 0x00c08000d15a783b */ /* 0x000f620000000100 */
[----:B------:R3:W-:Y:S04]  /*4090*/  MUFU.EX2 R177, R100 ;  /* 0x0000006400b17308 */ /* 0x0007e80000000800 */
[----:B------:R3:W-:Y:S02]  /*40a0*/  LDSM.16.M88.4 R96, [R105+0x1f080] ;  /* 0x01f080006960783b */ /* 0x0007e40000000200 */
[C---:B--2---:R-:W-:Y:S03]  /*40b0*/  HMMA.16816.F32.BF16 R4, R92.reuse, R88, R4 ;  /* 0x000000585c04723c */ /* 0x044fe60000041804 */
[----:B------:R-:W2:Y:S05]  /*40c0*/  LDSM.16.M88.2 R88, [R0+0xc880] ;  /* 0x00c880000058783b */ /* 0x000eaa0000000100 */
[C---:B-1----:R-:W-:Y:S01]  /*40d0*/  HMMA.16816.F32.BF16 R8, R92.reuse, R2, R8 ;  /* 0x000000025c08723c */ /* 0x042fe20000041808 */
[----:B------:R-:W1:Y:S07]  /*40e0*/  LDSM.16.M88.2 R2, [R0+0xd080] ;  /* 0x00d080000002783b */ /* 0x000e6e0000000100 */
[C---:B---3--:R-:W-:Y:S01]  /*40f0*/  HMMA.16816.F32.BF16 R12, R92.reuse, R84, R12 ;  /* 0x000000545c0c723c */ /* 0x048fe2000004180c */
[----:B------:R-:W3:Y:S03]  /*4100*/  LDSM.16.M88.2 R84, [R0+0xd880] ;  /* 0x00d880000054783b */ /* 0x000ee60000000100 */
[----:B------:R-:W-:Y:S02]  /*4110*/  FSEL R105, R189, -INF , !P5 ;  /* 0xff800000bd697808 */ /* 0x000fe40006800000 */
[----:B------:R-:W-:Y:S02]  /*4120*/  PLOP3.LUT P5, PT, PT, PT, UP5, 0x40, 0x0 ;  /* 0x000000000000781c */ /* 0x000fe40003fae858 */
[C---:B----4-:R-:W-:Y:S01]  /*4130*/  HMMA.16816.F32.BF16 R16, R92.reuse, R86, R16 ;  /* 0x000000565c10723c */ /* 0x050fe20000041810 */
[----:B------:R-:W4:Y:S02]  /*4140*/  LDSM.16.M88.2 R86, [R0+0xe080] ;  /* 0x00e080000056783b */ /* 0x000f240000000100 */
[----:B------:R-:W-:Y:S01]  /*4150*/  ISETP.GT.AND P5, PT, R107, 0x21, P5 ;  /* 0x000000216b00780c */ /* 0x000fe20002fa4270 */
[--C-:B------:R-:W-:Y:S03]  /*4160*/  FFMA.FTZ R100, R105, c[0x0][0x29c], -R111.reuse ;  /* 0x0000a70069647a23 */ /* 0x100fe6000001086f */
[----:B------:R-:W-:Y:S01]  /*4170*/  ISETP.LT.OR P5, PT, R108, 0x22, P5 ;  /* 0x000000226c00780c */ /* 0x000fe20002fa1670 */
[----:B-----5:R-:W-:Y:S01]  /*4180*/  HMMA.16816.F32.BF16 R20, R92, R90, R20 ;  /* 0x0000005a5c14723c */ /* 0x020fe20000041814 */
[----:B------:R-:W5:Y:S01]  /*4190*/  LDSM.16.M88.2 R90, [R0+0xe880] ;  /* 0x00e88000005a783b */ /* 0x000f620000000100 */
[----:B------:R3:W-:Y:S02]  /*41a0*/  MUFU.EX2 R178, R100 ;  /* 0x0000006400b27308 */ /* 0x0007e40000000800 */
[----:B------:R-:W-:Y:S02]  /*41b0*/  FSEL R103, R188, -INF , !P5 ;  /* 0xff800000bc677808 */ /* 0x000fe40006800000 */
[----:B------:R-:W-:Y:S01]  /*41c0*/  LDSM.16.M88.4 R92, [R106+0x1f080] ;  /* 0x01f080006a5c783b */ /* 0x000fe20000000200 */
[----:B------:R-:W-:Y:S01]  /*41d0*/  PLOP3.LUT P5, PT, PT, PT, UP4, 0x40, 0x0 ;  /* 0x000000000000781c */ /* 0x000fe20003fae848 */
[C---:B--2---:R-:W-:Y:S03]  /*41e0*/  HMMA.16816.F32.BF16 R4, R96.reuse, R88, R4 ;  /* 0x000000586004723c */ /* 0x044fe60000041804 */
[----:B------:R-:W2:Y:S02]  /*41f0*/  LDSM.16.M88.2 R88, [R208+0xc880] ;  /* 0x00c88000d058783b */ /* 0x000ea40000000100 */
[----:B------:R-:W-:Y:S03]  /*4200*/  ISETP.GT.AND P5, PT, R107, 0x30, P5 ;  /* 0x000000306b00780c */ /* 0x000fe60002fa4270 */
[C---:B-1----:R-:W-:Y:S01]  /*4210*/  HMMA.16816.F32.BF16 R8, R96.reuse, R2, R8 ;  /* 0x000000026008723c */ /* 0x042fe20000041808 */
[----:B------:R-:W1:Y:S02]  /*4220*/  LDSM.16.M88.2 R2, [R208+0xd080] ;  /* 0x00d08000d002783b */ /* 0x000e640000000100 */
[C---:B------:R-:W-:Y:S04]  /*4230*/  ISETP.LT.OR P5, PT, R108.reuse, 0x31, P5 ;  /* 0x000000316c00780c */ /* 0x040fe80002fa1670 */
[----:B------:R-:W-:Y:S01]  /*4240*/  FSEL R174, R185, -INF , !P5 ;  /* 0xff800000b9ae7808 */ /* 0x000fe20006800000 */
[C---:B---3--:R-:W-:Y:S01]  /*4250*/  HMMA.16816.F32.BF16 R12, R96.reuse, R84, R12 ;  /* 0x00000054600c723c */ /* 0x048fe2000004180c */
[----:B------:R-:W3:Y:S01]  /*4260*/  LDSM.16.M88.2 R84, [R208+0xd880] ;  /* 0x00d88000d054783b */ /* 0x000ee20000000100 */
[----:B------:R-:W-:Y:S02]  /*4270*/  PLOP3.LUT P5, PT, PT, PT, UP3, 0x40, 0x0 ;  /* 0x000000000000781c */ /* 0x000fe40003fae838 */
[--C-:B------:R-:W-:Y:S02]  /*4280*/  FFMA.FTZ R100, R103, c[0x0][0x29c], -R111.reuse ;  /* 0x0000a70067647a23 */ /* 0x100fe4000001086f */
[C---:B------:R-:W-:Y:S02]  /*4290*/  ISETP.GT.AND P5, PT, R107.reuse, 0x31, P5 ;  /* 0x000000316b00780c */ /* 0x040fe40002fa4270 */
[C---:B----4-:R-:W-:Y:S01]  /*42a0*/  HMMA.16816.F32.BF16 R16, R96.reuse, R86, R16 ;  /* 0x000000566010723c */ /* 0x050fe20000041810 */
[----:B------:R-:W4:Y:S01]  /*42b0*/  LDSM.16.M88.2 R86, [R208+0xe080] ;  /* 0x00e08000d056783b */ /* 0x000f220000000100 */
[----:B------:R1:W-:Y:S01]  /*42c0*/  MUFU.EX2 R175, R100 ;  /* 0x0000006400af7308 */ /* 0x0003e20000000800 */
[----:B------:R-:W-:Y:S04]  /*42d0*/  ISETP.LT.OR P5, PT, R108, 0x32, P5 ;  /* 0x000000326c00780c */ /* 0x000fe80002fa1670 */
[----:B------:R-:W-:Y:S01]  /*42e0*/  FSEL R102, R184, -INF , !P5 ;  /* 0xff800000b8667808 */ /* 0x000fe20006800000 */
[----:B-----5:R-:W-:Y:S01]  /*42f0*/  HMMA.16816.F32.BF16 R20, R96, R90, R20 ;  /* 0x0000005a6014723c */ /* 0x020fe20000041814 */
[----:B------:R-:W5:Y:S01]  /*4300*/  LDSM.16.M88.2 R90, [R208+0xe880] ;  /* 0x00e88000d05a783b */ /* 0x000f620000000100 */
[----:B------:R-:W-:Y:S04]  /*4310*/  PLOP3.LUT P5, PT, PT, PT, UP2, 0x40, 0x0 ;  /* 0x000000000000781c */ /* 0x000fe80003fae828 */
[----:B------:R-:W-:Y:S01]  /*4320*/  ISETP.GT.AND P5, PT, R107, 0x40, P5 ;  /* 0x000000406b00780c */ /* 0x000fe20002fa4270 */
[--C-:B------:R-:W-:Y:S01]  /*4330*/  FFMA.FTZ R96, R101, c[0x0][0x29c], -R111.reuse ;  /* 0x0000a70065607a23 */ /* 0x100fe2000001086f */
[C---:B--2---:R-:W-:Y:S03]  /*4340*/  HMMA.16816.F32.BF16 R4, R92.reuse, R88, R4 ;  /* 0x000000585c04723c */ /* 0x044fe60000041804 */
[----:B------:R2:W2:Y:S01]  /*4350*/  MUFU.EX2 R180, R96 ;  /* 0x0000006000b47308 */ /* 0x0004a20000000800 */
[----:B------:R-:W-:Y:S01]  /*4360*/  LDSM.16.M88.2 R88, [R210+0xc880] ;  /* 0x00c88000d258783b */ /* 0x000fe20000000100 */
[----:B------:R-:W-:Y:S03]  /*4370*/  ISETP.LT.OR P5, PT, R108, 0x41, P5 ;  /* 0x000000416c00780c */ /* 0x000fe60002fa1670 */
[C---:B-1----:R-:W-:Y:S01]  /*4380*/  HMMA.16816.F32.BF16 R8, R92.reuse, R2, R8 ;  /* 0x000000025c08723c */ /* 0x042fe20000041808 */
[----:B------:R-:W-:Y:S03]  /*4390*/  LDSM.16.M88.2 R2, [R210+0xd080] ;  /* 0x00d08000d202783b */ /* 0x000fe60000000100 */
[----:B------:R-:W-:Y:S01]  /*43a0*/  FSEL R173, R183, -INF , !P5 ;  /* 0xff800000b7ad7808 */ /* 0x000fe20006800000 */
[--C-:B------:R-:W-:Y:S01]  /*43b0*/  FFMA.FTZ R100, R102, c[0x0][0x29c], -R111.reuse ;  /* 0x0000a70066647a23 */ /* 0x100fe2000001086f */
[----:B------:R-:W-:Y:S02]  /*43c0*/  PLOP3.LUT P5, PT, PT, PT, UP1, 0x40, 0x0 ;  /* 0x000000000000781c */ /* 0x000fe40003fae818 */
[C---:B---3--:R-:W-:Y:S01]  /*43d0*/  HMMA.16816.F32.BF16 R12, R92.reuse, R84, R12 ;  /* 0x000000545c0c723c */ /* 0x048fe2000004180c */
[----:B------:R-:W-:Y:S02]  /*43e0*/  LDSM.16.M88.2 R84, [R210+0xd880] ;  /* 0x00d88000d254783b */ /* 0x000fe40000000100 */
[----:B------:R-:W-:Y:S04]  /*43f0*/  ISETP.GT.AND P5, PT, R107, 0x41, P5 ;  /* 0x000000416b00780c */ /* 0x000fe80002fa4270 */
[----:B------:R-:W-:Y:S01]  /*4400*/  ISETP.LT.OR P5, PT, R108, 0x42, P5 ;  /* 0x000000426c00780c */ /* 0x000fe20002fa1670 */
[C---:B----4-:R-:W-:Y:S01]  /*4410*/  HMMA.16816.F32.BF16 R16, R92.reuse, R86, R16 ;  /* 0x000000565c10723c */ /* 0x050fe20000041810 */
[----:B--2---:R-:W1:Y:S03]  /*4420*/  LDSM.16.M88.4 R96, [R215+0x4000] ;  /* 0x00400000d760783b */ /* 0x004e660000000200 */
[----:B------:R-:W-:Y:S02]  /*4430*/  FSEL R108, R182, -INF , !P5 ;  /* 0xff800000b66c7808 */ /* 0x000fe40006800000 */
[----:B------:R-:W2:Y:S01]  /*4440*/  LDSM.16.M88.2 R86, [R210+0xe080] ;  /* 0x00e08000d256783b */ /* 0x000ea20000000100 */
[----:B------:R-:W-:Y:S01]  /*4450*/  PLOP3.LUT P5, PT, PT, PT, UP0, 0x40, 0x0 ;  /* 0x000000000000781c */ /* 0x000fe20003fae808 */
[----:B-----5:R-:W-:Y:S01]  /*4460*/  HMMA.16816.F32.BF16 R20, R92, R90, R20 ;  /* 0x0000005a5c14723c */ /* 0x020fe20000041814 */
[----:B------:R-:W-:Y:S02]  /*4470*/  UISETP.NE.AND UP0, UPT, UR17, URZ, UPT ;  /* 0x0000003f1100728c */ /* 0x000fe4000bf05270 */
[----:B------:R-:W3:Y:S01]  /*4480*/  LDSM.16.M88.2 R90, [R210+0xe880] ;  /* 0x00e88000d25a783b */ /* 0x000ee20000000100 */
[----:B------:R-:W-:Y:S03]  /*4490*/  ISETP.GT.AND P5, PT, R109, 0x1, P5 ;  /* 0x000000016d00780c */ /* 0x000fe60002fa4270 */
[--C-:B------:R-:W-:Y:S01]  /*44a0*/  FFMA.FTZ R92, R174, c[0x0][0x29c], -R111.reuse ;  /* 0x0000a700ae5c7a23 */ /* 0x100fe2000001086f */
[C---:B------:R-:W-:Y:S01]  /*44b0*/  ISETP.LT.OR P5, PT, R110.reuse, 0x2, P5 ;  /* 0x000000026e00780c */ /* 0x040fe20002fa1670 */
[----:B------:R4:W-:Y:S03]  /*44c0*/  MUFU.EX2 R174, R100 ;  /* 0x0000006400ae7308 */ /* 0x0009e60000000800 */
[----:B------:R-:W-:Y:S02]  /*44d0*/  FSEL R101, R199, -INF , !P5 ;  /* 0xff800000c7657808 */ /* 0x000fe40006800000 */
[----:B------:R-:W-:Y:S01]  /*44e0*/  PLOP3.LUT P5, PT, PT, PT, UP0, 0x40, 0x0 ;  /* 0x000000000000781c */ /* 0x000fe20003fae808 */
[----:B------:R-:W-:Y:S03]  /*44f0*/  UISETP.NE.AND UP0, UPT, UR7, URZ, UPT ;  /* 0x0000003f0700728c */ /* 0x000fe6000bf05270 */
[----:B------:R-:W-:Y:S01]  /*4500*/  ISETP.GT.AND P5, PT, R109, RZ, P5 ;  /* 0x000000ff6d00720c */ /* 0x000fe20002fa4270 */
[----:B------:R5:W2:Y:S03]  /*4510*/  MUFU.EX2 R176, R92 ;  /* 0x0000005c00b07308 */ /* 0x000aa60000000800 */
[C---:B------:R-:W-:Y:S04]  /*4520*/  ISETP.LT.OR P5, PT, R110.reuse, 0x1, P5 ;  /* 0x000000016e00780c */ /* 0x040fe80002fa1670 */
[----:B------:R-:W-:Y:S02]  /*4530*/  FSEL R107, R201, -INF , !P5 ;  /* 0xff800000c96b7808 */ /* 0x000fe40006800000 */
[----:B------:R-:W-:Y:S01]  /*4540*/  PLOP3.LUT P5, PT, PT, PT, UP0, 0x40, 0x0 ;  /* 0x000000000000781c */ /* 0x000fe20003fae808 */
[----:B------:R-:W-:Y:S03]  /*4550*/  UISETP.NE.AND UP0, UPT, UR6, URZ, UPT ;  /* 0x0000003f0600728c */ /* 0x000fe6000bf05270 */
[----:B------:R-:W-:Y:S01]  /*4560*/  ISETP.GT.AND P5, PT, R109, 0x10, P5 ;  /* 0x000000106d00780c */ /* 0x000fe20002fa4270 */
[C---:B-1----:R-:W-:Y:S01]  /*4570*/  HMMA.16816.F32.BF16 R4, R96.reuse, R88, R4 ;  /* 0x000000586004723c */ /* 0x042fe20000041804 */
[----:B------:R-:W-:Y:S04]  /*4580*/  LDSM.16.M88.2 R88, [R209+0xc880] ;  /* 0x00c88000d158783b */ /* 0x000fe80000000100 */
[----:B------:R-:W-:Y:S01]  /*4590*/  ISETP.LT.OR P5, PT, R110, 0x11, P5 ;  /* 0x000000116e00780c */ /* 0x000fe20002fa1670 */
[--C-:B----4-:R-:W-:Y:S02]  /*45a0*/  FFMA.FTZ R100, R173, c[0x0][0x29c], -R111.reuse ;  /* 0x0000a700ad647a23 */ /* 0x110fe4000001086f */
[C---:B------:R-:W-:Y:S01]  /*45b0*/  HMMA.16816.F32.BF16 R8, R96.reuse, R2, R8 ;  /* 0x000000026008723c */ /* 0x040fe20000041808 */
[----:B------:R-:W-:Y:S01]  /*45c0*/  LDSM.16.M88.2 R2, [R209+0xd080] ;  /* 0x00d08000d102783b */ /* 0x000fe20000000100 */
[----:B------:R1:W-:Y:S02]  /*45d0*/  MUFU.EX2 R173, R100 ;  /* 0x0000006400ad7308 */ /* 0x0003e40000000800 */
[----:B------:R-:W-:Y:S01]  /*45e0*/  FSEL R106, R200, -INF , !P5 ;  /* 0xff800000c86a7808 */ /* 0x000fe20006800000 */
[----:B------:R-:W-:Y:S01]  /*45f0*/  FFMA.FTZ R111, R108, c[0x0][0x29c], -R111 ;  /* 0x0000a7006c6f7a23 */ /* 0x000fe2000001086f */
[----:B-----5:R4:W5:Y:S01]  /*4600*/  LDSM.16.M88.4 R92, [R104+0x4000] ;  /* 0x00400000685c783b */ /* 0x0209620000000200 */
[----:B------:R-:W-:Y:S01]  /*4610*/  PLOP3.LUT P5, PT, PT, PT, UP0, 0x40, 0x0 ;  /* 0x000000000000781c */ /* 0x000fe20003fae808 */
[C---:B------:R-:W-:Y:S03]  /*4620*/  HMMA.16816.F32.BF16 R12, R96.reuse, R84, R12 ;  /* 0x00000054600c723c */ /* 0x040fe6000004180c */
[----:B------:R-:W5:Y:S01]  /*4630*/  LDSM.16.M88.2 R84, [R209+0xd880] ;  /* 0x00d88000d154783b */ /* 0x000f620000000100 */
[----:B------:R-:W-:Y:S01]  /*4640*/  ISETP.GT.AND P5, PT, R109, 0x11, P5 ;  /* 0x000000116d00780c */ /* 0x000fe20002fa4270 */
[----:B------:R-:W4:Y:S03]  /*4650*/  MUFU.EX2 R111, R111 ;  /* 0x0000006f006f7308 */ /* 0x000f260000000800 */
[C---:B--2---:R-:W-:Y:S01]  /*4660*/  HMMA.16816.F32.BF16 R16, R96.reuse, R86, R16 ;  /* 0x000000566010723c */ /* 0x044fe20000041810 */
[----:B------:R-:W2:Y:S02]  /*4670*/  LDSM.16.M88.2 R86, [R209+0xe080] ;  /* 0x00e08000d156783b */ /* 0x000ea40000000100 */
[----:B------:R-:W-:Y:S04]  /*4680*/  ISETP.LT.OR P5, PT, R110, 0x12, P5 ;  /* 0x000000126e00780c */ /* 0x000fe80002fa1670 */
[----:B------:R-:W-:Y:S01]  /*4690*/  FSEL R105, R198, -INF , !P5 ;  /* 0xff800000c6697808 */ /* 0x000fe20006800000 */
[----:B---3--:R-:W-:Y:S01]  /*46a0*/  HMMA.16816.F32.BF16 R20, R96, R90, R20 ;  /* 0x0000005a6014723c */ /* 0x008fe20000041814 */
[----:B------:R-:W-:Y:S01]  /*46b0*/  PLOP3.LUT P5, PT, PT, PT, UP6, 0x40, 0x0 ;  /* 0x000000000000781c */ /* 0x000fe20003fae868 */
[----:B------:R-:W-:Y:S02]  /*46c0*/  LDSM.16.M88.2 R90, [R209+0xe880] ;  /* 0x00e88000d15a783b */ /* 0x000fe40000000100 */
[--C-:B-1----:R-:W-:Y:S01]  /*46d0*/  FFMA.FTZ R100, R101, c[0x0][0x29c], -R172.reuse ;  /* 0x0000a70065647a23 */ /* 0x102fe200000108ac */
[----:B------:R-:W-:Y:S02]  /*46e0*/  ISETP.GT.AND P5, PT, R109, 0x20, P5 ;  /* 0x000000206d00780c */ /* 0x000fe40002fa4270 */
[----:B------:R-:W1:Y:S01]  /*46f0*/  LDS R96, [R224.X4+0x212a0] ;  /* 0x0212a000e0607984 */ /* 0x000e620000004800 */
[----:B------:R-:W-:Y:S01]  /*4700*/  MUFU.EX2 R108, R100 ;  /* 0x00000064006c7308 */ /* 0x000fe20000000800 */
[----:B------:R-:W-:Y:S03]  /*4710*/  ISETP.LT.OR P5, PT, R110, 0x21, P5 ;  /* 0x000000216e00780c */ /* 0x000fe60002fa1670 */
[--C-:B------:R-:W-:Y:S01]  /*4720*/  FFMA.FTZ R97, R107, c[0x0][0x29c], -R172.reuse ;  /* 0x0000a7006b617a23 */ /* 0x100fe200000108ac */
[----:B------:R-:W-:Y:S02]  /*4730*/  FSEL R103, R196, -INF , !P5 ;  /* 0xff800000c4677808 */ /* 0x000fe40006800000 */
[----:B------:R-:W-:Y:S03]  /*4740*/  PLOP3.LUT P5, PT, PT, PT, UP5, 0x40, 0x0 ;  /* 0x000000000000781c */ /* 0x000fe60003fae858 */
[----:B----4-:R-:W3:Y:S01]  /*4750*/  MUFU.EX2 R104, R97 ;  /* 0x0000006100687308 */ /* 0x010ee20000000800 */
[----:B------:R-:W-:Y:S01]  /*4760*/  ISETP.GT.AND P5, PT, R109, 0x21, P5 ;  /* 0x000000216d00780c */ /* 0x000fe20002fa4270 */
[C---:B-----5:R-:W-:Y:S05]  /*4770*/  HMMA.16816.F32.BF16 R4, R92.reuse, R88, R4 ;  /* 0x000000585c04723c */ /* 0x060fea0000041804 */
[----:B------:R-:W-:Y:S02]  /*4780*/  ISETP.LT.OR P5, PT, R110, 0x22, P5 ;  /* 0x000000226e00780c */ /* 0x000fe40002fa1670 */
[--C-:B------:R-:W-:Y:S01]  /*4790*/  FFMA.FTZ R88, R106, c[0x0][0x29c], -R172.reuse ;  /* 0x0000a7006a587a23 */ /* 0x100fe200000108ac */
[C---:B------:R-:W-:Y:S03]  /*47a0*/  HMMA.16816.F32.BF16 R8, R92.reuse, R2, R8 ;  /* 0x000000025c08723c */ /* 0x040fe60000041808 */
[----:B------:R-:W-:Y:S01]  /*47b0*/  MUFU.EX2 R100, R88 ;  /* 0x0000005800647308 */ /* 0x000fe20000000800 */
[----:B------:R-:W-:Y:S02]  /*47c0*/  FSEL R102, R195, -INF , !P5 ;  /* 0xff800000c3667808 */ /* 0x000fe40006800000 */
[----:B------:R-:W-:Y:S01]  /*47d0*/  PLOP3.LUT P5, PT, PT, PT, UP4, 0x40, 0x0 ;  /* 0x000000000000781c */ /* 0x000fe20003fae848 */
[--C-:B------:R-:W-:Y:S01]  /*47e0*/  FFMA.FTZ R2, R105, c[0x0][0x29c], -R172.reuse ;  /* 0x0000a70069027a23 */ /* 0x100fe200000108ac */
[C---:B------:R-:W-:Y:S03]  /*47f0*/  HMMA.16816.F32.BF16 R12, R92.reuse, R84, R12 ;  /* 0x000000545c0c723c */ /* 0x040fe6000004180c */
[----:B------:R-:W-:Y:S01]  /*4800*/  ISETP.GT.AND P5, PT, R109, 0x30, P5 ;  /* 0x000000306d00780c */ /* 0x000fe20002fa4270 */
[----:B------:R-:W-:Y:S01]  /*4810*/  FFMA.FTZ R3, R102, c[0x0][0x29c], -R172 ;  /* 0x0000a70066037a23 */ /* 0x000fe200000108ac */
[----:B------:R4:W5:Y:S01]  /*4820*/  MUFU.EX2 R99, R2 ;  /* 0x0000000200637308 */ /* 0x0009620000000800 */
[----:B------:R-:W-:Y:S02]  /*4830*/  SHF.L.U32 R102, R217, 0x1, RZ ;  /* 0x00000001d9667819 */ /* 0x000fe400000006ff */
[C---:B--2---:R-:W-:Y:S03]  /*4840*/  HMMA.16816.F32.BF16 R16, R92.reuse, R86, R16 ;  /* 0x000000565c10723c */ /* 0x044fe60000041810 */
[----:B------:R-:W-:Y:S01]  /*4850*/  ISETP.LT.OR P5, PT, R110, 0x31, P5 ;  /* 0x000000316e00780c */ /* 0x000fe20002fa1670 */
[--C-:B-1----:R-:W-:Y:S01]  /*4860*/  FADD.FTZ R6, R6, -R96.reuse ;  /* 0x8000006006067221 */ /* 0x102fe20000010000 */
[----:B------:R-:W-:Y:S01]  /*4870*/  F2FP.BF16.PACK_AB R85, R180, R181 ;  /* 0x000000b5b455723e */ /* 0x000fe200000010ff */
[----:B------:R-:W-:Y:S01]  /*4880*/  FADD.FTZ R7, R7, -R96 ;  /* 0x8000006007077221 */ /* 0x000fe20000010000 */
[----:B------:R-:W-:Y:S01]  /*4890*/  FSEL R101, R197, -INF , !P5 ;  /* 0xff800000c5657808 */ /* 0x000fe20006800000 */
[----:B------:R-:W-:Y:S01]  /*48a0*/  HMMA.16816.F32.BF16 R20, R92, R90, R20 ;  /* 0x0000005a5c14723c */ /* 0x000fe20000041814 */
[----:B------:R-:W-:Y:S01]  /*48b0*/  PLOP3.LUT P5, PT, PT, PT, UP3, 0x40, 0x0 ;  /* 0x000000000000781c */ /* 0x000fe20003fae838 */
[----:B------:R1:W-:Y:S02]  /*48c0*/  MUFU.EX2 R95, R3 ;  /* 0x00000003005f7308 */ /* 0x0003e40000000800 */
[----:B------:R-:W-:Y:S01]  /*48d0*/  FFMA.FTZ R86, R101, c[0x0][0x29c], -R172 ;  /* 0x0000a70065567a23 */ /* 0x000fe200000108ac */
[----:B------:R-:W-:Y:S01]  /*48e0*/  ISETP.GT.AND P5, PT, R109, 0x31, P5 ;  /* 0x000000316d00780c */ /* 0x000fe20002fa4270 */
[----:B------:R-:W-:Y:S01]  /*48f0*/  FMUL.FTZ R6, R181, R6 ;  /* 0x00000006b5067220 */ /* 0x000fe20000410000 */
[----:B------:R-:W-:Y:S01]  /*4900*/  F2FP.BF16.PACK_AB R84, R177, R179 ;  /* 0x000000b3b154723e */ /* 0x000fe200000010ff */
[----:B------:R-:W-:Y:S01]  /*4910*/  FADD.FTZ R10, R10, -R96 ;  /* 0x800000600a0a7221 */ /* 0x000fe20000010000 */
[----:B------:R-:W-:Y:S03]  /*4920*/  ISETP.LT.OR P5, PT, R110, 0x32, P5 ;  /* 0x000000326e00780c */ /* 0x000fe60002fa1670 */
[----:B------:R-:W-:Y:S01]  /*4930*/  MUFU.EX2 R97, R86 ;  /* 0x0000005600617308 */ /* 0x000fe20000000800 */
[----:B----4-:R-:W-:Y:S01]  /*4940*/  FFMA.FTZ R2, R103, c[0x0][0x29c], -R172 ;  /* 0x0000a70067027a23 */ /* 0x010fe200000108ac */
[----:B------:R-:W-:Y:S01]  /*4950*/  FSEL R89, R194, -INF , !P5 ;  /* 0xff800000c2597808 */ /* 0x000fe20006800000 */
[----:B------:R-:W-:Y:S01]  /*4960*/  FMUL.FTZ R10, R179, R10 ;  /* 0x0000000ab30a7220 */ /* 0x000fe20000410000 */
[----:B------:R-:W-:Y:S01]  /*4970*/  PLOP3.LUT P5, PT, PT, PT, UP2, 0x40, 0x0 ;  /* 0x000000000000781c */ /* 0x000fe20003fae828 */
[----:B------:R-:W-:Y:S02]  /*4980*/  FADD.FTZ R15, R15, -R96 ;  /* 0x800000600f0f7221 */ /* 0x000fe40000010000 */
[----:B------:R-:W-:Y:S01]  /*4990*/  FFMA.FTZ R87, R89, c[0x0][0x29c], -R172 ;  /* 0x0000a70059577a23 */ /* 0x000fe200000108ac */
[----:B------:R-:W-:Y:S01]  /*49a0*/  ISETP.GT.AND P5, PT, R109, 0x40, P5 ;  /* 0x000000406d00780c */ /* 0x000fe20002fa4270 */
[----:B------:R-:W-:Y:S01]  /*49b0*/  FMUL.FTZ R7, R180, R7 ;  /* 0x00000007b4077220 */ /* 0x000fe20000410000 */
[----:B------:R2:W4:Y:S01]  /*49c0*/  MUFU.EX2 R98, R2 ;  /* 0x0000000200627308 */ /* 0x0005220000000800 */
[--C-:B------:R-:W-:Y:S01]  /*49d0*/  FADD.FTZ R11, R11, -R96.reuse ;  /* 0x800000600b0b7221 */ /* 0x100fe20000010000 */
[----:B------:R-:W-:Y:S01]  /*49e0*/  ISETP.LT.OR P5, PT, R110, 0x41, P5 ;  /* 0x000000416e00780c */ /* 0x000fe20002fa1670 */
[----:B------:R-:W-:Y:S02]  /*49f0*/  FMUL.FTZ R15, R175, R15 ;  /* 0x0000000faf0f7220 */ /* 0x000fe40000410000 */
[----:B-1----:R-:W-:Y:S01]  /*4a00*/  FFMA.FTZ R3, -R191, R191, 1 ;  /* 0x3f800000bf037423 */ /* 0x002fe200000101bf */
[----:B------:R-:W-:Y:S01]  /*4a10*/  FSEL R88, R193, -INF , !P5 ;  /* 0xff800000c1587808 */ /* 0x000fe20006800000 */
[----:B------:R-:W-:Y:S01]  /*4a20*/  FADD.FTZ R18, R18, -R96 ;  /* 0x8000006012127221 */ /* 0x000fe20000010000 */
[----:B------:R-:W-:Y:S01]  /*4a30*/  PLOP3.LUT P5, PT, PT, PT, UP1, 0x40, 0x0 ;  /* 0x000000000000781c */ /* 0x000fe20003fae818 */
[----:B------:R-:W-:Y:S01]  /*4a40*/  FMUL.FTZ R6, R6, R3 ;  /* 0x0000000306067220 */ /* 0x000fe20000410000 */
[----:B------:R1:W1:Y:S01]  /*4a50*/  MUFU.EX2 R94, R87 ;  /* 0x00000057005e7308 */ /* 0x0002620000000800 */
[----:B------:R-:W-:Y:S01]  /*4a60*/  FFMA.FTZ R88, R88, c[0x0][0x29c], -R172 ;  /* 0x0000a70058587a23 */ /* 0x000fe200000108ac */
[----:B------:R-:W-:Y:S01]  /*4a70*/  ISETP.GT.AND P5, PT, R109, 0x41, P5 ;  /* 0x000000416d00780c */ /* 0x000fe20002fa4270 */
[----:B------:R-:W-:Y:S02]  /*4a80*/  FFMA.FTZ R3, -R187, R187, 1 ;  /* 0x3f800000bb037423 */ /* 0x000fe400000101bb */
[--C-:B------:R-:W-:Y:S01]  /*4a90*/  FADD.FTZ R23, R23, -R96.reuse ;  /* 0x8000006017177221 */ /* 0x100fe20000010000 */
[----:B------:R-:W-:Y:S01]  /*4aa0*/  ISETP.LT.OR P5, PT, R110, 0x42, P5 ;  /* 0x000000426e00780c */ /* 0x000fe20002fa1670 */
[----:B------:R-:W-:Y:S01]  /*4ab0*/  FMUL.FTZ R91, R10, R3 ;  /* 0x000000030a5b7220 */ /* 0x000fe20000410000 */
[----:B------:R-:W-:Y:S01]  /*4ac0*/  F2FP.BF16.PACK_AB R10, R174, R176 ;  /* 0x000000b0ae0a723e */ /* 0x000fe200000010ff */
[----:B------:R-:W-:Y:S01]  /*4ad0*/  FFMA.FTZ R3, -R188, R188, 1 ;  /* 0x3f800000bc037423 */ /* 0x000fe200000101bc */
[----:B------:R3:W-:Y:S01]  /*4ae0*/  MUFU.EX2 R93, R88 ;  /* 0x00000058005d7308 */ /* 0x0007e20000000800 */
[----:B------:R-:W-:Y:S01]  /*4af0*/  FMUL.FTZ R90, R177, R11 ;  /* 0x0000000bb15a7220 */ /* 0x000fe20000410000 */
[----:B------:R-:W-:Y:S01]  /*4b00*/  F2FP.BF16.PACK_AB R11, R175, R178 ;  /* 0x000000b2af0b723e */ /* 0x000fe200000010ff */
[----:B------:R-:W-:Y:S01]  /*4b10*/  FMUL.FTZ R92, R176, R18 ;  /* 0x00000012b05c7220 */ /* 0x000fe20000410000 */
[----:B--2---:R-:W-:Y:S01]  /*4b20*/  FSEL R2, R192, -INF , !P5 ;  /* 0xff800000c0027808 */ /* 0x004fe20006800000 */
[----:B------:R-:W-:Y:S02]  /*4b30*/  FMUL.FTZ R18, R111, R23 ;  /* 0x000000176f127220 */ /* 0x000fe40000410000 */
[----:B------:R-:W-:Y:S02]  /*4b40*/  FADD.FTZ R14, R14, -R96 ;  /* 0x800000600e0e7221 */ /* 0x000fe40000010000 */
[----:B------:R-:W-:Y:S02]  /*4b50*/  FFMA.FTZ R172, R2, c[0x0][0x29c], -R172 ;  /* 0x0000a70002ac7a23 */ /* 0x000fe400000108ac */
[----:B------:R-:W-:Y:S02]  /*4b60*/  FFMA.FTZ R2, -R190, R190, 1 ;  /* 0x3f800000be027423 */ /* 0x000fe400000101be */
[----:B------:R-:W-:Y:S02]  /*4b70*/  FMUL.FTZ R14, R178, R14 ;  /* 0x0000000eb20e7220 */ /* 0x000fe40000410000 */
[----:B------:R-:W-:Y:S01]  /*4b80*/  FMUL.FTZ R86, R7, R2 ;  /* 0x0000000207567220 */ /* 0x000fe20000410000 */
[----:B------:R-:W2:Y:S01]  /*4b90*/  MUFU.EX2 R172, R172 ;  /* 0x000000ac00ac7308 */ /* 0x000ea20000000800 */
[----:B------:R-:W-:Y:S01]  /*4ba0*/  FFMA.FTZ R2, -R186, R186, 1 ;  /* 0x3f800000ba027423 */ /* 0x000fe200000101ba */
[----:B------:R-:W-:Y:S01]  /*4bb0*/  F2FP.BF16.PACK_AB R7, R111, R173 ;  /* 0x000000ad6f07723e */ /* 0x000fe200000010ff */
[----:B-1----:R-:W-:Y:S01]  /*4bc0*/  FMUL.FTZ R87, R15, R3 ;  /* 0x000000030f577220 */ /* 0x002fe20000410000 */
[----:B------:R-:W-:Y:S01]  /*4bd0*/  F2FP.BF16.PACK_AB R86, R86, R6 ;  /* 0x000000065656723e */ /* 0x000fe200000010ff */
[----:B------:R-:W-:Y:S02]  /*4be0*/  FFMA.FTZ R3, -R182, R182, 1 ;  /* 0x3f800000b6037423 */ /* 0x000fe400000101b6 */
[----:B------:R-:W-:Y:S02]  /*4bf0*/  FMUL.FTZ R90, R90, R2 ;  /* 0x000000025a5a7220 */ /* 0x000fe40000410000 */
[----:B------:R-:W1:Y:S01]  /*4c00*/  LDS R2, [R224.X4+0x21280] ;  /* 0x02128000e0027984 */ /* 0x000e620000004800 */
[----:B------:R-:W-:Y:S01]  /*4c10*/  FMUL.FTZ R18, R18, R3 ;  /* 0x0000000312127220 */ /* 0x000fe20000410000 */
[----:B---3--:R-:W-:Y:S01]  /*4c20*/  F2FP.BF16.PACK_AB R3, R108, R104 ;  /* 0x000000686c03723e */ /* 0x008fe200000010ff */
[--C-:B------:R-:W-:Y:S02]  /*4c30*/  FADD.FTZ R22, R22, -R96.reuse ;  /* 0x8000006016167221 */ /* 0x100fe40000010000 */
[----:B------:R-:W-:Y:S02]  /*4c40*/  FFMA.FTZ R6, -R189, R189, 1 ;  /* 0x3f800000bd067423 */ /* 0x000fe400000101bd */
[----:B------:R4:W-:Y:S01]  /*4c50*/  STS [R221+0x21480], R3 ;  /* 0x02148003dd007388 */ /* 0x0009e20000000800 */
[----:B------:R-:W-:Y:S02]  /*4c60*/  FMUL.FTZ R89, R173, R22 ;  /* 0x00000016ad597220 */ /* 0x000fe40000410000 */
[----:B------:R-:W-:Y:S02]  /*4c70*/  FMUL.FTZ R88, R14, R6 ;  /* 0x000000060e587220 */ /* 0x000fe40000410000 */
[----:B------:R-:W-:Y:S01]  /*4c80*/  FFMA.FTZ R6, -R183, R183, 1 ;  /* 0x3f800000b7067423 */ /* 0x000fe200000101b7 */
[----:B------:R-:W-:Y:S01]  /*4c90*/  STS [R222], R85 ;  /* 0x00000055de007388 */ /* 0x000fe20000000800 */
[----:B------:R-:W-:Y:S02]  /*4ca0*/  FFMA.FTZ R15, -R185, R185, 1 ;  /* 0x3f800000b90f7423 */ /* 0x000fe400000101b9 */
[----:B------:R-:W-:Y:S02]  /*4cb0*/  FMUL.FTZ R6, R89, R6 ;  /* 0x0000000659067220 */ /* 0x000fe40000410000 */
[----:B------:R-:W-:Y:S01]  /*4cc0*/  FMUL.FTZ R22, R92, R15 ;  /* 0x0000000f5c167220 */ /* 0x000fe20000410000 */
[----:B------:R-:W-:Y:S01]  /*4cd0*/  F2FP.BF16.PACK_AB R15, R90, R91 ;  /* 0x0000005b5a0f723e */ /* 0x000fe200000010ff */
[----:B------:R-:W-:Y:S01]  /*4ce0*/  FADD.FTZ R19, R19, -R96 ;  /* 0x8000006013137221 */ /* 0x000fe20000010000 */
[----:B------:R-:W-:Y:S01]  /*4cf0*/  F2FP.BF16.PACK_AB R18, R18, R6 ;  /* 0x000000061212723e */ /* 0x000fe200000010ff */
[----:B------:R-:W-:Y:S01]  /*4d00*/  FFMA.FTZ R14, -R184, R184, 1 ;  /* 0x3f800000b80e7423 */ /* 0x000fe200000101b8 */
[----:B-----5:R-:W-:Y:S01]  /*4d10*/  F2FP.BF16.PACK_AB R6, R99, R100 ;  /* 0x000000646306723e */ /* 0x020fe200000010ff */
[----:B------:R-:W-:Y:S04]  /*4d20*/  FMUL.FTZ R19, R174, R19 ;  /* 0x00000013ae137220 */ /* 0x000fe80000410000 */
[----:B------:R3:W-:Y:S01]  /*4d30*/  STS [R221+0x21c80], R6 ;  /* 0x021c8006dd007388 */ /* 0x0007e20000000800 */
[----:B------:R-:W-:Y:S01]  /*4d40*/  FMUL.FTZ R19, R19, R14 ;  /* 0x0000000e13137220 */ /* 0x000fe20000410000 */
[----:B------:R-:W-:Y:S02]  /*4d50*/  F2FP.BF16.PACK_AB R14, R87, R88 ;  /* 0x00000058570e723e */ /* 0x000fe400000010ff */
[----:B----4-:R-:W-:Y:S01]  /*4d60*/  F2FP.BF16.PACK_AB R3, R95, R98 ;  /* 0x000000625f03723e */ /* 0x010fe200000010ff */
[----:B------:R-:W-:Y:S01]  /*4d70*/  STS [R222+0x800], R84 ;  /* 0x00080054de007388 */ /* 0x000fe20000000800 */
[----:B------:R-:W-:Y:S04]  /*4d80*/  F2FP.BF16.PACK_AB R19, R19, R22 ;  /* 0x000000161313723e */ /* 0x000fe800000010ff */
[----:B------:R2:W-:Y:S01]  /*4d90*/  STS [R221+0x22480], R3 ;  /* 0x02248003dd007388 */ /* 0x0005e20000000800 */
[--C-:B-1----:R-:W-:Y:S02]  /*4da0*/  FADD.FTZ R5, R5, -R2.reuse ;  /* 0x8000000205057221 */ /* 0x102fe40000010000 */
[--C-:B------:R-:W-:Y:S02]  /*4db0*/  FADD.FTZ R4, R4, -R2.reuse ;  /* 0x8000000204047221 */ /* 0x100fe40000010000 */
[----:B------:R-:W-:Y:S01]  /*4dc0*/  STS [R222+0x1000], R11 ;  /* 0x0010000bde007388 */ /* 0x000fe20000000800 */
[----:B------:R-:W-:Y:S02]  /*4dd0*/  FMUL.FTZ R5, R108, R5 ;  /* 0x000000056c057220 */ /* 0x000fe40000410000 */
[--C-:B------:R-:W-:Y:S02]  /*4de0*/  FADD.FTZ R9, R9, -R2.reuse ;  /* 0x8000000209097221 */ /* 0x100fe40000010000 */
[--C-:B------:R-:W-:Y:S02]  /*4df0*/  FADD.FTZ R8, R8, -R2.reuse ;  /* 0x8000000208087221 */ /* 0x100fe40000010000 */
[----:B------:R-:W-:Y:S02]  /*4e00*/  FMUL.FTZ R9, R99, R9 ;  /* 0x0000000963097220 */ /* 0x000fe40000410000 */
[----:B------:R-:W-:Y:S01]  /*4e10*/  FMUL.FTZ R8, R100, R8 ;  /* 0x0000000864087220 */ /* 0x000fe20000410000 */
[----:B---3--:R-:W-:Y:S01]  /*4e20*/  F2FP.BF16.PACK_AB R6, R94, R97 ;  /* 0x000000615e06723e */ /* 0x008fe200000010ff */
[--C-:B------:R-:W-:Y:S02]  /*4e30*/  FADD.FTZ R13, R13, -R2.reuse ;  /* 0x800000020d0d7221 */ /* 0x100fe40000010000 */
[--C-:B------:R-:W-:Y:S02]  /*4e40*/  FADD.FTZ R12, R12, -R2.reuse ;  /* 0x800000020c0c7221 */ /* 0x100fe40000010000 */
[----:B------:R-:W-:Y:S01]  /*4e50*/  STS [R221+0x22c80], R6 ;  /* 0x022c8006dd007388 */ /* 0x000fe20000000800 */
[----:B------:R-:W-:Y:S02]  /*4e60*/  FMUL.FTZ R13, R95, R13 ;  /* 0x0000000d5f0d7220 */ /* 0x000fe40000410000 */
[--C-:B------:R-:W-:Y:S02]  /*4e70*/  FADD.FTZ R16, R16, -R2.reuse ;  /* 0x8000000210107221 */ /* 0x100fe40000010000 */
[----:B------:R1:W-:Y:S01]  /*4e80*/  STS [R222+0x1800], R10 ;  /* 0x0018000ade007388 */ /* 0x0003e20000000800 */
[----:B--2---:R-:W-:Y:S01]  /*4e90*/  F2FP.BF16.PACK_AB R3, R172, R93 ;  /* 0x0000005dac03723e */ /* 0x004fe200000010ff */
[--C-:B------:R-:W-:Y:S02]  /*4ea0*/  FADD.FTZ R17, R17, -R2.reuse ;  /* 0x8000000211117221 */ /* 0x100fe40000010000 */
[--C-:B------:R-:W-:Y:S02]  /*4eb0*/  FADD.FTZ R20, R20, -R2.reuse ;  /* 0x8000000214147221 */ /* 0x100fe40000010000 */
[----:B------:R2:W-:Y:S01]  /*4ec0*/  STS [R221+0x23480], R3 ;  /* 0x02348003dd007388 */ /* 0x0005e20000000800 */
[----:B------:R-:W-:Y:S02]  /*4ed0*/  FADD.FTZ R21, R21, -R2 ;  /* 0x8000000215157221 */ /* 0x000fe40000010000 */
[----:B------:R-:W-:Y:S02]  /*4ee0*/  FFMA.FTZ R2, -R195, R195, 1 ;  /* 0x3f800000c3027423 */ /* 0x000fe400000101c3 */
[----:B------:R3:W-:Y:S01]  /*4ef0*/  STS [R222+0x2000], R7 ;  /* 0x00200007de007388 */ /* 0x0007e20000000800 */
[----:B------:R-:W-:Y:S02]  /*4f00*/  FMUL.FTZ R16, R97, R16 ;  /* 0x0000001061107220 */ /* 0x000fe40000410000 */
[----:B------:R-:W-:Y:S02]  /*4f10*/  FMUL.FTZ R20, R93, R20 ;  /* 0x000000145d147220 */ /* 0x000fe40000410000 */
[----:B------:R-:W-:Y:S01]  /*4f20*/  BAR.SYNC.DEFER_BLOCKING 0x0 ;  /* 0x0000000000007b1d */ /* 0x000fe20000010000 */
[----:B------:R-:W-:Y:S02]  /*4f30*/  FMUL.FTZ R17, R94, R17 ;  /* 0x000000115e117220 */ /* 0x000fe40000410000 */
[----:B------:R-:W-:Y:S02]  /*4f40*/  FMUL.FTZ R21, R172, R21 ;  /* 0x00000015ac157220 */ /* 0x000fe40000410000 */
[----:B-1----:R-:W-:Y:S02]  /*4f50*/  FMUL.FTZ R10, R98, R12 ;  /* 0x0000000c620a7220 */ /* 0x002fe40000410000 */
[----:B--2---:R-:W-:Y:S04]  /*4f60*/  FFMA.FTZ R3, -R199, R199, 1 ;  /* 0x3f800000c7037423 */ /* 0x004fe800000101c7 */
[----:B------:R-:W-:Y:S02]  /*4f70*/  FMUL.FTZ R6, R5, R3 ;  /* 0x0000000305067220 */ /* 0x000fe40000410000 */
[----:B---3--:R-:W-:Y:S02]  /*4f80*/  FMUL.FTZ R7, R104, R4 ;  /* 0x0000000468077220 */ /* 0x008fe40000410000 */
[----:B------:R-:W-:Y:S02]  /*4f90*/  FFMA.FTZ R4, -R201, R201, 1 ;  /* 0x3f800000c9047423 */ /* 0x000fe400000101c9 */
[----:B------:R-:W-:Y:S02]  /*4fa0*/  FFMA.FTZ R3, -R198, R198, 1 ;  /* 0x3f800000c6037423 */ /* 0x000fe400000101c6 */
[----:B------:R-:W-:Y:S02]  /*4fb0*/  FMUL.FTZ R5, R7, R4 ;  /* 0x0000000407057220 */ /* 0x000fe40000410000 */
[----:B------:R-:W-:Y:S02]  /*4fc0*/  FMUL.FTZ R7, R9, R3 ;  /* 0x0000000309077220 */ /* 0x000fe40000410000 */
[----:B------:R-:W-:Y:S01]  /*4fd0*/  FFMA.FTZ R4, -R200, R200, 1 ;  /* 0x3f800000c8047423 */ /* 0x000fe200000101c8 */
[----:B------:R-:W-:Y:S01]  /*4fe0*/  F2FP.BF16.PACK_AB R3, R6, R5 ;  /* 0x000000050603723e */ /* 0x000fe200000010ff */
[----:B------:R-:W-:Y:S02]  /*4ff0*/  FMUL.FTZ R9, R13, R2 ;  /* 0x000000020d097220 */ /* 0x000fe40000410000 */
[----:B------:R-:W-:Y:S02]  /*5000*/  FMUL.FTZ R8, R8, R4 ;  /* 0x0000000408087220 */ /* 0x000fe40000410000 */
[----:B------:R1:W-:Y:S01]  /*5010*/  STS [R221+0x23c80], R3 ;  /* 0x023c8003dd007388 */ /* 0x0003e20000000800 */
[----:B------:R-:W-:Y:S02]  /*5020*/  FFMA.FTZ R4, -R196, R196, 1 ;  /* 0x3f800000c4047423 */ /* 0x000fe400000101c4 */
[----:B------:R-:W-:Y:S01]  /*5030*/  F2FP.BF16.PACK_AB R2, R7, R8 ;  /* 0x000000080702723e */ /* 0x000fe200000010ff */
[----:B------:R-:W-:Y:S01]  /*5040*/  FFMA.FTZ R6, -R197, R197, 1 ;  /* 0x3f800000c5067423 */ /* 0x000fe200000101c5 */
[----:B------:R-:W-:Y:S01]  /*5050*/  STS [R222+0x2800], R86 ;  /* 0x00280056de007388 */ /* 0x000fe20000000800 */
[----:B------:R-:W-:Y:S02]  /*5060*/  FMUL.FTZ R10, R10, R4 ;  /* 0x000000040a0a7220 */ /* 0x000fe40000410000 */
[----:B------:R-:W-:Y:S02]  /*5070*/  FFMA.FTZ R4, -R193, R193, 1 ;  /* 0x3f800000c1047423 */ /* 0x000fe400000101c1 */
[----:B------:R2:W-:Y:S01]  /*5080*/  STS [R221+0x24480], R2 ;  /* 0x02448002dd007388 */ /* 0x0005e20000000800 */
[----:B------:R-:W-:Y:S02]  /*5090*/  FMUL.FTZ R8, R16, R6 ;  /* 0x0000000610087220 */ /* 0x000fe40000410000 */
[----:B------:R-:W-:Y:S01]  /*50a0*/  FMUL.FTZ R6, R20, R4 ;  /* 0x0000000414067220 */ /* 0x000fe20000410000 */
[----:B------:R-:W-:Y:S01]  /*50b0*/  F2FP.BF16.PACK_AB R4, R9, R10 ;  /* 0x0000000a0904723e */ /* 0x000fe200000010ff */
[----:B------:R-:W-:Y:S01]  /*50c0*/  STS [R222+0x3000], R15 ;  /* 0x0030000fde007388 */ /* 0x000fe20000000800 */
[----:B------:R-:W-:Y:S04]  /*50d0*/  FFMA.FTZ R5, -R194, R194, 1 ;  /* 0x3f800000c2057423 */ /* 0x000fe800000101c2 */
[----:B------:R-:W-:Y:S01]  /*50e0*/  STS [R221+0x24c80], R4 ;  /* 0x024c8004dd007388 */ /* 0x000fe20000000800 */
[----:B------:R-:W-:Y:S02]  /*50f0*/  FMUL.FTZ R7, R17, R5 ;  /* 0x0000000511077220 */ /* 0x000fe40000410000 */
[----:B-1----:R-:W-:Y:S02]  /*5100*/  FFMA.FTZ R3, -R192, R192, 1 ;  /* 0x3f800000c0037423 */ /* 0x002fe400000101c0 */
[----:B------:R-:W-:Y:S02]  /*5110*/  STS [R222+0x3800], R14 ;  /* 0x0038000ede007388 */ /* 0x000fe40000000800 */
[----:B------:R-:W-:Y:S01]  /*5120*/  FMUL.FTZ R5, R21, R3 ;  /* 0x0000000315057220 */ /* 0x000fe20000410000 */
[----:B------:R-:W-:Y:S05]  /*5130*/  F2FP.BF16.PACK_AB R3, R7, R8 ;  /* 0x000000080703723e */ /* 0x000fea00000010ff */
[----:B------:R-:W-:Y:S01]  /*5140*/  STS [R221+0x25480], R3 ;  /* 0x02548003dd007388 */ /* 0x000fe20000000800 */
[----:B--2---:R-:W-:Y:S04]  /*5150*/  F2FP.BF16.PACK_AB R2, R5, R6 ;  /* 0x000000060502723e */ /* 0x004fe800000010ff */
[----:B------:R-:W-:Y:S05]  /*5160*/  STS [R222+0x4000], R19 ;  /* 0x00400013de007388 */ /* 0x000fea0000000800 */
[----:B------:R-:W-:Y:S05]  /*5170*/  STS [R221+0x25c80], R2 ;  /* 0x025c8002dd007388 */ /* 0x000fea0000000800 */
[----:B------:R-:W-:Y:S05]  /*5180*/  STS [R222+0x4800], R18 ;  /* 0x00480012de007388 */ /* 0x000fea0000000800 */
[----:B------:R-:W-:Y:S05]  /*5190*/  LDSM.16.MT88.2 R2, [R211+0x21480] ;  /* 0x02148000d302783b */ /* 0x000fea0000004100 */
[----:B------:R-:W1:Y:S05]  /*51a0*/  LDSM.16.MT88.4 R4, [R102+0x1b080] ;  /* 0x01b080006604783b */ /* 0x000e6a0000004200 */
[----:B------:R-:W2:Y:S05]  /*51b0*/  LDSM.16.MT88.4 R8, [R102+0x1d080] ;  /* 0x01d080006608783b */ /* 0x000eaa0000004200 */
[----:B------:R-:W3:Y:S05]  /*51c0*/  LDSM.16.MT88.4 R12, [R102+0x1f080] ;  /* 0x01f08000660c783b */ /* 0x000eea0000004200 */
[----:B------:R-:W4:Y:S05]  /*51d0*/  LDSM.16.MT88.2 R16, [R211+0x21c80] ;  /* 0x021c8000d310783b */ /* 0x000f2a0000004100 */
[----:B------:R-:W5:Y:S05]  /*51e0*/  LDSM.16.MT88.2 R18, [R211+0x22480] ;  /* 0x02248000d312783b */ /* 0x000f6a0000004100 */
[----:B------:R-:W5:Y:S05]  /*51f0*/  LDSM.16.MT88.2 R20, [R211+0x22c80] ;  /* 0x022c8000d314783b */ /* 0x000f6a0000004100 */
[----:B------:R-:W5:Y:S05]  /*5200*/  LDSM.16.MT88.2 R22, [R211+0x23480] ;  /* 0x02348000d316783b */ /* 0x000f6a0000004100 */
[----:B------:R-:W-:Y:S01]  /*5210*/  LDSM.16.MT88.2 R88, [R212+0x21480] ;  /* 0x02148000d458783b */ /* 0x000fe20000004100 */
[-C--:B-1----:R-:W-:Y:S04]  /*5220*/  HMMA.16816.F32.BF16 R24, R4, R2.reuse, R24 ;  /* 0x000000020418723c */ /* 0x082fe80000041818 */
[----:B------:R-:W1:Y:S05]  /*5230*/  LDSM.16.MT88.4 R84, [R102+0x1b880] ;  /* 0x01b880006654783b */ /* 0x000e6a0000004200 */
[----:B------:R-:W1:Y:S01]  /*5240*/  LDSM.16.MT88.4 R92, [R102+0x1d880] ;  /* 0x01d88000665c783b */ /* 0x000e620000004200 */
[-C--:B--2---:R-:W-:Y:S04]  /*5250*/  HMMA.16816.F32.BF16 R28, R8, R2.reuse, R28 ;  /* 0x00000002081c723c */ /* 0x084fe8000004181c */
[----:B------:R-:W2:Y:S04]  /*5260*/  LDSM.16.MT88.4 R96, [R102+0x1f880] ;  /* 0x01f880006660783b */ /* 0x000ea80000004200 */
[C---:B---3--:R-:W-:Y:S01]  /*5270*/  HMMA.16816.F32.BF16 R32, R12.reuse, R2, R32 ;  /* 0x000000020c20723c */ /* 0x048fe20000041820 */
[----:B------:R-:W3:Y:S05]  /*5280*/  LDSM.16.MT88.2 R90, [R212+0x21c80] ;  /* 0x021c8000d45a783b */ /* 0x000eea0000004100 */
[----:B------:R-:W1:Y:S02]  /*5290*/  LDSM.16.MT88.2 R100, [R212+0x22480] ;  /* 0x02248000d464783b */ /* 0x000e640000004100 */
[-C--:B----4-:R-:W-:Y:S03]  /*52a0*/  HMMA.16816.F32.BF16 R36, R12, R16.reuse, R36 ;  /* 0x000000100c24723c */ /* 0x090fe60000041824 */
[----:B------:R-:W4:Y:S05]  /*52b0*/  LDSM.16.MT88.2 R2, [R212+0x22c80] ;  /* 0x022c8000d402783b */ /* 0x000f2a0000004100 */
[-C--:B------:R-:W-:Y:S01]  /*52c0*/  HMMA.16816.F32.BF16 R40, R8, R16.reuse, R40 ;  /* 0x000000100828723c */ /* 0x080fe20000041828 */
[----:B------:R-:W-:Y:S07]  /*52d0*/  LDSM.16.MT88.2 R104, [R212+0x22080] ;  /* 0x02208000d468783b */ /* 0x000fee0000004100 */
        /* <DEDUP_REMOVED lines=10> */
[----:B------:R-:W5:Y:S05]  /*5380*/  LDSM.16.MT88.2 R4, [R212+0x23480] ;  /* 0x02348000d404783b */ /* 0x000f6a0000004100 */
[----:B------:R-:W-:Y:S02]  /*5390*/  LDSM.16.MT88.2 R6, [R211+0x21880] ;  /* 0x02188000d306783b */ /* 0x000fe40000004100 */
[-C--:B------:R-:W-:Y:S03]  /*53a0*/  HMMA.16816.F32.BF16 R76, R8, R22.reuse, R76 ;  /* 0x00000016084c723c */ /* 0x080fe6000004184c */
[----:B------:R-:W4:Y:S05]  /*53b0*/  LDSM.16.MT88.4 R8, [R102+0x1c080] ;  /* 0x01c080006608783b */ /* 0x000f2a0000004200 */
[----:B------:R-:W-:Y:S01]  /*53c0*/  HMMA.16816.F32.BF16 R80, R12, R22, R80 ;  /* 0x000000160c50723c */ /* 0x000fe20000041850 */
[----:B------:R-:W4:Y:S05]  /*53d0*/  LDSM.16.MT88.4 R12, [R102+0x1e080] ;  /* 0x01e08000660c783b */ /* 0x000f2a0000004200 */
[----:B------:R-:W4:Y:S02]  /*53e0*/  LDSM.16.MT88.2 R22, [R211+0x22880] ;  /* 0x02288000d316783b */ /* 0x000f240000004100 */
[-C--:B-1----:R-:W-:Y:S08]  /*53f0*/  HMMA.16816.F32.BF16 R24, R84, R88.reuse, R24 ;  /* 0x000000585418723c */ /* 0x082ff00000041818 */
[-C--:B------:R-:W-:Y:S08]  /*5400*/  HMMA.16816.F32.BF16 R28, R92, R88.reuse, R28 ;  /* 0x000000585c1c723c */ /* 0x080ff0000004181c */
[C---:B--2---:R-:W-:Y:S01]  /*5410*/  HMMA.16816.F32.BF16 R32, R96.reuse, R88, R32 ;  /* 0x000000586020723c */ /* 0x044fe20000041820 */
[----:B------:R-:W1:Y:S07]  /*5420*/  LDSM.16.MT88.2 R88, [R211+0x23080] ;  /* 0x02308000d358783b */ /* 0x000e6e0000004100 */
[-C--:B---3--:R-:W-:Y:S08]  /*5430*/  HMMA.16816.F32.BF16 R36, R96, R90.reuse, R36 ;  /* 0x0000005a6024723c */ /* 0x088ff00000041824 */
[-C--:B------:R-:W-:Y:S08]  /*5440*/  HMMA.16816.F32.BF16 R40, R92, R90.reuse, R40 ;  /* 0x0000005a5c28723c */ /* 0x080ff00000041828 */
[C---:B------:R-:W-:Y:S01]  /*5450*/  HMMA.16816.F32.BF16 R44, R84.reuse, R90, R44 ;  /* 0x0000005a542c723c */ /* 0x040fe2000004182c */
[----:B------:R-:W-:Y:S07]  /*5460*/  LDSM.16.MT88.2 R90, [R212+0x21880] ;  /* 0x02188000d45a783b */ /* 0x000fee0000004100 */
[-C--:B------:R-:W-:Y:S08]  /*5470*/  HMMA.16816.F32.BF16 R48, R84, R100.reuse, R48 ;  /* 0x000000645430723c */ /* 0x080ff00000041830 */
[-C--:B------:R-:W-:Y:S08]  /*5480*/  HMMA.16816.F32.BF16 R52, R92, R100.reuse, R52 ;  /* 0x000000645c34723c */ /* 0x080ff00000041834 */
[C---:B------:R-:W-:Y:S08]  /*5490*/  HMMA.16816.F32.BF16 R56, R96.reuse, R100, R56 ;  /* 0x000000646038723c */ /* 0x040ff00000041838 */
[-C--:B----4-:R-:W-:Y:S08]  /*54a0*/  HMMA.16816.F32.BF16 R60, R96, R2.reuse, R60 ;  /* 0x00000002603c723c */ /* 0x090ff0000004183c */
[-C--:B------:R-:W-:Y:S08]  /*54b0*/  HMMA.16816.F32.BF16 R64, R92, R2.reuse, R64 ;  /* 0x000000025c40723c */ /* 0x080ff00000041840 */
[C---:B------:R-:W-:Y:S01]  /*54c0*/  HMMA.16816.F32.BF16 R68, R84.reuse, R2, R68 ;  /* 0x000000025444723c */ /* 0x040fe20000041844 */
[----:B------:R-:W2:Y:S07]  /*54d0*/  LDSM.16.MT88.2 R2, [R211+0x23880] ;  /* 0x02388000d302783b */ /* 0x000eae0000004100 */
[-C--:B-----5:R-:W-:Y:S01]  /*54e0*/  HMMA.16816.F32.BF16 R72, R84, R4.reuse, R72 ;  /* 0x000000045448723c */ /* 0x0a0fe20000041848 */
[----:B------:R-:W3:Y:S07]  /*54f0*/  LDSM.16.MT88.4 R84, [R102+0x1c880] ;  /* 0x01c880006654783b */ /* 0x000eee0000004200 */
[-C--:B------:R-:W-:Y:S01]  /*5500*/  HMMA.16816.F32.BF16 R76, R92, R4.reuse, R76 ;  /* 0x000000045c4c723c */ /* 0x080fe2000004184c */
[----:B------:R-:W4:Y:S05]  /*5510*/  LDSM.16.MT88.4 R92, [R102+0x1e880] ;  /* 0x01e88000665c783b */ /* 0x000f2a0000004200 */
[----:B------:R-:W5:Y:S02]  /*5520*/  LDSM.16.MT88.4 R100, [R102+0x20880] ;  /* 0x020880006664783b */ /* 0x000f640000004200 */
[----:B------:R-:W-:Y:S03]  /*5530*/  HMMA.16816.F32.BF16 R80, R96, R4, R80 ;  /* 0x000000046050723c */ /* 0x000fe60000041850 */
[----:B------:R-:W1:Y:S05]  /*5540*/  LDSM.16.MT88.2 R4, [R212+0x22880] ;  /* 0x02288000d404783b */ /* 0x000e6a0000004100 */
[-C--:B------:R-:W-:Y:S08]  /*5550*/  HMMA.16816.F32.BF16 R24, R8, R6.reuse, R24 ;  /* 0x000000060818723c */ /* 0x080ff00000041818 */
[-C--:B------:R-:W-:Y:S08]  /*5560*/  HMMA.16816.F32.BF16 R28, R12, R6.reuse, R28 ;  /* 0x000000060c1c723c */ /* 0x080ff0000004181c */
[C---:B------:R-:W-:Y:S01]  /*5570*/  HMMA.16816.F32.BF16 R32, R16.reuse, R6, R32 ;  /* 0x000000061020723c */ /* 0x040fe20000041820 */
[----:B------:R-:W1:Y:S07]  /*5580*/  LDSM.16.MT88.2 R6, [R212+0x23080] ;  /* 0x02308000d406783b */ /* 0x000e6e0000004100 */
        /* <DEDUP_REMOVED lines=10> */
[----:B------:R-:W1:Y:S05]  /*5630*/  LDSM.16.MT88.2 R8, [R212+0x23880] ;  /* 0x02388000d408783b */ /* 0x000e6a0000004100 */
[----:B------:R-:W-:Y:S02]  /*5640*/  BAR.SYNC.DEFER_BLOCKING 0x0 ;  /* 0x0000000000007b1d */ /* 0x000fe40000010000 */
[-C--:B------:R-:W-:Y:S08]  /*5650*/  HMMA.16816.F32.BF16 R76, R12, R2.reuse, R76 ;  /* 0x000000020c4c723c */ /* 0x080ff0000004184c */
[----:B------:R-:W-:Y:S08]  /*5660*/  HMMA.16816.F32.BF16 R80, R16, R2, R80 ;  /* 0x000000021050723c */ /* 0x000ff00000041850 */
[-C--:B---3--:R-:W-:Y:S01]  /*5670*/  HMMA.16816.F32.BF16 R24, R84, R90.reuse, R24 ;  /* 0x0000005a5418723c */ /* 0x088fe20000041818 */
[----:B------:R2:W3:Y:S07]  /*5680*/  LDSM.16.M88.4 R108, [R214] ;  /* 0x00000000d66c783b */ /* 0x0004ee0000000200 */
[-C--:B----4-:R-:W-:Y:S01]  /*5690*/  HMMA.16816.F32.BF16 R28, R92, R90.reuse, R28 ;  /* 0x0000005a5c1c723c */ /* 0x090fe2000004181c */
[----:B------:R2:W4:Y:S07]  /*56a0*/  LDSM.16.MT88.4 R16, [R213] ;  /* 0x00000000d510783b */ /* 0x00052e0000004200 */
[C---:B-----5:R-:W-:Y:S01]  /*56b0*/  HMMA.16816.F32.BF16 R32, R100.reuse, R90, R32 ;  /* 0x0000005a6420723c */ /* 0x060fe20000041820 */
[----:B------:R2:W5:Y:S05]  /*56c0*/  LDSM.16.MT88.4 R96, [R213+0x2800] ;  /* 0x00280000d560783b */ /* 0x00056a0000004200 */
[----:B------:R2:W1:Y:S02]  /*56d0*/  LDSM.16.MT88.4 R172, [R213+0x5000] ;  /* 0x00500000d5ac783b */ /* 0x0004640000004200 */
[-C--:B------:R-:W-:Y:S03]  /*56e0*/  HMMA.16816.F32.BF16 R36, R100, R104.reuse, R36 ;  /* 0x000000686424723c */ /* 0x080fe60000041824 */
[----:B------:R2:W1:Y:S05]  /*56f0*/  LDSM.16.M88.4 R176, [R214+0x800] ;  /* 0x00080000d6b0783b */ /* 0x00046a0000000200 */
[-C--:B------:R-:W-:Y:S01]  /*5700*/  HMMA.16816.F32.BF16 R40, R92, R104.reuse, R40 ;  /* 0x000000685c28723c */ /* 0x080fe20000041828 */
[----:B------:R2:W1:Y:S05]  /*5710*/  LDSM.16.M88.4 R184, [R214+0xc00] ;  /* 0x000c0000d6b8783b */ /* 0x00046a0000000200 */
[----:B------:R2:W1:Y:S02]  /*5720*/  LDSM.16.MT88.4 R180, [R213+0x800] ;  /* 0x00080000d5b4783b */ /* 0x0004640000004200 */
[C---:B------:R-:W-:Y:S03]  /*5730*/  HMMA.16816.F32.BF16 R44, R84.reuse, R104, R44 ;  /* 0x00000068542c723c */ /* 0x040fe6000004182c */
[----:B------:R2:W1:Y:S05]  /*5740*/  LDSM.16.M88.4 R104, [R214+0x400] ;  /* 0x00040000d668783b */ /* 0x00046a0000000200 */
[-C--:B------:R-:W-:Y:S01]  /*5750*/  HMMA.16816.F32.BF16 R48, R84, R4.reuse, R48 ;  /* 0x000000045430723c */ /* 0x080fe20000041830 */
[----:B------:R2:W1:Y:S05]  /*5760*/  LDSM.16.MT88.4 R188, [R213+0x3000] ;  /* 0x00300000d5bc783b */ /* 0x00046a0000004200 */
[----:B------:R2:W1:Y:S02]  /*5770*/  LDSM.16.MT88.4 R192, [R213+0x5800] ;  /* 0x00580000d5c0783b */ /* 0x0004640000004200 */
        /* <DEDUP_REMOVED lines=8> */
[----:B------:R-:W-:-:S07]  /*5800*/  @P0 BRA `(.L_x_841) ;  /* 0x0000039000000947 */ /* 0x000fce0003800000 */
[----:B--2345:R-:W-:Y:S01]  /*5810*/  LOP3.LUT P6, RZ, R225, 0x1, RZ, 0xc0, !PT ;  /* 0x00000001e1ff7812 */ /* 0x03cfe200078cc0ff */
[----:B------:R-:W1:Y:S01]  /*5820*/  S2R R12, SR_CTAID.Y ;  /* 0x00000000000c7919 */ /* 0x000e620000002600 */
[----:B------:R-:W-:Y:S01]  /*5830*/  P2R R11, PR, RZ, 0x4 ;  /* 0x00000004ff0b7803 */ /* 0x000fe20000000000 */
[----:B------:R-:W-:Y:S01]  /*5840*/  USHF.R.S32.HI UR17, URZ, 0x1f, UR9 ;  /* 0x0000001f3f117899 */ /* 0x000fe20008011409 */
[----:B------:R-:W-:Y:S01]  /*5850*/  IMAD.MOV.U32 R202, RZ, RZ, c[0x0][0x208] ;  /* 0x00008200ffca7624 */ /* 0x000fe200078e00ff */
[----:B------:R-:W-:Y:S01]  /*5860*/  ULDC.64 UR6, c[0x0][0x208] ;  /* 0x0000820000067ab9 */ /* 0x000fe20000000a00 */
[----:B------:R-:W-:Y:S01]  /*5870*/  IMAD R13, R252, c[0x0][0x290], RZ ;  /* 0x0000a400fc0d7a24 */ /* 0x000fe200078e02ff */
[----:B------:R-:W-:Y:S01]  /*5880*/  UIMAD UR17, UR17, UR6, URZ ;  /* 0x00000006111172a4 */ /* 0x000fe2000f8e023f */
[----:B------:R-:W-:Y:S01]  /*5890*/  IMAD.SHL.U32 R202, R202, 0x20, RZ ;  /* 0x00000020caca7824 */ /* 0x000fe200078e00ff */
[----:B------:R-:W-:Y:S01]  /*58a0*/  UIMAD.WIDE.U32 UR20, UR9, UR6, URZ ;  /* 0x00000006091472a5 */ /* 0x000fe2000f8e003f */
[----:B------:R-:W-:Y:S01]  /*58b0*/  IMAD.MOV.U32 R2, RZ, RZ, R226 ;  /* 0x000000ffff027224 */ /* 0x000fe200078e00e2 */
[----:B------:R-:W-:Y:S01]  /*58c0*/  UIMAD UR17, UR9, UR7, UR17 ;  /* 0x00000007091172a4 */ /* 0x000fe2000f8e0211 */
[----:B------:R-:W-:Y:S01]  /*58d0*/  IMAD.MOV.U32 R3, RZ, RZ, R227 ;  /* 0x000000ffff037224 */ /* 0x000fe200078e00e3 */
[----:B------:R-:W-:Y:S02]  /*58e0*/  USHF.L.U32 UR6, UR20, 0x6, URZ ;  /* 0x0000000614067899 */ /* 0x000fe4000800063f */
[----:B------:R-:W-:Y:S02]  /*58f0*/  UIADD3 UR17, UR21, UR17, URZ ;  /* 0x0000001115117290 */ /* 0x000fe4000fffe03f */
[----:B------:R-:W-:Y:S02]  /*5900*/  USHF.L.U32 UR7, UR9, 0x6, URZ ;  /* 0x0000000609077899 */ /* 0x000fe4000800063f */
[----:B------:R-:W-:Y:S01]  /*5910*/  IADD3 R8, P5, P0, R240, UR6, R202 ;  /* 0x00000006f0087c10 */ /* 0x000fe2000f8be0ca */
[----:B------:R-:W-:Y:S01]  /*5920*/  USHF.L.U64.HI UR17, UR20, 0x6, UR17 ;  /* 0x0000000614117899 */ /* 0x000fe20008010211 */
[----:B-1----:R-:W-:Y:S01]  /*5930*/  SHF.R.S32.HI R10, RZ, 0x1f, R12 ;  /* 0x0000001fff0a7819 */ /* 0x002fe2000001140c */
[----:B------:R-:W-:Y:S04]  /*5940*/  IMAD.WIDE.U32 R2, R12, c[0x0][0x288], R2 ;  /* 0x0000a2000c027a25 */ /* 0x000fe800078e0002 */
[----:B------:R-:W-:Y:S02]  /*5950*/  IADD3.X R9, R237, UR17, R250, P5, P0 ;  /* 0x00000011ed097c10 */ /* 0x000fe4000afe04fa */
[----:B------:R-:W-:Y:S01]  /*5960*/  IADD3 R5, P0, R240, UR6, RZ ;  /* 0x00000006f0057c10 */ /* 0x000fe2000ff1e0ff */
[----:B------:R-:W-:Y:S01]  /*5970*/  IMAD R10, R10, c[0x0][0x288], RZ ;  /* 0x0000a2000a0a7a24 */ /* 0x000fe200078e02ff */
[----:B------:R-:W-:Y:S02]  /*5980*/  USHF.R.S32.HI UR6, URZ, 0x1f, UR7 ;  /* 0x0000001f3f067899 */ /* 0x000fe40008011407 */
[----:B------:R-:W-:Y:S01]  /*5990*/  LEA R6, P5, R5, c[0x0][0x1f0], 0x1 ;  /* 0x00007c0005067a11 */ /* 0x000fe200078a08ff */
[----:B------:R-:W-:Y:S01]  /*59a0*/  IMAD R10, R12, c[0x0][0x28c], R10 ;  /* 0x0000a3000c0a7a24 */ /* 0x000fe200078e020a */
[----:B------:R-:W-:Y:S02]  /*59b0*/  IADD3.X R7, R237, UR17, RZ, P0, !PT ;  /* 0x00000011ed077c10 */ /* 0x000fe400087fe4ff */
[C---:B------:R-:W-:Y:S02]  /*59c0*/  LEA R4, P0, R8.reuse, c[0x0][0x1f0], 0x1 ;  /* 0x00007c0008047a11 */ /* 0x040fe400078008ff */
[----:B------:R-:W-:Y:S02]  /*59d0*/  LEA.HI.X R7, R5, c[0x0][0x1f4], R7, 0x1, P5 ;  /* 0x00007d0005077a11 */ /* 0x000fe400028f0c07 */
[----:B------:R-:W-:Y:S02]  /*59e0*/  LEA.HI.X R5, R8, c[0x0][0x1f4], R9, 0x1, P0 ;  /* 0x00007d0008057a11 */ /* 0x000fe400000f0c09 */
[----:B------:R-:W-:Y:S01]  /*59f0*/  IADD3 R9, P5, P0, R2, UR7, R13 ;  /* 0x0000000702097c10 */ /* 0x000fe2000f8be00d */
[----:B------:R-:W-:Y:S02]  /*5a00*/  IMAD.IADD R2, R3, 0x1, R10 ;  /* 0x0000000103027824 */ /* 0x000fe400078e020a */
[----:B------:R-:W-:Y:S03]  /*5a10*/  IMAD.U32 R10, RZ, RZ, UR7 ;  /* 0x00000007ff0a7e24 */ /* 0x000fe6000f8e00ff */
[----:B------:R-:W-:Y:S02]  /*5a20*/  IADD3.X R3, R2, UR6, R247, P5, P0 ;  /* 0x0000000602037c10 */ /* 0x000fe4000afe04f7 */
[C---:B------:R-:W-:Y:S02]  /*5a30*/  LEA R8, P0, R9.reuse, c[0x0][0x280], 0x2 ;  /* 0x0000a00009087a11 */ /* 0x040fe400078010ff */
[----:B------:R-:W-:Y:S02]  /*5a40*/  IADD3 R2, -R232, c[0x0][0x168], -R10 ;  /* 0x00005a00e8027a10 */ /* 0x000fe40007ffe90a */
[----:B------:R-:W-:Y:S02]  /*5a50*/  LEA.HI.X R9, R9, c[0x0][0x284], R3, 0x2, P0 ;  /* 0x0000a10009097a11 */ /* 0x000fe400000f1403 */
[C---:B------:R-:W-:Y:S02]  /*5a60*/  ISETP.LT.OR P0, PT, R2.reuse, 0x1, !P6 ;  /* 0x000000010200780c */ /* 0x040fe40007701670 */
[C---:B------:R-:W-:Y:S02]  /*5a70*/  LOP3.LUT P5, RZ, R225.reuse, 0x2, RZ, 0xc0, !PT ;  /* 0x00000002e1ff7812 */ /* 0x040fe400078ac0ff */
[C---:B------:R-:W-:Y:S09]  /*5a80*/  ISETP.LT.OR P6, PT, R2.reuse, 0x21, !P6 ;  /* 0x000000210200780c */ /* 0x040ff200077c1670 */
        /* <DEDUP_REMOVED lines=10> */
[----:B------:R-:W-:Y:S10]  /*5b30*/  @!P1 IMAD.SHL.U32 R2, R230, 0x10, RZ ;  /* 0x00000010e6029824 */ /* 0x000ff400078e00ff */
[----:B------:R1:W-:Y:S01]  /*5b40*/  LDGSTS.E.BYPASS.LTC128B.128 [R223+0x1f080], [R6.64+0x100], !P2 ;  /* 0x1f08010006df7fae */ /* 0x0003e2000d101d52 */
[----:B------:R-:W-:Y:S04]  /*5b50*/  ISETP.NE.AND P2, PT, R11, RZ, PT ;  /* 0x000000ff0b00720c */ /* 0x000fe80003f45270 */
[----:B------:R1:W-:Y:S05]  /*5b60*/  LDGSTS.E.BYPASS.LTC128B.128 [R223+0x1c080], [R4.64], !P6 ;  /* 0x1c08000004df7fae */ /* 0x0003ea000f101d52 */
[----:B------:R1:W-:Y:S05]  /*5b70*/  LDGSTS.E.BYPASS.LTC128B.128 [R223+0x1e080], [R4.64+0x80], !P5 ;  /* 0x1e08008004df7fae */ /* 0x0003ea000e901d52 */
[----:B------:R1:W-:Y:S05]  /*5b80*/  LDGSTS.E.BYPASS.LTC128B.128 [R223+0x20080], [R4.64+0x100], !P0 ;  /* 0x2008010004df7fae */ /* 0x0003ea000c101d52 */
[----:B------:R1:W-:Y:S02]  /*5b90*/  @!P1 LDGSTS.E.BYPASS.LTC128B.128 [R2+0x21280], [R8.64] ;  /* 0x2128000008029fae */ /* 0x0003e4000b901d52 */
.L_x_841:
[-C--:B-12345:R-:W-:Y:S01]  /*5ba0*/  HMMA.16816.F32.BF16 R4, R108, R16.reuse, RZ ;  /* 0x000000106c04723c */ /* 0x0befe200000418ff */
[----:B------:R-:W-:Y:S01]  /*5bb0*/  LDSM.16.M88.4 R196, [R214+0x1000] ;  /* 0x00100000d6c4783b */ /* 0x000fe20000000200 */
[----:B------:R-:W-:Y:S02]  /*5bc0*/  UIMAD UR8, UR8, 0x3000, URZ ;  /* 0x00003000080878a4 */ /* 0x000fe4000f8e023f */
[----:B------:R-:W-:Y:S01]  /*5bd0*/  IMAD.U32 R2, RZ, RZ, UR4 ;  /* 0x00000004ff027e24 */ /* 0x000fe2000f8e00ff */
[----:B------:R-:W1:Y:S01]  /*5be0*/  LDSM.16.MT88.4 R200, [R213+0x1000] ;  /* 0x00100000d5c8783b */ /* 0x000e620000004200 */
[----:B------:R-:W-:Y:S02]  /*5bf0*/  UIADD3 UR6, UR4, 0x1, URZ ;  /* 0x0000000104067890 */ /* 0x000fe4000fffe03f */
[C---:B------:R-:W-:Y:S01]  /*5c00*/  HMMA.16816.F32.BF16 R8, R104.reuse, R16, RZ ;  /* 0x000000106808723c */ /* 0x040fe200000418ff */
[----:B------:R-:W-:Y:S01]  /*5c10*/  LDSM.16.MT88.4 R204, [R213+0x3800] ;  /* 0x00380000d5cc783b */ /* 0x000fe20000004200 */
[----:B------:R-:W-:Y:S02]  /*5c20*/  UISETP.GE.AND UP0, UPT, UR4, 0x1, UPT ;  /* 0x000000010400788c */ /* 0x000fe4000bf06270 */
[----:B------:R-:W-:Y:S01]  /*5c30*/  IADD3 R3, P5, R244, UR8, RZ ;  /* 0x00000008f4037c10 */ /* 0x000fe2000ffbe0ff */
[----:B------:R-:W0:Y:S01]  /*5c40*/  LDGDEPBAR ;  /* 0x00000000000079af */ /* 0x000e220000000000 */
[----:B------:R-:W-:Y:S01]  /*5c50*/  IMAD R2, R2, 0x3000, R217 ;  /* 0x0000300002027824 */ /* 0x000fe200078e02d9 */
[----:B------:R-:W-:Y:S01]  /*5c60*/  USEL UR4, UR6, URZ, !UP0 ;  /* 0x0000003f06047287 */ /* 0x000fe2000c000000 */
[-C--:B------:R-:W-:Y:S01]  /*5c70*/  HMMA.16816.F32.BF16 R12, R104, R18.reuse, RZ ;  /* 0x00000012680c723c */ /* 0x080fe200000418ff */
[----:B------:R-:W-:Y:S02]  /*5c80*/  UISETP.GE.AND UP0, UPT, UR9, UR12, UPT ;  /* 0x0000000c0900728c */ /* 0x000fe4000bf06270 */
[----:B------:R-:W-:Y:S04]  /*5c90*/  UIADD3 UR6, UR11, 0x1, URZ ;  /* 0x000000010b067890 */ /* 0x000fe8000fffe03f */
[----:B------:R-:W-:Y:S01]  /*5ca0*/  PLOP3.LUT P0, PT, PT, PT, UP0, 0x80, 0x0 ;  /* 0x000000000000781c */ /* 0x000fe20003f0f008 */
[C---:B------:R-:W-:Y:S01]  /*5cb0*/  HMMA.16816.F32.BF16 R16, R108.reuse, R18, RZ ;  /* 0x000000126c10723c */ /* 0x040fe200000418ff */
[----:B------:R-:W-:Y:S04]  /*5cc0*/  UISETP.GE.AND UP0, UPT, UR11, 0x1, UPT ;  /* 0x000000010b00788c */ /* 0x000fe8000bf06270 */
[----:B------:R-:W-:Y:S03]  /*5cd0*/  USEL UR11, UR6, URZ, !UP0 ;  /* 0x0000003f060b7287 */ /* 0x000fe6000c000000 */
        /* <DEDUP_REMOVED lines=16> */
[-C--:B------:R-:W-:Y:S08]  /*5de0*/  HMMA.16816.F32.BF16 R88, R184, R190.reuse, R88 ;  /* 0x000000beb858723c */ /* 0x080ff00000041858 */
[C---:B------:R-:W-:Y:S01]  /*5df0*/  HMMA.16816.F32.BF16 R92, R176.reuse, R190, R92 ;  /* 0x000000beb05c723c */ /* 0x040fe2000004185c */
[----:B------:R-:W-:Y:S07]  /*5e00*/  LDSM.16.M88.4 R188, [R214+0x1c00] ;  /* 0x001c0000d6bc783b */ /* 0x000fee0000000200 */
[-C--:B------:R-:W-:Y:S08]  /*5e10*/  HMMA.16816.F32.BF16 R96, R176, R192.reuse, R96 ;  /* 0x000000c0b060723c */ /* 0x080ff00000041860 */
[C---:B------:R-:W-:Y:S08]  /*5e20*/  HMMA.16816.F32.BF16 R100, R184.reuse, R192, R100 ;  /* 0x000000c0b864723c */ /* 0x040ff00000041864 */
[-C--:B------:R-:W-:Y:S01]  /*5e30*/  HMMA.16816.F32.BF16 R104, R184, R194.reuse, R104 ;  /* 0x000000c2b868723c */ /* 0x080fe20000041868 */
[----:B------:R-:W-:Y:S07]  /*5e40*/  LDSM.16.MT88.4 R184, [R213+0x1800] ;  /* 0x00180000d5b8783b */ /* 0x000fee0000004200 */
[----:B------:R-:W-:Y:S01]  /*5e50*/  HMMA.16816.F32.BF16 R108, R176, R194, R108 ;  /* 0x000000c2b06c723c */ /* 0x000fe2000004186c */
[----:B------:R-:W4:Y:S04]  /*5e60*/  LDSM.16.M88.4 R176, [R214+0x1800] ;  /* 0x00180000d6b0783b */ /* 0x000f280000000200 */
[----:B------:R-:W5:Y:S03]  /*5e70*/  LDSM.16.MT88.4 R192, [R213+0x4000] ;  /* 0x00400000d5c0783b */ /* 0x000f660000004200 */
        /* <DEDUP_REMOVED lines=9> */
[----:B------:R-:W-:Y:S07]  /*5f10*/  LDSM.16.MT88.4 R204, [R213+0x4800] ;  /* 0x00480000d5cc783b */ /* 0x000fee0000004200 */
[-C--:B---3--:R-:W-:Y:S08]  /*5f20*/  HMMA.16816.F32.BF16 R96, R196, R180.reuse, R96 ;  /* 0x000000b4c460723c */ /* 0x088ff00000041860 */
[C---:B------:R-:W-:Y:S08]  /*5f30*/  HMMA.16816.F32.BF16 R100, R172.reuse, R180, R100 ;  /* 0x000000b4ac64723c */ /* 0x040ff00000041864 */
[-C--:B------:R-:W-:Y:S01]  /*5f40*/  HMMA.16816.F32.BF16 R104, R172, R182.reuse, R104 ;  /* 0x000000b6ac68723c */ /* 0x080fe20000041868 */
[----:B------:R-:W1:Y:S07]  /*5f50*/  LDSM.16.MT88.4 R172, [R213+0x6800] ;  /* 0x00680000d5ac783b */ /* 0x000e6e0000004200 */
[----:B------:R-:W-:Y:S01]  /*5f60*/  HMMA.16816.F32.BF16 R108, R196, R182, R108 ;  /* 0x000000b6c46c723c */ /* 0x000fe2000004186c */
[----:B------:R-:W-:Y:S04]  /*5f70*/  LDSM.16.M88.4 R180, [R214+0x2000] ;  /* 0x00200000d6b4783b */ /* 0x000fe80000000200 */
[----:B------:R-:W2:Y:S03]  /*5f80*/  LDSM.16.MT88.4 R196, [R213+0x2000] ;  /* 0x00200000d5c4783b */ /* 0x000ea60000004200 */
[-C--:B----4-:R-:W-:Y:S08]  /*5f90*/  HMMA.16816.F32.BF16 R4, R176, R184.reuse, R4 ;  /* 0x000000b8b004723c */ /* 0x090ff00000041804 */
[C---:B------:R-:W-:Y:S08]  /*5fa0*/  HMMA.16816.F32.BF16 R8, R188.reuse, R184, R8 ;  /* 0x000000b8bc08723c */ /* 0x040ff00000041808 */
[-C--:B------:R-:W-:Y:S08]  /*5fb0*/  HMMA.16816.F32.BF16 R12, R188, R186.reuse, R12 ;  /* 0x000000babc0c723c */ /* 0x080ff0000004180c */
[C---:B------:R-:W-:Y:S01]  /*5fc0*/  HMMA.16816.F32.BF16 R16, R176.reuse, R186, R16 ;  /* 0x000000bab010723c */ /* 0x040fe20000041810 */
[----:B------:R-:W3:Y:S07]  /*5fd0*/  LDSM.16.MT88.4 R184, [R213+0x7000] ;  /* 0x00700000d5b8783b */ /* 0x000eee0000004200 */
[-C--:B-----5:R-:W-:Y:S08]  /*5fe0*/  HMMA.16816.F32.BF16 R20, R176, R192.reuse, R20 ;  /* 0x000000c0b014723c */ /* 0x0a0ff00000041814 */
[C---:B------:R-:W-:Y:S08]  /*5ff0*/  HMMA.16816.F32.BF16 R84, R188.reuse, R192, R84 ;  /* 0x000000c0bc54723c */ /* 0x040ff00000041854 */
[-C--:B------:R-:W-:Y:S08]  /*6000*/  HMMA.16816.F32.BF16 R88, R188, R194.reuse, R88 ;  /* 0x000000c2bc58723c */ /* 0x080ff00000041858 */
[C---:B------:R-:W-:Y:S08]  /*6010*/  HMMA.16816.F32.BF16 R92, R176.reuse, R194, R92 ;  /* 0x000000c2b05c723c */ /* 0x040ff0000004185c */
[-C--:B-1----:R-:W-:Y:S08]  /*6020*/  HMMA.16816.F32.BF16 R96, R176, R172.reuse, R96 ;  /* 0x000000acb060723c */ /* 0x082ff00000041860 */
[C---:B------:R-:W-:Y:S07]  /*6030*/  HMMA.16816.F32.BF16 R100, R188.reuse, R172, R100 ;  /* 0x000000acbc64723c */ /* 0x040fee0000041864 */
[----:B------:R-:W-:Y:S01]  /*6040*/  IMAD.U32 R173, RZ, RZ, UR8 ;  /* 0x00000008ffad7e24 */ /* 0x000fe2000f8e00ff */
[-C--:B------:R-:W-:Y:S01]  /*6050*/  HMMA.16816.F32.BF16 R104, R188, R174.reuse, R104 ;  /* 0x000000aebc68723c */ /* 0x080fe20000041868 */
[----:B------:R-:W-:Y:S03]  /*6060*/  UMOV UR8, UR9 ;  /* 0x0000000900087c82 */ /* 0x000fe60008000000 */
[----:B------:R-:W-:Y:S02]  /*6070*/  LEA.HI.X.SX32 R173, R173, R246, 0x1, P5 ;  /* 0x000000f6adad7211 */ /* 0x000fe400028f0eff */
[C---:B------:R-:W-:Y:S02]  /*6080*/  LEA R172, P5, R3.reuse, c[0x0][0x220], 0x2 ;  /* 0x0000880003ac7a11 */ /* 0x040fe400078a10ff */
[----:B------:R-:W-:Y:S04]  /*6090*/  HMMA.16816.F32.BF16 R108, R176, R174, R108 ;  /* 0x000000aeb06c723c */ /* 0x000fe8000004186c */
[----:B------:R-:W-:Y:S04]  /*60a0*/  LEA.HI.X R173, R3, c[0x0][0x224], R173, 0x2, P5 ;  /* 0x0000890003ad7a11 */ /* 0x000fe800028f14ad */
[-C--:B--2---:R-:W-:Y:S08]  /*60b0*/  HMMA.16816.F32.BF16 R4, R180, R196.reuse, R4 ;  /* 0x000000c4b404723c */ /* 0x084ff00000041804 */
[C---:B------:R-:W-:Y:S08]  /*60c0*/  HMMA.16816.F32.BF16 R8, R200.reuse, R196, R8 ;  /* 0x000000c4c808723c */ /* 0x040ff00000041808 */
[-C--:B------:R-:W-:Y:S07]  /*60d0*/  HMMA.16816.F32.BF16 R12, R200, R198.reuse, R12 ;  /* 0x000000c6c80c723c */ /* 0x080fee000004180c */
[----:B------:R-:W-:Y:S01]  /*60e0*/  RED.E.ADD.F32.FTZ.RN.STRONG.GPU [R172.64], R4 ;  /* 0x00000004ac00798e */ /* 0x000fe2000c10e792 */
        /* <DEDUP_REMOVED lines=24> */
[----:B------:R-:W-:Y:S03]  /*6270*/  HMMA.16816.F32.BF16 R108, R180, R186, R108 ;  /* 0x000000bab46c723c */ /* 0x000fe6000004186c */
        /* <DEDUP_REMOVED lines=19> */
[----:B------:R1:W-:Y:S04]  /*63b0*/  RED.E.ADD.F32.FTZ.RN.STRONG.GPU [R172.64+0x9000], R100 ;  /* 0x00900064ac00798e */ /* 0x0003e8000c10e792 */
[----:B------:R-:W-:Y:S04]  /*63c0*/  LDSM.16.MT88.2 R16, [R211+0x24480] ;  /* 0x02448000d310783b */ /* 0x000fe80000004100 */
[----:B------:R-:W-:Y:S04]  /*63d0*/  LDSM.16.MT88.2 R18, [R211+0x24c80] ;  /* 0x024c8000d312783b */ /* 0x000fe80000004100 */
[----:B------:R-:W-:Y:S04]  /*63e0*/  LDSM.16.MT88.2 R20, [R211+0x25480] ;  /* 0x02548000d314783b */ /* 0x000fe80000004100 */
[----:B------:R-:W-:Y:S04]  /*63f0*/  LDSM.16.MT88.2 R22, [R211+0x25c80] ;  /* 0x025c8000d316783b */ /* 0x000fe80000004100 */
[----:B------:R-:W-:Y:S04]  /*6400*/  LDSM.16.MT88.2 R88, [R212+0x23c80] ;  /* 0x023c8000d458783b */ /* 0x000fe80000004100 */
[----:B------:R-:W-:Y:S01]  /*6410*/  LDSM.16.MT88.2 R90, [R212+0x24480] ;  /* 0x02448000d45a783b */ /* 0x000fe20000004100 */
[----:B-1----:R-:W-:Y:S03]  /*6420*/  IMAD.SHL.U32 R100, R2, 0x2, RZ ;  /* 0x0000000202647824 */ /* 0x002fe600078e00ff */
[----:B------:R-:W-:Y:S04]  /*6430*/  RED.E.ADD.F32.FTZ.RN.STRONG.GPU [R172.64+0x9400], R101 ;  /* 0x00940065ac00798e */ /* 0x000fe8000c10e792 */
[----:B------:R-:W-:Y:S04]  /*6440*/  LDSM.16.MT88.2 R2, [R211+0x23c80] ;  /* 0x023c8000d302783b */ /* 0x000fe80000004100 */
[----:B------:R-:W1:Y:S04]  /*6450*/  LDSM.16.MT88.4 R4, [R100+0xf080] ;  /* 0x00f080006404783b */ /* 0x000e680000004200 */
[----:B------:R-:W2:Y:S04]  /*6460*/  LDSM.16.MT88.4 R8, [R100+0x11080] ;  /* 0x011080006408783b */ /* 0x000ea80000004200 */
[----:B------:R-:W3:Y:S04]  /*6470*/  LDSM.16.MT88.4 R12, [R100+0x13080] ;  /* 0x01308000640c783b */ /* 0x000ee80000004200 */
[----:B------:R-:W4:Y:S04]  /*6480*/  LDSM.16.MT88.4 R84, [R100+0xf880] ;  /* 0x00f880006454783b */ /* 0x000f280000004200 */
[----:B------:R-:W5:Y:S04]  /*6490*/  LDSM.16.MT88.4 R92, [R100+0x11880] ;  /* 0x01188000645c783b */ /* 0x000f680000004200 */
[----:B------:R-:W4:Y:S04]  /*64a0*/  LDSM.16.MT88.4 R96, [R100+0x13880] ;  /* 0x013880006460783b */ /* 0x000f280000004200 */
[----:B------:R-:W-:Y:S04]  /*64b0*/  RED.E.ADD.F32.FTZ.RN.STRONG.GPU [R172.64+0x9800], R102 ;  /* 0x00980066ac00798e */ /* 0x000fe8000c10e792 */
[----:B------:R-:W-:Y:S04]  /*64c0*/  RED.E.ADD.F32.FTZ.RN.STRONG.GPU [R172.64+0x9c00], R103 ;  /* 0x009c0067ac00798e */ /* 0x000fe8000c10e792 */
[----:B------:R-:W-:Y:S04]  /*64d0*/  LDSM.16.MT88.2 R102, [R212+0x25880] ;  /* 0x02588000d466783b */ /* 0x000fe80000004100 */
[----:B------:R-:W-:Y:S01]  /*64e0*/  RED.E.ADD.F32.FTZ.RN.STRONG.GPU [R172.64+0xa000], R108 ;  /* 0x00a0006cac00798e */ /* 0x000fe2000c10e792 */
[-C--:B-1----:R-:W-:Y:S03]  /*64f0*/  HMMA.16816.F32.BF16 R112, R4, R2.reuse, R112 ;  /* 0x000000020470723c */ /* 0x082fe60000041870 */
[----:B------:R-:W-:Y:S04]  /*6500*/  RED.E.ADD.F32.FTZ.RN.STRONG.GPU [R172.64+0xa400], R109 ;  /* 0x00a4006dac00798e */ /* 0x000fe8000c10e792 */
[----:B------:R-:W-:Y:S01]  /*6510*/  RED.E.ADD.F32.FTZ.RN.STRONG.GPU [R172.64+0xa800], R110 ;  /* 0x00a8006eac00798e */ /* 0x000fe2000c10e792 */
[-C--:B--2---:R-:W-:Y:S03]  /*6520*/  HMMA.16816.F32.BF16 R116, R8, R2.reuse, R116 ;  /* 0x000000020874723c */ /* 0x084fe60000041874 */
[----:B------:R-:W-:Y:S04]  /*6530*/  RED.E.ADD.F32.FTZ.RN.STRONG.GPU [R172.64+0xac00], R111 ;  /* 0x00ac006fac00798e */ /* 0x000fe8000c10e792 */
[----:B------:R-:W-:Y:S01]  /*6540*/  RED.E.ADD.F32.FTZ.RN.STRONG.GPU [R172.64+0xb000], R104 ;  /* 0x00b00068ac00798e */ /* 0x000fe2000c10e792 */
[C---:B---3--:R-:W-:Y:S03]  /*6550*/  HMMA.16816.F32.BF16 R120, R12.reuse, R2, R120 ;  /* 0x000000020c78723c */ /* 0x048fe60000041878 */
[----:B------:R-:W1:Y:S04]  /*6560*/  LDSM.16.MT88.2 R2, [R212+0x24c80] ;  /* 0x024c8000d402783b */ /* 0x000e680000004100 */
[----:B------:R-:W-:Y:S01]  /*6570*/  RED.E.ADD.F32.FTZ.RN.STRONG.GPU [R172.64+0xb400], R105 ;  /* 0x00b40069ac00798e */ /* 0x000fe2000c10e792 */
[-C--:B------:R-:W-:Y:S03]  /*6580*/  HMMA.16816.F32.BF16 R124, R12, R16.reuse, R124 ;  /* 0x000000100c7c723c */ /* 0x080fe6000004187c */
[----:B------:R-:W-:Y:S04]  /*6590*/  RED.E.ADD.F32.FTZ.RN.STRONG.GPU [R172.64+0xb800], R106 ;  /* 0x00b8006aac00798e */ /* 0x000fe8000c10e792 */
[----:B------:R-:W-:Y:S01]  /*65a0*/  RED.E.ADD.F32.FTZ.RN.STRONG.GPU [R172.64+0xbc00], R107 ;  /* 0x00bc006bac00798e */ /* 0x000fe2000c10e792 */
[-C--:B------:R-:W-:Y:S08]  /*65b0*/  HMMA.16816.F32.BF16 R128, R8, R16.reuse, R128 ;  /* 0x000000100880723c */ /* 0x080ff00000041880 */
[C---:B------:R-:W-:Y:S01]  /*65c0*/  HMMA.16816.F32.BF16 R132, R4.reuse, R16, R132 ;  /* 0x000000100484723c */ /* 0x040fe20000041884 */
[----:B------:R-:W2:Y:S07]  /*65d0*/  LDSM.16.MT88.2 R16, [R212+0x25480] ;  /* 0x02548000d410783b */ /* 0x000eae0000004100 */
[-C--:B------:R-:W-:Y:S08]  /*65e0*/  HMMA.16816.F32.BF16 R136, R4, R18.reuse, R136 ;  /* 0x000000120488723c */ /* 0x080ff00000041888 */
[-C--:B------:R-:W-:Y:S08]  /*65f0*/  HMMA.16816.F32.BF16 R140, R8, R18.reuse, R140 ;  /* 0x00000012088c723c */ /* 0x080ff0000004188c */
[C---:B------:R-:W-:Y:S01]  /*6600*/  HMMA.16816.F32.BF16 R144, R12.reuse, R18, R144 ;  /* 0x000000120c90723c */ /* 0x040fe20000041890 */
[----:B------:R-:W-:Y:S07]  /*6610*/  LDSM.16.MT88.2 R18, [R211+0x25880] ;  /* 0x02588000d312783b */ /* 0x000fee0000004100 */
[-C--:B------:R-:W-:Y:S08]  /*6620*/  HMMA.16816.F32.BF16 R148, R12, R20.reuse, R148 ;  /* 0x000000140c94723c */ /* 0x080ff00000041894 */
[-C--:B------:R-:W-:Y:S08]  /*6630*/  HMMA.16816.F32.BF16 R152, R8, R20.reuse, R152 ;  /* 0x000000140898723c */ /* 0x080ff00000041898 */
[C---:B------:R-:W-:Y:S08]  /*6640*/  HMMA.16816.F32.BF16 R156, R4.reuse, R20, R156 ;  /* 0x00000014049c723c */ /* 0x040ff0000004189c */
[-C--:B------:R-:W-:Y:S01]  /*6650*/  HMMA.16816.F32.BF16 R160, R4, R22.reuse, R160 ;  /* 0x0000001604a0723c */ /* 0x080fe200000418a0 */
[----:B------:R-:W3:Y:S04]  /*6660*/  LDSM.16.MT88.2 R4, [R212+0x25c80] ;  /* 0x025c8000d404783b */ /* 0x000ee80000004100 */
[----:B------:R-:W-:Y:S03]  /*6670*/  LDSM.16.MT88.2 R6, [R211+0x24880] ;  /* 0x02488000d306783b */ /* 0x000fe60000004100 */
[-C--:B------:R-:W-:Y:S01]  /*6680*/  HMMA.16816.F32.BF16 R164, R8, R22.reuse, R164 ;  /* 0x0000001608a4723c */ /* 0x080fe200000418a4 */
[----:B------:R-:W-:Y:S07]  /*6690*/  LDSM.16.MT88.4 R8, [R100+0x10080] ;  /* 0x010080006408783b */ /* 0x000fee0000004200 */
[----:B------:R-:W-:Y:S01]  /*66a0*/  HMMA.16816.F32.BF16 R168, R12, R22, R168 ;  /* 0x000000160ca8723c */ /* 0x000fe200000418a8 */
[----:B------:R-:W-:Y:S04]  /*66b0*/  LDSM.16.MT88.4 R12, [R100+0x12080] ;  /* 0x01208000640c783b */ /* 0x000fe80000004200 */
[----:B------:R-:W-:Y:S03]  /*66c0*/  LDSM.16.MT88.4 R20, [R100+0x14080] ;  /* 0x014080006414783b */ /* 0x000fe60000004200 */
[-C--:B----4-:R-:W-:Y:S08]  /*66d0*/  HMMA.16816.F32.BF16 R112, R84, R88.reuse, R112 ;  /* 0x000000585470723c */ /* 0x090ff00000041870 */
[-C--:B-----5:R-:W-:Y:S08]  /*66e0*/  HMMA.16816.F32.BF16 R116, R92, R88.reuse, R116 ;  /* 0x000000585c74723c */ /* 0x0a0ff00000041874 */
[C---:B------:R-:W-:Y:S08]  /*66f0*/  HMMA.16816.F32.BF16 R120, R96.reuse, R88, R120 ;  /* 0x000000586078723c */ /* 0x040ff00000041878 */
[-C--:B------:R-:W-:Y:S08]  /*6700*/  HMMA.16816.F32.BF16 R124, R96, R90.reuse, R124 ;  /* 0x0000005a607c723c */ /* 0x080ff0000004187c */
[-C--:B------:R-:W-:Y:S08]  /*6710*/  HMMA.16816.F32.BF16 R128, R92, R90.reuse, R128 ;  /* 0x0000005a5c80723c */ /* 0x080ff00000041880 */
[C---:B------:R-:W-:Y:S01]  /*6720*/  HMMA.16816.F32.BF16 R132, R84.reuse, R90, R132 ;  /* 0x0000005a5484723c */ /* 0x040fe20000041884 */
[----:B------:R-:W-:Y:S07]  /*6730*/  LDSM.16.MT88.4 R88, [R100+0x10880] ;  /* 0x010880006458783b */ /* 0x000fee0000004200 */
[-C--:B-1----:R-:W-:Y:S08]  /*6740*/  HMMA.16816.F32.BF16 R136, R84, R2.reuse, R136 ;  /* 0x000000025488723c */ /* 0x082ff00000041888 */
[-C--:B------:R-:W-:Y:S08]  /*6750*/  HMMA.16816.F32.BF16 R140, R92, R2.reuse, R140 ;  /* 0x000000025c8c723c */ /* 0x080ff0000004188c */
[C---:B------:R-:W-:Y:S01]  /*6760*/  HMMA.16816.F32.BF16 R144, R96.reuse, R2, R144 ;  /* 0x000000026090723c */ /* 0x040fe20000041890 */
[----:B------:R-:W1:Y:S07]  /*6770*/  LDSM.16.MT88.2 R2, [R211+0x24080] ;  /* 0x02408000d302783b */ /* 0x000e6e0000004100 */
[-C--:B--2---:R-:W-:Y:S08]  /*6780*/  HMMA.16816.F32.BF16 R148, R96, R16.reuse, R148 ;  /* 0x000000106094723c */ /* 0x084ff00000041894 */
[-C--:B------:R-:W-:Y:S08]  /*6790*/  HMMA.16816.F32.BF16 R152, R92, R16.reuse, R152 ;  /* 0x000000105c98723c */ /* 0x080ff00000041898 */
[C---:B------:R-:W-:Y:S01]  /*67a0*/  HMMA.16816.F32.BF16 R156, R84.reuse, R16, R156 ;  /* 0x00000010549c723c */ /* 0x040fe2000004189c */
[----:B------:R-:W2:Y:S07]  /*67b0*/  LDSM.16.MT88.2 R16, [R211+0x25080] ;  /* 0x02508000d310783b */ /* 0x000eae0000004100 */
[-C--:B---3--:R-:W-:Y:S01]  /*67c0*/  HMMA.16816.F32.BF16 R160, R84, R4.reuse, R160 ;  /* 0x0000000454a0723c */ /* 0x088fe200000418a0 */
[----:B------:R-:W3:Y:S04]  /*67d0*/  LDSM.16.MT88.2 R84, [R211+0x26080] ;  /* 0x02608000d354783b */ /* 0x000ee80000004100 */
[----:B------:R-:W-:Y:S03]  /*67e0*/  LDSM.16.MT88.2 R86, [R212+0x24880] ;  /* 0x02488000d456783b */ /* 0x000fe60000004100 */
[-C--:B------:R-:W-:Y:S01]  /*67f0*/  HMMA.16816.F32.BF16 R164, R92, R4.reuse, R164 ;  /* 0x000000045ca4723c */ /* 0x080fe200000418a4 */
[----:B------:R-:W-:Y:S07]  /*6800*/  LDSM.16.MT88.4 R92, [R100+0x12880] ;  /* 0x01288000645c783b */ /* 0x000fee0000004200 */
[----:B------:R-:W-:Y:S01]  /*6810*/  HMMA.16816.F32.BF16 R168, R96, R4, R168 ;  /* 0x0000000460a8723c */ /* 0x000fe200000418a8 */
[----:B------:R-:W4:Y:S04]  /*6820*/  LDSM.16.MT88.2 R4, [R212+0x24080] ;  /* 0x02408000d404783b */ /* 0x000f280000004100 */
[----:B------:R-:W5:Y:S03]  /*6830*/  LDSM.16.MT88.4 R96, [R100+0x14880] ;  /* 0x014880006460783b */ /* 0x000f660000004200 */
[-C--:B-1----:R-:W-:Y:S01]  /*6840*/  HMMA.16816.F32.BF16 R112, R8, R2.reuse, R112 ;  /* 0x000000020870723c */ /* 0x082fe20000041870 */
[----:B------:R-:W1:Y:S07]  /*6850*/  LDSM.16.MT88.2 R100, [R212+0x25080] ;  /* 0x02508000d464783b */ /* 0x000e6e0000004100 */
        /* <DEDUP_REMOVED lines=21> */
[-C--:B-1----:R-:W-:Y:S08]  /*69b0*/  HMMA.16816.F32.BF16 R136, R88, R100.reuse, R136 ;  /* 0x000000645888723c */ /* 0x082ff00000041888 */
[-C--:B------:R-:W-:Y:S08]  /*69c0*/  HMMA.16816.F32.BF16 R140, R92, R100.reuse, R140 ;  /* 0x000000645c8c723c */ /* 0x080ff0000004188c */
[C---:B------:R-:W-:Y:S08]  /*69d0*/  HMMA.16816.F32.BF16 R144, R96.reuse, R100, R144 ;  /* 0x000000646090723c */ /* 0x040ff00000041890 */
[-C--:B------:R-:W-:Y:S08]  /*69e0*/  HMMA.16816.F32.BF16 R148, R96, R102.reuse, R148 ;  /* 0x000000666094723c */ /* 0x080ff00000041894 */
[-C--:B------:R-:W-:Y:S08]  /*69f0*/  HMMA.16816.F32.BF16 R152, R92, R102.reuse, R152 ;  /* 0x000000665c98723c */ /* 0x080ff00000041898 */
[C---:B------:R-:W-:Y:S08]  /*6a00*/  HMMA.16816.F32.BF16 R156, R88.reuse, R102, R156 ;  /* 0x00000066589c723c */ /* 0x040ff0000004189c */
[-C--:B------:R-:W-:Y:S08]  /*6a10*/  HMMA.16816.F32.BF16 R160, R88, R2.reuse, R160 ;  /* 0x0000000258a0723c */ /* 0x080ff000000418a0 */
        /* <DEDUP_REMOVED lines=64> */
.L_x_831:
[----:B------:R-:W-:Y:S05]  /*6e20*/  @P1 BRA `(.L_x_843) ;  /* 0x0000370000001947 */ /* 0x000fea0003800000 */
[----:B------:R-:W-:Y:S01]  /*6e30*/  SHF.R.S32.HI R4, RZ, 0x1f, R230 ;  /* 0x0000001fff047819 */ /* 0x000fe200000114e6 */
[----:B------:R-:W-:Y:S01]  /*6e40*/  BAR.SYNC.DEFER_BLOCKING 0x1, 0x100 ;  /* 0x0044000000007b1d */ /* 0x000fe20000010000 */
[----:B------:R-:W-:Y:S02]  /*6e50*/  F2FP.BF16.PACK_AB R92, R27, R26 ;  /* 0x0000001a1b5c723e */ /* 0x000fe400000010ff */
[----:B------:R-:W-:-:S02]  /*6e60*/  LEA.HI R0, R4, R230, RZ, 0x3 ;  /* 0x000000e604007211 */ /* 0x000fc400078f18ff */
[-C--:B------:R-:W-:Y:S01]  /*6e70*/  LEA.HI R2, R4, R230.reuse, RZ, 0x2 ;  /* 0x000000e604027211 */ /* 0x080fe200078f10ff */
[----:B------:R-:W-:Y:S01]  /*6e80*/  BSSY B0, `(.L_x_844) ;  /* 0x0000303000007945 */ /* 0x000fe20003800000 */
[----:B------:R-:W-:Y:S02]  /*6e90*/  LOP3.LUT R3, R0, 0x1ffffff8, RZ, 0xc0, !PT ;  /* 0x1ffffff800037812 */ /* 0x000fe400078ec0ff */
[----:B------:R-:W-:Y:S02]  /*6ea0*/  SHF.R.S32.HI R90, RZ, 0x3, R0 ;  /* 0x00000003ff5a7819 */ /* 0x000fe40000011400 */
[-C--:B------:R-:W-:Y:S01]  /*6eb0*/  LEA.HI R5, R4, R230.reuse, RZ, 0x7 ;  /* 0x000000e604057211 */ /* 0x080fe200078f38ff */
[----:B------:R-:W-:Y:S01]  /*6ec0*/  IMAD.IADD R6, R230, 0x1, -R3 ;  /* 0x00000001e6067824 */ /* 0x000fe200078e0a03 */
[-C--:B------:R-:W-:Y:S01]  /*6ed0*/  LEA.HI R7, R4, R230.reuse, RZ, 0x5 ;  /* 0x000000e604077211 */ /* 0x080fe200078f28ff */
[----:B------:R-:W-:Y:S01]  /*6ee0*/  IMAD.SHL.U32 R3, R230, 0x80, RZ ;  /* 0x00000080e6037824 */ /* 0x000fe200078e00ff */
[----:B------:R-:W-:Y:S01]  /*6ef0*/  LEA.HI R9, R4, R230, RZ, 0x6 ;  /* 0x000000e604097211 */ /* 0x000fe200078f30ff */
[----:B------:R-:W-:Y:S01]  /*6f00*/  IMAD.SHL.U32 R88, R6, 0x8, RZ ;  /* 0x0000000806587824 */ /* 0x000fe200078e00ff */
[----:B------:R-:W-:-:S02]  /*6f10*/  SHF.R.S32.HI R4, RZ, 0x2, R2 ;  /* 0x00000002ff047819 */ /* 0x000fc40000011402 */
[----:B------:R-:W-:Y:S01]  /*6f20*/  SHF.R.S32.HI R0, RZ, 0x1f, R2 ;  /* 0x0000001fff007819 */ /* 0x000fe20000011402 */
[----:B------:R-:W-:Y:S01]  /*6f30*/  IMAD.SHL.U32 R2, R90, 0x40, RZ ;  /* 0x000000405a027824 */ /* 0x000fe200078e00ff */
[----:B------:R-:W-:Y:S01]  /*6f40*/  LOP3.LUT R10, R3, 0x180, RZ, 0xc0, !PT ;  /* 0x00000180030a7812 */ /* 0x000fe200078ec0ff */
[----:B------:R-:W-:Y:S01]  /*6f50*/  IMAD.SHL.U32 R3, R5, 0x4, RZ ;  /* 0x0000000405037824 */ /* 0x000fe200078e00ff */
[----:B------:R-:W-:Y:S02]  /*6f60*/  LEA.HI R0, R0, R4, RZ, 0x3 ;  /* 0x0000000400007211 */ /* 0x000fe400078f18ff */
[----:B------:R-:W-:Y:S02]  /*6f70*/  LOP3.LUT R8, R2, 0x1c0, RZ, 0xc0, !PT ;  /* 0x000001c002087812 */ /* 0x000fe400078ec0ff */
[----:B------:R-:W-:Y:S02]  /*6f80*/  SHF.R.U32.HI R6, RZ, 0x1, R7 ;  /* 0x00000001ff067819 */ /* 0x000fe40000011607 */
[----:B------:R-:W-:-:S02]  /*6f90*/  LOP3.LUT R5, R3, 0xfffffe00, RZ, 0xc0, !PT ;  /* 0xfffffe0003057812 */ /* 0x000fc400078ec0ff */
[----:B------:R-:W-:Y:S02]  /*6fa0*/  LOP3.LUT R2, R0, 0xfffffff8, RZ, 0xc0, !PT ;  /* 0xfffffff800027812 */ /* 0x000fe400078ec0ff */
[----:B------:R-:W-:Y:S02]  /*6fb0*/  LOP3.LUT R3, R8, 0x38, R88, 0xf8, !PT ;  /* 0x0000003808037812 */ /* 0x000fe400078ef858 */
[----:B------:R-:W-:Y:S02]  /*6fc0*/  LOP3.LUT R0, R10, 0x30, R6, 0xf8, !PT ;  /* 0x000000300a007812 */ /* 0x000fe400078ef806 */
[----:B------:R-:W-:Y:S02]  /*6fd0*/  SHF.R.U32.HI R8, RZ, 0x3, R8 ;  /* 0x00000003ff087819 */ /* 0x000fe40000011608 */
[----:B------:R-:W-:Y:S02]  /*6fe0*/  SHF.R.U32.HI R6, RZ, 0x3, R10 ;  /* 0x00000003ff067819 */ /* 0x000fe4000001160a */
[----:B------:R-:W-:Y:S01]  /*6ff0*/  F2FP.BF16.PACK_AB R179, R83, R82 ;  /* 0x0000005253b3723e */ /* 0x000fe200000010ff */
[----:B------:R-:W-:Y:S01]  /*7000*/  IMAD.SHL.U32 R83, R9, 0x8, RZ ;  /* 0x0000000809537824 */ /* 0x000fe200078e00ff */
[----:B------:R-:W-:-:S02]  /*7010*/  LOP3.LUT R10, R0, 0x2800, RZ, 0xfc, !PT ;  /* 0x00002800000a7812 */ /* 0x000fc400078efcff */
[----:B------:R-:W-:Y:S02]  /*7020*/  F2FP.BF16.PACK_AB R98, R43, R42 ;  /* 0x0000002a2b62723e */ /* 0x000fe400000010ff */
[----:B------:R-:W-:Y:S02]  /*7030*/  F2FP.BF16.PACK_AB R101, R49, R48 ;  /* 0x000000303165723e */ /* 0x000fe400000010ff */
[----:B------:R-:W-:Y:S02]  /*7040*/  LOP3.LUT R82, R3, R8, RZ, 0x3c, !PT ;  /* 0x0000000803527212 */ /* 0x000fe400078e3cff */
[----:B------:R-:W-:Y:S02]  /*7050*/  LOP3.LUT R27, R0, 0x2c40, RZ, 0xfc, !PT ;  /* 0x00002c40001b7812 */ /* 0x000fe400078efcff */
[----:B------:R-:W-:Y:S02]  /*7060*/  F2FP.BF16.PACK_AB R107, R57, R56 ;  /* 0x00000038396b723e */ /* 0x000fe400000010ff */
[----:B------:R-:W-:-:S02]  /*7070*/  IADD3 R2, R5, R4, -R2 ;  /* 0x0000000405027210 */ /* 0x000fc40007ffe802 */
[----:B------:R-:W-:Y:S02]  /*7080*/  LOP3.LUT R43, R6, R0, RZ, 0x3c, !PT ;  /* 0x00000000062b7212 */ /* 0x000fe400078e3cff */
[C---:B------:R-:W-:Y:S02]  /*7090*/  LOP3.LUT R3, R0.reuse, 0x3848, RZ, 0xfc, !PT ;  /* 0x0000384800037812 */ /* 0x040fe400078efcff */
[C---:B------:R-:W-:Y:S02]  /*70a0*/  LOP3.LUT R16, R0.reuse, 0x8, RZ, 0xfc, !PT ;  /* 0x0000000800107812 */ /* 0x040fe400078efcff */
[----:B------:R-:W-:Y:S02]  /*70b0*/  LOP3.LUT R48, R0, 0x3040, RZ, 0xfc, !PT ;  /* 0x0000304000307812 */ /* 0x000fe400078efcff */
[----:B------:R-:W-:Y:S02]  /*70c0*/  F2FP.BF16.PACK_AB R93, R33, R32 ;  /* 0x00000020215d723e */ /* 0x000fe400000010ff */
[----:B------:R-:W-:-:S02]  /*70d0*/  F2FP.BF16.PACK_AB R95, R35, R34 ;  /* 0x00000022235f723e */ /* 0x000fc400000010ff */
[----:B------:R-:W-:Y:S02]  /*70e0*/  F2FP.BF16.PACK_AB R99, R41, R40 ;  /* 0x000000282963723e */ /* 0x000fe400000010ff */
[----:B------:R-:W-:Y:S02]  /*70f0*/  F2FP.BF16.PACK_AB R106, R59, R58 ;  /* 0x0000003a3b6a723e */ /* 0x000fe400000010ff */
[C---:B------:R-:W-:Y:S02]  /*7100*/  LOP3.LUT R17, R0.reuse, 0x40, RZ, 0xfc, !PT ;  /* 0x0000004000117812 */ /* 0x040fe400078efcff */
[C---:B------:R-:W-:Y:S02]  /*7110*/  LOP3.LUT R14, R0.reuse, 0x1400, RZ, 0xfc, !PT ;  /* 0x00001400000e7812 */ /* 0x040fe400078efcff */
[C---:B------:R-:W-:Y:S02]  /*7120*/  LOP3.LUT R7, R0.reuse, 0x2848, RZ, 0xfc, !PT ;  /* 0x0000284800077812 */ /* 0x040fe400078efcff */
[----:B------:R-:W-:-:S02]  /*7130*/  LOP3.LUT R6, R0, 0x400, RZ, 0xfc, !PT ;  /* 0x0000040000067812 */ /* 0x000fc400078efcff */
[C---:B------:R-:W-:Y:S02]  /*7140*/  LOP3.LUT R5, R0.reuse, 0x440, RZ, 0xfc, !PT ;  /* 0x0000044000057812 */ /* 0x040fe400078efcff */
[C---:B------:R-:W-:Y:S02]  /*7150*/  LOP3.LUT R18, R0.reuse, 0x448, RZ, 0xfc, !PT ;  /* 0x0000044800127812 */ /* 0x040fe400078efcff */
[C---:B------:R-:W-:Y:S02]  /*7160*/  LOP3.LUT R56, R0.reuse, 0xc08, RZ, 0xfc, !PT ;  /* 0x00000c0800387812 */ /* 0x040fe400078efcff */
[----:B------:R-:W-:Y:S02]  /*7170*/  F2FP.BF16.PACK_AB R102, R39, R38 ;  /* 0x000000262766723e */ /* 0x000fe400000010ff */
[----:B------:R-:W-:Y:S02]  /*7180*/  F2FP.BF16.PACK_AB R105, R55, R54 ;  /* 0x000000363769723e */ /* 0x000fe400000010ff */
[----:B------:R-:W-:-:S02]  /*7190*/  LOP3.LUT R15, R0, 0x48, RZ, 0xfc, !PT ;  /* 0x00000048000f7812 */ /* 0x000fc400078efcff */
[C---:B------:R-:W-:Y:S02]  /*71a0*/  LOP3.LUT R4, R0.reuse, 0x408, RZ, 0xfc, !PT ;  /* 0x0000040800047812 */ /* 0x040fe400078efcff */
[C---:B------:R-:W-:Y:S02]  /*71b0*/  LOP3.LUT R33, R0.reuse, 0x840, RZ, 0xfc, !PT ;  /* 0x0000084000217812 */ /* 0x040fe400078efcff */
[C---:B------:R-:W-:Y:S02]  /*71c0*/  LOP3.LUT R34, R0.reuse, 0x808, RZ, 0xfc, !PT ;  /* 0x0000080800227812 */ /* 0x040fe400078efcff */
[C---:B------:R-:W-:Y:S02]  /*71d0*/  LOP3.LUT R40, R0.reuse, 0x1c40, RZ, 0xfc, !PT ;  /* 0x00001c4000287812 */ /* 0x040fe400078efcff */
[----:B------:R-:W-:Y:S02]  /*71e0*/  LOP3.LUT R58, R0, 0x2000, RZ, 0xfc, !PT ;  /* 0x00002000003a7812 */ /* 0x000fe400078efcff */
[----:B------:R-:W-:-:S02]  /*71f0*/  LOP3.LUT R35, R10, 0x180, RZ, 0xc0, !PT ;  /* 0x000001800a237812 */ /* 0x000fc400078ec0ff */
[----:B------:R-:W-:Y:S02]  /*7200*/  F2FP.BF16.PACK_AB R89, R25, R24 ;  /* 0x000000181959723e */ /* 0x000fe400000010ff */
[----:B------:R-:W-:Y:S02]  /*7210*/  F2FP.BF16.PACK_AB R91, R29, R28 ;  /* 0x0000001c1d5b723e */ /* 0x000fe400000010ff */
[----:B------:R-:W-:Y:S02]  /*7220*/  F2FP.BF16.PACK_AB R94, R31, R30 ;  /* 0x0000001e1f5e723e */ /* 0x000fe400000010ff */
[----:B------:R-:W-:Y:S02]  /*7230*/  F2FP.BF16.PACK_AB R97, R45, R44 ;  /* 0x0000002c2d61723e */ /* 0x000fe400000010ff */
[----:B------:R-:W-:Y:S02]  /*7240*/  F2FP.BF16.PACK_AB R103, R53, R52 ;  /* 0x000000343567723e */ /* 0x000fe400000010ff */
[----:B------:R-:W-:-:S02]  /*7250*/  F2FP.BF16.PACK_AB R177, R77, R76 ;  /* 0x0000004c4db1723e */ /* 0x000fc400000010ff */
        /* <DEDUP_REMOVED lines=8> */
[----:B------:R-:W-:Y:S02]  /*72e0*/  LOP3.LUT R59, R0, 0x2040, RZ, 0xfc, !PT ;  /* 0x00002040003b7812 */ /* 0x000fe400078efcff */
        /* <DEDUP_REMOVED lines=15> */
[----:B------:R-:W-:Y:S02]  /*73e0*/  LOP3.LUT R77, R0, 0x2448, RZ, 0xfc, !PT ;  /* 0x00002448004d7812 */ /* 0x000fe400078efcff */
[----:B------:R-:W-:Y:S02]  /*73f0*/  LOP3.LUT R52, R3, 0x1c0, RZ, 0xc0, !PT ;  /* 0x000001c003347812 */ /* 0x000fe400078ec0ff */
[----:B------:R-:W-:Y:S02]  /*7400*/  LOP3.LUT R49, R16, 0x180, RZ, 0xc0, !PT ;  /* 0x0000018010317812 */ /* 0x000fe400078ec0ff */
[----:B------:R-:W-:Y:S02]  /*7410*/  LOP3.LUT R27, R48, 0x1c0, RZ, 0xc0, !PT ;  /* 0x000001c0301b7812 */ /* 0x000fe400078ec0ff */
[----:B------:R-:W-:Y:S02]  /*7420*/  F2FP.BF16.PACK_AB R109, R69, R68 ;  /* 0x00000044456d723e */ /* 0x000fe400000010ff */
[----:B------:R-:W-:-:S02]  /*7430*/  F2FP.BF16.PACK_AB R108, R71, R70 ;  /* 0x00000046476c723e */ /* 0x000fc400000010ff */
[----:B------:R-:W-:Y:S02]  /*7440*/  F2FP.BF16.PACK_AB R110, R65, R64 ;  /* 0x00000040416e723e */ /* 0x000fe400000010ff */
[----:B------:R-:W-:Y:S02]  /*7450*/  F2FP.BF16.PACK_AB R174, R63, R62 ;  /* 0x0000003e3fae723e */ /* 0x000fe400000010ff */
[----:B------:R-:W-:Y:S02]  /*7460*/  F2FP.BF16.PACK_AB R173, R73, R72 ;  /* 0x0000004849ad723e */ /* 0x000fe400000010ff */
[----:B------:R-:W-:Y:S02]  /*7470*/  F2FP.BF16.PACK_AB R175, R75, R74 ;  /* 0x0000004a4baf723e */ /* 0x000fe400000010ff */
[C---:B------:R-:W-:Y:S02]  /*7480*/  LOP3.LUT R44, R0.reuse, 0x1c08, RZ, 0xfc, !PT ;  /* 0x00001c08002c7812 */ /* 0x040fe400078efcff */
[----:B------:R-:W-:-:S02]  /*7490*/  LOP3.LUT R47, R0, 0x3000, RZ, 0xfc, !PT ;  /* 0x00003000002f7812 */ /* 0x000fc400078efcff */
[C---:B------:R-:W-:Y:S02]  /*74a0*/  LOP3.LUT R50, R0.reuse, 0x3008, RZ, 0xfc, !PT ;  /* 0x0000300800327812 */ /* 0x040fe400078efcff */
[C---:B------:R-:W-:Y:S02]  /*74b0*/  LOP3.LUT R53, R0.reuse, 0x3048, RZ, 0xfc, !PT ;  /* 0x0000304800357812 */ /* 0x040fe400078efcff */
[C---:B------:R-:W-:Y:S02]  /*74c0*/  LOP3.LUT R55, R0.reuse, 0xc40, RZ, 0xfc, !PT ;  /* 0x00000c4000377812 */ /* 0x040fe400078efcff */
[C---:B------:R-:W-:Y:S02]  /*74d0*/  LOP3.LUT R60, R0.reuse, 0x2008, RZ, 0xfc, !PT ;  /* 0x00002008003c7812 */ /* 0x040fe400078efcff */
        /* <DEDUP_REMOVED lines=8> */
[----:B------:R-:W-:Y:S02]  /*7560*/  F2FP.BF16.PACK_AB R100, R37, R36 ;  /* 0x000000242564723e */ /* 0x000fe400000010ff */
[----:B------:R-:W-:Y:S01]  /*7570*/  F2FP.BF16.PACK_AB R178, R81, R80 ;  /* 0x0000005051b2723e */ /* 0x000fe200000010ff */
[----:B------:R-:W-:Y:S01]  /*7580*/  IMAD.IADD R81, R2, 0x1, R43 ;  /* 0x0000000102517824 */ /* 0x000fe200078e022b */
        /* <DEDUP_REMOVED lines=40> */
[----:B------:R-:W-:Y:S02]  /*7810*/  SHF.R.U32.HI R59, RZ, 0x3, R52 ;  /* 0x00000003ff3b7819 */ /* 0x000fe40000011634 */
[----:B------:R-:W-:Y:S02]  /*7820*/  LOP3.LUT R19, R44, 0x180, RZ, 0xc0, !PT ;  /* 0x000001802c137812 */ /* 0x000fe400078ec0ff */
[----:B------:R-:W-:Y:S02]  /*7830*/  LOP3.LUT R23, R47, 0x180, RZ, 0xc0, !PT ;  /* 0x000001802f177812 */ /* 0x000fe400078ec0ff */
[----:B------:R-:W-:Y:S02]  /*7840*/  LOP3.LUT R31, R50, 0x180, RZ, 0xc0, !PT ;  /* 0x00000180321f7812 */ /* 0x000fe400078ec0ff */
[----:B------:R-:W-:Y:S02]  /*7850*/  LOP3.LUT R34, R53, 0x1c0, RZ, 0xc0, !PT ;  /* 0x000001c035227812 */ /* 0x000fe400078ec0ff */
[----:B------:R-:W-:-:S02]  /*7860*/  LOP3.LUT R45, R55, 0x1c0, RZ, 0xc0, !PT ;  /* 0x000001c0372d7812 */ /* 0x000fc400078ec0ff */
[----:B------:R-:W-:Y:S02]  /*7870*/  LOP3.LUT R60, R60, 0x180, RZ, 0xc0, !PT ;  /* 0x000001803c3c7812 */ /* 0x000fe400078ec0ff */
[----:B------:R-:W-:Y:S02]  /*7880*/  LOP3.LUT R78, R78, 0x180, RZ, 0xc0, !PT ;  /* 0x000001804e4e7812 */ /* 0x000fe400078ec0ff */
[----:B------:R-:W-:Y:S02]  /*7890*/  SHF.R.U32.HI R57, RZ, 0x3, R51 ;  /* 0x00000003ff397819 */ /* 0x000fe40000011633 */
[----:B------:R-:W-:Y:S02]  /*78a0*/  SHF.R.U32.HI R52, RZ, 0x3, R42 ;  /* 0x00000003ff347819 */ /* 0x000fe4000001162a */
[----:B------:R-:W-:Y:S02]  /*78b0*/  SHF.R.U32.HI R43, RZ, 0x3, R25 ;  /* 0x00000003ff2b7819 */ /* 0x000fe40000011619 */
        /* <DEDUP_REMOVED lines=14> */
[----:B------:R-:W-:Y:S02]  /*79a0*/  SHF.R.U32.HI R53, RZ, 0x3, R46 ;  /* 0x00000003ff357819 */ /* 0x000fe4000001162e */
[----:B------:R-:W-:Y:S02]  /*79b0*/  SHF.R.U32.HI R42, RZ, 0x3, R22 ;  /* 0x00000003ff2a7819 */ /* 0x000fe40000011616 */
[----:B------:R-:W-:Y:S02]  /*79c0*/  SHF.R.U32.HI R25, RZ, 0x3, R6 ;  /* 0x00000003ff197819 */ /* 0x000fe40000011606 */
[----:B------:R-:W-:Y:S02]  /*79d0*/  SHF.R.U32.HI R24, RZ, 0x3, R5 ;  /* 0x00000003ff187819 */ /* 0x000fe40000011605 */
[----:B------:R-:W-:-:S02]  /*79e0*/  LOP3.LUT R80, R80, 0x180, RZ, 0xc0, !PT ;  /* 0x0000018050507812 */ /* 0x000fc400078ec0ff */
        /* <DEDUP_REMOVED lines=22> */
[----:B------:R-:W-:Y:S02]  /*7b50*/  F2FP.BF16.PACK_AB R172, R67, R66 ;  /* 0x0000004243ac723e */ /* 0x000fe400000010ff */
        /* <DEDUP_REMOVED lines=14> */
[----:B------:R-:W-:Y:S02]  /*7c40*/  LOP3.LUT R68, R57, 0x40, R0, 0x1e, !PT ;  /* 0x0000004039447812 */ /* 0x000fe400078e1e00 */
        /* <DEDUP_REMOVED lines=13> */
[--C-:B------:R-:W-:Y:S02]  /*7d20*/  LOP3.LUT R67, R55, 0x8, R0.reuse, 0x1e, !PT ;  /* 0x0000000837437812 */ /* 0x100fe400078e1e00 */
[----:B------:R-:W-:Y:S02]  /*7d30*/  LOP3.LUT R45, R25, 0x840, R0, 0x1e, !PT ;  /* 0x00000840192d7812 */ /* 0x000fe400078e1e00 */
[----:B------:R-:W-:-:S02]  /*7d40*/  SHF.R.U32.HI R80, RZ, 0x3, R80 ;  /* 0x00000003ff507819 */ /* 0x000fc40000011650 */
[--C-:B------:R-:W-:Y:S01]  /*7d50*/  LOP3.LUT R86, R59, 0x3848, R0.reuse, 0x1e, !PT ;  /* 0x000038483b567812 */ /* 0x100fe200078e1e00 */
[C---:B------:R-:W-:Y:S01]  /*7d60*/  IMAD.IADD R45, R2.reuse, 0x1, R45 ;  /* 0x00000001022d7824 */ /* 0x040fe200078e022d */
[--C-:B------:R-:W-:Y:S02]  /*7d70*/  LOP3.LUT R66, R53, 0x48, R0.reuse, 0x1e, !PT ;  /* 0x0000004835427812 */ /* 0x100fe400078e1e00 */
[----:B------:R-:W-:Y:S01]  /*7d80*/  LOP3.LUT R64, R51, 0x1440, R0, 0x1e, !PT ;  /* 0x0000144033407812 */ /* 0x000fe200078e1e00 */
[----:B------:R-:W-:Y:S01]  /*7d90*/  IMAD.IADD R86, R2, 0x1, R86 ;  /* 0x0000000102567824 */ /* 0x000fe200078e0256 */
[--C-:B------:R-:W-:Y:S02]  /*7da0*/  LOP3.LUT R62, R47, 0x2800, R0.reuse, 0x1e, !PT ;  /* 0x000028002f3e7812 */ /* 0x100fe400078e1e00 */
[--C-:B------:R-:W-:Y:S02]  /*7db0*/  LOP3.LUT R61, R46, 0x2840, R0.reuse, 0x1e, !PT ;  /* 0x000028402e3d7812 */ /* 0x100fe400078e1e00 */
[----:B------:R-:W-:-:S02]  /*7dc0*/  LOP3.LUT R25, R5, 0x2000, R0, 0x1e, !PT ;  /* 0x0000200005197812 */ /* 0x000fc400078e1e00 */
[--C-:B------:R-:W-:Y:S02]  /*7dd0*/  LOP3.LUT R65, R52, 0x1400, R0.reuse, 0x1e, !PT ;  /* 0x0000140034417812 */ /* 0x100fe400078e1e00 */
[--C-:B------:R-:W-:Y:S02]  /*7de0*/  LOP3.LUT R31, R49, 0x1448, R0.reuse, 0x1e, !PT ;  /* 0x00001448311f7812 */ /* 0x100fe400078e1e00 */
[--C-:B------:R-:W-:Y:S02]  /*7df0*/  LOP3.LUT R60, R44, 0x2808, R0.reuse, 0x1e, !PT ;  /* 0x000028082c3c7812 */ /* 0x100fe400078e1e00 */
[--C-:B------:R-:W-:Y:S01]  /*7e00*/  LOP3.LUT R51, R42, 0x400, R0.reuse, 0x1e, !PT ;  /* 0x000004002a337812 */ /* 0x100fe200078e1e00 */
[----:B------:R-:W-:Y:S01]  /*7e10*/  IMAD.IADD R31, R2, 0x1, R31 ;  /* 0x00000001021f7824 */ /* 0x000fe200078e021f */
[--C-:B------:R-:W-:Y:S02]  /*7e20*/  LOP3.LUT R55, R39, 0x408, R0.reuse, 0x1e, !PT ;  /* 0x0000040827377812 */ /* 0x100fe400078e1e00 */
[--C-:B------:R-:W-:Y:S01]  /*7e30*/  LOP3.LUT R57, R38, 0x448, R0.reuse, 0x1e, !PT ;  /* 0x0000044826397812 */ /* 0x100fe200078e1e00 */
[C---:B------:R-:W-:Y:S01]  /*7e40*/  IMAD.IADD R51, R2.reuse, 0x1, R51 ;  /* 0x0000000102337824 */ /* 0x040fe200078e0233 */
[--C-:B------:R-:W-:Y:S01]  /*7e50*/  LOP3.LUT R59, R37, 0x1800, R0.reuse, 0x1e, !PT ;  /* 0x00001800253b7812 */ /* 0x100fe200078e1e00 */
[----:B------:R-:W-:Y:S01]  /*7e60*/  IMAD.IADD R55, R2, 0x1, R55 ;  /* 0x0000000102377824 */ /* 0x000fe200078e0237 */
[--C-:B------:R-:W-:Y:S01]  /*7e70*/  LOP3.LUT R58, R36, 0x1840, R0.reuse, 0x1e, !PT ;  /* 0x00001840243a7812 */ /* 0x100fe200078e1e00 */
[C---:B------:R-:W-:Y:S01]  /*7e80*/  IMAD.IADD R57, R2.reuse, 0x1, R57 ;  /* 0x0000000102397824 */ /* 0x040fe200078e0239 */
[--C-:B------:R-:W-:Y:S01]  /*7e90*/  LOP3.LUT R56, R35, 0x1808, R0.reuse, 0x1e, !PT ;  /* 0x0000180823387812 */ /* 0x100fe200078e1e00 */
[C---:B------:R-:W-:Y:S01]  /*7ea0*/  IMAD.IADD R59, R2.reuse, 0x1, R59 ;  /* 0x00000001023b7824 */ /* 0x040fe200078e023b */
[----:B------:R-:W-:Y:S01]  /*7eb0*/  LOP3.LUT R54, R33, 0x1848, R0, 0x1e, !PT ;  /* 0x0000184821367812 */ /* 0x000fe200078e1e00 */
[C---:B------:R-:W-:Y:S01]  /*7ec0*/  IMAD.IADD R58, R2.reuse, 0x1, R58 ;  /* 0x00000001023a7824 */ /* 0x040fe200078e023a */
[----:B------:R-:W-:Y:S01]  /*7ed0*/  LOP3.LUT R48, R29, 0x2c08, R0, 0x1e, !PT ;  /* 0x00002c081d307812 */ /* 0x000fe200078e1e00 */
[----:B------:R-:W-:Y:S01]  /*7ee0*/  IMAD.IADD R56, R2, 0x1, R56 ;  /* 0x0000000102387824 */ /* 0x000fe200078e0238 */
[----:B------:R-:W-:Y:S01]  /*7ef0*/  LOP3.LUT R47, R28, 0x2c48, R0, 0x1e, !PT ;  /* 0x00002c481c2f7812 */ /* 0x000fe200078e1e00 */
[----:B------:R-:W-:Y:S01]  /*7f00*/  IMAD.IADD R54, R2, 0x1, R54 ;  /* 0x0000000102367824 */ /* 0x000fe200078e0236 */
[----:B------:R-:W-:Y:S01]  /*7f10*/  LOP3.LUT R46, R26, 0x800, R0, 0x1e, !PT ;  /* 0x000008001a2e7812 */ /* 0x000fe200078e1e00 */
[----:B------:R-:W-:Y:S01]  /*7f20*/  IMAD.IADD R48, R2, 0x1, R48 ;  /* 0x0000000102307824 */ /* 0x000fe200078e0230 */
[--C-:B------:R-:W-:Y:S01]  /*7f30*/  LOP3.LUT R19, R4, 0x2040, R0.reuse, 0x1e, !PT ;  /* 0x0000204004137812 */ /* 0x100fe200078e1e00 */
[C---:B------:R-:W-:Y:S01]  /*7f40*/  IMAD.IADD R47, R2.reuse, 0x1, R47 ;  /* 0x00000001022f7824 */ /* 0x040fe200078e022f */
[----:B------:R-:W-:Y:S01]  /*7f50*/  LOP3.LUT R5, R77, 0x2448, R0, 0x1e, !PT ;  /* 0x000024484d057812 */ /* 0x000fe200078e1e00 */
[----:B------:R-:W-:Y:S01]  /*7f60*/  IMAD.IADD R46, R2, 0x1, R46 ;  /* 0x00000001022e7824 */ /* 0x000fe200078e022e */
[--C-:B------:R-:W-:Y:S01]  /*7f70*/  LOP3.LUT R63, R50, 0x1408, R0.reuse, 0x1e, !PT ;  /* 0x00001408323f7812 */ /* 0x100fe200078e1e00 */
[----:B------:R-:W-:Y:S01]  /*7f80*/  IMAD.SHL.U32 R31, R31, 0x2, RZ ;  /* 0x000000021f1f7824 */ /* 0x000fe200078e00ff */
[----:B------:R-:W-:-:S02]  /*7f90*/  LOP3.LUT R49, R43, 0x2848, R0, 0x1e, !PT ;  /* 0x000028482b317812 */ /* 0x000fc400078e1e00 */
[----:B------:R-:W-:Y:S01]  /*7fa0*/  LOP3.LUT R44, R24, 0x808, R0, 0x1e, !PT ;  /* 0x00000808182c7812 */ /* 0x000fe200078e1e00 */
[C---:B------:R-:W-:Y:S01]  /*7fb0*/  IMAD.IADD R24, R2.reuse, 0x1, R68 ;  /* 0x0000000102187824 */ /* 0x040fe200078e0244 */
[--C-:B------:R-:W-:Y:S01]  /*7fc0*/  LOP3.LUT R42, R17, 0x1c00, R0.reuse, 0x1e, !PT ;  /* 0x00001c00112a7812 */ /* 0x100fe200078e1e00 */
[----:B------:R-:W-:Y:S01]  /*7fd0*/  IMAD.IADD R49, R2, 0x1, R49 ;  /* 0x0000000102317824 */ /* 0x000fe200078e0231 */
[--C-:B------:R-:W-:Y:S01]  /*7fe0*/  LOP3.LUT R40, R16, 0x1c40, R0.reuse, 0x1e, !PT ;  /* 0x00001c4010287812 */ /* 0x100fe200078e1e00 */
[----:B------:R-:W-:Y:S01]  /*7ff0*/  IMAD.SHL.U32 R24, R24, 0x2, RZ ;  /* 0x0000000218187824 */ /* 0x000fe200078e00ff */
[----:B------:R-:W-:Y:S01]  /*8000*/  LOP3.LUT R39, R15, 0x1c08, R0, 0x1e, !PT ;  /* 0x00001c080f277812 */ /* 0x000fe200078e1e00 */
[----:B------:R-:W-:Y:S01]  /*8010*/  IMAD.IADD R44, R2, 0x1, R44 ;  /* 0x00000001022c7824 */ /* 0x000fe200078e022c */
[----:B------:R-:W-:Y:S01]  /*8020*/  LOP3.LUT R38, R14, 0x1c48, R0, 0x1e, !PT ;  /* 0x00001c480e267812 */ /* 0x000fe200078e1e00 */
[C---:B------:R-:W-:Y:S01]  /*8030*/  IMAD.IADD R42, R2.reuse, 0x1, R42 ;  /* 0x00000001022a7824 */ /* 0x040fe200078e022a */
[----:B------:R-:W-:Y:S01]  /*8040*/  LOP3.LUT R37, R13, 0x3000, R0, 0x1e, !PT ;  /* 0x000030000d257812 */ /* 0x000fe200078e1e00 */
[----:B------:R-:W-:Y:S01]  /*8050*/  IMAD.IADD R40, R2, 0x1, R40 ;  /* 0x0000000102287824 */ /* 0x000fe200078e0228 */
[--C-:B------:R-:W-:Y:S01]  /*8060*/  LOP3.LUT R36, R12, 0x3040, R0.reuse, 0x1e, !PT ;  /* 0x000030400c247812 */ /* 0x100fe200078e1e00 */
[----:B------:R-:W-:Y:S01]  /*8070*/  IMAD.IADD R39, R2, 0x1, R39 ;  /* 0x0000000102277824 */ /* 0x000fe200078e0227 */
[----:B------:R-:W-:-:S02]  /*8080*/  LOP3.LUT R35, R11, 0x3008, R0, 0x1e, !PT ;  /* 0x000030080b237812 */ /* 0x000fc400078e1e00 */
[--C-:B------:R-:W-:Y:S02]  /*8090*/  LOP3.LUT R34, R10, 0x3048, R0.reuse, 0x1e, !PT ;  /* 0x000030480a227812 */ /* 0x100fe400078e1e00 */
[--C-:B------:R-:W-:Y:S02]  /*80a0*/  LOP3.LUT R33, R9, 0xc00, R0.reuse, 0x1e, !PT ;  /* 0x00000c0009217812 */ /* 0x100fe400078e1e00 */
[--C-:B------:R-:W-:Y:S02]  /*80b0*/  LOP3.LUT R29, R8, 0xc40, R0.reuse, 0x1e, !PT ;  /* 0x00000c40081d7812 */ /* 0x100fe400078e1e00 */
[--C-:B------:R-:W-:Y:S02]  /*80c0*/  LOP3.LUT R28, R7, 0xc08, R0.reuse, 0x1e, !PT ;  /* 0x00000c08071c7812 */ /* 0x100fe400078e1e00 */
[--C-:B------:R-:W-:Y:S02]  /*80d0*/  LOP3.LUT R26, R6, 0xc48, R0.reuse, 0x1e, !PT ;  /* 0x00000c48061a7812 */ /* 0x100fe400078e1e00 */
[----:B------:R-:W-:-:S02]  /*80e0*/  LOP3.LUT R18, R3, 0x2008, R0, 0x1e, !PT ;  /* 0x0000200803127812 */ /* 0x000fc400078e1e00 */
        /* <DEDUP_REMOVED lines=10> */
[C---:B------:R-:W-:Y:S01]  /*8190*/  IMAD.IADD R20, R2.reuse, 0x1, R64 ;  /* 0x0000000102147824 */ /* 0x040fe200078e0240 */
[--C-:B------:R-:W-:Y:S01]  /*81a0*/  LOP3.LUT R16, R21, 0x3400, R0.reuse, 0x1e, !PT ;  /* 0x0000340015107812 */ /* 0x100fe200078e1e00 */
[C---:B------:R-:W-:Y:S01]  /*81b0*/  IMAD.IADD R21, R2.reuse, 0x1, R65 ;  /* 0x0000000102157824 */ /* 0x040fe200078e0241 */
[--C-:B------:R-:W-:Y:S01]  /*81c0*/  LOP3.LUT R15, R23, 0x3440, R0.reuse, 0x1e, !PT ;  /* 0x00003440170f7812 */ /* 0x100fe200078e1e00 */
[C---:B------:R-:W-:Y:S01]  /*81d0*/  IMAD.IADD R23, R2.reuse, 0x1, R67 ;  /* 0x0000000102177824 */ /* 0x040fe200078e0243 */
[--C-:B------:R-:W-:Y:S01]  /*81e0*/  LOP3.LUT R14, R27, 0x3408, R0.reuse, 0x1e, !PT ;  /* 0x000034081b0e7812 */ /* 0x100fe200078e1e00 */
[C---:B------:R-:W-:Y:S01]  /*81f0*/  IMAD.IADD R27, R2.reuse, 0x1, R61 ;  /* 0x00000001021b7824 */ /* 0x040fe200078e023d */
[--C-:B------:R-:W-:Y:S01]  /*8200*/  LOP3.LUT R13, R69, 0x3448, R0.reuse, 0x1e, !PT ;  /* 0x00003448450d7812 */ /* 0x100fe200078e1e00 */
[----:B------:R-:W-:Y:S01]  /*8210*/  IMAD.IADD R32, R2, 0x1, R63 ;  /* 0x0000000102207824 */ /* 0x000fe200078e023f */
[----:B------:R-:W-:Y:S01]  /*8220*/  LOP3.LUT R12, R70, 0x1000, R0, 0x1e, !PT ;  /* 0x00001000460c7812 */ /* 0x000fe200078e1e00 */
[C---:B------:R-:W-:Y:S01]  /*8230*/  IMAD.IADD R62, R2.reuse, 0x1, R38 ;  /* 0x00000001023e7824 */ /* 0x040fe200078e0226 */
[--C-:B------:R-:W-:Y:S01]  /*8240*/  LOP3.LUT R11, R71, 0x1040, R0.reuse, 0x1e, !PT ;  /* 0x00001040470b7812 */ /* 0x100fe200078e1e00 */
[----:B------:R-:W-:Y:S01]  /*8250*/  IMAD.IADD R61, R2, 0x1, R37 ;  /* 0x00000001023d7824 */ /* 0x000fe200078e0225 */
[--C-:B------:R-:W-:Y:S01]  /*8260*/  LOP3.LUT R10, R72, 0x1008, R0.reuse, 0x1e, !PT ;  /* 0x00001008480a7812 */ /* 0x100fe200078e1e00 */
[----:B------:R-:W-:Y:S01]  /*8270*/  IMAD.SHL.U32 R23, R23, 0x2, RZ ;  /* 0x0000000217177824 */ /* 0x000fe200078e00ff */
[--C-:B------:R-:W-:Y:S01]  /*8280*/  LOP3.LUT R9, R73, 0x1048, R0.reuse, 0x1e, !PT ;  /* 0x0000104849097812 */ /* 0x100fe200078e1e00 */
[----:B------:R-:W-:Y:S01]  /*8290*/  IMAD.SHL.U32 R73, R81, 0x2, RZ ;  /* 0x0000000251497824 */ /* 0x000fe200078e00ff */
[--C-:B------:R-:W-:Y:S01]  /*82a0*/  LOP3.LUT R8, R74, 0x2400, R0.reuse, 0x1e, !PT ;  /* 0x000024004a087812 */ /* 0x100fe200078e1e00 */
[C---:B------:R-:W-:Y:S01]  /*82b0*/  IMAD.IADD R53, R2.reuse, 0x1, R53 ;  /* 0x0000000102357824 */ /* 0x040fe200078e0235 */
[----:B------:R-:W-:Y:S01]  /*82c0*/  LOP3.LUT R7, R75, 0x2440, R0, 0x1e, !PT ;  /* 0x000024404b077812 */ /* 0x000fe200078e1e00 */
[----:B------:R-:W-:Y:S01]  /*82d0*/  IMAD.IADD R52, R2, 0x1, R52 ;  /* 0x0000000102347824 */ /* 0x000fe200078e0234 */
[----:B------:R-:W-:Y:S01]  /*82e0*/  LOP3.LUT R6, R76, 0x2408, R0, 0x1e, !PT ;  /* 0x000024084c067812 */ /* 0x000fe200078e1e00 */
[C---:B------:R-:W-:Y:S01]  /*82f0*/  IMAD.IADD R50, R2.reuse, 0x1, R50 ;  /* 0x0000000102327824 */ /* 0x040fe200078e0232 */
[--C-:B------:R-:W-:Y:S01]  /*8300*/  LOP3.LUT R3, R79, 0x3840, R0.reuse, 0x1e, !PT ;  /* 0x000038404f037812 */ /* 0x100fe200078e1e00 */
[----:B------:R-:W-:Y:S01]  /*8310*/  IMAD.IADD R79, R2, 0x1, R5 ;  /* 0x00000001024f7824 */ /* 0x000fe200078e0205 */
[----:B------:R-:W-:Y:S01]  /*8320*/  LOP3.LUT R0, R80, 0x3808, R0, 0x1e, !PT ;  /* 0x0000380850007812 */ /* 0x000fe200078e1e00 */
[C---:B------:R-:W-:Y:S01]  /*8330*/  IMAD.IADD R43, R2.reuse, 0x1, R43 ;  /* 0x00000001022b7824 */ /* 0x040fe200078e022b */
[----:B------:R-:W-:Y:S01]  /*8340*/  PRMT R5, R89, 0x7632, R5 ;  /* 0x0000763259057816 */ /* 0x000fe20000000005 */
[----:B------:R-:W-:Y:S01]  /*8350*/  IMAD.IADD R84, R2, 0x1, R3 ;  /* 0x0000000102547824 */ /* 0x000fe200078e0203 */
[----:B------:R-:W-:Y:S01]  /*8360*/  LOP3.LUT R180, R82, 0x7ffffe00, R83, 0xf8, !PT ;  /* 0x7ffffe0052b47812 */ /* 0x000fe200078ef853 */
[----:B------:R-:W-:Y:S01]  /*8370*/  IMAD.IADD R60, R2, 0x1, R36 ;  /* 0x00000001023c7824 */ /* 0x000fe200078e0224 */
[----:B------:R-:W-:Y:S01]  /*8380*/  PRMT R4, R92, 0x7610, R4 ;  /* 0x000076105c047816 */ /* 0x000fe20000000004 */
[----:B------:R-:W-:Y:S01]  /*8390*/  IMAD.IADD R37, R2, 0x1, R35 ;  /* 0x0000000102257824 */ /* 0x000fe200078e0223 */
[----:B------:R-:W-:Y:S01]  /*83a0*/  PRMT R3, R92, 0x7632, R3 ;  /* 0x000076325c037816 */ /* 0x000fe20000000003 */
[C---:B------:R-:W-:Y:S01]  /*83b0*/  IMAD.IADD R38, R2.reuse, 0x1, R34 ;  /* 0x0000000102267824 */ /* 0x040fe200078e0222 */
[----:B------:R1:W-:Y:S01]  /*83c0*/  STS.U16 [R73+0x7880], R89 ;  /* 0x0078805949007388 */ /* 0x0003e20000000400 */
[----:B------:R-:W-:Y:S01]  /*83d0*/  IMAD.IADD R67, R2, 0x1, R33 ;  /* 0x0000000102437824 */ /* 0x000fe200078e0221 */
[----:B------:R-:W-:Y:S01]  /*83e0*/  ISETP.GT.AND P2, PT, R230, 0x27f, PT ;  /* 0x0000027fe600780c */ /* 0x000fe20003f44270 */
        /* <DEDUP_REMOVED lines=9> */
[----:B------:R-:W4:Y:S01]  /*8480*/  S2R R92, SR_CTAID.Z ;  /* 0x00000000005c7919 */ /* 0x000f220000002700 */
[----:B------:R-:W-:-:S02]  /*8490*/  IMAD.IADD R71, R2, 0x1, R18 ;  /* 0x0000000102477824 */ /* 0x000fc400078e0212 */
[C---:B------:R-:W-:Y:S02]  /*84a0*/  IMAD.IADD R70, R2.reuse, 0x1, R17 ;  /* 0x0000000102467824 */ /* 0x040fe400078e0211 */
[C---:B------:R-:W-:Y:S02]  /*84b0*/  IMAD.IADD R69, R2.reuse, 0x1, R16 ;  /* 0x0000000102457824 */ /* 0x040fe400078e0210 */
[C---:B------:R-:W-:Y:S02]  /*84c0*/  IMAD.IADD R68, R2.reuse, 0x1, R15 ;  /* 0x0000000102447824 */ /* 0x040fe400078e020f */
[C---:B------:R-:W-:Y:S02]  /*84d0*/  IMAD.IADD R78, R2.reuse, 0x1, R14 ;  /* 0x00000001024e7824 */ /* 0x040fe400078e020e */
[C---:B------:R-:W-:Y:S02]  /*84e0*/  IMAD.IADD R77, R2.reuse, 0x1, R13 ;  /* 0x00000001024d7824 */ /* 0x040fe400078e020d */
[C---:B------:R-:W-:Y:S01]  /*84f0*/  IMAD.IADD R76, R2.reuse, 0x1, R12 ;  /* 0x00000001024c7824 */ /* 0x040fe200078e020c */
[----:B-1----:R-:W-:Y:S01]  /*8500*/  SHF.R.S32.HI R89, RZ, 0x1f, R88 ;  /* 0x0000001fff597819 */ /* 0x002fe20000011458 */
[----:B------:R-:W-:-:S02]  /*8510*/  IMAD.IADD R75, R2, 0x1, R11 ;  /* 0x00000001024b7824 */ /* 0x000fc400078e020b */
[----:B------:R-:W-:Y:S01]  /*8520*/  IMAD.IADD R74, R2, 0x1, R10 ;  /* 0x00000001024a7824 */ /* 0x000fe200078e020a */
[----:B--2---:R-:W-:Y:S01]  /*8530*/  PRMT R5, R94, 0x7610, R5 ;  /* 0x000076105e057816 */ /* 0x004fe20000000005 */
[C---:B------:R-:W-:Y:S02]  /*8540*/  IMAD.IADD R83, R2.reuse, 0x1, R9 ;  /* 0x0000000102537824 */ /* 0x040fe400078e0209 */
[----:B------:R-:W-:Y:S01]  /*8550*/  IMAD.IADD R82, R2, 0x1, R8 ;  /* 0x0000000102527824 */ /* 0x000fe200078e0208 */
[----:B---3--:R-:W-:Y:S01]  /*8560*/  PRMT R4, R94, 0x7632, R4 ;  /* 0x000076325e047816 */ /* 0x008fe20000000004 */
[C---:B------:R-:W-:Y:S01]  /*8570*/  IMAD.IADD R81, R2.reuse, 0x1, R7 ;  /* 0x0000000102517824 */ /* 0x040fe200078e0207 */
[----:B----4-:R-:W-:Y:S01]  /*8580*/  SHF.R.S32.HI R94, RZ, 0x1f, R92 ;  /* 0x0000001fff5e7819 */ /* 0x010fe2000001145c */
[C---:B------:R-:W-:Y:S02]  /*8590*/  IMAD.IADD R80, R2.reuse, 0x1, R6 ;  /* 0x0000000102507824 */ /* 0x040fe400078e0206 */
[----:B------:R-:W-:Y:S01]  /*85a0*/  IMAD.IADD R87, R2, 0x1, R0 ;  /* 0x0000000102577824 */ /* 0x000fe200078e0200 */
[C---:B------:R-:W-:Y:S01]  /*85b0*/  PRMT R2, R91.reuse, 0x7610, R2 ;  /* 0x000076105b027816 */ /* 0x040fe20000000002 */
[----:B------:R-:W-:Y:S01]  /*85c0*/  IMAD.SHL.U32 R22, R22, 0x2, RZ ;  /* 0x0000000216167824 */ /* 0x000fe200078e00ff */
[----:B------:R-:W-:Y:S01]  /*85d0*/  PRMT R0, R91, 0x7632, R0 ;  /* 0x000076325b007816 */ /* 0x000fe20000000000 */
[----:B------:R-:W-:Y:S01]  /*85e0*/  IMAD.SHL.U32 R21, R21, 0x2, RZ ;  /* 0x0000000215157824 */ /* 0x000fe200078e00ff */
[----:B------:R-:W-:Y:S01]  /*85f0*/  SHF.R.S32.HI R91, RZ, 0x1f, R90 ;  /* 0x0000001fff5b7819 */ /* 0x000fe2000001145a */
[----:B------:R-:W-:Y:S01]  /*8600*/  IMAD.SHL.U32 R20, R20, 0x2, RZ ;  /* 0x0000000214147824 */ /* 0x000fe200078e00ff */
[----:B------:R1:W-:Y:S01]  /*8610*/  STS.U16 [R22+0x7880], R3 ;  /* 0x0078800316007388 */ /* 0x0003e20000000400 */
[----:B------:R-:W-:-:S02]  /*8620*/  IMAD.SHL.U32 R32, R32, 0x2, RZ ;  /* 0x0000000220207824 */ /* 0x000fc400078e00ff */
[----:B------:R-:W-:Y:S01]  /*8630*/  IMAD.SHL.U32 R30, R30, 0x2, RZ ;  /* 0x000000021e1e7824 */ /* 0x000fe200078e00ff */
[----:B------:R2:W-:Y:S01]  /*8640*/  STS.U16 [R21+0x7880], R2 ;  /* 0x0078800215007388 */ /* 0x0005e20000000400 */
[----:B------:R-:W-:Y:S02]  /*8650*/  IMAD.SHL.U32 R27, R27, 0x2, RZ ;  /* 0x000000021b1b7824 */ /* 0x000fe400078e00ff */
[----:B------:R-:W-:Y:S01]  /*8660*/  IMAD.SHL.U32 R41, R41, 0x2, RZ ;  /* 0x0000000229297824 */ /* 0x000fe200078e00ff */
[----:B------:R3:W-:Y:S01]  /*8670*/  STS.U16 [R20+0x7880], R0 ;  /* 0x0078800014007388 */ /* 0x0007e20000000400 */
[----:B------:R-:W-:Y:S02]  /*8680*/  IMAD.SHL.U32 R6, R49, 0x2, RZ ;  /* 0x0000000231067824 */ /* 0x000fe400078e00ff */
[----:B------:R-:W-:Y:S01]  /*8690*/  IMAD.SHL.U32 R8, R51, 0x2, RZ ;  /* 0x0000000233087824 */ /* 0x000fe200078e00ff */
[----:B------:R4:W-:Y:S01]  /*86a0*/  STS.U16 [R32+0x7880], R5 ;  /* 0x0078800520007388 */ /* 0x0009e20000000400 */
[----:B------:R-:W-:-:S02]  /*86b0*/  IMAD.SHL.U32 R7, R53, 0x2, RZ ;  /* 0x0000000235077824 */ /* 0x000fc400078e00ff */
[----:B------:R-:W-:Y:S01]  /*86c0*/  IMAD.SHL.U32 R9, R55, 0x2, RZ ;  /* 0x0000000237097824 */ /* 0x000fe200078e00ff */
[----:B------:R5:W-:Y:S01]  /*86d0*/  STS.U16 [R31+0x7880], R4 ;  /* 0x007880041f007388 */ /* 0x000be20000000400 */
[----:B------:R-:W-:Y:S02]  /*86e0*/  IMAD.SHL.U32 R14, R57, 0x2, RZ ;  /* 0x00000002390e7824 */ /* 0x000fe400078e00ff */
[----:B------:R-:W-:Y:S02]  /*86f0*/  IMAD.SHL.U32 R11, R59, 0x2, RZ ;  /* 0x000000023b0b7824 */ /* 0x000fe400078e00ff */
[----:B------:R-:W-:Y:S02]  /*8700*/  IMAD.SHL.U32 R10, R58, 0x2, RZ ;  /* 0x000000023a0a7824 */ /* 0x000fe400078e00ff */
[----:B------:R-:W-:Y:S01]  /*8710*/  IMAD.SHL.U32 R13, R56, 0x2, RZ ;  /* 0x00000002380d7824 */ /* 0x000fe200078e00ff */
[----:B-1----:R-:W-:Y:S01]  /*8720*/  PRMT R3, R93, 0x7610, R3 ;  /* 0x000076105d037816 */ /* 0x002fe20000000003 */
[----:B------:R-:W-:-:S02]  /*8730*/  IMAD.SHL.U32 R12, R54, 0x2, RZ ;  /* 0x00000002360c7824 */ /* 0x000fc400078e00ff */
[----:B------:R-:W-:Y:S01]  /*8740*/  IMAD.SHL.U32 R26, R52, 0x2, RZ ;  /* 0x00000002341a7824 */ /* 0x000fe200078e00ff */
[----:B--2---:R-:W-:Y:S01]  /*8750*/  PRMT R2, R93, 0x7632, R2 ;  /* 0x000076325d027816 */ /* 0x004fe20000000002 */
[----:B------:R1:W-:Y:S01]  /*8760*/  STS.U16 [R30+0x7880], R3 ;  /* 0x007880031e007388 */ /* 0x0003e20000000400 */
[----:B------:R-:W-:Y:S01]  /*8770*/  IMAD.SHL.U32 R15, R50, 0x2, RZ ;  /* 0x00000002320f7824 */ /* 0x000fe200078e00ff */
[C---:B---3--:R-:W-:Y:S02]  /*8780*/  PRMT R0, R95.reuse, 0x7610, R0 ;  /* 0x000076105f007816 */ /* 0x048fe40000000000 */
[----:B------:R2:W-:Y:S01]  /*8790*/  STS.U16 [R27+0x7880], R2 ;  /* 0x007880021b007388 */ /* 0x0005e20000000400 */
[----:B------:R-:W-:Y:S01]  /*87a0*/  IMAD.SHL.U32 R17, R48, 0x2, RZ ;  /* 0x0000000230117824 */ /* 0x000fe200078e00ff */
[----:B----4-:R-:W-:Y:S02]  /*87b0*/  PRMT R5, R95, 0x7632, R5 ;  /* 0x000076325f057816 */ /* 0x010fe40000000005 */
[----:B------:R3:W-:Y:S01]  /*87c0*/  STS.U16 [R41+0x7880], R0 ;  /* 0x0078800029007388 */ /* 0x0007e20000000400 */
[----:B------:R-:W-:Y:S01]  /*87d0*/  IMAD.SHL.U32 R16, R47, 0x2, RZ ;  /* 0x000000022f107824 */ /* 0x000fe200078e00ff */
[----:B-----5:R-:W-:-:S02]  /*87e0*/  PRMT R4, R97, 0x7610, R4 ;  /* 0x0000761061047816 */ /* 0x020fc40000000004 */
[----:B------:R4:W-:Y:S01]  /*87f0*/  STS.U16 [R6+0x7880], R5 ;  /* 0x0078800506007388 */ /* 0x0009e20000000400 */
[----:B------:R-:W-:Y:S02]  /*8800*/  IMAD.SHL.U32 R18, R46, 0x2, RZ ;  /* 0x000000022e127824 */ /* 0x000fe400078e00ff */
        /* <DEDUP_REMOVED lines=9> */
[C---:B--2---:R-:W-:Y:S01]  /*88a0*/  PRMT R2, R96.reuse, 0x7610, R2 ;  /* 0x0000761060027816 */ /* 0x044fe20000000002 */
[----:B------:R1:W-:Y:S01]  /*88b0*/  STS.U16 [R7+0x7880], R3 ;  /* 0x0078800307007388 */ /* 0x0003e20000000400 */
[----:B------:R-:W-:Y:S01]  /*88c0*/  IMAD.SHL.U32 R36, R61, 0x2, RZ ;  /* 0x000000023d247824 */ /* 0x000fe200078e00ff */
[----:B---3--:R-:W-:Y:S02]  /*88d0*/  PRMT R0, R96, 0x7632, R0 ;  /* 0x0000763260007816 */ /* 0x008fe40000000000 */
        /* <DEDUP_REMOVED lines=11> */
[----:B------:R-:W-:Y:S01]  /*8990*/  IMAD.SHL.U32 R43, R65, 0x2, RZ ;  /* 0x00000002412b7824 */ /* 0x000fe200078e00ff */
[----:B------:R-:W-:Y:S01]  /*89a0*/  CS2R R66, SRZ ;  /* 0x0000000000427805 */ /* 0x000fe2000001ff00 */
        /* <DEDUP_REMOVED lines=11> */
[----:B------:R-:W-:Y:S01]  /*8a60*/  CS2R R70, SRZ ;  /* 0x0000000000467805 */ /* 0x000fe2000001ff00 */
[----:B----4-:R-:W-:Y:S01]  /*8a70*/  PRMT R5, R100, 0x7632, R5 ;  /* 0x0000763264057816 */ /* 0x010fe20000000005 */
[----:B------:R3:W-:Y:S01]  /*8a80*/  STS.U16 [R26+0x7880], R0 ;  /* 0x007880001a007388 */ /* 0x0007e20000000400 */
[----:B------:R-:W-:Y:S01]  /*8a90*/  IMAD.SHL.U32 R54, R68, 0x2, RZ ;  /* 0x0000000244367824 */ /* 0x000fe200078e00ff */
[----:B-----5:R-:W-:-:S02]  /*8aa0*/  PRMT R4, R102, 0x7610, R4 ;  /* 0x0000761066047816 */ /* 0x020fc40000000004 */
[----:B------:R4:W-:Y:S01]  /*8ab0*/  STS.U16 [R15+0x7880], R5 ;  /* 0x007880050f007388 */ /* 0x0009e20000000400 */
[----:B------:R-:W-:Y:S01]  /*8ac0*/  IMAD.SHL.U32 R50, R78, 0x2, RZ ;  /* 0x000000024e327824 */ /* 0x000fe200078e00ff */
[----:B------:R-:W-:Y:S01]  /*8ad0*/  CS2R R68, SRZ ;  /* 0x0000000000447805 */ /* 0x000fe2000001ff00 */
[----:B------:R-:W-:Y:S01]  /*8ae0*/  IMAD.SHL.U32 R49, R77, 0x2, RZ ;  /* 0x000000024d317824 */ /* 0x000fe200078e00ff */
[----:B------:R5:W-:Y:S01]  /*8af0*/  STS.U16 [R17+0x7880], R4 ;  /* 0x0078800411007388 */ /* 0x000be20000000400 */
[----:B------:R-:W-:Y:S02]  /*8b00*/  IMAD.SHL.U32 R53, R76, 0x2, RZ ;  /* 0x000000024c357824 */ /* 0x000fe400078e00ff */
[----:B------:R-:W-:Y:S01]  /*8b10*/  IMAD.SHL.U32 R52, R75, 0x2, RZ ;  /* 0x000000024b347824 */ /* 0x000fe200078e00ff */
[----:B------:R-:W-:Y:S01]  /*8b20*/  CS2R R76, SRZ ;  /* 0x00000000004c7805 */ /* 0x000fe2000001ff00 */
[----:B------:R-:W-:Y:S02]  /*8b30*/  IMAD.SHL.U32 R63, R74, 0x2, RZ ;  /* 0x000000024a3f7824 */ /* 0x000fe400078e00ff */
[----:B------:R-:W-:Y:S01]  /*8b40*/  IMAD.SHL.U32 R57, R83, 0x2, RZ ;  /* 0x0000000253397824 */ /* 0x000fe200078e00ff */
[----:B------:R-:W-:Y:S01]  /*8b50*/  CS2R R74, SRZ ;  /* 0x00000000004a7805 */ /* 0x000fe2000001ff00 */
[----:B-1----:R-:W-:Y:S01]  /*8b60*/  PRMT R3, R102, 0x7632, R3 ;  /* 0x0000763266037816 */ /* 0x002fe20000000003 */
[----:B------:R-:W-:-:S02]  /*8b70*/  IMAD.SHL.U32 R56, R82, 0x2, RZ ;  /* 0x0000000252387824 */ /* 0x000fc400078e00ff */
[----:B------:R-:W-:Y:S01]  /*8b80*/  IMAD.SHL.U32 R55, R81, 0x2, RZ ;  /* 0x0000000251377824 */ /* 0x000fe200078e00ff */
[C---:B--2---:R-:W-:Y:S01]  /*8b90*/  PRMT R2, R101.reuse, 0x7610, R2 ;  /* 0x0000761065027816 */ /* 0x044fe20000000002 */
[----:B------:R1:W-:Y:S01]  /*8ba0*/  STS.U16 [R16+0x7880], R3 ;  /* 0x0078800310007388 */ /* 0x0003e20000000400 */
[----:B------:R-:W-:Y:S01]  /*8bb0*/  IMAD.SHL.U32 R58, R80, 0x2, RZ ;  /* 0x00000002503a7824 */ /* 0x000fe200078e00ff */
[----:B------:R-:W-:Y:S01]  /*8bc0*/  CS2R R82, SRZ ;  /* 0x0000000000527805 */ /* 0x000fe2000001ff00 */
[----:B---3--:R-:W-:Y:S01]  /*8bd0*/  PRMT R0, R101, 0x7632, R0 ;  /* 0x0000763265007816 */ /* 0x008fe20000000000 */
[----:B------:R2:W-:Y:S01]  /*8be0*/  STS.U16 [R18+0x7880], R2 ;  /* 0x0078800212007388 */ /* 0x0005e20000000400 */
[----:B------:R-:W-:Y:S01]  /*8bf0*/  IMAD.SHL.U32 R64, R79, 0x2, RZ ;  /* 0x000000024f407824 */ /* 0x000fe200078e00ff */
[----:B------:R-:W-:Y:S01]  /*8c00*/  CS2R R80, SRZ ;  /* 0x0000000000507805 */ /* 0x000fe2000001ff00 */
[C---:B----4-:R-:W-:Y:S01]  /*8c10*/  PRMT R5, R104.reuse, 0x7610, R5 ;  /* 0x0000761068057816 */ /* 0x050fe20000000005 */
[----:B------:R3:W-:Y:S01]  /*8c20*/  STS.U16 [R33+0x7880], R0 ;  /* 0x0078800021007388 */ /* 0x0007e20000000400 */
[----:B------:R-:W-:Y:S01]  /*8c30*/  IMAD.SHL.U32 R62, R85, 0x2, RZ ;  /* 0x00000002553e7824 */ /* 0x000fe200078e00ff */
[----:B------:R-:W-:Y:S01]  /*8c40*/  CS2R R78, SRZ ;  /* 0x00000000004e7805 */ /* 0x000fe2000001ff00 */
[----:B-----5:R-:W-:Y:S01]  /*8c50*/  PRMT R4, R104, 0x7632, R4 ;  /* 0x0000763268047816 */ /* 0x020fe20000000004 */
[----:B------:R4:W-:Y:S01]  /*8c60*/  STS.U16 [R25+0x7880], R5 ;  /* 0x0078800519007388 */ /* 0x0009e20000000400 */
[----:B------:R-:W-:-:S02]  /*8c70*/  IMAD.SHL.U32 R61, R84, 0x2, RZ ;  /* 0x00000002543d7824 */ /* 0x000fc400078e00ff */
[----:B------:R-:W-:Y:S01]  /*8c80*/  IMAD.SHL.U32 R60, R87, 0x2, RZ ;  /* 0x00000002573c7824 */ /* 0x000fe200078e00ff */
[----:B------:R5:W-:Y:S01]  /*8c90*/  STS.U16 [R19+0x7880], R4 ;  /* 0x0078800413007388 */ /* 0x000be20000000400 */
[----:B------:R-:W-:Y:S01]  /*8ca0*/  IMAD.SHL.U32 R59, R86, 0x2, RZ ;  /* 0x00000002563b7824 */ /* 0x000fe200078e00ff */
[----:B------:R-:W-:Y:S01]  /*8cb0*/  CS2R R84, SRZ ;  /* 0x0000000000547805 */ /* 0x000fe2000001ff00 */
[----:B------:R-:W-:Y:S01]  /*8cc0*/  CS2R R86, SRZ ;  /* 0x0000000000567805 */ /* 0x000fe2000001ff00 */
[C---:B-1----:R-:W-:Y:S02]  /*8cd0*/  PRMT R3, R103.reuse, 0x7610, R3 ;  /* 0x0000761067037816 */ /* 0x042fe40000000003 */
[----:B--2---:R-:W-:-:S03]  /*8ce0*/  PRMT R2, R103, 0x7632, R2 ;  /* 0x0000763267027816 */ /* 0x004fc60000000002 */
[----:B------:R1:W-:Y:S01]  /*8cf0*/  STS.U16 [R29+0x7880], R3 ;  /* 0x007880031d007388 */ /* 0x0003e20000000400 */
[----:B---3--:R-:W-:-:S03]  /*8d00*/  PRMT R0, R105, 0x7610, R0 ;  /* 0x0000761069007816 */ /* 0x008fc60000000000 */
[----:B------:R2:W-:Y:S01]  /*8d10*/  STS.U16 [R28+0x7880], R2 ;  /* 0x007880021c007388 */ /* 0x0005e20000000400 */
[----:B----4-:R-:W-:-:S03]  /*8d20*/  PRMT R5, R105, 0x7632, R5 ;  /* 0x0000763269057816 */ /* 0x010fc60000000005 */
[----:B------:R3:W-:Y:S01]  /*8d30*/  STS.U16 [R40+0x7880], R0 ;  /* 0x0078800028007388 */ /* 0x0007e20000000400 */
[----:B-----5:R-:W-:-:S03]  /*8d40*/  PRMT R4, R107, 0x7610, R4 ;  /* 0x000076106b047816 */ /* 0x020fc60000000004 */
[----:B------:R4:W-:Y:S04]  /*8d50*/  STS.U16 [R34+0x7880], R5 ;  /* 0x0078800522007388 */ /* 0x0009e80000000400 */
[----:B------:R5:W-:Y:S01]  /*8d60*/  STS.U16 [R36+0x7880], R4 ;  /* 0x0078800424007388 */ /* 0x000be20000000400 */
[----:B-1----:R-:W-:Y:S02]  /*8d70*/  PRMT R3, R107, 0x7632, R3 ;  /* 0x000076326b037816 */ /* 0x002fe40000000003 */
        /* <DEDUP_REMOVED lines=37> */
[----:B------:R-:W-:Y:S04]  /*8fd0*/  STS.U16 [R57+0x7880], R5 ;  /* 0x0078800539007388 */ /* 0x000fe80000000400 */
[----:B------:R4:W-:Y:S01]  /*8fe0*/  STS.U16 [R56+0x7880], R4 ;  /* 0x0078800438007388 */ /* 0x0009e20000000400 */
[----:B-1----:R-:W-:Y:S02]  /*8ff0*/  PRMT R3, R177, 0x7632, R3 ;  /* 0x00007632b1037816 */ /* 0x002fe40000000003 */
[----:B--2---:R-:W-:-:S03]  /*9000*/  PRMT R2, R176, 0x7610, R2 ;  /* 0x00007610b0027816 */ /* 0x004fc60000000002 */
[----:B------:R1:W-:Y:S01]  /*9010*/  STS.U16 [R55+0x7880], R3 ;  /* 0x0078800337007388 */ /* 0x0003e20000000400 */
[----:B---3--:R-:W-:-:S03]  /*9020*/  PRMT R0, R176, 0x7632, R0 ;  /* 0x00007632b0007816 */ /* 0x008fc60000000000 */
[----:B------:R2:W-:Y:S04]  /*9030*/  STS.U16 [R58+0x7880], R2 ;  /* 0x007880023a007388 */ /* 0x0005e80000000400 */
[----:B------:R3:W-:Y:S01]  /*9040*/  STS.U16 [R64+0x7880], R0 ;  /* 0x0078800040007388 */ /* 0x0007e20000000400 */
[C---:B----4-:R-:W-:Y:S02]  /*9050*/  PRMT R4, R179.reuse, 0x7610, R4 ;  /* 0x00007610b3047816 */ /* 0x050fe40000000004 */
[----:B-1----:R-:W-:Y:S02]  /*9060*/  PRMT R3, R179, 0x7632, R3 ;  /* 0x00007632b3037816 */ /* 0x002fe40000000003 */
[C---:B--2---:R-:W-:Y:S02]  /*9070*/  PRMT R2, R178.reuse, 0x7610, R2 ;  /* 0x00007610b2027816 */ /* 0x044fe40000000002 */
[----:B---3--:R-:W-:-:S03]  /*9080*/  PRMT R0, R178, 0x7632, R0 ;  /* 0x00007632b2007816 */ /* 0x008fc60000000000 */
[----:B------:R1:W-:Y:S04]  /*9090*/  STS.U16 [R62+0x7880], R2 ;  /* 0x007880023e007388 */ /* 0x0003e80000000400 */
[----:B------:R2:W-:Y:S04]  /*90a0*/  STS.U16 [R61+0x7880], R0 ;  /* 0x007880003d007388 */ /* 0x0005e80000000400 */
[----:B------:R3:W-:Y:S04]  /*90b0*/  STS.U16 [R60+0x7880], R4 ;  /* 0x007880043c007388 */ /* 0x0007e80000000400 */
[----:B------:R4:W-:Y:S01]  /*90c0*/  STS.U16 [R59+0x7880], R3 ;  /* 0x007880033b007388 */ /* 0x0009e20000000400 */
[----:B-1----:R-:W-:-:S02]  /*90d0*/  F2FP.BF16.PACK_AB R2, R115, R114 ;  /* 0x000000727302723e */ /* 0x002fc400000010ff */
[----:B--2---:R-:W-:-:S04]  /*90e0*/  F2FP.BF16.PACK_AB R0, R113, R112 ;  /* 0x000000707100723e */ /* 0x004fc800000010ff */
[C---:B------:R-:W-:Y:S02]  /*90f0*/  PRMT R5, R0.reuse, 0x7610, R5 ;  /* 0x0000761000057816 */ /* 0x040fe40000000005 */
[----:B---3--:R-:W-:Y:S02]  /*9100*/  PRMT R4, R0, 0x7632, R4 ;  /* 0x0000763200047816 */ /* 0x008fe40000000004 */
[C---:B----4-:R-:W-:Y:S01]  /*9110*/  PRMT R3, R2.reuse, 0x7610, R3 ;  /* 0x0000761002037816 */ /* 0x050fe20000000003 */
[----:B------:R1:W-:Y:S01]  /*9120*/  STS.U16 [R73+0x80], R5 ;  /* 0x0000800549007388 */ /* 0x0003e20000000400 */
[----:B------:R-:W-:Y:S02]  /*9130*/  PRMT R2, R2, 0x7632, R2 ;  /* 0x0000763202027816 */ /* 0x000fe40000000002 */
[----:B------:R-:W-:Y:S01]  /*9140*/  F2FP.BF16.PACK_AB R0, R117, R116 ;  /* 0x000000747500723e */ /* 0x000fe200000010ff */
[----:B------:R2:W-:Y:S04]  /*9150*/  STS.U16 [R24+0x80], R4 ;  /* 0x0000800418007388 */ /* 0x0005e80000000400 */
[----:B------:R-:W-:Y:S04]  /*9160*/  STS.U16 [R23+0x80], R3 ;  /* 0x0000800317007388 */ /* 0x000fe80000000400 */
[----:B------:R3:W-:Y:S04]  /*9170*/  STS.U16 [R22+0x80], R2 ;  /* 0x0000800216007388 */ /* 0x0007e80000000400 */
[----:B------:R4:W-:Y:S01]  /*9180*/  STS.U16 [R21+0x80], R0 ;  /* 0x0000800015007388 */ /* 0x0009e20000000400 */
[----:B-1----:R-:W-:Y:S01]  /*9190*/  CS2R R72, SRZ ;  /* 0x0000000000487805 */ /* 0x002fe2000001ff00 */
[----:B--2---:R-:W-:-:S05]  /*91a0*/  PRMT R4, R0, 0x7632, R4 ;  /* 0x0000763200047816 */ /* 0x004fca0000000004 */
[----:B------:R1:W-:Y:S01]  /*91b0*/  STS.U16 [R20+0x80], R4 ;  /* 0x0000800414007388 */ /* 0x0003e20000000400 */
[----:B---3--:R-:W-:Y:S01]  /*91c0*/  F2FP.BF16.PACK_AB R2, R119, R118 ;  /* 0x000000767702723e */ /* 0x008fe200000010ff */
[----:B------:R-:W-:Y:S01]  /*91d0*/  CS2R R22, SRZ ;  /* 0x0000000000167805 */ /* 0x000fe2000001ff00 */
[----:B----4-:R-:W-:Y:S02]  /*91e0*/  F2FP.BF16.PACK_AB R0, R121, R120 ;  /* 0x000000787900723e */ /* 0x010fe400000010ff */
[C---:B------:R-:W-:Y:S02]  /*91f0*/  PRMT R5, R2.reuse, 0x7610, R5 ;  /* 0x0000761002057816 */ /* 0x040fe40000000005 */
[----:B------:R-:W-:Y:S02]  /*9200*/  PRMT R3, R2, 0x7632, R3 ;  /* 0x0000763202037816 */ /* 0x000fe40000000003 */
[C---:B------:R-:W-:Y:S01]  /*9210*/  PRMT R2, R0.reuse, 0x7632, R2 ;  /* 0x0000763200027816 */ /* 0x040fe20000000002 */
[----:B------:R2:W-:Y:S04]  /*9220*/  STS.U16 [R32+0x80], R5 ;  /* 0x0000800520007388 */ /* 0x0005e80000000400 */
[----:B------:R-:W-:Y:S01]  /*9230*/  STS.U16 [R31+0x80], R3 ;  /* 0x000080031f007388 */ /* 0x000fe20000000400 */
[----:B-1----:R-:W-:Y:S01]  /*9240*/  PRMT R4, R0, 0x7610, R4 ;  /* 0x0000761000047816 */ /* 0x002fe20000000004 */
[----:B------:R-:W-:Y:S01]  /*9250*/  CS2R R20, SRZ ;  /* 0x0000000000147805 */ /* 0x000fe2000001ff00 */
[----:B------:R-:W-:-:S03]  /*9260*/  F2FP.BF16.PACK_AB R0, R123, R122 ;  /* 0x0000007a7b00723e */ /* 0x000fc600000010ff */
[----:B------:R1:W-:Y:S04]  /*9270*/  STS.U16 [R30+0x80], R4 ;  /* 0x000080041e007388 */ /* 0x0003e80000000400 */
[----:B------:R3:W-:Y:S01]  /*9280*/  STS.U16 [R27+0x80], R2 ;  /* 0x000080021b007388 */ /* 0x0007e20000000400 */
[----:B--2---:R-:W-:-:S05]  /*9290*/  PRMT R5, R0, 0x7610, R5 ;  /* 0x0000761000057816 */ /* 0x004fca0000000005 */
[----:B------:R-:W-:Y:S01]  /*92a0*/  STS.U16 [R41+0x80], R5 ;  /* 0x0000800529007388 */ /* 0x000fe20000000400 */
[----:B-1----:R-:W-:Y:S01]  /*92b0*/  PRMT R4, R0, 0x7632, R4 ;  /* 0x0000763200047816 */ /* 0x002fe20000000004 */
[----:B------:R-:W-:Y:S01]  /*92c0*/  CS2R R30, SRZ ;  /* 0x00000000001e7805 */ /* 0x000fe2000001ff00 */
[----:B------:R-:W-:Y:S02]  /*92d0*/  F2FP.BF16.PACK_AB R0, R135, R134 ;  /* 0x000000868700723e */ /* 0x000fe400000010ff */
[----:B---3--:R-:W-:Y:S01]  /*92e0*/  F2FP.BF16.PACK_AB R2, R133, R132 ;  /* 0x000000848502723e */ /* 0x008fe200000010ff */
[----:B------:R1:W-:Y:S03]  /*92f0*/  STS.U16 [R6+0x80], R4 ;  /* 0x0000800406007388 */ /* 0x0003e60000000400 */
[C---:B------:R-:W-:Y:S02]  /*9300*/  PRMT R3, R2.reuse, 0x7610, R3 ;  /* 0x0000761002037816 */ /* 0x040fe40000000003 */
[----:B------:R-:W-:-:S03]  /*9310*/  PRMT R2, R2, 0x7632, R2 ;  /* 0x0000763202027816 */ /* 0x000fc60000000002 */
[----:B------:R-:W-:Y:S04]  /*9320*/  STS.U16 [R8+0x80], R3 ;  /* 0x0000800308007388 */ /* 0x000fe80000000400 */
[----:B------:R2:W-:Y:S04]  /*9330*/  STS.U16 [R7+0x80], R2 ;  /* 0x0000800207007388 */ /* 0x0005e80000000400 */
[----:B------:R3:W-:Y:S01]  /*9340*/  STS.U16 [R9+0x80], R0 ;  /* 0x0000800009007388 */ /* 0x0007e20000000400 */
[----:B-1----:R-:W-:Y:S01]  /*9350*/  PRMT R4, R0, 0x7632, R4 ;  /* 0x0000763200047816 */ /* 0x002fe20000000004 */
[----:B------:R-:W-:-:S04]  /*9360*/  IMAD R6, R94, c[0x0][0x340], RZ ;  /* 0x0000d0005e067a24 */ /* 0x000fc800078e02ff */
[----:B------:R1:W-:Y:S01]  /*9370*/  STS.U16 [R14+0x80], R4 ;  /* 0x000080040e007388 */ /* 0x0003e20000000400 */
[----:B------:R-:W-:Y:S01]  /*9380*/  IMAD R6, R92, c[0x0][0x344], R6 ;  /* 0x0000d1005c067a24 */ /* 0x000fe200078e0206 */
[----:B--2---:R-:W-:Y:S02]  /*9390*/  F2FP.BF16.PACK_AB R2, R129, R128 ;  /* 0x000000808102723e */ /* 0x004fe400000010ff */
[----:B---3--:R-:W-:Y:S02]  /*93a0*/  F2FP.BF16.PACK_AB R0, R131, R130 ;  /* 0x000000828300723e */ /* 0x008fe400000010ff */
[C---:B------:R-:W-:Y:S02]  /*93b0*/  PRMT R5, R2.reuse, 0x7610, R5 ;  /* 0x0000761002057816 */ /* 0x040fe40000000005 */
[----:B------:R-:W-:Y:S02]  /*93c0*/  PRMT R3, R2, 0x7632, R3 ;  /* 0x0000763202037816 */ /* 0x000fe40000000003 */
[C---:B------:R-:W-:Y:S01]  /*93d0*/  PRMT R2, R0.reuse, 0x7632, R2 ;  /* 0x0000763200027816 */ /* 0x040fe20000000002 */
[----:B------:R2:W-:Y:S04]  /*93e0*/  STS.U16 [R11+0x80], R5 ;  /* 0x000080050b007388 */ /* 0x0005e80000000400 */
[----:B------:R-:W-:Y:S01]  /*93f0*/  STS.U16 [R10+0x80], R3 ;  /* 0x000080030a007388 */ /* 0x000fe20000000400 */
[----:B-1----:R-:W-:-:S02]  /*9400*/  PRMT R4, R0, 0x7610, R4 ;  /* 0x0000761000047816 */ /* 0x002fc40000000004 */
[----:B------:R-:W-:-:S03]  /*9410*/  F2FP.BF16.PACK_AB R0, R125, R124 ;  /* 0x0000007c7d00723e */ /* 0x000fc600000010ff */
[----:B------:R1:W-:Y:S04]  /*9420*/  STS.U16 [R13+0x80], R4 ;  /* 0x000080040d007388 */ /* 0x0003e80000000400 */
[----:B------:R3:W-:Y:S01]  /*9430*/  STS.U16 [R12+0x80], R2 ;  /* 0x000080020c007388 */ /* 0x0007e20000000400 */
[----:B--2---:R-:W-:-:S05]  /*9440*/  PRMT R5, R0, 0x7610, R5 ;  /* 0x0000761000057816 */ /* 0x004fca0000000005 */
[----:B------:R2:W-:Y:S01]  /*9450*/  STS.U16 [R26+0x80], R5 ;  /* 0x000080051a007388 */ /* 0x0005e20000000400 */
[----:B-1----:R-:W-:Y:S02]  /*9460*/  PRMT R4, R0, 0x7632, R4 ;  /* 0x0000763200047816 */ /* 0x002fe40000000004 */
[----:B------:R-:W-:Y:S02]  /*9470*/  F2FP.BF16.PACK_AB R0, R137, R136 ;  /* 0x000000888900723e */ /* 0x000fe400000010ff */
[----:B---3--:R-:W-:Y:S01]  /*9480*/  F2FP.BF16.PACK_AB R2, R127, R126 ;  /* 0x0000007e7f02723e */ /* 0x008fe200000010ff */
[----:B------:R1:W-:Y:S01]  /*9490*/  STS.U16 [R15+0x80], R4 ;  /* 0x000080040f007388 */ /* 0x0003e20000000400 */
[----:B------:R-:W-:Y:S02]  /*94a0*/  CS2R R12, SRZ ;  /* 0x00000000000c7805 */ /* 0x000fe4000001ff00 */
[C---:B------:R-:W-:Y:S02]  /*94b0*/  PRMT R3, R2.reuse, 0x7610, R3 ;  /* 0x0000761002037816 */ /* 0x040fe40000000003 */
[----:B------:R-:W-:-:S03]  /*94c0*/  PRMT R2, R2, 0x7632, R2 ;  /* 0x0000763202027816 */ /* 0x000fc60000000002 */
[----:B------:R-:W-:Y:S04]  /*94d0*/  STS.U16 [R17+0x80], R3 ;  /* 0x0000800311007388 */ /* 0x000fe80000000400 */
[----:B------:R3:W-:Y:S01]  /*94e0*/  STS.U16 [R16+0x80], R2 ;  /* 0x0000800210007388 */ /* 0x0007e20000000400 */
[----:B--2---:R-:W-:-:S03]  /*94f0*/  CS2R R26, SRZ ;  /* 0x00000000001a7805 */ /* 0x004fc6000001ff00 */
[----:B------:R2:W-:Y:S01]  /*9500*/  STS.U16 [R18+0x80], R0 ;  /* 0x0000800012007388 */ /* 0x0005e20000000400 */
[----:B-1----:R-:W-:Y:S01]  /*9510*/  PRMT R4, R0, 0x7632, R4 ;  /* 0x0000763200047816 */ /* 0x002fe20000000004 */
[----:B------:R-:W-:-:S04]  /*9520*/  CS2R R14, SRZ ;  /* 0x00000000000e7805 */ /* 0x000fc8000001ff00 */
[----:B------:R1:W-:Y:S01]  /*9530*/  STS.U16 [R33+0x80], R4 ;  /* 0x0000800421007388 */ /* 0x0003e20000000400 */
[----:B---3--:R-:W-:Y:S01]  /*9540*/  F2FP.BF16.PACK_AB R2, R139, R138 ;  /* 0x0000008a8b02723e */ /* 0x008fe200000010ff */
[----:B------:R-:W-:Y:S01]  /*9550*/  CS2R R16, SRZ ;  /* 0x0000000000107805 */ /* 0x000fe2000001ff00 */
[----:B--2---:R-:W-:Y:S02]  /*9560*/  F2FP.BF16.PACK_AB R0, R141, R140 ;  /* 0x0000008c8d00723e */ /* 0x004fe400000010ff */
[C---:B------:R-:W-:Y:S02]  /*9570*/  PRMT R5, R2.reuse, 0x7610, R5 ;  /* 0x0000761002057816 */ /* 0x040fe40000000005 */
[----:B------:R-:W-:Y:S02]  /*9580*/  PRMT R3, R2, 0x7632, R3 ;  /* 0x0000763202037816 */ /* 0x000fe40000000003 */
[C---:B------:R-:W-:Y:S01]  /*9590*/  PRMT R2, R0.reuse, 0x7632, R2 ;  /* 0x0000763200027816 */ /* 0x040fe20000000002 */
[----:B------:R2:W-:Y:S04]  /*95a0*/  STS.U16 [R25+0x80], R5 ;  /* 0x0000800519007388 */ /* 0x0005e80000000400 */
[----:B------:R3:W-:Y:S01]  /*95b0*/  STS.U16 [R19+0x80], R3 ;  /* 0x0000800313007388 */ /* 0x0007e20000000400 */
[----:B-1----:R-:W-:Y:S01]  /*95c0*/  PRMT R4, R0, 0x7610, R4 ;  /* 0x0000761000047816 */ /* 0x002fe20000000004 */
[----:B------:R-:W-:Y:S01]  /*95d0*/  CS2R R32, SRZ ;  /* 0x0000000000207805 */ /* 0x000fe2000001ff00 */
[----:B------:R-:W-:-:S03]  /*95e0*/  F2FP.BF16.PACK_AB R0, R143, R142 ;  /* 0x0000008e8f00723e */ /* 0x000fc600000010ff */
[----:B------:R1:W-:Y:S04]  /*95f0*/  STS.U16 [R29+0x80], R4 ;  /* 0x000080041d007388 */ /* 0x0003e80000000400 */
[----:B------:R4:W-:Y:S01]  /*9600*/  STS.U16 [R28+0x80], R2 ;  /* 0x000080021c007388 */ /* 0x0009e20000000400 */
[----:B--2---:R-:W-:Y:S01]  /*9610*/  PRMT R5, R0, 0x7610, R5 ;  /* 0x0000761000057816 */ /* 0x004fe20000000005 */
[----:B------:R-:W-:Y:S01]  /*9620*/  CS2R R24, SRZ ;  /* 0x0000000000187805 */ /* 0x000fe2000001ff00 */
[----:B---3--:R-:W-:-:S03]  /*9630*/  CS2R R18, SRZ ;  /* 0x0000000000127805 */ /* 0x008fc6000001ff00 */
[----:B------:R2:W-:Y:S01]  /*9640*/  STS.U16 [R40+0x80], R5 ;  /* 0x0000800528007388 */ /* 0x0005e20000000400 */
[----:B-1----:R-:W-:Y:S02]  /*9650*/  PRMT R4, R0, 0x7632, R4 ;  /* 0x0000763200047816 */ /* 0x002fe40000000004 */
[----:B------:R-:W-:Y:S02]  /*9660*/  F2FP.BF16.PACK_AB R0, R147, R146 ;  /* 0x000000929300723e */ /* 0x000fe400000010ff */
[----:B----4-:R-:W-:Y:S01]  /*9670*/  F2FP.BF16.PACK_AB R2, R145, R144 ;  /* 0x000000909102723e */ /* 0x010fe200000010ff */
        /* <DEDUP_REMOVED lines=8> */
[----:B-1----:R-:W-:-:S05]  /*9700*/  PRMT R4, R0, 0x7632, R4 ;  /* 0x0000763200047816 */ /* 0x002fca0000000004 */
[----:B------:R1:W-:Y:S01]  /*9710*/  STS.U16 [R44+0x80], R4 ;  /* 0x000080042c007388 */ /* 0x0003e20000000400 */
[----:B---3--:R-:W-:Y:S01]  /*9720*/  F2FP.BF16.PACK_AB R2, R157, R156 ;  /* 0x0000009c9d02723e */ /* 0x008fe200000010ff */
[----:B------:R-:W-:Y:S01]  /*9730*/  CS2R R34, SRZ ;  /* 0x0000000000227805 */ /* 0x000fe2000001ff00 */
[----:B--2---:R-:W-:Y:S01]  /*9740*/  F2FP.BF16.PACK_AB R0, R159, R158 ;  /* 0x0000009e9f00723e */ /* 0x004fe200000010ff */
[----:B------:R-:W-:Y:S01]  /*9750*/  CS2R R36, SRZ ;  /* 0x0000000000247805 */ /* 0x000fe2000001ff00 */
[C---:B------:R-:W-:Y:S02]  /*9760*/  PRMT R5, R2.reuse, 0x7610, R5 ;  /* 0x0000761002057816 */ /* 0x040fe40000000005 */
[----:B------:R-:W-:Y:S02]  /*9770*/  PRMT R3, R2, 0x7632, R3 ;  /* 0x0000763202037816 */ /* 0x000fe40000000003 */
[C---:B------:R-:W-:Y:S01]  /*9780*/  PRMT R2, R0.reuse, 0x7632, R2 ;  /* 0x0000763200027816 */ /* 0x040fe20000000002 */
[----:B------:R2:W-:Y:S04]  /*9790*/  STS.U16 [R39+0x80], R5 ;  /* 0x0000800527007388 */ /* 0x0005e80000000400 */
[----:B------:R3:W-:Y:S01]  /*97a0*/  STS.U16 [R38+0x80], R3 ;  /* 0x0000800326007388 */ /* 0x0007e20000000400 */
[----:B-1----:R-:W-:-:S02]  /*97b0*/  PRMT R4, R0, 0x7610, R4 ;  /* 0x0000761000047816 */ /* 0x002fc40000000004 */
[----:B------:R-:W-:-:S03]  /*97c0*/  F2FP.BF16.PACK_AB R0, R153, R152 ;  /* 0x000000989900723e */ /* 0x000fc600000010ff */
[----:B------:R1:W-:Y:S04]  /*97d0*/  STS.U16 [R43+0x80], R4 ;  /* 0x000080042b007388 */ /* 0x0003e80000000400 */
[----:B------:R4:W-:Y:S01]  /*97e0*/  STS.U16 [R42+0x80], R2 ;  /* 0x000080022a007388 */ /* 0x0009e20000000400 */
[----:B--2---:R-:W-:Y:S01]  /*97f0*/  PRMT R5, R0, 0x7610, R5 ;  /* 0x0000761000057816 */ /* 0x004fe20000000005 */
[----:B---3--:R-:W-:-:S04]  /*9800*/  CS2R R38, SRZ ;  /* 0x0000000000267805 */ /* 0x008fc8000001ff00 */
        /* <DEDUP_REMOVED lines=8> */
[----:B------:R3:W-:Y:S04]  /*9890*/  STS.U16 [R47+0x80], R3 ;  /* 0x000080032f007388 */ /* 0x0007e80000000400 */
[----:B------:R4:W-:Y:S04]  /*98a0*/  STS.U16 [R46+0x80], R2 ;  /* 0x000080022e007388 */ /* 0x0009e80000000400 */
[----:B------:R5:W-:Y:S04]  /*98b0*/  STS.U16 [R48+0x80], R0 ;  /* 0x0000800030007388 */ /* 0x000be80000000400 */
[----:B--2---:R-:W2:Y:S01]  /*98c0*/  S2R R51, SR_CTAID.Y ;  /* 0x0000000000337919 */ /* 0x004ea20000002600 */
[----:B-1----:R-:W-:Y:S01]  /*98d0*/  CS2R R44, SRZ ;  /* 0x00000000002c7805 */ /* 0x002fe2000001ff00 */
[----:B---3--:R-:W-:-:S02]  /*98e0*/  PRMT R3, R0, 0x7632, R3 ;  /* 0x0000763200037816 */ /* 0x008fc40000000003 */
[----:B----4-:R-:W-:-:S03]  /*98f0*/  F2FP.BF16.PACK_AB R2, R151, R150 ;  /* 0x000000969702723e */ /* 0x010fc600000010ff */
[----:B------:R1:W-:Y:S01]  /*9900*/  STS.U16 [R54+0x80], R3 ;  /* 0x0000800336007388 */ /* 0x0003e20000000400 */
[----:B------:R-:W-:Y:S01]  /*9910*/  CS2R R46, SRZ ;  /* 0x00000000002e7805 */ /* 0x000fe2000001ff00 */
[----:B-----5:R-:W-:Y:S02]  /*9920*/  F2FP.BF16.PACK_AB R0, R161, R160 ;  /* 0x000000a0a100723e */ /* 0x020fe400000010ff */
[C---:B------:R-:W-:Y:S02]  /*9930*/  PRMT R4, R2.reuse, 0x7610, R4 ;  /* 0x0000761002047816 */ /* 0x040fe40000000004 */
[----:B------:R-:W-:Y:S02]  /*9940*/  PRMT R2, R2, 0x7632, R2 ;  /* 0x0000763202027816 */ /* 0x000fe40000000002 */
[----:B--2---:R-:W-:Y:S01]  /*9950*/  SHF.R.S32.HI R93, RZ, 0x1f, R51 ;  /* 0x0000001fff5d7819 */ /* 0x004fe20000011433 */
[----:B------:R2:W-:Y:S01]  /*9960*/  STS.U16 [R50+0x80], R4 ;  /* 0x0000800432007388 */ /* 0x0005e20000000400 */
[----:B------:R-:W-:-:S03]  /*9970*/  IADD3 R48, R88, 0x40, RZ ;  /* 0x0000004058307810 */ /* 0x000fc60007ffe0ff */
[----:B------:R3:W-:Y:S01]  /*9980*/  STS.U16 [R49+0x80], R2 ;  /* 0x0000800231007388 */ /* 0x0007e20000000400 */
[C---:B-1----:R-:W-:Y:S02]  /*9990*/  PRMT R3, R0.reuse, 0x7610, R3 ;  /* 0x0000761000037816 */ /* 0x042fe40000000003 */
[----:B------:R-:W-:-:S03]  /*99a0*/  PRMT R0, R0, 0x7632, R0 ;  /* 0x0000763200007816 */ /* 0x000fc60000000000 */
[----:B------:R1:W-:Y:S04]  /*99b0*/  STS.U16 [R53+0x80], R3 ;  /* 0x0000800335007388 */ /* 0x0003e80000000400 */
[----:B------:R4:W-:Y:S01]  /*99c0*/  STS.U16 [R52+0x80], R0 ;  /* 0x0000800034007388 */ /* 0x0009e20000000400 */
[----:B--2---:R-:W-:Y:S01]  /*99d0*/  IMAD.MOV.U32 R50, RZ, RZ, -0x50 ;  /* 0xffffffb0ff327424 */ /* 0x004fe200078e00ff */
[----:B---3--:R-:W-:Y:S02]  /*99e0*/  F2FP.BF16.PACK_AB R2, R163, R162 ;  /* 0x000000a2a302723e */ /* 0x008fe400000010ff */
[----:B------:R-:W-:Y:S02]  /*99f0*/  IADD3 R49, R88, 0x80, RZ ;  /* 0x0000008058317810 */ /* 0x000fe40007ffe0ff */
[----:B------:R-:W-:-:S02]  /*9a00*/  PRMT R5, R2, 0x7610, R5 ;  /* 0x0000761002057816 */ /* 0x000fc40000000005 */
[----:B------:R-:W-:-:S03]  /*9a10*/  PRMT R4, R2, 0x7632, R4 ;  /* 0x0000763202047816 */ /* 0x000fc60000000004 */
[----:B------:R2:W-:Y:S04]  /*9a20*/  STS.U16 [R63+0x80], R5 ;  /* 0x000080053f007388 */ /* 0x0005e80000000400 */
[----:B------:R-:W-:Y:S01]  /*9a30*/  STS.U16 [R57+0x80], R4 ;  /* 0x0000800439007388 */ /* 0x000fe20000000400 */
[----:B-1----:R-:W-:Y:S02]  /*9a40*/  F2FP.BF16.PACK_AB R3, R167, R166 ;  /* 0x000000a6a703723e */ /* 0x002fe400000010ff */
[----:B----4-:R-:W-:Y:S01]  /*9a50*/  F2FP.BF16.PACK_AB R0, R165, R164 ;  /* 0x000000a4a500723e */ /* 0x010fe200000010ff */
[----:B------:R-:W-:-:S03]  /*9a60*/  CS2R R52, SRZ ;  /* 0x0000000000347805 */ /* 0x000fc6000001ff00 */
[C---:B------:R-:W-:Y:S02]  /*9a70*/  PRMT R2, R0.reuse, 0x7610, R2 ;  /* 0x0000761000027816 */ /* 0x040fe40000000002 */
[----:B------:R-:W-:-:S03]  /*9a80*/  PRMT R0, R0, 0x7632, R0 ;  /* 0x0000763200007816 */ /* 0x000fc60000000000 */
[----:B------:R1:W-:Y:S04]  /*9a90*/  STS.U16 [R56+0x80], R2 ;  /* 0x0000800238007388 */ /* 0x0003e80000000400 */
[----:B------:R3:W-:Y:S01]  /*9aa0*/  STS.U16 [R55+0x80], R0 ;  /* 0x0000800037007388 */ /* 0x0007e20000000400 */
[----:B--2---:R-:W-:-:S03]  /*9ab0*/  PRMT R5, R3, 0x7632, R5 ;  /* 0x0000763203057816 */ /* 0x004fc60000000005 */
[----:B------:R2:W-:Y:S04]  /*9ac0*/  STS.U16 [R58+0x80], R3 ;  /* 0x000080033a007388 */ /* 0x0005e80000000400 */
[----:B------:R4:W-:Y:S01]  /*9ad0*/  STS.U16 [R64+0x80], R5 ;  /* 0x0000800540007388 */ /* 0x0009e20000000400 */
[----:B-1----:R-:W-:Y:S01]  /*9ae0*/  F2FP.BF16.PACK_AB R2, R169, R168 ;  /* 0x000000a8a902723e */ /* 0x002fe200000010ff */
[----:B------:R-:W-:-:S03]  /*9af0*/  CS2R R56, SRZ ;  /* 0x0000000000387805 */ /* 0x000fc6000001ff00 */
[C---:B------:R-:W-:Y:S01]  /*9b00*/  PRMT R4, R2.reuse, 0x7610, R4 ;  /* 0x0000761002047816 */ /* 0x040fe20000000004 */
[----:B---3--:R-:W-:Y:S01]  /*9b10*/  CS2R R54, SRZ ;  /* 0x0000000000367805 */ /* 0x008fe2000001ff00 */
[----:B------:R-:W-:Y:S02]  /*9b20*/  F2FP.BF16.PACK_AB R0, R171, R170 ;  /* 0x000000aaab00723e */ /* 0x000fe400000010ff */
[----:B--2---:R-:W-:Y:S01]  /*9b30*/  PRMT R3, R2, 0x7632, R3 ;  /* 0x0000763202037816 */ /* 0x004fe20000000003 */
[----:B------:R1:W-:Y:S01]  /*9b40*/  STS.U16 [R62+0x80], R4 ;  /* 0x000080043e007388 */ /* 0x0003e20000000400 */
[C---:B------:R-:W-:Y:S02]  /*9b50*/  PRMT R2, R0.reuse, 0x7610, R2 ;  /* 0x0000761000027816 */ /* 0x040fe40000000002 */
[----:B------:R-:W-:Y:S01]  /*9b60*/  PRMT R0, R0, 0x7632, R0 ;  /* 0x0000763200007816 */ /* 0x000fe20000000000 */
[----:B------:R-:W-:Y:S01]  /*9b70*/  STS.U16 [R61+0x80], R3 ;  /* 0x000080033d007388 */ /* 0x000fe20000000400 */
[----:B----4-:R-:W-:-:S03]  /*9b80*/  CS2R R64, SRZ ;  /* 0x0000000000407805 */ /* 0x010fc6000001ff00 */
[----:B------:R2:W-:Y:S04]  /*9b90*/  STS.U16 [R60+0x80], R2 ;  /* 0x000080023c007388 */ /* 0x0005e80000000400 */
[----:B------:R3:W-:Y:S04]  /*9ba0*/  STS.U16 [R59+0x80], R0 ;  /* 0x000080003b007388 */ /* 0x0007e80000000400 */
[----:B-1----:R-:W1:Y:S01]  /*9bb0*/  S2R R4, SR_CTAID.X ;  /* 0x0000000000047919 */ /* 0x002e620000002500 */
[----:B------:R-:W-:Y:S01]  /*9bc0*/  CS2R R62, SRZ ;  /* 0x00000000003e7805 */ /* 0x000fe2000001ff00 */
[----:B--2---:R-:W-:Y:S01]  /*9bd0*/  CS2R R60, SRZ ;  /* 0x00000000003c7805 */ /* 0x004fe2000001ff00 */
[----:B------:R-:W-:Y:S01]  /*9be0*/  IMAD.WIDE.U32 R2, R51, c[0x0][0x338], R88 ;  /* 0x0000ce0033027a25 */ /* 0x000fe200078e0058 */
[----:B---3--:R-:W-:-:S03]  /*9bf0*/  CS2R R58, SRZ ;  /* 0x00000000003a7805 */ /* 0x008fc6000001ff00 */
[----:B------:R-:W-:Y:S01]  /*9c00*/  IMAD.SHL.U32 R0, R180, 0x2, RZ ;  /* 0x00000002b4007824 */ /* 0x000fe200078e00ff */
[----:B------:R-:W-:Y:S01]  /*9c10*/  BAR.SYNC.DEFER_BLOCKING 0x1, 0x100 ;  /* 0x0044000000007b1d */ /* 0x000fe20000010000 */
[----:B-1----:R-:W-:-:S05]  /*9c20*/  IMAD R50, R4, R50, c[0x0][0x2f0] ;  /* 0x0000bc0004327624 */ /* 0x002fca00078e0232 */
[----:B------:R-:W-:-:S04]  /*9c30*/  IMNMX R50, R50, 0x50, PT ;  /* 0x0000005032327817 */ /* 0x000fc80003800200 */
[----:B------:R-:W-:Y:S01]  /*9c40*/  ISETP.GE.AND P6, PT, R90, R50, PT ;  /* 0x000000325a00720c */ /* 0x000fe20003fc6270 */
[----:B------:R-:W1:Y:S04]  /*9c50*/  @!P2 LDS.128 R12, [R0+0x7880] ;  /* 0x00788000000ca984 */ /* 0x000e680000000c00 */
[----:B------:R-:W2:Y:S04]  /*9c60*/  @!P2 LDS.128 R16, [R0+0xa080] ;  /* 0x00a080000010a984 */ /* 0x000ea80000000c00 */
[----:B------:R-:W3:Y:S04]  /*9c70*/  @!P2 LDS.128 R20, [R0+0xc880] ;  /* 0x00c880000014a984 */ /* 0x000ee80000000c00 */
[----:B------:R-:W4:Y:S04]  /*9c80*/  @!P1 LDS.128 R24, [R0+0x8880] ;  /* 0x0088800000189984 */ /* 0x000f280000000c00 */
[----:B------:R-:W5:Y:S04]  /*9c90*/  @!P1 LDS.128 R28, [R0+0xb080] ;  /* 0x00b08000001c9984 */ /* 0x000f680000000c00 */
[----:B------:R-:W1:Y:S04]  /*9ca0*/  @!P1 LDS.128 R32, [R0+0xd880] ;  /* 0x00d8800000209984 */ /* 0x000e680000000c00 */
        /* <DEDUP_REMOVED lines=11> */
[----:B------:R2:W1:Y:S02]  /*9d60*/  @!P0 LDS.128 R84, [R0+0x7080] ;  /* 0x0070800000548984 */ /* 0x0004640000000c00 */
[----:B--2---:R-:W-:-:S04]  /*9d70*/  IMAD R0, R93, c[0x0][0x338], RZ ;  /* 0x0000ce005d007a24 */ /* 0x004fc800078e02ff */
[----:B------:R-:W-:-:S04]  /*9d80*/  IMAD R0, R51, c[0x0][0x33c], R0 ;  /* 0x0000cf0033007a24 */ /* 0x000fc800078e0200 */
[----:B------:R-:W-:-:S04]  /*9d90*/  IMAD.IADD R3, R3, 0x1, R0 ;  /* 0x0000000103037824 */ /* 0x000fc800078e0200 */
[----:B------:R-:W-:-:S04]  /*9da0*/  IMAD.WIDE.U32 R10, R92, c[0x0][0x340], R2 ;  /* 0x0000d0005c0a7a25 */ /* 0x000fc800078e0002 */
[----:B------:R-:W-:-:S04]  /*9db0*/  IMAD.WIDE R2, R4, 0x50, R90 ;  /* 0x0000005004027825 */ /* 0x000fc800078e025a */
[----:B------:R-:W-:Y:S01]  /*9dc0*/  IMAD.IADD R7, R11, 0x1, R6 ;  /* 0x000000010b077824 */ /* 0x000fe200078e0206 */
[----:B------:R-:W-:Y:S05]  /*9dd0*/  @P6 BRA `(.L_x_845) ;  /* 0x000000d000006947 */ /* 0x000fea0003800000 */
[----:B-1-345:R-:W-:Y:S01]  /*9de0*/  IMAD R0, R3, c[0x0][0x330], RZ ;  /* 0x0000cc0003007a24 */ /* 0x03afe200078e02ff */
        /* <DEDUP_REMOVED lines=12> */
.L_x_845:
[----:B-1-345:R-:W-:Y:S05]  /*9eb0*/  BSYNC B0 ;  /* 0x0000000000007941 */ /* 0x03afea0003800000 */
.L_x_844:
[----:B------:R-:W-:Y:S01]  /*9ec0*/  IADD3 R0, R90, 0x20, RZ ;  /* 0x000000205a007810 */ /* 0x000fe20007ffe0ff */
[----:B------:R-:W-:Y:S03]  /*9ed0*/  BSSY B0, `(.L_x_846) ;  /* 0x0000013000007945 */ /* 0x000fe60003800000 */
[----:B------:R-:W-:-:S13]  /*9ee0*/  ISETP.GE.AND P5, PT, R0, R50, PT ;  /* 0x000000320000720c */ /* 0x000fda0003fa6270 */
[----:B------:R-:W-:Y:S05]  /*9ef0*/  @P5 BRA `(.L_x_847) ;  /* 0x0000010000005947 */ /* 0x000fea0003800000 */
[----:B------:R-:W-:Y:S02]  /*9f00*/  IADD3 R0, P0, R2, 0x20, RZ ;  /* 0x0000002002007810 */ /* 0x000fe40007f1e0ff */
[----:B------:R-:W-:Y:S02]  /*9f10*/  MOV R5, R7 ;  /* 0x0000000700057202 */ /* 0x000fe40000000f00 */
        /* <DEDUP_REMOVED lines=11> */
[----:B------:R1:W-:Y:S04]  /*9fd0*/  @!P2 STG.E.128 [R4.64], R24 ;  /* 0x000000180400a986 */ /* 0x0003e8000c101d12 */
[----:B------:R1:W-:Y:S04]  /*9fe0*/  @!P1 STG.E.128 [R4.64+0x80], R28 ;  /* 0x0000801c04009986 */ /* 0x0003e8000c101d12 */
[----:B------:R1:W-:Y:S02]  /*9ff0*/  @!P0 STG.E.128 [R4.64+0x100], R32 ;  /* 0x0001002004008986 */ /* 0x0003e4000c101d12 */
.L_x_847:
[----:B------:R-:W-:Y:S05]  /*a000*/  BSYNC B0 ;  /* 0x0000000000007941 */ /* 0x000fea0003800000 */
.L_x_846:
[----:B------:R-:W-:Y:S01]  /*a010*/  IADD3 R0, R90, 0x40, RZ ;  /* 0x000000405a007810 */ /* 0x000fe20007ffe0ff */
[----:B------:R-:W-:Y:S03]  /*a020*/  BSSY B0, `(.L_x_848) ;  /* 0x0000012000007945 */ /* 0x000fe60003800000 */
[----:B------:R-:W-:-:S13]  /*a030*/  ISETP.GE.AND P4, PT, R0, R50, PT ;  /* 0x000000320000720c */ /* 0x000fda0003f86270 */
[----:B------:R-:W-:Y:S05]  /*a040*/  @P4 BRA `(.L_x_849) ;  /* 0x000000f000004947 */ /* 0x000fea0003800000 */
[----:B------:R-:W-:Y:S01]  /*a050*/  IADD3 R0, P0, R2, 0x40, RZ ;  /* 0x0000004002007810 */ /* 0x000fe20007f1e0ff */
[----:B------:R-:W-:Y:S01]  /*a060*/  IMAD.MOV.U32 R6, RZ, RZ, R10 ;  /* 0x000000ffff067224 */ /* 0x000fe200078e000a */
[----:B------:R-:W-:Y:S02]  /*a070*/  ISETP.GE.AND P2, PT, R88, c[0x0][0x324], PT ;  /* 0x0000c90058007a0c */ /* 0x000fe40003f46270 */
[----:B------:R-:W-:Y:S01]  /*a080*/  ISETP.GE.AND P1, PT, R48, c[0x0][0x324], PT ;  /* 0x0000c90030007a0c */ /* 0x000fe20003f26270 */
[----:B-1----:R-:W-:Y:S01]  /*a090*/  IMAD.X R4, RZ, RZ, R3, P0 ;  /* 0x000000ffff047224 */ /* 0x002fe200000e0603 */
[----:B------:R-:W-:Y:S01]  /*a0a0*/  ISETP.GE.AND P0, PT, R49, c[0x0][0x324], PT ;  /* 0x0000c90031007a0c */ /* 0x000fe20003f06270 */
[----:B------:R-:W-:-:S04]  /*a0b0*/  IMAD.WIDE.U32 R6, R0, c[0x0][0x330], R6 ;  /* 0x0000cc0000067a25 */ /* 0x000fc800078e0006 */
        /* <DEDUP_REMOVED lines=8> */
.L_x_849:
[----:B------:R-:W-:Y:S05]  /*a140*/  BSYNC B0 ;  /* 0x0000000000007941 */ /* 0x000fea0003800000 */
.L_x_848:
        /* <DEDUP_REMOVED lines=23> */
.L_x_851:
[----:B------:R-:W-:Y:S05]  /*a2c0*/  BSYNC B0 ;  /* 0x0000000000007941 */ /* 0x000fea0003800000 */
.L_x_850:
        /* <DEDUP_REMOVED lines=18> */
.L_x_853:
[----:B------:R-:W-:Y:S05]  /*a3f0*/  BSYNC B0 ;  /* 0x0000000000007941 */ /* 0x000fea0003800000 */
.L_x_852:
[----:B------:R-:W-:Y:S05]  /*a400*/  @P4 EXIT ;  /* 0x000000000000494d */ /* 0x000fea0003800000 */
[----:B------:R-:W-:Y:S02]  /*a410*/  IADD3 R0, P0, R2, 0x40, RZ ;  /* 0x0000004002007810 */ /* 0x000fe40007f1e0ff */
[----:B------:R-:W-:-:S03]  /*a420*/  ISETP.GE.AND P1, PT, R88, c[0x0][0x2f4], PT ;  /* 0x0000bd0058007a0c */ /* 0x000fc60003f26270 */
[----:B------:R-:W-:Y:S01]  /*a430*/  IMAD.X R2, RZ, RZ, R3, P0 ;  /* 0x000000ffff027224 */ /* 0x000fe200000e0603 */
[----:B------:R-:W-:Y:S02]  /*a440*/  MOV R3, R7 ;  /* 0x0000000700037202 */ /* 0x000fe40000000f00 */
[----:B------:R-:W-:Y:S01]  /*a450*/  ISETP.GE.AND P0, PT, R48, c[0x0][0x2f4], PT ;  /* 0x0000bd0030007a0c */ /* 0x000fe20003f06270 */
[----:B------:R-:W-:Y:S02]  /*a460*/  IMAD R6, R2, c[0x0][0x300], RZ ;  /* 0x0000c00002067a24 */ /* 0x000fe400078e02ff */
[----:B------:R-:W-:-:S04]  /*a470*/  IMAD.MOV.U32 R2, RZ, RZ, R10 ;  /* 0x000000ffff027224 */ /* 0x000fc800078e000a */
[----:B-1----:R-:W-:-:S04]  /*a480*/  IMAD.WIDE.U32 R4, R0, c[0x0][0x300], R2 ;  /* 0x0000c00000047a25 */ /* 0x002fc800078e0002 */
[----:B------:R-:W-:Y:S01]  /*a490*/  IMAD R0, R0, c[0x0][0x304], R6 ;  /* 0x0000c10000007a24 */ /* 0x000fe200078e0206 */
[----:B------:R-:W-:-:S03]  /*a4a0*/  LEA R2, P2, R4, c[0x0][0x2e8], 0x1 ;  /* 0x0000ba0004027a11 */ /* 0x000fc600078408ff */
        /* <DEDUP_REMOVED lines=8> */
.L_x_843:
[----:B------:R-:W1:Y:S01]  /*a530*/  S2R R19, SR_CTAID.Y ;  /* 0x0000000000137919 */ /* 0x000e620000002600 */
[----:B------:R-:W-:Y:S01]  /*a540*/  SHF.R.S32.HI R0, RZ, 0x1f, R230 ;  /* 0x0000001fff007819 */ /* 0x000fe200000114e6 */
[----:B------:R-:W-:Y:S01]  /*a550*/  BSSY B0, `(.L_x_854) ;  /* 0x0000028000007945 */ /* 0x000fe20003800000 */
[----:B------:R-:W-:Y:S01]  /*a560*/  MOV R18, 0xffffffb0 ;  /* 0xffffffb000127802 */ /* 0x000fe20000000f00 */
[----:B------:R-:W2:Y:S01]  /*a570*/  S2R R4, SR_CTAID.X ;  /* 0x0000000000047919 */ /* 0x000ea20000002500 */
[----:B------:R-:W-:-:S03]  /*a580*/  LEA.HI R8, R0, R230, RZ, 0x3 ;  /* 0x000000e600087211 */ /* 0x000fc600078f18ff */
[----:B------:R-:W3:Y:S01]  /*a590*/  S2R R20, SR_CTAID.Z ;  /* 0x0000000000147919 */ /* 0x000ee20000002700 */
[----:B------:R-:W-:Y:S02]  /*a5a0*/  LOP3.LUT R0, R8, 0x1ffffff8, RZ, 0xc0, !PT ;  /* 0x1ffffff808007812 */ /* 0x000fe400078ec0ff */
[----:B------:R-:W-:-:S03]  /*a5b0*/  SHF.R.S32.HI R8, RZ, 0x3, R8 ;  /* 0x00000003ff087819 */ /* 0x000fc60000011408 */
[----:B------:R-:W-:Y:S01]  /*a5c0*/  IMAD.IADD R0, R230, 0x1, -R0 ;  /* 0x00000001e6007824 */ /* 0x000fe200078e0a00 */
[----:B------:R-:W-:-:S03]  /*a5d0*/  SHF.R.S32.HI R9, RZ, 0x1f, R8 ;  /* 0x0000001fff097819 */ /* 0x000fc60000011408 */
[----:B------:R-:W-:-:S05]  /*a5e0*/  IMAD.SHL.U32 R10, R0, 0x8, RZ ;  /* 0x00000008000a7824 */ /* 0x000fca00078e00ff */
[----:B------:R-:W-:Y:S02]  /*a5f0*/  SHF.R.S32.HI R11, RZ, 0x1f, R10 ;  /* 0x0000001fff0b7819 */ /* 0x000fe4000001140a */
[----:B-1----:R-:W-:Y:S02]  /*a600*/  SHF.R.S32.HI R21, RZ, 0x1f, R19 ;  /* 0x0000001fff157819 */ /* 0x002fe40000011413 */
[----:B------:R-:W-:Y:S01]  /*a610*/  IADD3 R16, R10, 0x40, RZ ;  /* 0x000000400a107810 */ /* 0x000fe20007ffe0ff */
[----:B--2---:R-:W-:Y:S01]  /*a620*/  IMAD R18, R4, R18, c[0x0][0x2f0] ;  /* 0x0000bc0004127624 */ /* 0x004fe200078e0212 */
[----:B------:R-:W-:Y:S01]  /*a630*/  IADD3 R17, R10, 0x80, RZ ;  /* 0x000000800a117810 */ /* 0x000fe20007ffe0ff */
[----:B------:R-:W-:Y:S01]  /*a640*/  IMAD R0, R21, c[0x0][0x308], RZ ;  /* 0x0000c20015007a24 */ /* 0x000fe200078e02ff */
[----:B---3--:R-:W-:Y:S01]  /*a650*/  SHF.R.S32.HI R22, RZ, 0x1f, R20 ;  /* 0x0000001fff167819 */ /* 0x008fe20000011414 */
[----:B------:R-:W-:Y:S01]  /*a660*/  IMAD.WIDE.U32 R2, R19, c[0x0][0x308], R10 ;  /* 0x0000c20013027a25 */ /* 0x000fe200078e000a */
[----:B------:R-:W-:-:S03]  /*a670*/  ISETP.GE.AND P6, PT, R8, R18, PT ;  /* 0x000000120800720c */ /* 0x000fc60003fc6270 */
[----:B------:R-:W-:Y:S02]  /*a680*/  IMAD R0, R19, c[0x0][0x30c], R0 ;  /* 0x0000c30013007a24 */ /* 0x000fe400078e0200 */
[----:B------:R-:W-:Y:S02]  /*a690*/  IMAD R6, R22, c[0x0][0x310], RZ ;  /* 0x0000c40016067a24 */ /* 0x000fe400078e02ff */
[----:B------:R-:W-:Y:S02]  /*a6a0*/  IMAD.IADD R3, R3, 0x1, R0 ;  /* 0x0000000103037824 */ /* 0x000fe400078e0200 */
[C---:B------:R-:W-:Y:S02]  /*a6b0*/  IMAD R6, R20.reuse, c[0x0][0x314], R6 ;  /* 0x0000c50014067a24 */ /* 0x040fe400078e0206 */
[----:B------:R-:W-:-:S04]  /*a6c0*/  IMAD.WIDE.U32 R14, R20, c[0x0][0x310], R2 ;  /* 0x0000c400140e7a25 */ /* 0x000fc800078e0002 */
[----:B------:R-:W-:Y:S01]  /*a6d0*/  IMAD.WIDE R2, R4, 0x50, R8 ;  /* 0x0000005004027825 */ /* 0x000fe200078e0208 */
        /* <DEDUP_REMOVED lines=15> */
.L_x_855:
[----:B------:R-:W-:Y:S05]  /*a7d0*/  BSYNC B0 ;  /* 0x0000000000007941 */ /* 0x000fea0003800000 */
.L_x_854:
        /* <DEDUP_REMOVED lines=8> */
[----:B-1----:R-:W-:Y:S01]  /*a860*/  IMAD.X R4, RZ, RZ, R3, P0 ;  /* 0x000000ffff047224 */ /* 0x002fe200000e0603 */
        /* <DEDUP_REMOVED lines=11> */
.L_x_857:
[----:B------:R-:W-:Y:S05]  /*a920*/  BSYNC B0 ;  /* 0x0000000000007941 */ /* 0x000fea0003800000 */
.L_x_856:
        /* <DEDUP_REMOVED lines=19> */
.L_x_859:
[----:B------:R-:W-:Y:S05]  /*aa60*/  BSYNC B0 ;  /* 0x0000000000007941 */ /* 0x000fea0003800000 */
.L_x_858:
        /* <DEDUP_REMOVED lines=23> */
.L_x_861:
[----:B------:R-:W-:Y:S05]  /*abe0*/  BSYNC B0 ;  /* 0x0000000000007941 */ /* 0x000fea0003800000 */
.L_x_860:
[----:B------:R-:W-:Y:S01]  /*abf0*/  BSSY B0, `(.L_x_862) ;  /* 0x0000012000007945 */ /* 0x000fe20003800000 */
[----:B------:R-:W-:Y:S05]  /*ac00*/  @P5 BRA `(.L_x_863) ;  /* 0x0000010000005947 */ /* 0x000fea0003800000 */
[----:B------:R-:W-:Y:S01]  /*ac10*/  IADD3 R0, P0, R2, 0x20, RZ ;  /* 0x0000002002007810 */ /* 0x000fe20007f1e0ff */
[----:B------:R-:W-:Y:S01]  /*ac20*/  IMAD.MOV.U32 R8, RZ, RZ, R12 ;  /* 0x000000ffff087224 */ /* 0x000fe200078e000c */
[----:B------:R-:W-:-:S02]  /*ac30*/  MOV R9, R7 ;  /* 0x0000000700097202 */ /* 0x000fc40000000f00 */
        /* <DEDUP_REMOVED lines=13> */
.L_x_863:
[----:B------:R-:W-:Y:S05]  /*ad10*/  BSYNC B0 ;  /* 0x0000000000007941 */ /* 0x000fea0003800000 */
.L_x_862:
        /* <DEDUP_REMOVED lines=19> */
.L_x_864:
        /* <DEDUP_REMOVED lines=11> */
.L_x_1411:


//--------------------- .text._ZN7cutlass13device_kernelIN5flash19enable_sm80_to_sm89INS1_16FlashAttnBwdSm80INS1_25CollectiveMainloopBwdSm80ILi2ELi1EN4cute5tupleIJNS5_1CILi64EEENS7_ILi80EEENS7_ILi192EEEEEENS_10bfloat16_tEfNS_4arch4Sm80ELb0ELb1ELb1ELb0ELb1ELb0ELb1ELb0ELi2ELi4ELi2ELi2ELb0EEENS1_21CollectiveEpilogueBwdISB_SC_SE_Li256ELb0ELb1ELi4EEENS1_19SingleTileSchedulerILb0ELb0ELb0ELi80EEEEEEEEEvNT_6ParamsE --------------------------
	.section	.text._ZN7cutlass13device_kernelIN5flash19enable_sm80_to_sm89INS1_16FlashAttnBwdSm80INS1_25CollectiveMainloopBwdSm80ILi2ELi1EN4cute5tupleIJNS5_1CILi64EEENS7_ILi80EEENS7_ILi192EEEEEENS_10bfloat16_tEfNS_4arch4Sm80ELb0ELb1ELb1ELb0ELb1ELb0ELb1ELb0ELi2ELi4ELi2ELi2ELb0EEENS1_21CollectiveEpilogueBwdISB_SC_SE_Li256ELb0ELb1ELi4EEENS1_19SingleTileSchedulerILb0ELb0ELb0ELi80EEEEEEEEEvNT_6ParamsE,"ax",@progbits
	.sectioninfo	@"SHI_REGISTERS=255"
	.align	128
.text._ZN7cutlass13device_kernelIN5flash19enable_sm80_to_sm89INS1_16FlashAttnBwdSm80INS1_25CollectiveMainloopBwdSm80ILi2ELi1EN4cute5tupleIJNS5_1CILi64EEENS7_ILi80EEENS7_ILi192EEEEEENS_10bfloat16_tEfNS_4arch4Sm80ELb0ELb1ELb1ELb0ELb1ELb0ELb1ELb0ELi2ELi4ELi2ELi2ELb0EEENS1_21CollectiveEpilogueBwdISB_SC_SE_Li256ELb0ELb1ELi4EEENS1_19SingleTileSchedulerILb0ELb0ELb0ELi80EEEEEEEEEvNT_6ParamsE:
        .type           _ZN7cutlass13device_kernelIN5flash19enable_sm80_to_sm89INS1_16FlashAttnBwdSm80INS1_25CollectiveMainloopBwdSm80ILi2ELi1EN4cute5tupleIJNS5_1CILi64EEENS7_ILi80EEENS7_ILi192EEEEEENS_10bfloat16_tEfNS_4arch4Sm80ELb0ELb1ELb1ELb0ELb1ELb0ELb1ELb0ELi2ELi4ELi2ELi2ELb0EEENS1_21CollectiveEpilogueBwdISB_SC_SE_Li256ELb0ELb1ELi4EEENS1_19SingleTileSchedulerILb0ELb0ELb0ELi80EEEEEEEEEvNT_6ParamsE,@function
        .size           _ZN7cutlass13device_kernelIN5flash19enable_sm80_to_sm89INS1_16FlashAttnBwdSm80INS1_25CollectiveMainloopBwdSm80ILi2ELi1EN4cute5tupleIJNS5_1CILi64EEENS7_ILi80EEENS7_ILi192EEEEEENS_10bfloat16_tEfNS_4arch4Sm80ELb0ELb1ELb1ELb0ELb1ELb0ELb1ELb0ELi2ELi4ELi2ELi2ELb0EEENS1_21CollectiveEpilogueBwdISB_SC_SE_Li256ELb0ELb1ELi4EEENS1_19SingleTileSchedulerILb0ELb0ELb0ELi80EEEEEEEEEvNT_6ParamsE,(.L_x_1412 - _ZN7cutlass13device_kernelIN5flash19enable_sm80_to_sm89INS1_16FlashAttnBwdSm80INS1_25CollectiveMainloopBwdSm80ILi2ELi1EN4cute5tupleIJNS5_1CILi64EEENS7_ILi80EEENS7_ILi192EEEEEENS_10bfloat16_tEfNS_4arch4Sm80ELb0ELb1ELb1ELb0ELb1ELb0ELb1ELb0ELi2ELi4ELi2ELi2ELb0EEENS1_21CollectiveEpilogueBwdISB_SC_SE_Li256ELb0ELb1ELi4EEENS1_19SingleTileSchedulerILb0ELb0ELb0ELi80EEEEEEEEEvNT_6ParamsE)
        .other          _ZN7cutlass13device_kernelIN5flash19enable_sm80_to_sm89INS1_16FlashAttnBwdSm80INS1_25CollectiveMainloopBwdSm80ILi2ELi1EN4cute5tupleIJNS5_1CILi64EEENS7_ILi80EEENS7_ILi192EEEEEENS_10bfloat16_tEfNS_4arch4Sm80ELb0ELb1ELb1ELb0ELb1ELb0ELb1ELb0ELi2ELi4ELi2ELi2ELb0EEENS1_21CollectiveEpilogueBwdISB_SC_SE_Li256ELb0ELb1ELi4EEENS1_19SingleTileSchedulerILb0ELb0ELb0ELi80EEEEEEEEEvNT_6ParamsE,@"STO_CUDA_ENTRY STV_DEFAULT"
_ZN7cutlass13device_kernelIN5flash19enable_sm80_to_sm89INS1_16FlashAttnBwdSm80INS1_25CollectiveMainloopBwdSm80ILi2ELi1EN4cute5tupleIJNS5_1CILi64EEENS7_ILi80EEENS7_ILi192EEEEEENS_10bfloat16_tEfNS_4arch4Sm80ELb0ELb1ELb1ELb0ELb1ELb0ELb1ELb0ELi2ELi4ELi2ELi2ELb0EEENS1_21CollectiveEpilogueBwdISB_SC_SE_Li256ELb0ELb1ELi4EEENS1_19SingleTileSchedulerILb0ELb0ELb0ELi80EEEEEEEEEvNT_6ParamsE:
        /* <DEDUP_REMOVED lines=25> */
.L_x_865:
        /* <DEDUP_REMOVED lines=564> */
.L_x_877:
        /* <DEDUP_REMOVED lines=213> */
.L_x_869:
[----:B------:R-:W-:Y:S11]  /*3220*/  ISETP.NE.AND P0, PT, R249, c[0x0][0x2a8], PT ;  /* 0x0000aa00f9007a0c */ /* 0x000ff60003f05270 */
[----:B------:R-:W-:Y:S02]  /*3230*/  @!UPT UIADD3 URZ, URZ, URZ, URZ ;  /* 0x0000003f3f3ff290 */ /* 0x000fe4000fffe03f */
[----:B------:R-:W-:Y:S05]  /*3240*/  @P0 IMAD.HI.U32 R4, R3, c[0x0][0x2ac], RZ ;  /* 0x0000ab0003040a27 */ /* 0x000fea00078e00ff */
[----:B------:R-:W-:Y:S02]  /*3250*/  @P0 SHF.R.U32.HI R3, RZ, c[0x0][0x2b0], R4 ;  /* 0x0000ac00ff030a19 */ /* 0x000fe40000011604 */
.L_x_870:
[----:B------:R-:W-:Y:S05]  /*3260*/  BSYNC B0 ;  /* 0x0000000000007941 */ /* 0x000fea0003800000 */
.L_x_868:
[C-C-:B------:R-:W-:Y:S01]  /*3270*/  IADD3 R4, R2.reuse, c[0x0][0x2a4], R228.reuse ;  /* 0x0000a90002047a10 */ /* 0x140fe20007ffe0e4 */
[----:B------:R-:W-:Y:S01]  /*3280*/  IMAD R3, R3, c[0x0][0x2a8], R235 ;  /* 0x0000aa0003037a24 */ /* 0x000fe200078e02eb */
[----:B------:R-:W-:Y:S02]  /*3290*/  IADD3 R109, R2, UR10, R228 ;  /* 0x0000000a026d7c10 */ /* 0x000fe4000fffe0e4 */
[----:B------:R-:W-:Y:S02]  /*32a0*/  IMNMX R4, R229, R4, PT ;  /* 0x00000004e5047217 */ /* 0x000fe40003800200 */
[----:B------:R-:W-:Y:S02]  /*32b0*/  IADD3 R110, R3, c[0x0][0x2a8], RZ ;  /* 0x0000aa00036e7a10 */ /* 0x000fe40007ffe0ff */
[----:B------:R-:W-:Y:S02]  /*32c0*/  IMNMX R109, R109, R3, !PT ;  /* 0x000000036d6d7217 */ /* 0x000fe40007800200 */
[----:B------:R-:W-:Y:S02]  /*32d0*/  IMNMX R110, R4, R110, PT ;  /* 0x0000006e046e7217 */ /* 0x000fe40003800200 */
.L_x_867:
        /* <DEDUP_REMOVED lines=17> */
.L_x_873:
[----:B------:R-:W-:Y:S11]  /*33f0*/  ISETP.NE.AND P0, PT, R249, c[0x0][0x2a8], PT ;  /* 0x0000aa00f9007a0c */ /* 0x000ff60003f05270 */
[----:B------:R-:W-:Y:S02]  /*3400*/  @!UPT UIADD3 URZ, URZ, URZ, URZ ;  /* 0x0000003f3f3ff290 */ /* 0x000fe4000fffe03f */
[----:B------:R-:W-:Y:S05]  /*3410*/  @P0 IMAD.HI.U32 R3, R2, c[0x0][0x2ac], RZ ;  /* 0x0000ab0002030a27 */ /* 0x000fea00078e00ff */
[----:B------:R-:W-:Y:S02]  /*3420*/  @P0 SHF.R.U32.HI R2, RZ, c[0x0][0x2b0], R3 ;  /* 0x0000ac00ff020a19 */ /* 0x000fe40000011603 */
.L_x_874:
[----:B------:R-:W-:Y:S05]  /*3430*/  BSYNC B0 ;  /* 0x0000000000007941 */ /* 0x000fea0003800000 */
.L_x_872:
[----:B------:R-:W-:Y:S05]  /*3440*/  IMAD R2, R2, c[0x0][0x2a8], R235 ;  /* 0x0000aa0002027a24 */ /* 0x000fea00078e02eb */
[----:B------:R-:W-:Y:S02]  /*3450*/  IADD3 R3, R2, c[0x0][0x2a8], RZ ;  /* 0x0000aa0002037a10 */ /* 0x000fe40007ffe0ff */
[----:B------:R-:W-:Y:S02]  /*3460*/  IMNMX R107, R107, R2, !PT ;  /* 0x000000026b6b7217 */ /* 0x000fe40007800200 */
[----:B------:R-:W-:Y:S02]  /*3470*/  IMNMX R108, R108, R3, PT ;  /* 0x000000036c6c7217 */ /* 0x000fe40003800200 */
.L_x_871:
        /* <DEDUP_REMOVED lines=79> */
.L_x_875:
        /* <DEDUP_REMOVED lines=547> */
.L_x_876:
        /* <DEDUP_REMOVED lines=296> */
.L_x_866:
        /* <DEDUP_REMOVED lines=777> */
.L_x_880:
[----:B-1-345:R-:W-:Y:S05]  /*9eb0*/  BSYNC B0 ;  /* 0x0000000000007941 */ /* 0x03afea0003800000 */
.L_x_879:
        /* <DEDUP_REMOVED lines=20> */
.L_x_882:
[----:B------:R-:W-:Y:S05]  /*a000*/  BSYNC B0 ;  /* 0x0000000000007941 */ /* 0x000fea0003800000 */
.L_x_881:
        /* <DEDUP_REMOVED lines=19> */
.L_x_884:
[----:B------:R-:W-:Y:S05]  /*a140*/  BSYNC B0 ;  /* 0x0000000000007941 */ /* 0x000fea0003800000 */
.L_x_883:
        /* <DEDUP_REMOVED lines=23> */
.L_x_886:
[----:B------:R-:W-:Y:S05]  /*a2c0*/  BSYNC B0 ;  /* 0x0000000000007941 */ /* 0x000fea0003800000 */
.L_x_885:
        /* <DEDUP_REMOVED lines=18> */
.L_x_888:
[----:B------:R-:W-:Y:S05]  /*a3f0*/  BSYNC B0 ;  /* 0x0000000000007941 */ /* 0x000fea0003800000 */
.L_x_887:
        /* <DEDUP_REMOVED lines=19> */
.L_x_878:
        /* <DEDUP_REMOVED lines=42> */
.L_x_890:
[----:B------:R-:W-:Y:S05]  /*a7d0*/  BSYNC B0 ;  /* 0x0000000000007941 */ /* 0x000fea0003800000 */
.L_x_889:
        /* <DEDUP_REMOVED lines=20> */
.L_x_892:
[----:B------:R-:W-:Y:S05]  /*a920*/  BSYNC B0 ;  /* 0x0000000000007941 */ /* 0x000fea0003800000 */
.L_x_891:
        /* <DEDUP_REMOVED lines=19> */
.L_x_894:
[----:B------:R-:W-:Y:S05]  /*aa60*/  BSYNC B0 ;  /* 0x0000000000007941 */ /* 0x000fea0003800000 */
.L_x_893:
        /* <DEDUP_REMOVED lines=23> */
.L_x_896:
[----:B------:R-:W-:Y:S05]  /*abe0*/  BSYNC B0 ;  /* 0x0000000000007941 */ /* 0x000fea0003800000 */
.L_x_895:
        /* <DEDUP_REMOVED lines=18> */
.L_x_898:
[----:B------:R-:W-:Y:S05]  /*ad10*/  BSYNC B0 ;  /* 0x0000000000007941 */ /* 0x000fea0003800000 */
.L_x_897:
        /* <DEDUP_REMOVED lines=19> */
.L_x_899:
        /* <DEDUP_REMOVED lines=11> */
.L_x_1412:


//--------------------- .text._ZN7cutlass13device_kernelIN5flash19enable_sm80_to_sm89INS1_16FlashAttnBwdSm80INS1_25CollectiveMainloopBwdSm80ILi2ELi1EN4cute5tupleIJNS5_1CILi64EEENS7_ILi80EEENS7_ILi192EEEEEENS_10bfloat16_tEfNS_4arch4Sm80ELb0ELb1ELb1ELb0ELb0ELb0ELb1ELb0ELi2ELi4ELi2ELi2ELb0EEENS1_24CollectiveEpilogueBwdGQAISB_fSE_Li256ELb0ELb0EEENS1_19SingleTileSchedulerILb0ELb0ELb0ELi80EEEEEEEEEvNT_6ParamsE --------------------------
	.section	.text._ZN7cutlass13device_kernelIN5flash19enable_sm80_to_sm89INS1_16FlashAttnBwdSm80INS1_25CollectiveMainloopBwdSm80ILi2ELi1EN4cute5tupleIJNS5_1CILi64EEENS7_ILi80EEENS7_ILi192EEEEEENS_10bfloat16_tEfNS_4arch4Sm80ELb0ELb1ELb1ELb0ELb0ELb0ELb1ELb0ELi2ELi4ELi2ELi2ELb0EEENS1_24CollectiveEpilogueBwdGQAISB_fSE_Li256ELb0ELb0EEENS1_19SingleTileSchedulerILb0ELb0ELb0ELi80EEEEEEEEEvNT_6ParamsE,"ax",@progbits
	.sectioninfo	@"SHI_REGISTERS=255"
	.align	128
.text._ZN7cutlass13device_kernelIN5flash19enable_sm80_to_sm89INS1_16FlashAttnBwdSm80INS1_25CollectiveMainloopBwdSm80ILi2ELi1EN4cute5tupleIJNS5_1CILi64EEENS7_ILi80EEENS7_ILi192EEEEEENS_10bfloat16_tEfNS_4arch4Sm80ELb0ELb1ELb1ELb0ELb0ELb0ELb1ELb0ELi2ELi4ELi2ELi2ELb0EEENS1_24CollectiveEpilogueBwdGQAISB_fSE_Li256ELb0ELb0EEENS1_19SingleTileSchedulerILb0ELb0ELb0ELi80EEEEEEEEEvNT_6ParamsE:
        .type           _ZN7cutlass13device_kernelIN5flash19enable_sm80_to_sm89INS1_16FlashAttnBwdSm80INS1_25CollectiveMainloopBwdSm80ILi2ELi1EN4cute5tupleIJNS5_1CILi64EEENS7_ILi80EEENS7_ILi192EEEEEENS_10bfloat16_tEfNS_4arch4Sm80ELb0ELb1ELb1ELb0ELb0ELb0ELb1ELb0ELi2ELi4ELi2ELi2ELb0EEENS1_24CollectiveEpilogueBwdGQAISB_fSE_Li256ELb0ELb0EEENS1_19SingleTileSchedulerILb0ELb0ELb0ELi80EEEEEEEEEvNT_6ParamsE,@function
        .size           _ZN7cutlass13device_kernelIN5flash19enable_sm80_to_sm89INS1_16FlashAttnBwdSm80INS1_25CollectiveMainloopBwdSm80ILi2ELi1EN4cute5tupleIJNS5_1CILi64EEENS7_ILi80EEENS7_ILi192EEEEEENS_10bfloat16_tEfNS_4arch4Sm80ELb0ELb1ELb1ELb0ELb0ELb0ELb1ELb0ELi2ELi4ELi2ELi2ELb0EEENS1_24CollectiveEpilogueBwdGQAISB_fSE_Li256ELb0ELb0EEENS1_19SingleTileSchedulerILb0ELb0ELb0ELi80EEEEEEEEEvNT_6ParamsE,(.L_x_1413 - _ZN7cutlass13device_kernelIN5flash19enable_sm80_to_sm89INS1_16FlashAttnBwdSm80INS1_25CollectiveMainloopBwdSm80ILi2ELi1EN4cute5tupleIJNS5_1CILi64EEENS7_ILi80EEENS7_ILi192EEEEEENS_10bfloat16_tEfNS_4arch4Sm80ELb0ELb1ELb1ELb0ELb0ELb0ELb1ELb0ELi2ELi4ELi2ELi2ELb0EEENS1_24CollectiveEpilogueBwdGQAISB_fSE_Li256ELb0ELb0EEENS1_19SingleTileSchedulerILb0ELb0ELb0ELi80EEEEEEEEEvNT_6ParamsE)
        .other          _ZN7cutlass13device_kernelIN5flash19enable_sm80_to_sm89INS1_16FlashAttnBwdSm80INS1_25CollectiveMainloopBwdSm80ILi2ELi1EN4cute5tupleIJNS5_1CILi64EEENS7_ILi80EEENS7_ILi192EEEEEENS_10bfloat16_tEfNS_4arch4Sm80ELb0ELb1ELb1ELb0ELb0ELb0ELb1ELb0ELi2ELi4ELi2ELi2ELb0EEENS1_24CollectiveEpilogueBwdGQAISB_fSE_Li256ELb0ELb0EEENS1_19SingleTileSchedulerILb0ELb0ELb0ELi80EEEEEEEEEvNT_6ParamsE,@"STO_CUDA_ENTRY STV_DEFAULT"
_ZN7cutlass13device_kernelIN5flash19enable_sm80_to_sm89INS1_16FlashAttnBwdSm80INS1_25CollectiveMainloopBwdSm80ILi2ELi1EN4cute5tupleIJNS5_1CILi64EEENS7_ILi80EEENS7_ILi192EEEEEENS_10bfloat16_tEfNS_4arch4Sm80ELb0ELb1ELb1ELb0ELb0ELb0ELb1ELb0ELi2ELi4ELi2ELi2ELb0EEENS1_24CollectiveEpilogueBwdGQAISB_fSE_Li256ELb0ELb0EEENS1_19SingleTileSchedulerILb0ELb0ELb0ELi80EEEEEEEEEvNT_6ParamsE:
        /* <DEDUP_REMOVED lines=25> */
.L_x_900:
        /* <DEDUP_REMOVED lines=77> */
[--C-:B------:R-:W-:Y:S01]  /*0660*/  IMAD.MOV.U32 R6, RZ, RZ, R84.reuse ;  /* 0x000000ffff067224 */ /* 0x100fe200078e0054 */
[----:B------:R-:W1:Y:S01]  /*0670*/  S2R R248, SR_CTAID.Z ;  /* 0x0000000000f87919 */ /* 0x000e620000002700 */
[----:B------:R-:W-:Y:S01]  /*0680*/  USHF.R.S32.HI UR18, URZ, 0x1f, UR19 ;  /* 0x0000001f3f127899 */ /* 0x000fe20008011413 */
[----:B------:R-:W-:Y:S01]  /*0690*/  ISETP.NE.AND P0, PT, R0, 0x1, PT ;  /* 0x000000010000780c */ /* 0x000fe20003f05270 */
[----:B------:R-:W-:Y:S01]  /*06a0*/  IMAD.SHL.U32 R236, R230, 0x4, RZ ;  /* 0x00000004e6ec7824 */ /* 0x000fe200078e00ff */
[-C--:B------:R-:W-:Y:S01]  /*06b0*/  LEA.HI R19, R16, R230.reuse, RZ, 0x3 ;  /* 0x000000e610137211 */ /* 0x080fe200078f18ff */
[----:B------:R-:W2:Y:S01]  /*06c0*/  S2R R20, SR_CTAID.X ;  /* 0x0000000000147919 */ /* 0x000ea20000002500 */
[----:B------:R-:W-:Y:S01]  /*06d0*/  ULDC.64 UR4, c[0x0][0x278] ;  /* 0x00009e0000047ab9 */ /* 0x000fe20000000a00 */
[----:B------:R-:W-:Y:S01]  /*06e0*/  SHF.R.S32.HI R28, RZ, 0x1f, R84 ;  /* 0x0000001fff1c7819 */ /* 0x000fe20000011454 */
[----:B------:R-:W-:Y:S01]  /*06f0*/  UIMAD UR8, UR18, UR4, URZ ;  /* 0x00000004120872a4 */ /* 0x000fe2000f8e023f */
[--C-:B------:R-:W-:Y:S01]  /*0700*/  SHF.R.S32.HI R237, RZ, 0x1f, R236.reuse ;  /* 0x0000001fffed7819 */ /* 0x100fe200000114ec */
[----:B------:R-:W-:Y:S01]  /*0710*/  USHF.L.U32 UR20, UR14, 0x6, URZ ;  /* 0x000000060e147899 */ /* 0x000fe2000800063f */
[----:B------:R-:W-:Y:S01]  /*0720*/  SHF.R.S32.HI R234, RZ, 0x3, R19 ;  /* 0x00000003ffea7819 */ /* 0x000fe20000011413 */
[----:B------:R-:W-:Y:S01]  /*0730*/  IMAD R8, R28, c[0x0][0x270], RZ ;  /* 0x00009c001c087a24 */ /* 0x000fe200078e02ff */
[----:B------:R-:W-:Y:S01]  /*0740*/  UIMAD.WIDE.U32 UR12, UR19, UR4, URZ ;  /* 0x00000004130c72a5 */ /* 0x000fe2000f8e003f */
[C---:B------:R-:W-:Y:S01]  /*0750*/  IMAD.WIDE.U32 R4, R84.reuse, c[0x0][0x270], R236 ;  /* 0x00009c0054047a25 */ /* 0x040fe200078e00ec */
[----:B------:R-:W-:Y:S01]  /*0760*/  UIMAD UR8, UR19, UR5, UR8 ;  /* 0x00000005130872a4 */ /* 0x000fe2000f8e0208 */
[----:B------:R-:W-:Y:S01]  /*0770*/  SHF.R.S32.HI R235, RZ, 0x1f, R234 ;  /* 0x0000001fffeb7819 */ /* 0x000fe200000114ea */
[----:B------:R-:W-:Y:S01]  /*0780*/  ULDC.64 UR6, c[0x0][0x290] ;  /* 0x0000a40000067ab9 */ /* 0x000fe20000000a00 */
[C---:B------:R-:W-:Y:S01]  /*0790*/  @P0 IMAD.HI.U32 R0, R84.reuse, c[0x0][0x24c], RZ ;  /* 0x0000930054000a27 */ /* 0x040fe200078e00ff */
[----:B------:R-:W-:Y:S01]  /*07a0*/  ULDC.64 UR4, c[0x0][0x1e8] ;  /* 0x00007a0000047ab9 */ /* 0x000fe20000000a00 */
[----:B------:R-:W-:Y:S01]  /*07b0*/  SHF.R.S32.HI R231, RZ, 0x1f, R230 ;  /* 0x0000001fffe77819 */ /* 0x000fe200000114e6 */
[----:B------:R-:W-:Y:S01]  /*07c0*/  UIMAD UR4, UR18, UR4, URZ ;  /* 0x00000004120472a4 */ /* 0x000fe2000f8e023f */
[----:B------:R-:W-:Y:S01]  /*07d0*/  IMAD R8, R84, c[0x0][0x274], R8 ;  /* 0x00009d0054087a24 */ /* 0x000fe200078e0208 */
[----:B------:R-:W-:Y:S01]  /*07e0*/  @P0 SHF.R.U32.HI R6, RZ, c[0x0][0x250], R0 ;  /* 0x00009400ff060a19 */ /* 0x000fe20000011600 */
[----:B------:R-:W-:Y:S01]  /*07f0*/  IMAD.U32 R13, RZ, RZ, UR20 ;  /* 0x00000014ff0d7e24 */ /* 0x000fe2000f8e00ff */
[----:B------:R-:W-:Y:S01]  /*0800*/  LOP3.LUT R0, R19, 0xfffffff8, RZ, 0xc0, !PT ;  /* 0xfffffff813007812 */ /* 0x000fe200078ec0ff */
[----:B------:R-:W-:Y:S01]  /*0810*/  IMAD R12, R28, c[0x0][0x288], RZ ;  /* 0x0000a2001c0c7a24 */ /* 0x000fe200078e02ff */
[----:B------:R-:W-:Y:S01]  /*0820*/  SHF.R.S32.HI R7, RZ, 0x1f, R6 ;  /* 0x0000001fff077819 */ /* 0x000fe20000011406 */
[----:B------:R-:W-:Y:S01]  /*0830*/  UIMAD.WIDE.U32 UR10, UR19, UR6, URZ ;  /* 0x00000006130a72a5 */ /* 0x000fe2000f8e003f */
[----:B------:R-:W-:Y:S01]  /*0840*/  IMAD.IADD R15, R5, 0x1, R8 ;  /* 0x00000001050f7824 */ /* 0x000fe200078e0208 */
[----:B------:R-:W-:Y:S01]  /*0850*/  UIMAD UR6, UR18, UR6, URZ ;  /* 0x00000006120672a4 */ /* 0x000fe2000f8e023f */
[----:B------:R-:W-:Y:S01]  /*0860*/  IMAD.IADD R17, R230, 0x1, -R0 ;  /* 0x00000001e6117824 */ /* 0x000fe200078e0a00 */
[----:B------:R-:W-:Y:S01]  /*0870*/  UIMAD UR21, UR19, UR5, UR4 ;  /* 0x00000005131572a4 */ /* 0x000fe2000f8e0204 */
[----:B------:R-:W-:Y:S01]  /*0880*/  IMAD R0, R7, c[0x0][0x1e0], RZ ;  /* 0x0000780007007a24 */ /* 0x000fe200078e02ff */
[----:B------:R-:W-:Y:S01]  /*0890*/  IADD3 R18, P3, P2, R13, UR12, R4 ;  /* 0x0000000c0d127c10 */ /* 0x000fe2000fa7e004 */
[----:B------:R-:W-:Y:S01]  /*08a0*/  IMAD.SHL.U32 R10, R17, 0x8, RZ ;  /* 0x00000008110a7824 */ /* 0x000fe200078e00ff */
[----:B------:R-:W-:Y:S01]  /*08b0*/  ULDC.64 UR4, c[0x0][0x1b8] ;  /* 0x00006e0000047ab9 */ /* 0x000fe20000000a00 */
[----:B------:R-:W-:Y:S01]  /*08c0*/  IMAD R0, R6, c[0x0][0x1e4], R0 ;  /* 0x0000790006007a24 */ /* 0x000fe200078e0200 */
[----:B------:R-:W-:Y:S01]  /*08d0*/  UIMAD UR7, UR19, UR7, UR6 ;  /* 0x00000007130772a4 */ /* 0x000fe2000f8e0206 */
[----:B------:R-:W-:Y:S01]  /*08e0*/  IMAD R7, R7, c[0x0][0x1b0], RZ ;  /* 0x00006c0007077a24 */ /* 0x000fe200078e02ff */
[----:B------:R-:W-:Y:S01]  /*08f0*/  SHF.R.S32.HI R11, RZ, 0x1f, R10 ;  /* 0x0000001fff0b7819 */ /* 0x000fe2000001140a */
[----:B------:R-:W-:Y:S01]  /*0900*/  IMAD.WIDE.U32 R8, R84, c[0x0][0x288], R236 ;  /* 0x0000a20054087a25 */ /* 0x000fe200078e00ec */
[----:B------:R-:W-:Y:S01]  /*0910*/  UIMAD UR6, UR18, UR4, URZ ;  /* 0x00000004120672a4 */ /* 0x000fe2000f8e023f */
[----:B------:R-:W-:Y:S01]  /*0920*/  ISETP.GE.AND P6, PT, R10, c[0x0][0x1cc], PT ;  /* 0x000073000a007a0c */ /* 0x000fe20003fc6270 */
[----:B------:R-:W-:Y:S01]  /*0930*/  USHF.R.S32.HI UR4, URZ, 0x1f, UR20 ;  /* 0x0000001f3f047899 */ /* 0x000fe20008011414 */
[----:B------:R-:W-:Y:S01]  /*0940*/  IMAD.WIDE.U32 R2, R6, c[0x0][0x1e0], R10 ;  /* 0x0000780006027a25 */ /* 0x000fe200078e000a */
[----:B------:R-:W-:Y:S01]  /*0950*/  IADD3 R22, P1, P0, R13, UR10, R8 ;  /* 0x0000000a0d167c10 */ /* 0x000fe2000f83e008 */
[----:B------:R-:W-:Y:S01]  /*0960*/  UIMAD UR6, UR19, UR5, UR6 ;  /* 0x00000005130672a4 */ /* 0x000fe2000f8e0206 */
[----:B------:R-:W-:Y:S01]  /*0970*/  IADD3 R23, R10, 0x80, RZ ;  /* 0x000000800a177810 */ /* 0x000fe20007ffe0ff */
[----:B------:R-:W-:Y:S01]  /*0980*/  IMAD.IADD R3, R3, 0x1, R0 ;  /* 0x0000000103037824 */ /* 0x000fe200078e0200 */
[----:B------:R-:W-:Y:S01]  /*0990*/  UIADD3 UR5, UR13, UR8, URZ ;  /* 0x000000080d057290 */ /* 0x000fe2000fffe03f */
[----:B------:R-:W-:Y:S01]  /*09a0*/  IMAD R12, R84, c[0x0][0x28c], R12 ;  /* 0x0000a300540c7a24 */ /* 0x000fe200078e020c */
[----:B------:R-:W-:Y:S01]  /*09b0*/  UIADD3 UR8, UR11, UR7, URZ ;  /* 0x000000070b087290 */ /* 0x000fe2000fffe03f */
[C---:B------:R-:W-:Y:S01]  /*09c0*/  IMAD R0, R6.reuse, c[0x0][0x1b4], R7 ;  /* 0x00006d0006007a24 */ /* 0x040fe200078e0207 */
[----:B------:R-:W-:Y:S01]  /*09d0*/  UIMAD UR15, UR15, -0x50, URZ ;  /* 0xffffffb00f0f78a4 */ /* 0x000fe2000f8e023f */
[----:B------:R-:W-:Y:S01]  /*09e0*/  IMAD.WIDE.U32 R4, R6, c[0x0][0x1b0], R10 ;  /* 0x00006c0006047a25 */ /* 0x000fe200078e000a */
[----:B------:R-:W-:Y:S01]  /*09f0*/  ULDC UR26, c[0x0][0x198] ;  /* 0x00006600001a7ab9 */ /* 0x000fe20000000800 */
[----:B------:R-:W-:Y:S01]  /*0a00*/  CS2R R170, SRZ ;  /* 0x0000000000aa7805 */ /* 0x000fe2000001ff00 */
[----:B------:R-:W-:Y:S01]  /*0a10*/  UIADD3 UR26, UR15, UR26, URZ ;  /* 0x0000001a0f1a7290 */ /* 0x000fe2000fffe03f */
[----:B-1----:R-:W-:Y:S01]  /*0a20*/  IMAD.WIDE.U32 R6, R248, c[0x0][0x1e8], R2 ;  /* 0x00007a00f8067a25 */ /* 0x002fe200078e0002 */
[----:B------:R-:W-:Y:S01]  /*0a30*/  UISETP.GE.AND UP1, UPT, UR15, 0x1, UPT ;  /* 0x000000010f00788c */ /* 0x000fe2000bf26270 */
[----:B------:R-:W-:Y:S01]  /*0a40*/  CS2R R168, SRZ ;  /* 0x0000000000a87805 */ /* 0x000fe2000001ff00 */
[----:B------:R-:W-:Y:S01]  /*0a50*/  UISETP.GE.AND UP0, UPT, UR15, 0x2, UPT ;  /* 0x000000020f00788c */ /* 0x000fe2000bf06270 */
[----:B------:R-:W-:Y:S01]  /*0a60*/  IMAD.IADD R14, R9, 0x1, R12 ;  /* 0x00000001090e7824 */ /* 0x000fe200078e020c */
[----:B------:R-:W-:Y:S01]  /*0a70*/  UP2UR UR24, UPR, URZ, 0x2 ;  /* 0x000000023f187883 */ /* 0x000fe20008000000 */
[----:B--2---:R-:W-:Y:S01]  /*0a80*/  IMAD.WIDE R12, R20, 0x50, R234 ;  /* 0x00000050140c7825 */ /* 0x004fe200078e02ea */
[----:B------:R-:W-:Y:S01]  /*0a90*/  IADD3 R20, R10, 0x40, RZ ;  /* 0x000000400a147810 */ /* 0x000fe20007ffe0ff */
[----:B------:R-:W-:Y:S01]  /*0aa0*/  UISETP.GE.AND UP1, UPT, UR15, 0x11, UPT ;  /* 0x000000110f00788c */ /* 0x000fe2000bf26270 */
[----:B------:R-:W-:Y:S01]  /*0ab0*/  CS2R R166, SRZ ;  /* 0x0000000000a67805 */ /* 0x000fe2000001ff00 */
[----:B------:R-:W-:Y:S01]  /*0ac0*/  IMAD.IADD R3, R5, 0x1, R0 ;  /* 0x0000000105037824 */ /* 0x000fe200078e0200 */
[----:B------:R-:W-:Y:S01]  /*0ad0*/  IADD3 R5, R7, UR21, RZ ;  /* 0x0000001507057c10 */ /* 0x000fe2000fffe0ff */
[----:B------:R-:W-:Y:S01]  /*0ae0*/  IMAD.SHL.U32 R0, R234, 0x40, RZ ;  /* 0x00000040ea007824 */ /* 0x000fe200078e00ff */
[----:B------:R-:W-:Y:S01]  /*0af0*/  ISETP.GE.AND P5, PT, R20, c[0x0][0x1cc], PT ;  /* 0x0000730014007a0c */ /* 0x000fe20003fa6270 */
[----:B------:R-:W-:Y:S01]  /*0b00*/  IMAD.MOV.U32 R2, RZ, RZ, R4 ;  /* 0x000000ffff027224 */ /* 0x000fe200078e0004 */
[----:B------:R-:W-:Y:S01]  /*0b10*/  UP2UR UR23, UPR, URZ, 0x1 ;  /* 0x000000013f177883 */ /* 0x000fe20008000000 */
[----:B------:R-:W-:Y:S01]  /*0b20*/  IMAD.MOV.U32 R4, RZ, RZ, R6 ;  /* 0x000000ffff047224 */ /* 0x000fe200078e0006 */
[----:B------:R-:W-:Y:S01]  /*0b30*/  LOP3.LUT R0, R0, 0x1c0, RZ, 0xc0, !PT ;  /* 0x000001c000007812 */ /* 0x000fe200078ec0ff */
[----:B------:R-:W-:Y:S01]  /*0b40*/  IMAD R7, R13, c[0x0][0x1d8], RZ ;  /* 0x000076000d077a24 */ /* 0x000fe200078e02ff */
[----:B------:R-:W-:Y:S01]  /*0b50*/  UISETP.GE.AND UP0, UPT, UR15, 0x12, UPT ;  /* 0x000000120f00788c */ /* 0x000fe2000bf06270 */
[----:B------:R-:W-:Y:S01]  /*0b60*/  IMAD.U32 R6, RZ, RZ, UR4 ;  /* 0x00000004ff067e24 */ /* 0x000fe2000f8e00ff */
[----:B------:R-:W-:Y:S01]  /*0b70*/  USHF.R.S32.HI UR4, URZ, 0x1f, UR14 ;  /* 0x0000001f3f047899 */ /* 0x000fe2000801140e */
[C---:B------:R-:W-:Y:S01]  /*0b80*/  IMAD R7, R12.reuse, c[0x0][0x1dc], R7 ;  /* 0x000077000c077a24 */ /* 0x040fe200078e0207 */
[----:B------:R-:W-:Y:S01]  /*0b90*/  CS2R R164, SRZ ;  /* 0x0000000000a47805 */ /* 0x000fe2000001ff00 */
[----:B------:R-:W-:Y:S01]  /*0ba0*/  IMAD.WIDE.U32 R4, R12, c[0x0][0x1d8], R4 ;  /* 0x000076000c047a25 */ /* 0x000fe200078e0004 */
[C---:B------:R-:W-:Y:S01]  /*0bb0*/  IADD3.X R15, R6.reuse, UR5, R15, P3, P2 ;  /* 0x00000005060f7c10 */ /* 0x040fe20009fe440f */
[----:B------:R-:W-:Y:S01]  /*0bc0*/  CS2R R162, SRZ ;  /* 0x0000000000a27805 */ /* 0x000fe2000001ff00 */
[----:B------:R-:W-:Y:S01]  /*0bd0*/  IADD3.X R24, R6, UR8, R14, P1, P0 ;  /* 0x0000000806187c10 */ /* 0x000fe20008fe040e */
[----:B------:R-:W-:Y:S01]  /*0be0*/  IMAD.WIDE.U32 R8, R248, c[0x0][0x1b8], R2 ;  /* 0x00006e00f8087a25 */ /* 0x000fe200078e0002 */
[----:B------:R-:W-:Y:S01]  /*0bf0*/  LOP3.LUT R6, R0, 0x38, R10, 0xf8, !PT ;  /* 0x0000003800067812 */ /* 0x000fe200078ef80a */
[----:B------:R-:W-:Y:S01]  /*0c00*/  CS2R R160, SRZ ;  /* 0x0000000000a07805 */ /* 0x000fe2000001ff00 */
[----:B------:R-:W-:Y:S01]  /*0c10*/  SHF.R.U32.HI R3, RZ, 0x3, R0 ;  /* 0x00000003ff037819 */ /* 0x000fe20000011600 */
[----:B------:R-:W-:Y:S01]  /*0c20*/  IMAD.IADD R0, R5, 0x1, R7 ;  /* 0x0000000105007824 */ /* 0x000fe200078e0207 */
[----:B------:R-:W-:Y:S01]  /*0c30*/  LEA R2, P0, R4, c[0x0][0x1c0], 0x1 ;  /* 0x0000700004027a11 */ /* 0x000fe200078008ff */
[----:B------:R-:W-:Y:S01]  /*0c40*/  IMAD.MOV.U32 R7, RZ, RZ, c[0x0][0x1d8] ;  /* 0x00007600ff077624 */ /* 0x000fe200078e00ff */
[----:B------:R-:W-:Y:S01]  /*0c50*/  LOP3.LUT R6, R6, R3, RZ, 0x3c, !PT ;  /* 0x0000000306067212 */ /* 0x000fe200078e3cff */
[----:B------:R-:W-:Y:S01]  /*0c60*/  IMAD.MOV.U32 R5, RZ, RZ, c[0x0][0x1dc] ;  /* 0x00007700ff057624 */ /* 0x000fe200078e00ff */
[----:B------:R-:W-:Y:S01]  /*0c70*/  LEA.HI.X R3, R4, c[0x0][0x1c4], R0, 0x1, P0 ;  /* 0x0000710004037a11 */ /* 0x000fe200000f0c00 */
[----:B------:R-:W-:Y:S01]  /*0c80*/  IMAD.U32 R0, RZ, RZ, UR15 ;  /* 0x0000000fff007e24 */ /* 0x000fe2000f8e00ff */
[----:B------:R-:W-:Y:S01]  /*0c90*/  LEA.HI R4, R16, R230, RZ, 0x6 ;  /* 0x000000e610047211 */ /* 0x000fe200078f30ff */
[----:B------:R-:W-:Y:S01]  /*0ca0*/  IMAD.MOV.U32 R26, RZ, RZ, 0x5 ;  /* 0x00000005ff1a7424 */ /* 0x000fe200078e00ff */
[----:B------:R-:W-:Y:S01]  /*0cb0*/  ISETP.GE.AND P0, PT, R23, c[0x0][0x1cc], PT ;  /* 0x0000730017007a0c */ /* 0x000fe20003f06270 */
[C---:B------:R-:W-:Y:S01]  /*0cc0*/  IMAD.SHL.U32 R14, R7.reuse, 0x20, RZ ;  /* 0x00000020070e7824 */ /* 0x040fe200078e00ff */
[----:B------:R-:W-:Y:S01]  /*0cd0*/  IADD3 R0, R0, c[0x0][0x198], -R234 ;  /* 0x0000660000007a10 */ /* 0x000fe20007ffe8ea */
[----:B------:R-:W-:Y:S01]  /*0ce0*/  IMAD.MOV.U32 R25, RZ, RZ, c[0x0][0x178] ;  /* 0x00005e00ff197624 */ /* 0x000fe200078e00ff */
[----:B------:R-:W-:Y:S01]  /*0cf0*/  SHF.R.S32.HI R21, RZ, 0x6, R4 ;  /* 0x00000006ff157819 */ /* 0x000fe20000011404 */
[----:B------:R-:W-:Y:S01]  /*0d00*/  IMAD.MOV.U32 R27, RZ, RZ, 0x6 ;  /* 0x00000006ff1b7424 */ /* 0x000fe200078e00ff */
[C---:B------:R-:W-:Y:S01]  /*0d10*/  ISETP.LT.OR P2, PT, R0.reuse, 0x1, P6 ;  /* 0x000000010000780c */ /* 0x040fe20003741670 */
[----:B------:R-:W-:Y:S01]  /*0d20*/  IMAD.MOV.U32 R222, RZ, RZ, 0x10 ;  /* 0x00000010ffde7424 */ /* 0x000fe200078e00ff */
[----:B------:R-:W-:Y:S01]  /*0d30*/  LEA R4, P4, R7, R2, 0x6 ;  /* 0x0000000207047211 */ /* 0x000fe200078830ff */
[----:B------:R-:W-:Y:S01]  /*0d40*/  IMAD R6, R21, 0x200, R6 ;  /* 0x0000020015067824 */ /* 0x000fe200078e0206 */
[----:B------:R-:W-:Y:S01]  /*0d50*/  ISETP.LT.OR P3, PT, R0, 0x1, P5 ;  /* 0x000000010000780c */ /* 0x000fe20002f61670 */
[----:B------:R-:W-:Y:S01]  /*0d60*/  IMAD.MOV.U32 R212, RZ, RZ, 0x120 ;  /* 0x00000120ffd47424 */ /* 0x000fe200078e00ff */
[----:B------:R-:W-:Y:S01]  /*0d70*/  LEA.HI.X R5, R7, R3, R5, 0x6, P4 ;  /* 0x0000000307057211 */ /* 0x000fe200020f3405 */
[----:B------:R-:W-:Y:S01]  /*0d80*/  IMAD.SHL.U32 R226, R6, 0x2, RZ ;  /* 0x0000000206e27824 */ /* 0x000fe200078e00ff */
[----:B------:R-:W-:Y:S01]  /*0d90*/  ISETP.LT.OR P4, PT, R0, 0x1, P0 ;  /* 0x000000010000780c */ /* 0x000fe20000781670 */
[----:B------:R-:W-:Y:S01]  /*0da0*/  IMAD R6, R13, c[0x0][0x1a8], RZ ;  /* 0x00006a000d067a24 */ /* 0x000fe200078e02ff */
[----:B------:R-:W-:Y:S01]  /*0db0*/  ISETP.GT.AND P1, PT, R230, 0x7f, PT ;  /* 0x0000007fe600780c */ /* 0x000fe20003f24270 */
[----:B------:R-:W-:Y:S01]  /*0dc0*/  IMAD.MOV.U32 R251, RZ, RZ, 0x1 ;  /* 0x00000001fffb7424 */ /* 0x000fe200078e00ff */
[C---:B------:R-:W-:Y:S01]  /*0dd0*/  ISETP.LT.OR P6, PT, R0.reuse, 0x21, P6 ;  /* 0x000000210000780c */ /* 0x040fe200037c1670 */
[----:B------:R-:W-:Y:S01]  /*0de0*/  @!PT LDS RZ, [RZ] ;  /* 0x00000000fffff984 */ /* 0x000fe20000000800 */
[----:B------:R-:W-:Y:S01]  /*0df0*/  @!PT LDS RZ, [RZ] ;  /* 0x00000000fffff984 */ /* 0x000fe20000000800 */
[----:B------:R-:W-:Y:S01]  /*0e00*/  @!PT LDS RZ, [RZ] ;  /* 0x00000000fffff984 */ /* 0x000fe20000000800 */
[----:B------:R1:W-:Y:S01]  /*0e10*/  LDGSTS.E.BYPASS.LTC128B.128 [R226+0x7880], [R2.64], !P2 ;  /* 0x0788000002e27fae */ /* 0x0003e2000d101d50 */
[----:B------:R-:W-:Y:S01]  /*0e20*/  ISETP.LT.OR P2, PT, R0, 0x21, P5 ;  /* 0x000000210000780c */ /* 0x000fe20002f41670 */
[----:B------:R-:W-:Y:S01]  /*0e30*/  IMAD R13, R12, c[0x0][0x1ac], R6 ;  /* 0x00006b000c0d7a24 */ /* 0x000fe200078e0206 */
[C---:B------:R-:W-:Y:S01]  /*0e40*/  ISETP.LT.OR P0, PT, R0.reuse, 0x21, P0 ;  /* 0x000000210000780c */ /* 0x040fe20000701670 */
[----:B------:R1:W-:Y:S01]  /*0e50*/  LDGSTS.E.BYPASS.LTC128B.128 [R226+0xa080], [R2.64+0x80], !P3 ;  /* 0x0a08008002e27fae */ /* 0x0003e2000d901d50 */
[----:B------:R-:W-:Y:S01]  /*0e60*/  IADD3 R9, R9, UR6, RZ ;  /* 0x0000000609097c10 */ /* 0x000fe2000fffe0ff */
[----:B------:R-:W-:Y:S01]  /*0e70*/  ULDC.64 UR6, c[0x0][0x188] ;  /* 0x0000620000067ab9 */ /* 0x000fe20000000a00 */
[----:B------:R-:W-:Y:S01]  /*0e80*/  SHF.L.U64.HI R7, R7, R26, c[0x0][0x1dc] ;  /* 0x0000770007077619 */ /* 0x000fe2000001021a */
[----:B------:R1:W-:Y:S01]  /*0e90*/  LDGSTS.E.BYPASS.LTC128B.128 [R226+0xc880], [R2.64+0x100], !P4 ;  /* 0x0c88010002e27fae */ /* 0x0003e2000e101d50 */
[----:B------:R-:W-:Y:S01]  /*0ea0*/  UIMAD UR6, UR18, UR6, URZ ;  /* 0x00000006120672a4 */ /* 0x000fe2000f8e023f */
[----:B------:R-:W-:Y:S01]  /*0eb0*/  @!P1 ISETP.GE.AND P4, PT, R0, 0x41, PT ;  /* 0x000000410000980c */ /* 0x000fe20003f86270 */
[----:B------:R-:W-:Y:S01]  /*0ec0*/  IMAD.WIDE.U32 R8, R12, c[0x0][0x1a8], R8 ;  /* 0x00006a000c087a25 */ /* 0x000fe200078e0008 */
[----:B------:R2:W-:Y:S01]  /*0ed0*/  LDGSTS.E.BYPASS.LTC128B.128 [R226+0x8880], [R4.64], !P6 ;  /* 0x0888000004e27fae */ /* 0x0005e2000f101d50 */
[----:B------:R-:W-:Y:S01]  /*0ee0*/  @!P1 ISETP.LT.OR P5, PT, R0, 0x41, P5 ;  /* 0x000000410000980c */ /* 0x000fe20002fa1670 */
[----:B------:R-:W-:Y:S01]  /*0ef0*/  UIMAD UR7, UR19, UR7, UR6 ;  /* 0x00000007130772a4 */ /* 0x000fe2000f8e0206 */
[C---:B------:R-:W-:Y:S01]  /*0f00*/  @!P1 ISETP.GE.OR P6, PT, R10.reuse, c[0x0][0x1cc], !P4 ;  /* 0x000073000a009a0c */ /* 0x040fe200067c6670 */
[----:B------:R2:W-:Y:S01]  /*0f10*/  LDGSTS.E.BYPASS.LTC128B.128 [R226+0xb080], [R4.64+0x80], !P2 ;  /* 0x0b08008004e27fae */ /* 0x0005e2000d101d50 */
[----:B------:R-:W-:Y:S01]  /*0f20*/  ISETP.GE.AND P2, PT, R10, c[0x0][0x19c], PT ;  /* 0x000067000a007a0c */ /* 0x000fe20003f46270 */
[----:B------:R-:W-:Y:S01]  /*0f30*/  CS2R R158, SRZ ;  /* 0x00000000009e7805 */ /* 0x000fe2000001ff00 */
[----:B------:R-:W-:Y:S01]  /*0f40*/  @!P1 LEA R6, P3, R14, R4, 0x1 ;  /* 0x000000040e069211 */ /* 0x000fe200078608ff */
[----:B------:R2:W-:Y:S01]  /*0f50*/  LDGSTS.E.BYPASS.LTC128B.128 [R226+0xd880], [R4.64+0x100], !P0 ;  /* 0x0d88010004e27fae */ /* 0x0005e2000c101d50 */
[----:B------:R-:W-:Y:S01]  /*0f60*/  @!P1 ISETP.GE.OR P4, PT, R23, c[0x0][0x1cc], !P4 ;  /* 0x0000730017009a0c */ /* 0x000fe20006786670 */
[----:B------:R-:W-:Y:S01]  /*0f70*/  CS2R R156, SRZ ;  /* 0x00000000009c7805 */ /* 0x000fe2000001ff00 */
[----:B------:R-:W-:Y:S01]  /*0f80*/  ISETP.LT.OR P0, PT, R0, 0x1, P2 ;  /* 0x000000010000780c */ /* 0x000fe20001701670 */
[----:B------:R-:W-:Y:S01]  /*0f90*/  CS2R R154, SRZ ;  /* 0x00000000009a7805 */ /* 0x000fe2000001ff00 */
[----:B------:R-:W-:Y:S01]  /*0fa0*/  @!P1 LEA.HI.X R7, R14, R5, R7, 0x1, P3 ;  /* 0x000000050e079211 */ /* 0x000fe200018f0c07 */
[----:B------:R-:W-:Y:S01]  /*0fb0*/  CS2R R152, SRZ ;  /* 0x0000000000987805 */ /* 0x000fe2000001ff00 */
[----:B------:R-:W-:Y:S01]  /*0fc0*/  SHF.L.U64.HI R29, R25, R26, c[0x0][0x17c] ;  /* 0x00005f00191d7619 */ /* 0x000fe2000001021a */
[----:B------:R-:W-:Y:S01]  /*0fd0*/  CS2R R150, SRZ ;  /* 0x0000000000967805 */ /* 0x000fe2000001ff00 */
[----:B------:R-:W-:Y:S01]  /*0fe0*/  CS2R R148, SRZ ;  /* 0x0000000000947805 */ /* 0x000fe2000001ff00 */
[----:B------:R3:W-:Y:S01]  /*0ff0*/  @!P1 LDGSTS.E.BYPASS.LTC128B.128 [R226+0x9880], [R6.64], !P6 ;  /* 0x0988000006e29fae */ /* 0x0007e2000f101d50 */
[----:B------:R-:W-:Y:S01]  /*1000*/  ISETP.GE.AND P6, PT, R20, c[0x0][0x19c], PT ;  /* 0x0000670014007a0c */ /* 0x000fe20003fc6270 */
[----:B------:R-:W-:Y:S01]  /*1010*/  CS2R R146, SRZ ;  /* 0x0000000000927805 */ /* 0x000fe2000001ff00 */
[----:B------:R-:W-:Y:S01]  /*1020*/  CS2R R144, SRZ ;  /* 0x0000000000907805 */ /* 0x000fe2000001ff00 */
[----:B------:R3:W-:Y:S01]  /*1030*/  @!P1 LDGSTS.E.BYPASS.LTC128B.128 [R226+0xc080], [R6.64+0x80], !P5 ;  /* 0x0c08008006e29fae */ /* 0x0007e2000e901d50 */
[----:B-1----:R-:W-:Y:S01]  /*1040*/  IMAD.IADD R3, R9, 0x1, R13 ;  /* 0x0000000109037824 */ /* 0x002fe200078e020d */
[----:B------:R-:W-:Y:S01]  /*1050*/  LEA R2, P3, R8, c[0x0][0x190], 0x1 ;  /* 0x0000640008027a11 */ /* 0x000fe200078608ff */
[----:B------:R-:W-:Y:S01]  /*1060*/  IMAD R9, R28, c[0x0][0x180], RZ ;  /* 0x000060001c097a24 */ /* 0x000fe200078e02ff */
[----:B------:R-:W-:Y:S01]  /*1070*/  ISETP.GE.AND P5, PT, R23, c[0x0][0x19c], PT ;  /* 0x0000670017007a0c */ /* 0x000fe20003fa6270 */
[----:B------:R3:W-:Y:S01]  /*1080*/  @!P1 LDGSTS.E.BYPASS.LTC128B.128 [R226+0xe880], [R6.64+0x100], !P4 ;  /* 0x0e88010006e29fae */ /* 0x0007e2000e101d50 */
[----:B------:R-:W-:Y:S01]  /*1090*/  LEA.HI.X R3, R8, c[0x0][0x194], R3, 0x1, P3 ;  /* 0x0000650008037a11 */ /* 0x000fe200018f0c03 */
[----:B------:R-:W-:Y:S01]  /*10a0*/  CS2R R142, SRZ ;  /* 0x00000000008e7805 */ /* 0x000fe2000001ff00 */
[C---:B------:R-:W-:Y:S01]  /*10b0*/  ISETP.LT.OR P4, PT, R0.reuse, 0x1, P6 ;  /* 0x000000010000780c */ /* 0x040fe20003781670 */
[----:B------:R-:W-:Y:S01]  /*10c0*/  CS2R R140, SRZ ;  /* 0x00000000008c7805 */ /* 0x000fe2000001ff00 */
[----:B------:R-:W-:Y:S01]  /*10d0*/  ISETP.LT.OR P3, PT, R0, 0x1, P5 ;  /* 0x000000010000780c */ /* 0x000fe20002f61670 */
[----:B------:R1:W-:Y:S01]  /*10e0*/  LDGSTS.E.BYPASS.LTC128B.128 [R226+0x80], [R2.64], !P0 ;  /* 0x0008000002e27fae */ /* 0x0003e2000c101d50 */
[----:B------:R-:W-:Y:S01]  /*10f0*/  CS2R R138, SRZ ;  /* 0x00000000008a7805 */ /* 0x000fe2000001ff00 */
[----:B--2---:R-:W-:Y:S01]  /*1100*/  IMAD.MOV.U32 R4, RZ, RZ, c[0x0][0x1a8] ;  /* 0x00006a00ff047624 */ /* 0x004fe200078e00ff */
[----:B------:R-:W-:Y:S01]  /*1110*/  CS2R R136, SRZ ;  /* 0x0000000000887805 */ /* 0x000fe2000001ff00 */
[----:B------:R-:W-:Y:S01]  /*1120*/  CS2R R134, SRZ ;  /* 0x0000000000867805 */ /* 0x000fe2000001ff00 */
[----:B------:R-:W-:Y:S01]  /*1130*/  CS2R R132, SRZ ;  /* 0x0000000000847805 */ /* 0x000fe2000001ff00 */
[----:B------:R-:W-:Y:S01]  /*1140*/  IMAD.SHL.U32 R5, R4, 0x20, RZ ;  /* 0x0000002004057824 */ /* 0x000fe200078e00ff */
[----:B------:R-:W-:Y:S01]  /*1150*/  CS2R R130, SRZ ;  /* 0x0000000000827805 */ /* 0x000fe2000001ff00 */
[----:B------:R-:W-:Y:S01]  /*1160*/  CS2R R128, SRZ ;  /* 0x0000000000807805 */ /* 0x000fe2000001ff00 */
[----:B------:R-:W-:Y:S01]  /*1170*/  CS2R R126, SRZ ;  /* 0x00000000007e7805 */ /* 0x000fe2000001ff00 */
[----:B------:R1:W-:Y:S01]  /*1180*/  LDGSTS.E.BYPASS.LTC128B.128 [R226+0x2880], [R2.64+0x80], !P4 ;  /* 0x0288008002e27fae */ /* 0x0003e2000e101d50 */
[C---:B------:R-:W-:Y:S01]  /*1190*/  ISETP.LT.OR P4, PT, R0.reuse, 0x21, P2 ;  /* 0x000000210000780c */ /* 0x040fe20001781670 */
[----:B------:R-:W-:Y:S01]  /*11a0*/  CS2R R124, SRZ ;  /* 0x00000000007c7805 */ /* 0x000fe2000001ff00 */
[----:B------:R-:W-:Y:S01]  /*11b0*/  @!P1 ISETP.LT.OR P2, PT, R0, 0x41, P2 ;  /* 0x000000410000980c */ /* 0x000fe20001741670 */
[----:B------:R1:W-:Y:S01]  /*11c0*/  LDGSTS.E.BYPASS.LTC128B.128 [R226+0x5080], [R2.64+0x100], !P3 ;  /* 0x0508010002e27fae */ /* 0x0003e2000d901d50 */
[----:B------:R-:W-:Y:S01]  /*11d0*/  ISETP.GE.AND P3, PT, R20, c[0x0][0x16c], PT ;  /* 0x00005b0014007a0c */ /* 0x000fe20003f66270 */
[----:B------:R-:W-:Y:S01]  /*11e0*/  CS2R R122, SRZ ;  /* 0x00000000007a7805 */ /* 0x000fe2000001ff00 */
[----:B------:R-:W-:Y:S01]  /*11f0*/  CS2R R120, SRZ ;  /* 0x0000000000787805 */ /* 0x000fe2000001ff00 */
[----:B------:R-:W-:Y:S01]  /*1200*/  CS2R R118, SRZ ;  /* 0x0000000000767805 */ /* 0x000fe2000001ff00 */
[----:B------:R-:W-:Y:S01]  /*1210*/  SEL R8, RZ, 0xffffffff, P3 ;  /* 0xffffffffff087807 */ /* 0x000fe20001800000 */
[----:B------:R-:W-:Y:S01]  /*1220*/  CS2R R116, SRZ ;  /* 0x0000000000747805 */ /* 0x000fe2000001ff00 */
[----:B---3--:R-:W-:Y:S01]  /*1230*/  IMAD.MOV.U32 R7, RZ, RZ, c[0x0][0x1ac] ;  /* 0x00006b00ff077624 */ /* 0x008fe200078e00ff */
[----:B------:R-:W-:Y:S01]  /*1240*/  LEA R6, P0, R4, R2, 0x6 ;  /* 0x0000000204067211 */ /* 0x000fe200078030ff */
[----:B------:R-:W-:Y:S01]  /*1250*/  CS2R R114, SRZ ;  /* 0x0000000000727805 */ /* 0x000fe2000001ff00 */
[----:B------:R-:W-:Y:S01]  /*1260*/  ISETP.LT.OR P3, PT, R0, 0x21, P6 ;  /* 0x000000210000780c */ /* 0x000fe20003761670 */
[----:B------:R-:W-:Y:S01]  /*1270*/  IMAD.SHL.U32 R8, R8, 0x2, RZ ;  /* 0x0000000208087824 */ /* 0x000fe200078e00ff */
[C---:B------:R-:W-:Y:S01]  /*1280*/  LEA.HI.X R7, R4.reuse, R3, R7, 0x6, P0 ;  /* 0x0000000304077211 */ /* 0x040fe200000f3407 */
[----:B------:R-:W-:Y:S01]  /*1290*/  CS2R R112, SRZ ;  /* 0x0000000000707805 */ /* 0x000fe2000001ff00 */
[----:B------:R-:W-:Y:S01]  /*12a0*/  SHF.L.U64.HI R4, R4, R26, c[0x0][0x1ac] ;  /* 0x00006b0004047619 */ /* 0x000fe2000001021a */
[----:B------:R-:W-:Y:S01]  /*12b0*/  CS2R R82, SRZ ;  /* 0x0000000000527805 */ /* 0x000fe2000001ff00 */
[C---:B------:R-:W-:Y:S01]  /*12c0*/  @!P1 LEA R12, P0, R5.reuse, R6, 0x1 ;  /* 0x00000006050c9211 */ /* 0x040fe200078008ff */
[----:B------:R2:W-:Y:S01]  /*12d0*/  LDGSTS.E.BYPASS.LTC128B.128 [R226+0x1080], [R6.64], !P4 ;  /* 0x0108000006e27fae */ /* 0x0005e2000e101d50 */
[----:B------:R-:W-:Y:S01]  /*12e0*/  @!P1 ISETP.LT.OR P6, PT, R0, 0x41, P6 ;  /* 0x000000410000980c */ /* 0x000fe200037c1670 */
[----:B------:R-:W-:Y:S01]  /*12f0*/  CS2R R80, SRZ ;  /* 0x0000000000507805 */ /* 0x000fe2000001ff00 */
[----:B------:R-:W-:Y:S01]  /*1300*/  @!P1 LEA.HI.X R13, R5, R7, R4, 0x1, P0 ;  /* 0x00000007050d9211 */ /* 0x000fe200000f0c04 */
[----:B------:R-:W-:Y:S01]  /*1310*/  IMAD R4, R235, c[0x0][0x178], RZ ;  /* 0x00005e00eb047a24 */ /* 0x000fe200078e02ff */
[----:B------:R-:W-:Y:S01]  /*1320*/  ISETP.GE.AND P0, PT, R10, c[0x0][0x16c], PT ;  /* 0x00005b000a007a0c */ /* 0x000fe20003f06270 */
[----:B------:R2:W-:Y:S01]  /*1330*/  LDGSTS.E.BYPASS.LTC128B.128 [R226+0x3880], [R6.64+0x80], !P3 ;  /* 0x0388008006e27fae */ /* 0x0005e2000d901d50 */
[----:B------:R-:W-:Y:S01]  /*1340*/  CS2R R78, SRZ ;  /* 0x00000000004e7805 */ /* 0x000fe2000001ff00 */
[C---:B------:R-:W-:Y:S01]  /*1350*/  IMAD R4, R234.reuse, c[0x0][0x17c], R4 ;  /* 0x00005f00ea047a24 */ /* 0x040fe200078e0204 */
[----:B------:R-:W-:Y:S01]  /*1360*/  SEL R5, RZ, 0x1, P0 ;  /* 0x00000001ff057807 */ /* 0x000fe20000000000 */
[----:B-1----:R-:W-:Y:S01]  /*1370*/  IMAD.WIDE.U32 R2, R234, c[0x0][0x178], R10 ;  /* 0x00005e00ea027a25 */ /* 0x002fe200078e000a */
[----:B------:R-:W-:Y:S01]  /*1380*/  ISETP.GE.AND P0, PT, R23, c[0x0][0x16c], PT ;  /* 0x00005b0017007a0c */ /* 0x000fe20003f06270 */
[----:B------:R-:W-:Y:S01]  /*1390*/  CS2R R76, SRZ ;  /* 0x00000000004c7805 */ /* 0x000fe2000001ff00 */
[----:B------:R-:W-:Y:S01]  /*13a0*/  LOP3.LUT R8, R8, 0x2, R5, 0xe2, !PT ;  /* 0x0000000208087812 */ /* 0x000fe200078ee205 */
[----:B------:R-:W-:Y:S01]  /*13b0*/  IMAD.IADD R3, R3, 0x1, R4 ;  /* 0x0000000103037824 */ /* 0x000fe200078e0204 */
[----:B------:R-:W-:Y:S01]  /*13c0*/  SEL R14, RZ, 0x4, P0 ;  /* 0x00000004ff0e7807 */ /* 0x000fe20000000000 */
[----:B------:R-:W-:Y:S01]  /*13d0*/  IMAD R4, R84, c[0x0][0x184], R9 ;  /* 0x0000610054047a24 */ /* 0x000fe200078e0209 */
[----:B------:R-:W-:Y:S01]  /*13e0*/  ISETP.LT.OR P0, PT, R0, 0x21, P5 ;  /* 0x000000210000780c */ /* 0x000fe20002f01670 */
[----:B------:R-:W-:Y:S01]  /*13f0*/  IMAD.WIDE.U32 R2, R84, c[0x0][0x180], R2 ;  /* 0x0000600054027a25 */ /* 0x000fe200078e0002 */
[----:B------:R-:W-:Y:S01]  /*1400*/  @!P1 ISETP.LT.OR P5, PT, R0, 0x41, P5 ;  /* 0x000000410000980c */ /* 0x000fe20002fa1670 */
[----:B------:R-:W-:Y:S01]  /*1410*/  CS2R R74, SRZ ;  /* 0x00000000004a7805 */ /* 0x000fe2000001ff00 */
[-C--:B------:R-:W-:Y:S01]  /*1420*/  SHF.L.U64.HI R9, R25, R27.reuse, c[0x0][0x17c] ;  /* 0x00005f0019097619 */ /* 0x080fe2000001021b */
        /* <DEDUP_REMOVED lines=11> */
[----:B------:R2:W-:Y:S01]  /*14e0*/  LDGSTS.E.BYPASS.LTC128B.128 [R226+0x6080], [R6.64+0x100], !P0 ;  /* 0x0608010006e27fae */ /* 0x0005e2000c101d50 */
[----:B------:R-:W-:Y:S01]  /*14f0*/  ULDC.64 UR6, c[0x0][0x218] ;  /* 0x0000860000067ab9 */ /* 0x000fe20000000a00 */
[----:B------:R-:W-:Y:S01]  /*1500*/  CS2R R62, SRZ ;  /* 0x00000000003e7805 */ /* 0x000fe2000001ff00 */
[----:B------:R-:W-:Y:S01]  /*1510*/  IMAD.IADD R3, R5, 0x1, R0 ;  /* 0x0000000105037824 */ /* 0x000fe200078e0200 */
[----:B------:R-:W-:Y:S01]  /*1520*/  LOP3.LUT R0, R8, R14, RZ, 0xfc, !PT ;  /* 0x0000000e08007212 */ /* 0x000fe200078efcff */
[----:B------:R-:W-:Y:S01]  /*1530*/  IMAD.SHL.U32 R11, R25, 0x40, RZ ;  /* 0x00000040190b7824 */ /* 0x000fe200078e00ff */
[----:B------:R1:W-:Y:S01]  /*1540*/  @!P1 LDGSTS.E.BYPASS.LTC128B.128 [R226+0x2080], [R12.64], !P2 ;  /* 0x020800000ce29fae */ /* 0x0003e2000d101d50 */
[----:B------:R-:W-:Y:S01]  /*1550*/  IMAD R5, R9, UR14, RZ ;  /* 0x0000000e09057c24 */ /* 0x000fe2000f8e02ff */
[C---:B------:R-:W-:Y:S01]  /*1560*/  LOP3.LUT P4, RZ, R0.reuse, 0x1, RZ, 0xc0, !PT ;  /* 0x0000000100ff7812 */ /* 0x040fe2000788c0ff */
[----:B------:R-:W-:Y:S01]  /*1570*/  IMAD.MOV.U32 R2, RZ, RZ, R4 ;  /* 0x000000ffff027224 */ /* 0x000fe200078e0004 */
[C---:B------:R-:W-:Y:S01]  /*1580*/  LOP3.LUT P3, RZ, R0.reuse, 0x2, RZ, 0xc0, !PT ;  /* 0x0000000200ff7812 */ /* 0x040fe2000786c0ff */
[----:B------:R-:W-:Y:S01]  /*1590*/  IMAD.MOV.U32 R240, RZ, RZ, R244 ;  /* 0x000000fffff07224 */ /* 0x000fe200078e00f4 */
[----:B------:R-:W-:Y:S01]  /*15a0*/  LOP3.LUT P2, RZ, R0, 0x4, RZ, 0xc0, !PT ;  /* 0x0000000400ff7812 */ /* 0x000fe2000784c0ff */
[----:B------:R-:W-:Y:S01]  /*15b0*/  IMAD R4, R28, c[0x0][0x210], RZ ;  /* 0x000084001c047a24 */ /* 0x000fe200078e02ff */
[----:B------:R1:W-:Y:S01]  /*15c0*/  @!P1 LDGSTS.E.BYPASS.LTC128B.128 [R226+0x4880], [R12.64+0x80], !P6 ;  /* 0x048800800ce29fae */ /* 0x0003e2000f101d50 */
[C---:B------:R-:W-:Y:S01]  /*15d0*/  IMAD R14, R11.reuse, UR4, R5 ;  /* 0x000000040b0e7c24 */ /* 0x040fe2000f8e0205 */
[----:B------:R-:W-:Y:S01]  /*15e0*/  UIMAD UR6, UR18, UR6, URZ ;  /* 0x00000006120672a4 */ /* 0x000fe2000f8e023f */
[----:B------:R-:W-:Y:S01]  /*15f0*/  IMAD.WIDE.U32 R8, R11, UR14, R240 ;  /* 0x0000000e0b087c25 */ /* 0x000fe2000f8e00f0 */
[----:B------:R1:W-:Y:S01]  /*1600*/  @!P1 LDGSTS.E.BYPASS.LTC128B.128 [R226+0x7080], [R12.64+0x100], !P5 ;  /* 0x070801000ce29fae */ /* 0x0003e2000e901d50 */
[----:B------:R-:W-:Y:S01]  /*1610*/  CS2R R60, SRZ ;  /* 0x00000000003c7805 */ /* 0x000fe2000001ff00 */
[----:B------:R-:W-:Y:S01]  /*1620*/  UIMAD UR6, UR19, UR7, UR6 ;  /* 0x00000007130672a4 */ /* 0x000fe2000f8e0206 */
[C---:B------:R-:W-:Y:S01]  /*1630*/  IMAD R11, R84.reuse, c[0x0][0x214], R4 ;  /* 0x00008500540b7a24 */ /* 0x040fe200078e0204 */
[----:B------:R-:W0:Y:S01]  /*1640*/  LDGDEPBAR ;  /* 0x00000000000079af */ /* 0x000e220000000000 */
[----:B------:R-:W-:Y:S01]  /*1650*/  IMAD.WIDE.U32 R4, R84, c[0x0][0x210], R2 ;  /* 0x0000840054047a25 */ /* 0x000fe200078e0002 */
[----:B------:R-:W-:Y:S01]  /*1660*/  LEA R2, P0, R8, c[0x0][0x160], 0x1 ;  /* 0x0000580008027a11 */ /* 0x000fe200078008ff */
        /* <DEDUP_REMOVED lines=8> */
[----:B------:R-:W-:Y:S01]  /*16f0*/  IMAD.MOV.U32 R14, RZ, RZ, c[0x0][0x208] ;  /* 0x00008200ff0e7624 */ /* 0x000fe200078e00ff */
[----:B------:R-:W-:Y:S01]  /*1700*/  IADD3 R0, -R234, c[0x0][0x168], -R11 ;  /* 0x00005a00ea007a10 */ /* 0x000fe20007ffe90b */
[----:B------:R-:W-:Y:S01]  /*1710*/  IMAD.WIDE.U32 R242, R248, c[0x0][0x218], R4 ;  /* 0x00008600f8f27a25 */ /* 0x000fe200078e0004 */
[----:B------:R-:W-:Y:S01]  /*1720*/  LEA.HI.X R3, R8, c[0x0][0x164], R3, 0x1, P0 ;  /* 0x0000590008037a11 */ /* 0x000fe200000f0c03 */
[----:B------:R-:W-:Y:S01]  /*1730*/  CS2R R48, SRZ ;  /* 0x0000000000307805 */ /* 0x000fe2000001ff00 */
[C---:B------:R-:W-:Y:S01]  /*1740*/  ISETP.LT.OR P6, PT, R0.reuse, 0x1, !P4 ;  /* 0x000000010000780c */ /* 0x040fe200067c1670 */
[----:B------:R-:W-:Y:S01]  /*1750*/  IMAD.SHL.U32 R8, R25, 0x20, RZ ;  /* 0x0000002019087824 */ /* 0x000fe200078e00ff */
[----:B------:R-:W-:Y:S01]  /*1760*/  ISETP.LT.OR P1, PT, R0, 0x1, !P3 ;  /* 0x000000010000780c */ /* 0x000fe20005f21670 */
[----:B--2---:R-:W-:Y:S01]  /*1770*/  IMAD.SHL.U32 R7, R14, 0x40, RZ ;  /* 0x000000400e077824 */ /* 0x004fe200078e00ff */
[C---:B------:R-:W-:Y:S01]  /*1780*/  ISETP.LT.OR P5, PT, R0.reuse, 0x1, !P2 ;  /* 0x000000010000780c */ /* 0x040fe200057a1670 */
[----:B------:R-:W-:Y:S01]  /*1790*/  IMAD.MOV.U32 R238, RZ, RZ, R242 ;  /* 0x000000ffffee7224 */ /* 0x000fe200078e00f2 */
[----:B------:R-:W-:Y:S01]  /*17a0*/  ISETP.LT.OR P0, PT, R0, 0x21, !P4 ;  /* 0x000000210000780c */ /* 0x000fe20006701670 */
[C---:B-1----:R-:W-:Y:S01]  /*17b0*/  IMAD.SHL.U32 R13, R14.reuse, 0x20, RZ ;  /* 0x000000200e0d7824 */ /* 0x042fe200078e00ff */
[----:B------:R-:W-:Y:S01]  /*17c0*/  SHF.L.U64.HI R6, R14, R27, c[0x0][0x20c] ;  /* 0x000083000e067619 */ /* 0x000fe2000001021b */
[----:B------:R-:W-:Y:S01]  /*17d0*/  CS2R R46, SRZ ;  /* 0x00000000002e7805 */ /* 0x000fe2000001ff00 */
[----:B------:R-:W-:Y:S01]  /*17e0*/  IADD3 R239, R243, UR6, RZ ;  /* 0x00000006f3ef7c10 */ /* 0x000fe2000fffe0ff */
[----:B------:R-:W-:Y:S01]  /*17f0*/  ULDC.64 UR6, c[0x0][0x240] ;  /* 0x0000900000067ab9 */ /* 0x000fe20000000a00 */
[----:B------:R-:W-:Y:S01]  /*1800*/  P2R R12, PR, RZ, 0x10 ;  /* 0x00000010ff0c7803 */ /* 0x000fe20000000000 */
[----:B------:R1:W-:Y:S01]  /*1810*/  LDGSTS.E.BYPASS.LTC128B.128 [R226+0xf080], [R2.64], !P6 ;  /* 0x0f08000002e27fae */ /* 0x0003e2000f101d50 */
[----:B------:R-:W-:Y:S01]  /*1820*/  ISETP.LT.OR P6, PT, R0, 0x21, !P3 ;  /* 0x000000210000780c */ /* 0x000fe20005fc1670 */
[----:B------:R-:W-:Y:S01]  /*1830*/  IMAD R6, R6, UR14, RZ ;  /* 0x0000000e06067c24 */ /* 0x000fe2000f8e02ff */
[----:B------:R-:W-:Y:S01]  /*1840*/  IADD3 R11, -R11, c[0x0][0x168], -R234 ;  /* 0x00005a000b0b7a10 */ /* 0x000fe20007ffe9ea */
[----:B------:R1:W-:Y:S01]  /*1850*/  LDGSTS.E.BYPASS.LTC128B.128 [R226+0x11080], [R2.64+0x80], !P1 ;  /* 0x1108008002e27fae */ /* 0x0003e2000c901d50 */
[----:B------:R-:W-:Y:S01]  /*1860*/  LEA R4, P1, R8, R2, 0x1 ;  /* 0x0000000208047211 */ /* 0x000fe200078208ff */
[----:B------:R-:W-:Y:S01]  /*1870*/  UIMAD UR6, UR18, UR6, URZ ;  /* 0x00000006120672a4 */ /* 0x000fe2000f8e023f */
[----:B------:R-:W-:Y:S01]  /*1880*/  ISETP.GE.AND P4, PT, R10, c[0x0][0x1fc], PT ;  /* 0x00007f000a007a0c */ /* 0x000fe20003f86270 */
[----:B------:R1:W-:Y:S01]  /*1890*/  LDGSTS.E.BYPASS.LTC128B.128 [R226+0x13080], [R2.64+0x100], !P5 ;  /* 0x1308010002e27fae */ /* 0x0003e2000e901d50 */
[----:B------:R-:W-:Y:S01]  /*18a0*/  LEA.HI.X R5, R8, R3, R29, 0x1, P1 ;  /* 0x0000000308057211 */ /* 0x000fe200008f0c1d */
[----:B------:R-:W-:Y:S01]  /*18b0*/  UIMAD UR25, UR19, UR7, UR6 ;  /* 0x00000007131972a4 */ /* 0x000fe2000f8e0206 */
[----:B------:R-:W-:Y:S01]  /*18c0*/  ISETP.LT.OR P5, PT, R0, 0x21, !P2 ;  /* 0x000000210000780c */ /* 0x000fe200057a1670 */
[C---:B------:R-:W-:Y:S01]  /*18d0*/  IMAD R0, R7.reuse, UR4, R6 ;  /* 0x0000000407007c24 */ /* 0x040fe2000f8e0206 */
[----:B------:R-:W-:Y:S01]  /*18e0*/  ISETP.GT.AND P1, PT, R230, 0xf, PT ;  /* 0x0000000fe600780c */ /* 0x000fe20003f24270 */
[----:B------:R2:W-:Y:S01]  /*18f0*/  LDGSTS.E.BYPASS.LTC128B.128 [R226+0x10080], [R4.64], !P0 ;  /* 0x1008000004e27fae */ /* 0x0005e2000c101d50 */
[----:B------:R-:W-:Y:S01]  /*1900*/  LEA R8, P0, R18, c[0x0][0x258], 0x2 ;  /* 0x0000960012087a11 */ /* 0x000fe200078010ff */
[----:B------:R-:W-:Y:S01]  /*1910*/  IMAD.WIDE.U32 R6, R7, UR14, R238 ;  /* 0x0000000e07067c25 */ /* 0x000fe2000f8e00ee */
[----:B------:R-:W-:Y:S01]  /*1920*/  SHF.L.U64.HI R252, R14, R26, c[0x0][0x20c] ;  /* 0x000083000efc7619 */ /* 0x000fe2000001021a */
[----:B------:R2:W-:Y:S01]  /*1930*/  LDGSTS.E.BYPASS.LTC128B.128 [R226+0x12080], [R4.64+0x80], !P6 ;  /* 0x1208008004e27fae */ /* 0x0005e2000f101d50 */
[----:B------:R-:W-:Y:S01]  /*1940*/  LEA.HI.X R9, R18, c[0x0][0x25c], R15, 0x2, P0 ;  /* 0x0000970012097a11 */ /* 0x000fe200000f140f */
[----:B------:R-:W-:Y:S01]  /*1950*/  IMAD.IADD R0, R7, 0x1, R0 ;  /* 0x0000000107007824 */ /* 0x000fe200078e0200 */
[----:B------:R-:W-:Y:S01]  /*1960*/  ISETP.LT.OR P0, PT, R11, 0x1, P4 ;  /* 0x000000010b00780c */ /* 0x000fe20002701670 */
[----:B------:R-:W-:Y:S01]  /*1970*/  UMOV UR7, 0x1 ;  /* 0x0000000100077882 */ /* 0x000fe20000000000 */
[----:B------:R-:W-:Y:S01]  /*1980*/  ISETP.GE.AND P6, PT, R20, c[0x0][0x1fc], PT ;  /* 0x00007f0014007a0c */ /* 0x000fe20003fc6270 */
[----:B------:R2:W-:Y:S01]  /*1990*/  LDGSTS.E.BYPASS.LTC128B.128 [R226+0x14080], [R4.64+0x100], !P5 ;  /* 0x1408010004e27fae */ /* 0x0005e2000e901d50 */
[----:B------:R-:W-:Y:S01]  /*19a0*/  ULDC UR6, c[0x0][0x168] ;  /* 0x00005a0000067ab9 */ /* 0x000fe20000000800 */
[----:B------:R-:W-:Y:S01]  /*19b0*/  CS2R R44, SRZ ;  /* 0x00000000002c7805 */ /* 0x000fe2000001ff00 */
[----:B------:R-:W-:Y:S01]  /*19c0*/  UIADD3 UR6, UR26, -UR6, UR7 ;  /* 0x800000061a067290 */ /* 0x000fe2000fffe007 */
[----:B------:R-:W-:Y:S01]  /*19d0*/  CS2R R42, SRZ ;  /* 0x00000000002a7805 */ /* 0x000fe2000001ff00 */
[----:B------:R-:W-:Y:S01]  /*19e0*/  CS2R R40, SRZ ;  /* 0x0000000000287805 */ /* 0x000fe2000001ff00 */
[----:B------:R-:W-:Y:S01]  /*19f0*/  CS2R R38, SRZ ;  /* 0x0000000000267805 */ /* 0x000fe2000001ff00 */
[----:B------:R-:W-:Y:S01]  /*1a00*/  CS2R R36, SRZ ;  /* 0x0000000000247805 */ /* 0x000fe2000001ff00 */
[----:B------:R-:W-:Y:S01]  /*1a10*/  CS2R R34, SRZ ;  /* 0x0000000000227805 */ /* 0x000fe2000001ff00 */
[----:B------:R-:W-:Y:S01]  /*1a20*/  CS2R R32, SRZ ;  /* 0x0000000000207805 */ /* 0x000fe2000001ff00 */
[----:B------:R-:W-:Y:S01]  /*1a30*/  CS2R R30, SRZ ;  /* 0x00000000001e7805 */ /* 0x000fe2000001ff00 */
[----:B-1----:R-:W-:Y:S01]  /*1a40*/  LEA R2, P5, R6, c[0x0][0x1f0], 0x1 ;  /* 0x00007c0006027a11 */ /* 0x002fe200078a08ff */
[----:B------:R-:W-:Y:S01]  /*1a50*/  CS2R R26, SRZ ;  /* 0x00000000001a7805 */ /* 0x000fe2000001ff00 */
[----:B------:R-:W-:Y:S01]  /*1a60*/  IADD3 R247, R226, 0xf080, RZ ;  /* 0x0000f080e2f77810 */ /* 0x000fe20007ffe0ff */
[----:B------:R-:W-:Y:S01]  /*1a70*/  ULDC UR19, c[0x0][0x2a0] ;  /* 0x0000a80000137ab9 */ /* 0x000fe20000000800 */
[----:B------:R-:W-:Y:S01]  /*1a80*/  LEA.HI.X R3, R6, c[0x0][0x1f4], R0, 0x1, P5 ;  /* 0x00007d0006037a11 */ /* 0x000fe200028f0c00 */
[----:B------:R-:W-:Y:S01]  /*1a90*/  IMAD R0, R28, c[0x0][0x238], RZ ;  /* 0x00008e001c007a24 */ /* 0x000fe200078e02ff */
[----:B------:R-:W-:Y:S01]  /*1aa0*/  ISETP.GE.AND P5, PT, R23, c[0x0][0x1fc], PT ;  /* 0x00007f0017007a0c */ /* 0x000fe20003fa6270 */
[----:B------:R-:W-:Y:S01]  /*1ab0*/  CS2R R28, SRZ ;  /* 0x00000000001c7805 */ /* 0x000fe2000001ff00 */
[----:B------:R-:W-:Y:S01]  /*1ac0*/  UP2UR UR22, UPR, URZ, 0x2 ;  /* 0x000000023f167883 */ /* 0x000fe20008000000 */
[----:B------:R-:W-:Y:S01]  /*1ad0*/  IMAD R0, R84, c[0x0][0x23c], R0 ;  /* 0x00008f0054007a24 */ /* 0x000fe200078e0200 */
[----:B------:R-:W-:-:S02]  /*1ae0*/  UMOV UR4, URZ ;  /* 0x0000003f00047c82 */ /* 0x000fc40008000000 */
[----:B------:R-:W-:Y:S02]  /*1af0*/  UMOV UR20, 0x1 ;  /* 0x0000000100147882 */ /* 0x000fe40000000000 */
[----:B------:R-:W-:Y:S01]  /*1b00*/  ULDC UR18, c[0x0][0x168] ;  /* 0x00005a0000127ab9 */ /* 0x000fe20000000800 */
[----:B--2---:R-:W-:Y:S01]  /*1b10*/  @!P1 IMAD.SHL.U32 R4, R230, 0x10, RZ ;  /* 0x00000010e6049824 */ /* 0x004fe200078e00ff */
[----:B------:R-:W-:Y:S02]  /*1b20*/  ULOP3.LUT UR19, URZ, UR19, URZ, 0x33, !UPT ;  /* 0x000000133f137292 */ /* 0x000fe4000f8e333f */
[----:B------:R-:W-:Y:S02]  /*1b30*/  UISETP.GE.AND UP6, UPT, UR15, 0x21, UPT ;  /* 0x000000210f00788c */ /* 0x000fe4000bfc6270 */
[----:B------:R1:W-:Y:S01]  /*1b40*/  @!P1 LDGSTS.E.BYPASS.LTC128B.128 [R4+0x21080], [R8.64] ;  /* 0x2108000008049fae */ /* 0x0003e2000b901d50 */
[----:B------:R-:W-:Y:S02]  /*1b50*/  UP2UR UR21, UPR, URZ, 0x1 ;  /* 0x000000013f157883 */ /* 0x000fe40008000000 */
[----:B------:R-:W-:Y:S01]  /*1b60*/  UISETP.GE.AND UP5, UPT, UR15, 0x22, UPT ;  /* 0x000000220f00788c */ /* 0x000fe2000bfa6270 */
[----:B------:R-:W0:Y:S01]  /*1b70*/  LDGDEPBAR ;  /* 0x00000000000079af */ /* 0x000e220000000000 */
[----:B------:R-:W-:-:S02]  /*1b80*/  UISETP.GE.AND UP4, UPT, UR15, 0x31, UPT ;  /* 0x000000310f00788c */ /* 0x000fc4000bf86270 */
[----:B------:R-:W-:Y:S01]  /*1b90*/  UISETP.GE.AND UP3, UPT, UR15, 0x32, UPT ;  /* 0x000000320f00788c */ /* 0x000fe2000bf66270 */
[----:B------:R2:W-:Y:S01]  /*1ba0*/  LDGSTS.E.BYPASS.LTC128B.128 [R226+0x1b080], [R2.64], !P0 ;  /* 0x1b08000002e27fae */ /* 0x0005e2000c101d50 */
[C---:B------:R-:W-:Y:S01]  /*1bb0*/  ISETP.LT.OR P0, PT, R11.reuse, 0x1, P6 ;  /* 0x000000010b00780c */ /* 0x040fe20003701670 */
[----:B------:R-:W-:Y:S01]  /*1bc0*/  UISETP.GE.AND UP2, UPT, UR15, 0x41, UPT ;  /* 0x000000410f00788c */ /* 0x000fe2000bf46270 */
[----:B------:R-:W-:Y:S01]  /*1bd0*/  ISETP.LT.OR P6, PT, R11, 0x21, P6 ;  /* 0x000000210b00780c */ /* 0x000fe200037c1670 */
[----:B------:R-:W-:-:S10]  /*1be0*/  UISETP.GE.AND UP1, UPT, UR15, 0x42, UPT ;  /* 0x000000420f00788c */ /* 0x000fd4000bf26270 */
[----:B------:R2:W-:Y:S01]  /*1bf0*/  LDGSTS.E.BYPASS.LTC128B.128 [R226+0x1d080], [R2.64+0x80], !P0 ;  /* 0x1d08008002e27fae */ /* 0x0005e2000c101d50 */
[----:B-1----:R-:W-:-:S04]  /*1c00*/  LEA R4, P0, R13, R2, 0x1 ;  /* 0x000000020d047211 */ /* 0x002fc800078008ff */
[----:B------:R-:W-:Y:S02]  /*1c10*/  LEA.HI.X R5, R13, R3, R252, 0x1, P0 ;  /* 0x000000030d057211 */ /* 0x000fe400000f0cfc */
[C---:B------:R-:W-:Y:S02]  /*1c20*/  ISETP.LT.OR P0, PT, R11.reuse, 0x1, P5 ;  /* 0x000000010b00780c */ /* 0x040fe40002f01670 */
[----:B------:R-:W-:Y:S02]  /*1c30*/  ISETP.LT.OR P5, PT, R11, 0x21, P5 ;  /* 0x000000210b00780c */ /* 0x000fe40002fa1670 */
[----:B------:R-:W-:-:S04]  /*1c40*/  LEA.HI R13, R16, R230, RZ, 0x4 ;  /* 0x000000e6100d7211 */ /* 0x000fc800078f20ff */
[----:B------:R-:W-:-:S04]  /*1c50*/  SHF.R.S32.HI R6, RZ, 0x4, R13 ;  /* 0x00000004ff067819 */ /* 0x000fc8000001140d */
[----:B------:R-:W-:Y:S01]  /*1c60*/  LEA.HI R9, R13, R6, RZ, 0x1 ;  /* 0x000000060d097211 */ /* 0x000fe200078f08ff */
[----:B------:R2:W-:Y:S01]  /*1c70*/  LDGSTS.E.BYPASS.LTC128B.128 [R226+0x1f080], [R2.64+0x100], !P0 ;  /* 0x1f08010002e27fae */ /* 0x0005e2000c101d50 */
[----:B------:R-:W-:Y:S02]  /*1c80*/  ISETP.LT.OR P0, PT, R11, 0x21, P4 ;  /* 0x000000210b00780c */ /* 0x000fe40002701670 */
[----:B------:R-:W-:Y:S02]  /*1c90*/  ISETP.NE.AND P4, PT, R12, RZ, PT ;  /* 0x000000ff0c00720c */ /* 0x000fe40003f85270 */
[CC--:B------:R-:W-:Y:S02]  /*1ca0*/  LEA.HI R12, R16.reuse, R230.reuse, RZ, 0x2 ;  /* 0x000000e6100c7211 */ /* 0x0c0fe400078f10ff */
[----:B------:R-:W-:Y:S02]  /*1cb0*/  LEA.HI R11, R16, R230, RZ, 0x5 ;  /* 0x000000e6100b7211 */ /* 0x000fe400078f28ff */
[----:B------:R-:W-:-:S02]  /*1cc0*/  SHF.R.S32.HI R7, RZ, 0x1f, R12 ;  /* 0x0000001fff077819 */ /* 0x000fc4000001140c */
[--C-:B------:R-:W-:Y:S02]  /*1cd0*/  SHF.R.S32.HI R8, RZ, 0x1f, R11.reuse ;  /* 0x0000001fff087819 */ /* 0x100fe4000001140b */
[----:B------:R-:W-:Y:S01]  /*1ce0*/  SHF.R.S32.HI R15, RZ, 0x5, R11 ;  /* 0x00000005ff0f7819 */ /* 0x000fe2000001140b */
[----:B------:R1:W-:Y:S01]  /*1cf0*/  LDGSTS.E.BYPASS.LTC128B.128 [R226+0x1c080], [R4.64], !P0 ;  /* 0x1c08000004e27fae */ /* 0x0003e2000c101d50 */
[----:B------:R-:W-:Y:S02]  /*1d00*/  ISETP.GE.AND P0, PT, R10, c[0x0][0x1fc], PT ;  /* 0x00007f000a007a0c */ /* 0x000fe40003f06270 */
[----:B------:R-:W-:Y:S01]  /*1d10*/  LEA.HI R10, R16, R230, RZ, 0x7 ;  /* 0x000000e6100a7211 */ /* 0x000fe200078f38ff */
[----:B------:R1:W-:Y:S01]  /*1d20*/  LDGSTS.E.BYPASS.LTC128B.128 [R226+0x1e080], [R4.64+0x80], !P6 ;  /* 0x1e08008004e27fae */ /* 0x0003e2000f101d50 */
[----:B------:R-:W-:Y:S02]  /*1d30*/  LOP3.LUT R9, R9, 0xfffffffe, RZ, 0xc0, !PT ;  /* 0xfffffffe09097812 */ /* 0x000fe400078ec0ff */
[----:B------:R-:W-:Y:S01]  /*1d40*/  SHF.R.S32.HI R18, RZ, 0x7, R10 ;  /* 0x00000007ff127819 */ /* 0x000fe2000001140a */
[----:B------:R1:W-:Y:S01]  /*1d50*/  LDGSTS.E.BYPASS.LTC128B.128 [R226+0x20080], [R4.64+0x100], !P5 ;  /* 0x2008010004e27fae */ /* 0x0003e2000e901d50 */
[----:B------:R-:W-:-:S02]  /*1d60*/  ISETP.GE.AND P5, PT, R230, 0x10, PT ;  /* 0x00000010e600780c */ /* 0x000fc40003fa6270 */
[----:B------:R-:W-:Y:S01]  /*1d70*/  ISETP.GE.AND P6, PT, R20, c[0x0][0x1fc], PT ;  /* 0x00007f0014007a0c */ /* 0x000fe20003fc6270 */
[----:B--2---:R-:W-:Y:S01]  /*1d80*/  IMAD.WIDE.U32 R2, R84, c[0x0][0x238], R230 ;  /* 0x00008e0054027a25 */ /* 0x004fe200078e00e6 */
[----:B------:R-:W-:-:S03]  /*1d90*/  SEL R20, RZ, 0x1, P0 ;  /* 0x00000001ff147807 */ /* 0x000fc60000000000 */
[----:B------:R-:W-:Y:S01]  /*1da0*/  IMAD.IADD R3, R3, 0x1, R0 ;  /* 0x0000000103037824 */ /* 0x000fe200078e0200 */
[----:B------:R-:W-:-:S03]  /*1db0*/  SHF.R.S32.HI R0, RZ, 0x2, R12 ;  /* 0x00000002ff007819 */ /* 0x000fc6000001140c */
[----:B------:R-:W-:Y:S01]  /*1dc0*/  IMAD.WIDE.U32 R248, R248, c[0x0][0x240], R2 ;  /* 0x00009000f8f87a25 */ /* 0x000fe200078e0002 */
[----:B------:R-:W-:-:S03]  /*1dd0*/  LEA.HI R7, R7, R0, RZ, 0x3 ;  /* 0x0000000007077211 */ /* 0x000fc600078f18ff */
[----:B------:R-:W-:Y:S01]  /*1de0*/  IMAD.SHL.U32 R3, R18, 0x8, RZ ;  /* 0x0000000812037824 */ /* 0x000fe200078e00ff */
[----:B------:R-:W-:Y:S02]  /*1df0*/  LOP3.LUT R7, R7, 0xfffffff8, RZ, 0xc0, !PT ;  /* 0xfffffff807077812 */ /* 0x000fe400078ec0ff */
[----:B------:R-:W-:Y:S02]  /*1e00*/  IADD3 R250, R249, UR25, RZ ;  /* 0x00000019f9fa7c10 */ /* 0x000fe4000fffe0ff */
[----:B------:R-:W-:Y:S01]  /*1e10*/  LOP3.LUT R10, R3, 0x8, RZ, 0xc0, !PT ;  /* 0x00000008030a7812 */ /* 0x000fe200078ec0ff */
[----:B------:R-:W-:Y:S01]  /*1e20*/  IMAD.IADD R14, R0, 0x1, -R7 ;  /* 0x00000001000e7824 */ /* 0x000fe200078e0a07 */
[----:B------:R-:W-:Y:S01]  /*1e30*/  LEA.HI R7, R8, R15, RZ, 0x2 ;  /* 0x0000000f08077211 */ /* 0x000fe200078f10ff */
[----:B------:R-:W-:Y:S01]  /*1e40*/  IMAD.IADD R0, R6, 0x1, -R9 ;  /* 0x0000000106007824 */ /* 0x000fe200078e0a09 */
[----:B------:R-:W-:Y:S02]  /*1e50*/  LOP3.LUT R6, R11, 0xffffffe0, RZ, 0xc0, !PT ;  /* 0xffffffe00b067812 */ /* 0x000fe400078ec0ff */
[----:B------:R-:W-:-:S02]  /*1e60*/  LOP3.LUT R2, R7, 0xfffffffc, RZ, 0xc0, !PT ;  /* 0xfffffffc07027812 */ /* 0x000fc400078ec0ff */
[----:B-1----:R-:W-:Y:S02]  /*1e70*/  LOP3.LUT R5, R12, 0x3ffffffc, RZ, 0xc0, !PT ;  /* 0x3ffffffc0c057812 */ /* 0x002fe400078ec0ff */
[----:B------:R-:W-:Y:S01]  /*1e80*/  LEA R8, P0, R22, c[0x0][0x280], 0x2 ;  /* 0x0000a00016087a11 */ /* 0x000fe200078010ff */
[----:B------:R-:W-:Y:S01]  /*1e90*/  IMAD.IADD R16, R15, 0x1, -R2 ;  /* 0x000000010f107824 */ /* 0x000fe200078e0a02 */
[----:B------:R-:W-:Y:S01]  /*1ea0*/  LEA.HI R12, R18, R18, RZ, 0x1 ;  /* 0x00000012120c7211 */ /* 0x000fe200078f08ff */
[----:B------:R-:W-:Y:S01]  /*1eb0*/  IMAD.SHL.U32 R2, R14, 0x10, RZ ;  /* 0x000000100e027824 */ /* 0x000fe200078e00ff */
[----:B------:R-:W-:Y:S01]  /*1ec0*/  LEA.HI.X R9, R22, c[0x0][0x284], R24, 0x2, P0 ;  /* 0x0000a10016097a11 */ /* 0x000fe200000f1418 */
[C---:B------:R-:W-:Y:S01]  /*1ed0*/  IMAD.SHL.U32 R3, R16.reuse, 0x100, RZ ;  /* 0x0000010010037824 */ /* 0x040fe200078e00ff */
[----:B------:R-:W-:Y:S01]  /*1ee0*/  LEA.HI R4, R16, R16, RZ, 0x1 ;  /* 0x0000001010047211 */ /* 0x000fe200078f08ff */
[----:B------:R-:W-:Y:S01]  /*1ef0*/  IMAD.IADD R5, R230, 0x1, -R5 ;  /* 0x00000001e6057824 */ /* 0x000fe200078e0a05 */
[----:B------:R-:W-:Y:S01]  /*1f00*/  LOP3.LUT R2, R10, 0x70, R2, 0xf8, !PT ;  /* 0x000000700a027812 */ /* 0x000fe200078ef802 */
[----:B------:R-:W-:Y:S01]  /*1f10*/  CS2R R24, SRZ ;  /* 0x0000000000187805 */ /* 0x000fe2000001ff00 */
[----:B------:R-:W-:Y:S01]  /*1f20*/  LOP3.LUT P0, RZ, R14, 0x1, RZ, 0xc0, !PT ;  /* 0x000000010eff7812 */ /* 0x000fe2000780c0ff */
[----:B------:R-:W-:Y:S01]  /*1f30*/  IMAD.SHL.U32 R4, R4, 0x100, RZ ;  /* 0x0000010004047824 */ /* 0x000fe200078e00ff */
[----:B------:R-:W-:-:S04]  /*1f40*/  LOP3.LUT R2, R2, 0x100, R3, 0xf8, !PT ;  /* 0x0000010002027812 */ /* 0x000fc800078ef803 */
[----:B------:R-:W-:Y:S02]  /*1f50*/  LOP3.LUT R4, R4, 0x7ffffe00, RZ, 0xc0, !PT ;  /* 0x7ffffe0004047812 */ /* 0x000fe400078ec0ff */
[----:B------:R-:W-:-:S03]  /*1f60*/  SHF.R.U32.HI R3, RZ, 0x3, R2 ;  /* 0x00000003ff037819 */ /* 0x000fc60000011602 */
[----:B------:R-:W-:Y:S01]  /*1f70*/  IMAD R7, R5, 0x2, R4 ;  /* 0x0000000205077824 */ /* 0x000fe200078e0204 */
[----:B------:R-:W-:Y:S01]  /*1f80*/  LOP3.LUT R2, R2, 0x28, R3, 0x78, !PT ;  /* 0x0000002802027812 */ /* 0x000fe200078e7803 */
[C---:B------:R-:W-:Y:S01]  /*1f90*/  IMAD.IADD R3, R230.reuse, 0x1, -R6 ;  /* 0x00000001e6037824 */ /* 0x040fe200078e0a06 */
[----:B------:R-:W-:Y:S01]  /*1fa0*/  LOP3.LUT R4, R13, 0xfffffff0, RZ, 0xc0, !PT ;  /* 0xfffffff00d047812 */ /* 0x000fe200078ec0ff */
[C---:B------:R-:W-:Y:S01]  /*1fb0*/  @!P5 IMAD.SHL.U32 R5, R230.reuse, 0x10, RZ ;  /* 0x00000010e605d824 */ /* 0x040fe200078e00ff */
[----:B------:R-:W-:Y:S01]  /*1fc0*/  SEL R13, RZ, 0xffffffff, P6 ;  /* 0xffffffffff0d7807 */ /* 0x000fe20003000000 */
[----:B------:R-:W-:Y:S01]  /*1fd0*/  IMAD.IADD R6, R7, 0x1, R2 ;  /* 0x0000000107067824 */ /* 0x000fe200078e0202 */
[----:B------:R-:W-:Y:S01]  /*1fe0*/  LOP3.LUT P6, RZ, R17, 0x2, RZ, 0xc0, !PT ;  /* 0x0000000211ff7812 */ /* 0x000fe200078cc0ff */
[----:B------:R-:W-:Y:S01]  /*1ff0*/  IMAD.IADD R2, R230, 0x1, -R4 ;  /* 0x00000001e6027824 */ /* 0x000fe200078e0a04 */
[----:B------:R-:W-:Y:S01]  /*2000*/  SHF.R.S32.HI R4, RZ, 0x1f, R3 ;  /* 0x0000001fff047819 */ /* 0x000fe20000011403 */
[----:B------:R1:W-:Y:S01]  /*2010*/  @!P5 LDGSTS.E.BYPASS.LTC128B.128 [R5+0x21280], [R8.64] ;  /* 0x212800000805dfae */ /* 0x0003e2000b901d50 */
[----:B------:R-:W-:Y:S01]  /*2020*/  IMAD.SHL.U32 R224, R6, 0x2, RZ ;  /* 0x0000000206e07824 */ /* 0x000fe200078e00ff */
[----:B------:R-:W-:Y:S01]  /*2030*/  SEL R208, R222, 0xfffffff0, !P6 ;  /* 0xfffffff0ded07807 */ /* 0x000fe20007000000 */
[----:B------:R-:W-:Y:S01]  /*2040*/  IMAD.SHL.U32 R7, R15, 0x100, RZ ;  /* 0x000001000f077824 */ /* 0x000fe200078e00ff */
[C---:B------:R-:W-:Y:S01]  /*2050*/  LOP3.LUT P6, RZ, R2.reuse, 0x2, RZ, 0xc0, !PT ;  /* 0x0000000202ff7812 */ /* 0x040fe200078cc0ff */
[----:B------:R-:W-:Y:S01]  /*2060*/  IMAD.SHL.U32 R211, R2, 0x2, RZ ;  /* 0x0000000202d37824 */ /* 0x000fe200078e00ff */
[----:B------:R-:W-:Y:S01]  /*2070*/  IADD3 R225, R224, 0x215a0, RZ ;  /* 0x000215a0e0e17810 */ /* 0x000fe20007ffe0ff */
[----:B------:R-:W0:Y:S01]  /*2080*/  LDGDEPBAR ;  /* 0x00000000000079af */ /* 0x000e220000000000 */
[----:B------:R-:W-:-:S02]  /*2090*/  ISETP.GE.AND P5, PT, R23, c[0x0][0x1fc], PT ;  /* 0x00007f0017007a0c */ /* 0x000fc40003fa6270 */
[----:B------:R-:W-:Y:S01]  /*20a0*/  SEL R212, R212, 0xe0, !P6 ;  /* 0x000000e0d4d47807 */ /* 0x000fe20007000000 */
[----:B------:R-:W0:Y:S01]  /*20b0*/  LDGDEPBAR ;  /* 0x00000000000079af */ /* 0x000e220000000000 */
[----:B-1----:R-:W-:Y:S01]  /*20c0*/  LEA.HI R8, R4, R3, RZ, 0x2 ;  /* 0x0000000304087211 */ /* 0x002fe200078f10ff */
[----:B------:R-:W-:-:S03]  /*20d0*/  IMAD.SHL.U32 R5, R2, 0x10, RZ ;  /* 0x0000001002057824 */ /* 0x000fc600078e00ff */
[----:B------:R-:W-:Y:S02]  /*20e0*/  LOP3.LUT R6, R8, 0x7ffffffc, RZ, 0xc0, !PT ;  /* 0x7ffffffc08067812 */ /* 0x000fe400078ec0ff */
[----:B------:R-:W-:Y:S02]  /*20f0*/  LOP3.LUT R4, R5, 0xf0, RZ, 0xc0, !PT ;  /* 0x000000f005047812 */ /* 0x000fe400078ec0ff */
[----:B------:R-:W-:Y:S01]  /*2100*/  IADD3 R5, R224, 0x21480, RZ ;  /* 0x00021480e0057810 */ /* 0x000fe20007ffe0ff */
[----:B------:R-:W-:Y:S01]  /*2110*/  IMAD.IADD R11, R3, 0x1, -R6 ;  /* 0x00000001030b7824 */ /* 0x000fe200078e0a06 */
[----:B------:R-:W-:Y:S02]  /*2120*/  SHF.R.S32.HI R3, RZ, 0x1f, R2 ;  /* 0x0000001fff037819 */ /* 0x000fe40000011402 */
[C---:B------:R-:W-:Y:S02]  /*2130*/  LOP3.LUT R10, R4.reuse, R10, RZ, 0xfc, !PT ;  /* 0x0000000a040a7212 */ /* 0x040fe400078efcff */
[----:B------:R-:W-:Y:S01]  /*2140*/  LEA.HI R213, R3, R2, RZ, 0x3 ;  /* 0x0000000203d57211 */ /* 0x000fe200078f18ff */
[----:B------:R-:W-:Y:S01]  /*2150*/  IMAD.SHL.U32 R3, R17, 0x40, RZ ;  /* 0x0000004011037824 */ /* 0x000fe200078e00ff */
[----:B------:R-:W-:Y:S01]  /*2160*/  LOP3.LUT R9, R4, 0x100, R7, 0xf8, !PT ;  /* 0x0000010004097812 */ /* 0x000fe200078ef807 */
[----:B------:R-:W-:Y:S01]  /*2170*/  IMAD.SHL.U32 R7, R21, 0x8, RZ ;  /* 0x0000000815077824 */ /* 0x000fe200078e00ff */
[C---:B------:R-:W-:Y:S01]  /*2180*/  LOP3.LUT R4, R213.reuse, 0xfffffff8, RZ, 0xc0, !PT ;  /* 0xfffffff8d5047812 */ /* 0x040fe200078ec0ff */
[----:B------:R-:W-:Y:S01]  /*2190*/  IMAD.SHL.U32 R213, R213, 0x40, RZ ;  /* 0x00000040d5d57824 */ /* 0x000fe200078e00ff */
[----:B------:R-:W-:Y:S01]  /*21a0*/  LOP3.LUT R6, R3, 0x1c0, RZ, 0xc0, !PT ;  /* 0x000001c003067812 */ /* 0x000fe200078ec0ff */
[----:B------:R-:W-:Y:S01]  /*21b0*/  IMAD.SHL.U32 R3, R16, 0x10, RZ ;  /* 0x0000001010037824 */ /* 0x000fe200078e00ff */
[----:B------:R-:W-:Y:S01]  /*21c0*/  @P0 IADD3 R225, R5, 0xe0, RZ ;  /* 0x000000e005e10810 */ /* 0x000fe20007ffe0ff */
[----:B------:R-:W-:Y:S01]  /*21d0*/  IMAD.IADD R4, R2, 0x1, -R4 ;  /* 0x0000000102047824 */ /* 0x000fe200078e0a04 */
[----:B------:R-:W-:Y:S01]  /*21e0*/  LOP3.LUT R5, R6, 0x8, R19, 0xf8, !PT ;  /* 0x0000000806057812 */ /* 0x000fe200078ef813 */
[----:B------:R-:W-:Y:S01]  /*21f0*/  IMAD.SHL.U32 R2, R0, 0x20, RZ ;  /* 0x0000002000027824 */ /* 0x000fe200078e00ff */
[----:B------:R-:W-:-:S02]  /*2200*/  LEA.HI.SX32 R227, R8, R3, 0x1e ;  /* 0x0000000308e37211 */ /* 0x000fc400078ff2ff */
[----:B------:R-:W-:Y:S02]  /*2210*/  LOP3.LUT R3, R6, 0x30, R3, 0xf8, !PT ;  /* 0x0000003006037812 */ /* 0x000fe400078ef803 */
[----:B------:R-:W-:Y:S02]  /*2220*/  SHF.R.U32.HI R14, RZ, 0x3, R6 ;  /* 0x00000003ff0e7819 */ /* 0x000fe40000011606 */
[----:B------:R-:W-:Y:S02]  /*2230*/  LOP3.LUT R2, R2, 0x20, RZ, 0xc0, !PT ;  /* 0x0000002002027812 */ /* 0x000fe400078ec0ff */
[----:B------:R-:W-:Y:S01]  /*2240*/  LOP3.LUT R6, R12, 0x1ffffffe, RZ, 0xc0, !PT ;  /* 0x1ffffffe0c067812 */ /* 0x000fe200078ec0ff */
[----:B------:R-:W-:Y:S01]  /*2250*/  IMAD.MOV.U32 R12, RZ, RZ, 0x20 ;  /* 0x00000020ff0c7424 */ /* 0x000fe200078e00ff */
[----:B------:R-:W-:Y:S02]  /*2260*/  LOP3.LUT R211, R10, 0x18, R211, 0x78, !PT ;  /* 0x000000180ad37812 */ /* 0x000fe400078e78d3 */
[----:B------:R-:W-:Y:S01]  /*2270*/  LOP3.LUT R10, R2, 0x18, R7, 0xf8, !PT ;  /* 0x00000018020a7812 */ /* 0x000fe200078ef807 */
[----:B------:R-:W-:Y:S01]  /*2280*/  IMAD.IADD R6, R18, 0x1, -R6 ;  /* 0x0000000112067824 */ /* 0x000fe200078e0a06 */
[----:B------:R-:W-:Y:S01]  /*2290*/  LOP3.LUT P0, RZ, R17, 0x4, RZ, 0xc0, !PT ;  /* 0x0000000411ff7812 */ /* 0x000fe2000780c0ff */
[----:B------:R-:W-:Y:S01]  /*22a0*/  IMAD.SHL.U32 R2, R0, 0x8, RZ ;  /* 0x0000000800027824 */ /* 0x000fe200078e00ff */
[----:B------:R-:W-:Y:S01]  /*22b0*/  LOP3.LUT R5, R5, R14, RZ, 0x3c, !PT ;  /* 0x0000000e05057212 */ /* 0x000fe200078e3cff */
[----:B------:R-:W-:Y:S01]  /*22c0*/  IMAD R11, R6, 0x4, R11 ;  /* 0x00000004060b7824 */ /* 0x000fe200078e020b */
[----:B------:R-:W-:Y:S01]  /*22d0*/  SEL R209, R12, 0xffffffe0, !P0 ;  /* 0xffffffe00cd17807 */ /* 0x000fe20004000000 */
[----:B------:R-:W-:Y:S01]  /*22e0*/  IMAD.SHL.U32 R211, R211, 0x2, RZ ;  /* 0x00000002d3d37824 */ /* 0x000fe200078e00ff */
[----:B------:R-:W-:Y:S01]  /*22f0*/  LOP3.LUT R6, R2, 0x8, RZ, 0xc0, !PT ;  /* 0x0000000802067812 */ /* 0x000fe200078ec0ff */
[----:B------:R-:W-:Y:S01]  /*2300*/  IMAD.SHL.U32 R2, R13, 0x2, RZ ;  /* 0x000000020d027824 */ /* 0x000fe200078e00ff */
[----:B------:R-:W-:Y:S01]  /*2310*/  SEL R8, RZ, 0x4, P5 ;  /* 0x00000004ff087807 */ /* 0x000fe20002800000 */
[----:B------:R-:W-:Y:S01]  /*2320*/  IMAD R212, R212, 0x2, R211 ;  /* 0x00000002d4d47824 */ /* 0x000fe200078e02d3 */
[----:B------:R-:W-:-:S02]  /*2330*/  LOP3.LUT P5, RZ, R4, 0x4, RZ, 0xc0, !PT ;  /* 0x0000000404ff7812 */ /* 0x000fc400078ac0ff */
[C---:B------:R-:W-:Y:S01]  /*2340*/  LOP3.LUT P0, RZ, R4.reuse, 0x2, RZ, 0xc0, !PT ;  /* 0x0000000204ff7812 */ /* 0x040fe2000780c0ff */
[----:B------:R-:W-:Y:S01]  /*2350*/  IMAD.SHL.U32 R4, R4, 0x40, RZ ;  /* 0x0000004004047824 */ /* 0x000fe200078e00ff */
[----:B------:R-:W-:Y:S01]  /*2360*/  LOP3.LUT R7, R3, 0x8, R19, 0xf8, !PT ;  /* 0x0000000803077812 */ /* 0x000fe200078ef813 */
[----:B------:R-:W-:Y:S01]  /*2370*/  IMAD R3, R18, 0x200, R5 ;  /* 0x0000020012037824 */ /* 0x000fe200078e0205 */
[----:B------:R-:W-:Y:S02]  /*2380*/  LOP3.LUT R5, R2, 0x2, R20, 0xe2, !PT ;  /* 0x0000000202057812 */ /* 0x000fe400078ee214 */
[----:B------:R-:W-:Y:S02]  /*2390*/  LOP3.LUT R4, R4, 0x1c0, RZ, 0xc0, !PT ;  /* 0x000001c004047812 */ /* 0x000fe400078ec0ff */
[----:B------:R-:W-:Y:S02]  /*23a0*/  LOP3.LUT R2, R7, R14, RZ, 0x3c, !PT ;  /* 0x0000000e07027212 */ /* 0x000fe400078e3cff */
[----:B------:R-:W-:-:S02]  /*23b0*/  LOP3.LUT R228, R5, R8, RZ, 0xfc, !PT ;  /* 0x0000000805e47212 */ /* 0x000fc400078efcff */
[----:B------:R-:W-:Y:S01]  /*23c0*/  LOP3.LUT R213, R213, 0xfffffe00, RZ, 0xc0, !PT ;  /* 0xfffffe00d5d57812 */ /* 0x000fe200078ec0ff */
[----:B------:R-:W-:Y:S01]  /*23d0*/  IMAD R218, R0, 0x200, R2 ;  /* 0x0000020000da7824 */ /* 0x000fe200078e0202 */
[----:B------:R-:W-:Y:S02]  /*23e0*/  SHF.R.U32.HI R5, RZ, 0x3, R4 ;  /* 0x00000003ff057819 */ /* 0x000fe40000011604 */
[----:B------:R-:W-:Y:S01]  /*23f0*/  SHF.R.U32.HI R214, RZ, 0x3, R9 ;  /* 0x00000003ffd67819 */ /* 0x000fe20000011609 */
[----:B------:R-:W-:Y:S01]  /*2400*/  IMAD R2, R16, 0x400, R213 ;  /* 0x0000040010027824 */ /* 0x000fe200078e02d5 */
[C---:B------:R-:W-:Y:S02]  /*2410*/  LOP3.LUT R0, R5.reuse, R4, R6, 0x1e, !PT ;  /* 0x0000000405007212 */ /* 0x040fe400078e1e06 */
[----:B------:R-:W-:Y:S02]  /*2420*/  SEL R222, R222, 0xfffffff0, !P0 ;  /* 0xfffffff0dede7807 */ /* 0x000fe40004000000 */
[----:B------:R-:W-:Y:S01]  /*2430*/  LOP3.LUT R214, R214, 0x38, RZ, 0xc0, !PT ;  /* 0x00000038d6d67812 */ /* 0x000fe200078ec0ff */
[----:B------:R-:W-:Y:S01]  /*2440*/  IMAD.IADD R219, R2, 0x1, R0 ;  /* 0x0000000102db7824 */ /* 0x000fe200078e0200 */
[----:B------:R-:W-:Y:S01]  /*2450*/  LOP3.LUT R4, R5, R10, R4, 0x1e, !PT ;  /* 0x0000000a05047212 */ /* 0x000fe200078e1e04 */
[----:B------:R-:W-:Y:S01]  /*2460*/  IMAD.SHL.U32 R0, R3, 0x2, RZ ;  /* 0x0000000203007824 */ /* 0x000fe200078e00ff */
[----:B------:R-:W-:Y:S01]  /*2470*/  SEL R2, R12, 0xffffffe0, !P5 ;  /* 0xffffffe00c027807 */ /* 0x000fe20006800000 */
[----:B------:R-:W-:Y:S01]  /*2480*/  IMAD.SHL.U32 R216, R219, 0x2, RZ ;  /* 0x00000002dbd87824 */ /* 0x000fe200078e00ff */
[----:B------:R-:W-:Y:S01]  /*2490*/  LOP3.LUT R214, R214, R9, R6, 0x1e, !PT ;  /* 0x00000009d6d67212 */ /* 0x000fe200078e1e06 */
[----:B------:R-:W-:Y:S01]  /*24a0*/  IMAD.SHL.U32 R3, R11, 0x2, RZ ;  /* 0x000000020b037824 */ /* 0x000fe200078e00ff */
[----:B------:R-:W-:Y:S01]  /*24b0*/  LOP3.LUT R213, R4, R213, RZ, 0xfc, !PT ;  /* 0x000000d504d57212 */ /* 0x000fe200078efcff */
[--C-:B------:R-:W-:Y:S01]  /*24c0*/  IMAD R208, R208, 0x2, R0.reuse ;  /* 0x00000002d0d07824 */ /* 0x100fe200078e0200 */
[----:B------:R-:W-:Y:S01]  /*24d0*/  IADD3 R215, R216, 0x1b080, RZ ;  /* 0x0001b080d8d77810 */ /* 0x000fe20007ffe0ff */
[----:B------:R-:W-:Y:S01]  /*24e0*/  IMAD.SHL.U32 R221, R222, 0x2, RZ ;  /* 0x00000002dedd7824 */ /* 0x000fe200078e00ff */
[----:B------:R-:W-:Y:S01]  /*24f0*/  IADD3 R229, -R3, UR6, RZ ;  /* 0x0000000603e57c10 */ /* 0x000fe2000fffe1ff */
[C---:B------:R-:W-:Y:S01]  /*2500*/  IMAD R210, R209.reuse, 0x2, R0 ;  /* 0x00000002d1d27824 */ /* 0x040fe200078e0200 */
[----:B------:R-:W-:Y:S01]  /*2510*/  LEA R214, R214, 0x23c80, 0x1 ;  /* 0x00023c80d6d67811 */ /* 0x000fe200078e08ff */
[----:B------:R-:W-:Y:S01]  /*2520*/  IMAD R209, R209, 0x2, R208 ;  /* 0x00000002d1d17824 */ /* 0x000fe200078e02d0 */
[C---:B------:R-:W-:Y:S01]  /*2530*/  IADD3 R232, -R3.reuse, UR26, RZ ;  /* 0x0000001a03e87c10 */ /* 0x040fe2000fffe1ff */
[----:B------:R-:W-:Y:S01]  /*2540*/  IMAD R215, R2, 0x2, R215 ;  /* 0x0000000202d77824 */ /* 0x000fe200078e02d7 */
[----:B------:R-:W-:Y:S01]  /*2550*/  IADD3 R246, -R3, UR15, RZ ;  /* 0x0000000f03f67c10 */ /* 0x000fe2000fffe1ff */
[----:B------:R-:W-:Y:S01]  /*2560*/  IMAD.IADD R220, R219, 0x1, R2 ;  /* 0x00000001dbdc7824 */ /* 0x000fe200078e0202 */
[----:B------:R-:W-:Y:S01]  /*2570*/  LEA R213, R213, 0x80, 0x1 ;  /* 0x00000080d5d57811 */ /* 0x000fe200078e08ff */
[----:B------:R-:W-:Y:S01]  /*2580*/  IMAD.IADD R217, R216, 0x1, R221 ;  /* 0x00000001d8d97824 */ /* 0x000fe200078e02dd */
[----:B------:R-:W-:Y:S01]  /*2590*/  ISETP.LE.AND P0, PT, R251, c[0x0][0x2a8], PT ;  /* 0x0000aa00fb007a0c */ /* 0x000fe20003f03270 */
[----:B------:R-:W-:Y:S01]  /*25a0*/  IMAD.IADD R223, R219, 0x1, R222 ;  /* 0x00000001dbdf7824 */ /* 0x000fe200078e02de */
[----:B------:R-:W-:-:S02]  /*25b0*/  IADD3 R233, R229, c[0x0][0x2a4], RZ ;  /* 0x0000a900e5e97a10 */ /* 0x000fc40007ffe0ff */
.L_x_912:
        /* <DEDUP_REMOVED lines=213> */
.L_x_904:
[----:B------:R-:W-:Y:S11]  /*3310*/  ISETP.NE.AND P0, PT, R251, c[0x0][0x2a8], PT ;  /* 0x0000aa00fb007a0c */ /* 0x000ff60003f05270 */
[----:B------:R-:W-:Y:S02]  /*3320*/  @!UPT UIADD3 URZ, URZ, URZ, URZ ;  /* 0x0000003f3f3ff290 */ /* 0x000fe4000fffe03f */
[----:B------:R-:W-:Y:S05]  /*3330*/  @P0 IMAD.HI.U32 R4, R3, c[0x0][0x2ac], RZ ;  /* 0x0000ab0003040a27 */ /* 0x000fea00078e00ff */
[----:B------:R-:W-:Y:S02]  /*3340*/  @P0 SHF.R.U32.HI R3, RZ, c[0x0][0x2b0], R4 ;  /* 0x0000ac00ff030a19 */ /* 0x000fe40000011604 */
.L_x_905:
[----:B------:R-:W-:Y:S05]  /*3350*/  BSYNC B0 ;  /* 0x0000000000007941 */ /* 0x000fea0003800000 */
.L_x_903:
[C-C-:B------:R-:W-:Y:S01]  /*3360*/  IADD3 R4, R2.reuse, c[0x0][0x2a4], R229.reuse ;  /* 0x0000a90002047a10 */ /* 0x140fe20007ffe0e5 */
[----:B------:R-:W-:Y:S01]  /*3370*/  IMAD R3, R3, c[0x0][0x2a8], R246 ;  /* 0x0000aa0003037a24 */ /* 0x000fe200078e02f6 */
[----:B------:R-:W-:Y:S02]  /*3380*/  IADD3 R107, R2, UR19, R229 ;  /* 0x00000013026b7c10 */ /* 0x000fe4000fffe0e5 */
[----:B------:R-:W-:Y:S02]  /*3390*/  IMNMX R4, R232, R4, PT ;  /* 0x00000004e8047217 */ /* 0x000fe40003800200 */
[----:B------:R-:W-:Y:S02]  /*33a0*/  IADD3 R108, R3, c[0x0][0x2a8], RZ ;  /* 0x0000aa00036c7a10 */ /* 0x000fe40007ffe0ff */
[----:B------:R-:W-:Y:S02]  /*33b0*/  IMNMX R107, R107, R3, !PT ;  /* 0x000000036b6b7217 */ /* 0x000fe40007800200 */
[----:B------:R-:W-:Y:S02]  /*33c0*/  IMNMX R108, R4, R108, PT ;  /* 0x0000006c046c7217 */ /* 0x000fe40003800200 */
.L_x_902:
        /* <DEDUP_REMOVED lines=17> */
.L_x_908:
[----:B------:R-:W-:Y:S11]  /*34e0*/  ISETP.NE.AND P0, PT, R251, c[0x0][0x2a8], PT ;  /* 0x0000aa00fb007a0c */ /* 0x000ff60003f05270 */
[----:B------:R-:W-:Y:S02]  /*34f0*/  @!UPT UIADD3 URZ, URZ, URZ, URZ ;  /* 0x0000003f3f3ff290 */ /* 0x000fe4000fffe03f */
[----:B------:R-:W-:Y:S05]  /*3500*/  @P0 IMAD.HI.U32 R3, R2, c[0x0][0x2ac], RZ ;  /* 0x0000ab0002030a27 */ /* 0x000fea00078e00ff */
[----:B------:R-:W-:Y:S02]  /*3510*/  @P0 SHF.R.U32.HI R2, RZ, c[0x0][0x2b0], R3 ;  /* 0x0000ac00ff020a19 */ /* 0x000fe40000011603 */
.L_x_909:
[----:B------:R-:W-:Y:S05]  /*3520*/  BSYNC B0 ;  /* 0x0000000000007941 */ /* 0x000fea0003800000 */
.L_x_907:
[----:B------:R-:W-:Y:S05]  /*3530*/  IMAD R2, R2, c[0x0][0x2a8], R246 ;  /* 0x0000aa0002027a24 */ /* 0x000fea00078e02f6 */
[----:B------:R-:W-:Y:S02]  /*3540*/  IADD3 R3, R2, c[0x0][0x2a8], RZ ;  /* 0x0000aa0002037a10 */ /* 0x000fe40007ffe0ff */
[----:B------:R-:W-:Y:S02]  /*3550*/  IMNMX R105, R105, R2, !PT ;  /* 0x0000000269697217 */ /* 0x000fe40007800200 */
[----:B------:R-:W-:Y:S02]  /*3560*/  IMNMX R106, R106, R3, PT ;  /* 0x000000036a6a7217 */ /* 0x000fe40003800200 */
.L_x_906:
[----:B------:R-:W-:Y:S04]  /*3570*/  DEPBAR.LE SB0, 0x0 ;  /* 0x000080000000791a */ /* 0x000fe80000000000 */
[----:B------:R-:W-:Y:S01]  /*3580*/  BAR.SYNC.DEFER_BLOCKING 0x0 ;  /* 0x0000000000007b1d */ /* 0x000fe20000010000 */
[----:B------:R-:W-:Y:S04]  /*3590*/  UIADD3 UR15, UR14, 0x1, URZ ;  /* 0x000000010e0f7890 */ /* 0x000fe8000fffe03f */
        /* <DEDUP_REMOVED lines=17> */
[----:B------:R-:W-:Y:S01]  /*36b0*/  IMAD.U32 R10, RZ, RZ, UR14 ;  /* 0x0000000eff0a7e24 */ /* 0x000fe2000f8e00ff */
[----:B------:R-:W-:Y:S01]  /*36c0*/  UIMAD.WIDE.U32 UR26, UR15, UR6, URZ ;  /* 0x000000060f1a72a5 */ /* 0x000fe2000f8e003f */
[----:B------:R-:W-:Y:S01]  /*36d0*/  IMAD.MOV.U32 R14, RZ, RZ, 0x5 ;  /* 0x00000005ff0e7424 */ /* 0x000fe200078e00ff */
[----:B------:R-:W-:Y:S01]  /*36e0*/  USHF.R.S32.HI UR25, URZ, 0x1f, UR15 ;  /* 0x0000001f3f197899 */ /* 0x000fe2000801140f */
[----:B------:R-:W-:Y:S02]  /*36f0*/  IMAD.MOV.U32 R11, RZ, RZ, c[0x0][0x178] ;  /* 0x00005e00ff0b7624 */ /* 0x000fe400078e00ff */
[----:B------:R-:W-:Y:S01]  /*3700*/  @!P1 IMAD.MOV.U32 R5, RZ, RZ, R237 ;  /* 0x000000ffff059224 */ /* 0x000fe200078e00ed */
[----:B------:R-:W-:Y:S01]  /*3710*/  UIMAD UR25, UR25, UR6, URZ ;  /* 0x00000006191972a4 */ /* 0x000fe2000f8e023f */
[----:B------:R-:W-:Y:S01]  /*3720*/  IMAD.MOV.U32 R18, RZ, RZ, c[0x0][0x178] ;  /* 0x00005e00ff127624 */ /* 0x000fe200078e00ff */
[----:B------:R-:W-:Y:S01]  /*3730*/  SHF.L.U64.HI R11, R11, R14, c[0x0][0x17c] ;  /* 0x00005f000b0b7619 */ /* 0x000fe2000001020e */
[----:B------:R-:W-:Y:S02]  /*3740*/  USHF.L.U32 UR6, UR26, 0x6, URZ ;  /* 0x000000061a067899 */ /* 0x000fe4000800063f */
[----:B------:R-:W-:Y:S01]  /*3750*/  IMAD.SHL.U32 R18, R18, 0x20, RZ ;  /* 0x0000002012127824 */ /* 0x000fe200078e00ff */
[----:B------:R-:W-:Y:S04]  /*3760*/  UIMAD UR25, UR15, UR7, UR25 ;  /* 0x000000070f1972a4 */ /* 0x000fe8000f8e0219 */
[----:B------:R-:W-:Y:S04]  /*3770*/  UIADD3 UR25, UR27, UR25, URZ ;  /* 0x000000191b197290 */ /* 0x000fe8000fffe03f */
[----:B------:R-:W-:Y:S01]  /*3780*/  USHF.L.U64.HI UR25, UR26, 0x6, UR25 ;  /* 0x000000061a197899 */ /* 0x000fe20008010219 */
[----:B---3--:R-:W-:Y:S05]  /*3790*/  @!P1 SHF.R.S32.HI R4, RZ, 0x1f, R6 ;  /* 0x0000001fff049819 */ /* 0x008fea0000011406 */
[----:B------:R-:W-:Y:S02]  /*37a0*/  @!P1 IMAD R7, R4, c[0x0][0x270], RZ ;  /* 0x00009c0004079a24 */ /* 0x000fe400078e02ff */
[----:B------:R-:W-:Y:S02]  /*37b0*/  @!P1 IMAD.MOV.U32 R4, RZ, RZ, R236 ;  /* 0x000000ffff049224 */ /* 0x000fe400078e00ec */
[C---:B------:R-:W-:Y:S02]  /*37c0*/  @!P1 IMAD R7, R6.reuse, c[0x0][0x274], R7 ;  /* 0x00009d0006079a24 */ /* 0x040fe400078e0207 */
[----:B------:R-:W-:Y:S01]  /*37d0*/  @!P1 IMAD.WIDE.U32 R4, R6, c[0x0][0x270], R4 ;  /* 0x00009c0006049a25 */ /* 0x000fe200078e0004 */
[----:B------:R-:W-:Y:S04]  /*37e0*/  @!P1 LEA R6, R10, 0x40, 0x6 ;  /* 0x000000400a069811 */ /* 0x000fe800078e30ff */
[----:B------:R-:W-:Y:S01]  /*37f0*/  @!P1 IADD3 R15, P5, P0, R6, UR12, R4 ;  /* 0x0000000c060f9c10 */ /* 0x000fe2000f8be004 */
[----:B------:R-:W-:Y:S01]  /*3800*/  @!P1 IMAD.IADD R4, R5, 0x1, R7 ;  /* 0x0000000105049824 */ /* 0x000fe200078e0207 */
[----:B------:R-:W-:Y:S04]  /*3810*/  @!P1 SHF.R.S32.HI R6, RZ, 0x1f, R6 ;  /* 0x0000001fff069819 */ /* 0x000fe80000011406 */
[----:B------:R-:W-:Y:S02]  /*3820*/  @!P1 IADD3.X R19, R6, UR5, R4, P5, P0 ;  /* 0x0000000506139c10 */ /* 0x000fe4000afe0404 */
[C---:B------:R-:W-:Y:S04]  /*3830*/  IADD3 R7, P5, P0, R244.reuse, UR6, R18 ;  /* 0x00000006f4077c10 */ /* 0x040fe8000f8be012 */
[C---:B------:R-:W-:Y:S02]  /*3840*/  IADD3.X R18, R241.reuse, UR25, R11, P5, P0 ;  /* 0x00000019f1127c10 */ /* 0x040fe4000afe040b */
[----:B------:R-:W-:Y:S01]  /*3850*/  IADD3 R4, P5, R244, UR6, RZ ;  /* 0x00000006f4047c10 */ /* 0x000fe2000ffbe0ff */
[----:B------:R-:W-:Y:S03]  /*3860*/  UIMAD UR6, UR15, -0x40, UR18 ;  /* 0xffffffc00f0678a4 */ /* 0x000fe6000f8e0212 */
[----:B------:R-:W-:Y:S02]  /*3870*/  IADD3.X R11, R241, UR25, RZ, P5, !PT ;  /* 0x00000019f10b7c10 */ /* 0x000fe4000affe4ff */
[C---:B------:R-:W-:Y:S02]  /*3880*/  LEA R6, P5, R7.reuse, c[0x0][0x160], 0x1 ;  /* 0x0000580007067a11 */ /* 0x040fe400078a08ff */
[----:B------:R-:W-:Y:S02]  /*3890*/  IADD3 R5, -R234, UR6, RZ ;  /* 0x00000006ea057c10 */ /* 0x000fe4000fffe1ff */
[C---:B------:R-:W-:Y:S02]  /*38a0*/  LEA R10, P0, R4.reuse, c[0x0][0x160], 0x1 ;  /* 0x00005800040a7a11 */ /* 0x040fe400078008ff */
[----:B------:R-:W-:Y:S02]  /*38b0*/  LEA.HI.X R7, R7, c[0x0][0x164], R18, 0x1, P5 ;  /* 0x0000590007077a11 */ /* 0x000fe400028f0c12 */
[----:B------:R-:W-:Y:S02]  /*38c0*/  ISETP.LT.OR P5, PT, R5, 0x1, !P4 ;  /* 0x000000010500780c */ /* 0x000fe400067a1670 */
[----:B------:R-:W-:Y:S01]  /*38d0*/  LEA.HI.X R11, R4, c[0x0][0x164], R11, 0x1, P0 ;  /* 0x00005900040b7a11 */ /* 0x000fe200000f0c0b */
[----:B------:R-:W-:Y:S01]  /*38e0*/  IMAD.U32 R4, RZ, RZ, UR20 ;  /* 0x00000014ff047e24 */ /* 0x000fe2000f8e00ff */
[C---:B------:R-:W-:Y:S03]  /*38f0*/  @!P1 LEA R14, P0, R15.reuse, c[0x0][0x258], 0x2 ;  /* 0x000096000f0e9a11 */ /* 0x040fe600078010ff */
[----:B------:R-:W-:Y:S01]  /*3900*/  IMAD R4, R4, 0x6000, R247 ;  /* 0x0000600004047824 */ /* 0x000fe200078e02f7 */
[----:B------:R-:W-:Y:S02]  /*3910*/  @!P1 LEA.HI.X R15, R15, c[0x0][0x25c], R19, 0x2, P0 ;  /* 0x000097000f0f9a11 */ /* 0x000fe400000f1413 */
[C---:B------:R-:W-:Y:S03]  /*3920*/  ISETP.LT.OR P0, PT, R5.reuse, 0x1, !P3 ;  /* 0x000000010500780c */ /* 0x040fe60005f01670 */
[----:B------:R-:W-:Y:S01]  /*3930*/  @!PT LDS RZ, [RZ] ;  /* 0x00000000fffff984 */ /* 0x000fe20000000800 */
[----:B------:R-:W-:Y:S01]  /*3940*/  @!PT LDS RZ, [RZ] ;  /* 0x00000000fffff984 */ /* 0x000fe20000000800 */
[----:B------:R-:W-:Y:S01]  /*3950*/  @!PT LDS RZ, [RZ] ;  /* 0x00000000fffff984 */ /* 0x000fe20000000800 */
[----:B------:R3:W-:Y:S01]  /*3960*/  LDGSTS.E.BYPASS.LTC128B.128 [R4], [R10.64], !P5 ;  /* 0x000000000a047fae */ /* 0x0007e2000e901d50 */
[C---:B------:R-:W-:Y:S09]  /*3970*/  ISETP.LT.OR P5, PT, R5.reuse, 0x1, !P2 ;  /* 0x000000010500780c */ /* 0x040ff200057a1670 */
[----:B------:R3:W-:Y:S01]  /*3980*/  LDGSTS.E.BYPASS.LTC128B.128 [R4+0x2000], [R10.64+0x80], !P0 ;  /* 0x020000800a047fae */ /* 0x0007e2000c101d50 */
[C---:B------:R-:W-:Y:S04]  /*3990*/  ISETP.LT.OR P0, PT, R5.reuse, 0x21, !P4 ;  /* 0x000000210500780c */ /* 0x040fe80006701670 */
[----:B------:R3:W-:Y:S01]  /*39a0*/  LDGSTS.E.BYPASS.LTC128B.128 [R4+0x4000], [R10.64+0x100], !P5 ;  /* 0x040001000a047fae */ /* 0x0007e2000e901d50 */
[C---:B------:R-:W-:Y:S08]  /*39b0*/  ISETP.LT.OR P5, PT, R5.reuse, 0x21, !P3 ;  /* 0x000000210500780c */ /* 0x040ff00005fa1670 */
[----:B------:R4:W-:Y:S01]  /*39c0*/  LDGSTS.E.BYPASS.LTC128B.128 [R4+0x1000], [R6.64], !P0 ;  /* 0x0100000006047fae */ /* 0x0009e2000c101d50 */
[----:B------:R-:W-:Y:S04]  /*39d0*/  ISETP.LT.OR P0, PT, R5, 0x21, !P2 ;  /* 0x000000210500780c */ /* 0x000fe80005701670 */
[----:B------:R4:W-:Y:S09]  /*39e0*/  LDGSTS.E.BYPASS.LTC128B.128 [R4+0x3000], [R6.64+0x80], !P5 ;  /* 0x0300008006047fae */ /* 0x0009f2000e901d50 */
[----:B------:R4:W-:Y:S01]  /*39f0*/  LDGSTS.E.BYPASS.LTC128B.128 [R4+0x5000], [R6.64+0x100], !P0 ;  /* 0x0500010006047fae */ /* 0x0009e2000c101d50 */
[----:B---3--:R-:W-:Y:S04]  /*3a00*/  IMAD.U32 R10, RZ, RZ, UR20 ;  /* 0x00000014ff0a7e24 */ /* 0x008fe8000f8e00ff */
[----:B------:R-:W-:Y:S04]  /*3a10*/  @!P1 IMAD R5, R10, 0x10, R230 ;  /* 0x000000100a059824 */ /* 0x000fe800078e02e6 */
[----:B------:R-:W-:Y:S04]  /*3a20*/  @!P1 IMAD.SHL.U32 R5, R5, 0x4, RZ ;  /* 0x0000000405059824 */ /* 0x000fe800078e00ff */
[----:B------:R-:W-:Y:S05]  /*3a30*/  @!P1 IMAD.SHL.U32 R5, R5, 0x4, RZ ;  /* 0x0000000405059824 */ /* 0x000fea00078e00ff */
[----:B------:R4:W-:Y:S02]  /*3a40*/  @!P1 LDGSTS.E.BYPASS.LTC128B.128 [R5+0x21080], [R14.64] ;  /* 0x210800000e059fae */ /* 0x0009e4000b901d50 */
.L_x_910:
        /* <DEDUP_REMOVED lines=84> */
[C---:B------:R-:W-:Y:S04]  /*3f90*/  ISETP.LT.OR P5, PT, R106.reuse, 0x11, P5 ;  /* 0x000000116a00780c */ /* 0x040fe80002fa1670 */
        /* <DEDUP_REMOVED lines=26> */
[----:B------:R-:W-:Y:S01]  /*4140*/  FSEL R176, R189, -INF , !P5 ;  /* 0xff800000bdb07808 */ /* 0x000fe20006800000 */
[--C-:B------:R-:W-:Y:S01]  /*4150*/  FFMA.FTZ R100, R175, c[0x0][0x29c], -R109.reuse ;  /* 0x0000a700af647a23 */ /* 0x100fe2000001086d */
[----:B------:R-:W-:Y:S02]  /*4160*/  PLOP3.LUT P5, PT, PT, PT, UP5, 0x40, 0x0 ;  /* 0x000000000000781c */ /* 0x000fe40003fae858 */
[----:B-----5:R-:W-:Y:S01]  /*4170*/  HMMA.16816.F32.BF16 R20, R96, R90, R20 ;  /* 0x0000005a6014723c */ /* 0x020fe20000041814 */
[----:B------:R-:W5:Y:S01]  /*4180*/  LDSM.16.M88.2 R90, [R209+0xc080] ;  /* 0x00c08000d15a783b */ /* 0x000f620000000100 */
[----:B------:R3:W-:Y:S01]  /*4190*/  MUFU.EX2 R177, R100 ;  /* 0x0000006400b17308 */ /* 0x0007e20000000800 */
[C---:B------:R-:W-:Y:S03]  /*41a0*/  ISETP.GT.AND P5, PT, R105.reuse, 0x21, P5 ;  /* 0x000000216900780c */ /* 0x040fe60002fa4270 */
[----:B------:R-:W-:Y:S01]  /*41b0*/  LDSM.16.M88.4 R96, [R216+0x1f080] ;  /* 0x01f08000d860783b */ /* 0x000fe20000000200 */
[----:B------:R-:W-:Y:S01]  /*41c0*/  ISETP.LT.OR P5, PT, R106, 0x22, P5 ;  /* 0x000000226a00780c */ /* 0x000fe20002fa1670 */
[C---:B--2---:R-:W-:Y:S03]  /*41d0*/  HMMA.16816.F32.BF16 R4, R92.reuse, R88, R4 ;  /* 0x000000585c04723c */ /* 0x044fe60000041804 */
[----:B------:R-:W2:Y:S02]  /*41e0*/  LDSM.16.M88.2 R88, [R0+0xc880] ;  /* 0x00c880000058783b */ /* 0x000ea40000000100 */
[----:B------:R-:W-:Y:S02]  /*41f0*/  FSEL R103, R188, -INF , !P5 ;  /* 0xff800000bc677808 */ /* 0x000fe40006800000 */
[----:B------:R-:W-:Y:S01]  /*4200*/  PLOP3.LUT P5, PT, PT, PT, UP4, 0x40, 0x0 ;  /* 0x000000000000781c */ /* 0x000fe20003fae848 */
[C---:B-1----:R-:W-:Y:S01]  /*4210*/  HMMA.16816.F32.BF16 R8, R92.reuse, R2, R8 ;  /* 0x000000025c08723c */ /* 0x042fe20000041808 */
[----:B------:R-:W1:Y:S02]  /*4220*/  LDSM.16.M88.2 R2, [R0+0xd080] ;  /* 0x00d080000002783b */ /* 0x000e640000000100 */
[----:B------:R-:W-:Y:S04]  /*4230*/  ISETP.GT.AND P5, PT, R105, 0x30, P5 ;  /* 0x000000306900780c */ /* 0x000fe80002fa4270 */
[----:B------:R-:W-:Y:S01]  /*4240*/  ISETP.LT.OR P5, PT, R106, 0x31, P5 ;  /* 0x000000316a00780c */ /* 0x000fe20002fa1670 */
[C---:B---3--:R-:W-:Y:S01]  /*4250*/  HMMA.16816.F32.BF16 R12, R92.reuse, R84, R12 ;  /* 0x000000545c0c723c */ /* 0x048fe2000004180c */
[----:B------:R-:W3:Y:S03]  /*4260*/  LDSM.16.M88.2 R84, [R0+0xd880] ;  /* 0x00d880000054783b */ /* 0x000ee60000000100 */
[----:B------:R-:W-:Y:S01]  /*4270*/  FSEL R174, R185, -INF , !P5 ;  /* 0xff800000b9ae7808 */ /* 0x000fe20006800000 */
[--C-:B------:R-:W-:Y:S01]  /*4280*/  FFMA.FTZ R100, R176, c[0x0][0x29c], -R109.reuse ;  /* 0x0000a700b0647a23 */ /* 0x100fe2000001086d */
[----:B------:R-:W-:Y:S02]  /*4290*/  PLOP3.LUT P5, PT, PT, PT, UP3, 0x40, 0x0 ;  /* 0x000000000000781c */ /* 0x000fe40003fae838 */
[C---:B----4-:R-:W-:Y:S01]  /*42a0*/  HMMA.16816.F32.BF16 R16, R92.reuse, R86, R16 ;  /* 0x000000565c10723c */ /* 0x050fe20000041810 */
[----:B------:R-:W4:Y:S01]  /*42b0*/  LDSM.16.M88.2 R86, [R0+0xe080] ;  /* 0x00e080000056783b */ /* 0x000f220000000100 */
[----:B------:R1:W-:Y:S01]  /*42c0*/  MUFU.EX2 R178, R100 ;  /* 0x0000006400b27308 */ /* 0x0003e20000000800 */
[C---:B------:R-:W-:Y:S04]  /*42d0*/  ISETP.GT.AND P5, PT, R105.reuse, 0x31, P5 ;  /* 0x000000316900780c */ /* 0x040fe80002fa4270 */
[----:B------:R-:W-:Y:S01]  /*42e0*/  ISETP.LT.OR P5, PT, R106, 0x32, P5 ;  /* 0x000000326a00780c */ /* 0x000fe20002fa1670 */
[----:B-----5:R-:W-:Y:S01]  /*42f0*/  HMMA.16816.F32.BF16 R20, R92, R90, R20 ;  /* 0x0000005a5c14723c */ /* 0x020fe20000041814 */
[----:B------:R-:W5:Y:S03]  /*4300*/  LDSM.16.M88.2 R90, [R0+0xe880] ;  /* 0x00e88000005a783b */ /* 0x000f660000000100 */
        /* <DEDUP_REMOVED lines=8> */
[C---:B------:R-:W-:Y:S01]  /*4390*/  ISETP.LT.OR P5, PT, R106.reuse, 0x41, P5 ;  /* 0x000000416a00780c */ /* 0x040fe20002fa1670 */
[--C-:B------:R-:W-:Y:S03]  /*43a0*/  FFMA.FTZ R100, R103, c[0x0][0x29c], -R109.reuse ;  /* 0x0000a70067647a23 */ /* 0x100fe6000001086d */
[----:B------:R-:W-:Y:S01]  /*43b0*/  FSEL R173, R183, -INF , !P5 ;  /* 0xff800000b7ad7808 */ /* 0x000fe20006800000 */
[C---:B---3--:R-:W-:Y:S01]  /*43c0*/  HMMA.16816.F32.BF16 R12, R96.reuse, R84, R12 ;  /* 0x00000054600c723c */ /* 0x048fe2000004180c */
[----:B------:R-:W3:Y:S01]  /*43d0*/  LDSM.16.M88.2 R84, [R208+0xd880] ;  /* 0x00d88000d054783b */ /* 0x000ee20000000100 */
[----:B------:R2:W-:Y:S01]  /*43e0*/  MUFU.EX2 R175, R100 ;  /* 0x0000006400af7308 */ /* 0x0005e20000000800 */
[----:B------:R-:W-:Y:S04]  /*43f0*/  PLOP3.LUT P5, PT, PT, PT, UP1, 0x40, 0x0 ;  /* 0x000000000000781c */ /* 0x000fe80003fae818 */
[----:B------:R-:W-:Y:S01]  /*4400*/  ISETP.GT.AND P5, PT, R105, 0x41, P5 ;  /* 0x000000416900780c */ /* 0x000fe20002fa4270 */
[C---:B----4-:R-:W-:Y:S01]  /*4410*/  HMMA.16816.F32.BF16 R16, R96.reuse, R86, R16 ;  /* 0x000000566010723c */ /* 0x050fe20000041810 */
[----:B------:R-:W4:Y:S02]  /*4420*/  LDSM.16.M88.2 R86, [R208+0xe080] ;  /* 0x00e08000d056783b */ /* 0x000f240000000100 */
[----:B------:R-:W-:Y:S04]  /*4430*/  ISETP.LT.OR P5, PT, R106, 0x42, P5 ;  /* 0x000000426a00780c */ /* 0x000fe80002fa1670 */
[----:B------:R-:W-:Y:S01]  /*4440*/  FSEL R172, R182, -INF , !P5 ;  /* 0xff800000b6ac7808 */ /* 0x000fe20006800000 */
[----:B-----5:R-:W-:Y:S01]  /*4450*/  HMMA.16816.F32.BF16 R20, R96, R90, R20 ;  /* 0x0000005a6014723c */ /* 0x020fe20000041814 */
[----:B------:R-:W5:Y:S01]  /*4460*/  LDSM.16.M88.2 R90, [R208+0xe880] ;  /* 0x00e88000d05a783b */ /* 0x000f620000000100 */
[----:B------:R-:W-:Y:S01]  /*4470*/  PLOP3.LUT P5, PT, PT, PT, UP0, 0x40, 0x0 ;  /* 0x000000000000781c */ /* 0x000fe20003fae808 */
[----:B------:R-:W-:Y:S03]  /*4480*/  UISETP.NE.AND UP0, UPT, UR25, URZ, UPT ;  /* 0x0000003f1900728c */ /* 0x000fe6000bf05270 */
[----:B------:R-:W-:Y:S01]  /*4490*/  ISETP.GT.AND P5, PT, R107, 0x1, P5 ;  /* 0x000000016b00780c */ /* 0x000fe20002fa4270 */
[--C-:B------:R-:W-:Y:S01]  /*44a0*/  FFMA.FTZ R96, R101, c[0x0][0x29c], -R109.reuse ;  /* 0x0000a70065607a23 */ /* 0x100fe2000001086d */
[C---:B--2---:R-:W-:Y:S03]  /*44b0*/  HMMA.16816.F32.BF16 R4, R92.reuse, R88, R4 ;  /* 0x000000585c04723c */ /* 0x044fe60000041804 */
[----:B------:R2:W2:Y:S01]  /*44c0*/  MUFU.EX2 R180, R96 ;  /* 0x0000006000b47308 */ /* 0x0004a20000000800 */
[----:B------:R-:W-:Y:S01]  /*44d0*/  LDSM.16.M88.2 R88, [R210+0xc880] ;  /* 0x00c88000d258783b */ /* 0x000fe20000000100 */
[----:B------:R-:W-:Y:S01]  /*44e0*/  ISETP.LT.OR P5, PT, R108, 0x2, P5 ;  /* 0x000000026c00780c */ /* 0x000fe20002fa1670 */
[--C-:B------:R-:W-:Y:S02]  /*44f0*/  FFMA.FTZ R100, R102, c[0x0][0x29c], -R109.reuse ;  /* 0x0000a70066647a23 */ /* 0x100fe4000001086d */
[C---:B-1----:R-:W-:Y:S01]  /*4500*/  HMMA.16816.F32.BF16 R8, R92.reuse, R2, R8 ;  /* 0x000000025c08723c */ /* 0x042fe20000041808 */
[----:B------:R-:W-:Y:S03]  /*4510*/  LDSM.16.M88.2 R2, [R210+0xd080] ;  /* 0x00d08000d202783b */ /* 0x000fe60000000100 */
[----:B------:R-:W-:Y:S02]  /*4520*/  FSEL R101, R199, -INF , !P5 ;  /* 0xff800000c7657808 */ /* 0x000fe40006800000 */
[----:B------:R-:W-:Y:S01]  /*4530*/  PLOP3.LUT P5, PT, PT, PT, UP0, 0x40, 0x0 ;  /* 0x000000000000781c */ /* 0x000fe20003fae808 */
[----:B------:R-:W-:Y:S01]  /*4540*/  UISETP.NE.AND UP0, UPT, UR7, URZ, UPT ;  /* 0x0000003f0700728c */ /* 0x000fe2000bf05270 */
[C---:B---3--:R-:W-:Y:S01]  /*4550*/  HMMA.16816.F32.BF16 R12, R92.reuse, R84, R12 ;  /* 0x000000545c0c723c */ /* 0x048fe2000004180c */
[----:B------:R-:W-:Y:S02]  /*4560*/  LDSM.16.M88.2 R84, [R210+0xd880] ;  /* 0x00d88000d254783b */ /* 0x000fe40000000100 */
[----:B------:R-:W-:Y:S04]  /*4570*/  ISETP.GT.AND P5, PT, R107, RZ, P5 ;  /* 0x000000ff6b00720c */ /* 0x000fe80002fa4270 */
        /* <DEDUP_REMOVED lines=9> */
[C---:B------:R-:W-:Y:S03]  /*4610*/  ISETP.GT.AND P5, PT, R107.reuse, 0x10, P5 ;  /* 0x000000106b00780c */ /* 0x040fe60002fa4270 */
[--C-:B------:R-:W-:Y:S01]  /*4620*/  FFMA.FTZ R92, R174, c[0x0][0x29c], -R109.reuse ;  /* 0x0000a700ae5c7a23 */ /* 0x100fe2000001086d */
[----:B------:R-:W-:Y:S01]  /*4630*/  ISETP.LT.OR P5, PT, R108, 0x11, P5 ;  /* 0x000000116c00780c */ /* 0x000fe20002fa1670 */
[----:B------:R4:W-:Y:S03]  /*4640*/  MUFU.EX2 R174, R100 ;  /* 0x0000006400ae7308 */ /* 0x0009e60000000800 */
[----:B------:R-:W-:Y:S02]  /*4650*/  FSEL R106, R200, -INF , !P5 ;  /* 0xff800000c86a7808 */ /* 0x000fe40006800000 */
[----:B------:R-:W-:Y:S04]  /*4660*/  PLOP3.LUT P5, PT, PT, PT, UP0, 0x40, 0x0 ;  /* 0x000000000000781c */ /* 0x000fe80003fae808 */
[C---:B------:R-:W-:Y:S01]  /*4670*/  ISETP.GT.AND P5, PT, R107.reuse, 0x11, P5 ;  /* 0x000000116b00780c */ /* 0x040fe20002fa4270 */
[----:B------:R5:W2:Y:S03]  /*4680*/  MUFU.EX2 R176, R92 ;  /* 0x0000005c00b07308 */ /* 0x000aa60000000800 */
[----:B------:R-:W-:Y:S04]  /*4690*/  ISETP.LT.OR P5, PT, R108, 0x12, P5 ;  /* 0x000000126c00780c */ /* 0x000fe80002fa1670 */
[----:B------:R-:W-:Y:S02]  /*46a0*/  FSEL R105, R198, -INF , !P5 ;  /* 0xff800000c6697808 */ /* 0x000fe40006800000 */
[----:B------:R-:W-:Y:S04]  /*46b0*/  PLOP3.LUT P5, PT, PT, PT, UP6, 0x40, 0x0 ;  /* 0x000000000000781c */ /* 0x000fe80003fae868 */
        /* <DEDUP_REMOVED lines=18> */
[C---:B------:R-:W-:Y:S04]  /*47e0*/  ISETP.LT.OR P5, PT, R108.reuse, 0x22, P5 ;  /* 0x000000226c00780c */ /* 0x040fe80002fa1670 */
[----:B------:R-:W-:Y:S01]  /*47f0*/  FSEL R102, R195, -INF , !P5 ;  /* 0xff800000c3667808 */ /* 0x000fe20006800000 */
[----:B---3--:R-:W-:Y:S01]  /*4800*/  HMMA.16816.F32.BF16 R20, R96, R90, R20 ;  /* 0x0000005a6014723c */ /* 0x008fe20000041814 */
[----:B------:R-:W-:Y:S01]  /*4810*/  LDSM.16.M88.2 R90, [R209+0xe880] ;  /* 0x00e88000d15a783b */ /* 0x000fe20000000100 */
[----:B------:R-:W-:Y:S02]  /*4820*/  PLOP3.LUT P5, PT, PT, PT, UP4, 0x40, 0x0 ;  /* 0x000000000000781c */ /* 0x000fe40003fae848 */
[--C-:B-1----:R-:W-:Y:S02]  /*4830*/  FFMA.FTZ R100, R101, c[0x0][0x29c], -R110.reuse ;  /* 0x0000a70065647a23 */ /* 0x102fe4000001086e */
[----:B------:R-:W1:Y:S01]  /*4840*/  LDS R96, [R227.X4+0x212a0] ;  /* 0x0212a000e3607984 */ /* 0x000e620000004800 */
[----:B------:R-:W-:Y:S01]  /*4850*/  ISETP.GT.AND P5, PT, R107, 0x30, P5 ;  /* 0x000000306b00780c */ /* 0x000fe20002fa4270 */
[----:B------:R-:W-:Y:S01]  /*4860*/  MUFU.EX2 R172, R100 ;  /* 0x0000006400ac7308 */ /* 0x000fe20000000800 */
[--C-:B------:R-:W-:Y:S02]  /*4870*/  FFMA.FTZ R97, R111, c[0x0][0x29c], -R110.reuse ;  /* 0x0000a7006f617a23 */ /* 0x100fe4000001086e */
[C---:B------:R-:W-:Y:S04]  /*4880*/  ISETP.LT.OR P5, PT, R108.reuse, 0x31, P5 ;  /* 0x000000316c00780c */ /* 0x040fe80002fa1670 */
[----:B------:R-:W-:Y:S02]  /*4890*/  FSEL R101, R197, -INF , !P5 ;  /* 0xff800000c5657808 */ /* 0x000fe40006800000 */
[----:B------:R-:W-:Y:S01]  /*48a0*/  PLOP3.LUT P5, PT, PT, PT, UP3, 0x40, 0x0 ;  /* 0x000000000000781c */ /* 0x000fe20003fae838 */
[----:B----4-:R-:W3:Y:S03]  /*48b0*/  MUFU.EX2 R104, R97 ;  /* 0x0000006100687308 */ /* 0x010ee60000000800 */
[----:B------:R-:W-:Y:S01]  /*48c0*/  ISETP.GT.AND P5, PT, R107, 0x31, P5 ;  /* 0x000000316b00780c */ /* 0x000fe20002fa4270 */
[C---:B-----5:R-:W-:Y:S05]  /*48d0*/  HMMA.16816.F32.BF16 R4, R92.reuse, R88, R4 ;  /* 0x000000585c04723c */ /* 0x060fea0000041804 */
[----:B------:R-:W-:Y:S02]  /*48e0*/  ISETP.LT.OR P5, PT, R108, 0x32, P5 ;  /* 0x000000326c00780c */ /* 0x000fe40002fa1670 */
[--C-:B------:R-:W-:Y:S01]  /*48f0*/  FFMA.FTZ R88, R106, c[0x0][0x29c], -R110.reuse ;  /* 0x0000a7006a587a23 */ /* 0x100fe2000001086e */
[C---:B------:R-:W-:Y:S03]  /*4900*/  HMMA.16816.F32.BF16 R8, R92.reuse, R2, R8 ;  /* 0x000000025c08723c */ /* 0x040fe60000041808 */
[----:B------:R4:W-:Y:S01]  /*4910*/  MUFU.EX2 R100, R88 ;  /* 0x0000005800647308 */ /* 0x0009e20000000800 */
[----:B------:R-:W-:Y:S02]  /*4920*/  FSEL R89, R194, -INF , !P5 ;  /* 0xff800000c2597808 */ /* 0x000fe40006800000 */
[----:B------:R-:W-:Y:S01]  /*4930*/  PLOP3.LUT P5, PT, PT, PT, UP2, 0x40, 0x0 ;  /* 0x000000000000781c */ /* 0x000fe20003fae828 */
[--C-:B------:R-:W-:Y:S01]  /*4940*/  FFMA.FTZ R2, R105, c[0x0][0x29c], -R110.reuse ;  /* 0x0000a70069027a23 */ /* 0x100fe2000001086e */
[C---:B------:R-:W-:Y:S03]  /*4950*/  HMMA.16816.F32.BF16 R12, R92.reuse, R84, R12 ;  /* 0x000000545c0c723c */ /* 0x040fe6000004180c */
[----:B------:R-:W-:Y:S01]  /*4960*/  ISETP.GT.AND P5, PT, R107, 0x40, P5 ;  /* 0x000000406b00780c */ /* 0x000fe20002fa4270 */
[----:B------:R-:W-:Y:S01]  /*4970*/  FFMA.FTZ R3, R102, c[0x0][0x29c], -R110 ;  /* 0x0000a70066037a23 */ /* 0x000fe2000001086e */
[----:B------:R5:W3:Y:S01]  /*4980*/  MUFU.EX2 R99, R2 ;  /* 0x0000000200637308 */ /* 0x000ae20000000800 */
[----:B------:R-:W-:Y:S02]  /*4990*/  SHF.L.U32 R102, R218, 0x1, RZ ;  /* 0x00000001da667819 */ /* 0x000fe400000006ff */
[C---:B--2---:R-:W-:Y:S03]  /*49a0*/  HMMA.16816.F32.BF16 R16, R92.reuse, R86, R16 ;  /* 0x000000565c10723c */ /* 0x044fe60000041810 */
[----:B------:R-:W-:Y:S01]  /*49b0*/  ISETP.LT.OR P5, PT, R108, 0x41, P5 ;  /* 0x000000416c00780c */ /* 0x000fe20002fa1670 */
[--C-:B-1----:R-:W-:Y:S01]  /*49c0*/  FADD.FTZ R6, R6, -R96.reuse ;  /* 0x8000006006067221 */ /* 0x102fe20000010000 */
[----:B------:R-:W-:Y:S01]  /*49d0*/  F2FP.BF16.PACK_AB R85, R180, R181 ;  /* 0x000000b5b455723e */ /* 0x000fe200000010ff */
[----:B------:R-:W-:Y:S01]  /*49e0*/  FADD.FTZ R7, R7, -R96 ;  /* 0x8000006007077221 */ /* 0x000fe20000010000 */
[----:B------:R-:W-:Y:S01]  /*49f0*/  F2FP.BF16.PACK_AB R84, R177, R179 ;  /* 0x000000b3b154723e */ /* 0x000fe200000010ff */
[----:B------:R-:W-:Y:S01]  /*4a00*/  HMMA.16816.F32.BF16 R20, R92, R90, R20 ;  /* 0x0000005a5c14723c */ /* 0x000fe20000041814 */
[----:B------:R1:W-:Y:S03]  /*4a10*/  MUFU.EX2 R95, R3 ;  /* 0x00000003005f7308 */ /* 0x0003e60000000800 */
[--C-:B------:R-:W-:Y:S01]  /*4a20*/  FFMA.FTZ R86, R101, c[0x0][0x29c], -R110.reuse ;  /* 0x0000a70065567a23 */ /* 0x100fe2000001086e */
[----:B----4-:R-:W-:Y:S01]  /*4a30*/  FSEL R88, R193, -INF , !P5 ;  /* 0xff800000c1587808 */ /* 0x010fe20006800000 */
[--C-:B------:R-:W-:Y:S01]  /*4a40*/  FFMA.FTZ R87, R89, c[0x0][0x29c], -R110.reuse ;  /* 0x0000a70059577a23 */ /* 0x100fe2000001086e */
[----:B------:R-:W-:Y:S01]  /*4a50*/  PLOP3.LUT P5, PT, PT, PT, UP1, 0x40, 0x0 ;  /* 0x000000000000781c */ /* 0x000fe20003fae818 */
[----:B------:R-:W-:Y:S03]  /*4a60*/  FMUL.FTZ R6, R181, R6 ;  /* 0x00000006b5067220 */ /* 0x000fe60000410000 */
[----:B------:R-:W-:Y:S01]  /*4a70*/  MUFU.EX2 R97, R86 ;  /* 0x0000005600617308 */ /* 0x000fe20000000800 */
[----:B------:R-:W-:Y:S01]  /*4a80*/  ISETP.GT.AND P5, PT, R107, 0x41, P5 ;  /* 0x000000416b00780c */ /* 0x000fe20002fa4270 */
[--C-:B-----5:R-:W-:Y:S02]  /*4a90*/  FFMA.FTZ R2, R103, c[0x0][0x29c], -R110.reuse ;  /* 0x0000a70067027a23 */ /* 0x120fe4000001086e */
[----:B------:R-:W-:Y:S01]  /*4aa0*/  FFMA.FTZ R88, R88, c[0x0][0x29c], -R110 ;  /* 0x0000a70058587a23 */ /* 0x000fe2000001086e */
[----:B------:R-:W-:Y:S01]  /*4ab0*/  ISETP.LT.OR P5, PT, R108, 0x42, P5 ;  /* 0x000000426c00780c */ /* 0x000fe20002fa1670 */
[--C-:B------:R-:W-:Y:S02]  /*4ac0*/  FADD.FTZ R10, R10, -R96.reuse ;  /* 0x800000600a0a7221 */ /* 0x100fe40000010000 */
[--C-:B------:R-:W-:Y:S02]  /*4ad0*/  FADD.FTZ R15, R15, -R96.reuse ;  /* 0x800000600f0f7221 */ /* 0x100fe40000010000 */
[----:B------:R2:W4:Y:S01]  /*4ae0*/  MUFU.EX2 R98, R2 ;  /* 0x0000000200627308 */ /* 0x0005220000000800 */
[----:B------:R-:W-:Y:S02]  /*4af0*/  FMUL.FTZ R10, R179, R10 ;  /* 0x0000000ab30a7220 */ /* 0x000fe40000410000 */
[----:B------:R-:W-:Y:S02]  /*4b00*/  FMUL.FTZ R7, R180, R7 ;  /* 0x00000007b4077220 */ /* 0x000fe40000410000 */
[----:B-1----:R-:W-:Y:S02]  /*4b10*/  FFMA.FTZ R3, -R191, R191, 1 ;  /* 0x3f800000bf037423 */ /* 0x002fe400000101bf */
[--C-:B------:R-:W-:Y:S02]  /*4b20*/  FADD.FTZ R11, R11, -R96.reuse ;  /* 0x800000600b0b7221 */ /* 0x100fe40000010000 */
[----:B------:R-:W-:Y:S01]  /*4b30*/  FMUL.FTZ R6, R6, R3 ;  /* 0x0000000306067220 */ /* 0x000fe20000410000 */
[----:B------:R1:W5:Y:S01]  /*4b40*/  MUFU.EX2 R94, R87 ;  /* 0x00000057005e7308 */ /* 0x0003620000000800 */
[----:B------:R-:W-:Y:S02]  /*4b50*/  FFMA.FTZ R3, -R187, R187, 1 ;  /* 0x3f800000bb037423 */ /* 0x000fe400000101bb */
[----:B------:R-:W-:Y:S02]  /*4b60*/  FMUL.FTZ R15, R175, R15 ;  /* 0x0000000faf0f7220 */ /* 0x000fe40000410000 */
[----:B------:R-:W-:Y:S01]  /*4b70*/  FMUL.FTZ R91, R10, R3 ;  /* 0x000000030a5b7220 */ /* 0x000fe20000410000 */
[----:B------:R-:W-:Y:S01]  /*4b80*/  F2FP.BF16.PACK_AB R10, R174, R176 ;  /* 0x000000b0ae0a723e */ /* 0x000fe200000010ff */
[--C-:B------:R-:W-:Y:S02]  /*4b90*/  FADD.FTZ R18, R18, -R96.reuse ;  /* 0x8000006012127221 */ /* 0x100fe40000010000 */
[----:B------:R-:W-:Y:S01]  /*4ba0*/  FADD.FTZ R23, R23, -R96 ;  /* 0x8000006017177221 */ /* 0x000fe20000010000 */
[----:B------:R3:W-:Y:S01]  /*4bb0*/  MUFU.EX2 R93, R88 ;  /* 0x00000058005d7308 */ /* 0x0007e20000000800 */
[----:B------:R-:W-:Y:S02]  /*4bc0*/  FFMA.FTZ R3, -R188, R188, 1 ;  /* 0x3f800000bc037423 */ /* 0x000fe400000101bc */
[----:B------:R-:W-:Y:S01]  /*4bd0*/  FMUL.FTZ R89, R177, R11 ;  /* 0x0000000bb1597220 */ /* 0x000fe20000410000 */
[----:B--2---:R-:W-:Y:S01]  /*4be0*/  FSEL R2, R192, -INF , !P5 ;  /* 0xff800000c0027808 */ /* 0x004fe20006800000 */
[----:B------:R-:W-:Y:S01]  /*4bf0*/  FMUL.FTZ R92, R176, R18 ;  /* 0x00000012b05c7220 */ /* 0x000fe20000410000 */
[----:B------:R-:W-:Y:S01]  /*4c00*/  F2FP.BF16.PACK_AB R11, R175, R178 ;  /* 0x000000b2af0b723e */ /* 0x000fe200000010ff */
[----:B------:R-:W-:Y:S02]  /*4c10*/  FMUL.FTZ R18, R109, R23 ;  /* 0x000000176d127220 */ /* 0x000fe40000410000 */
[----:B------:R-:W-:Y:S02]  /*4c20*/  FFMA.FTZ R110, R2, c[0x0][0x29c], -R110 ;  /* 0x0000a700026e7a23 */ /* 0x000fe4000001086e */
[----:B------:R-:W-:Y:S02]  /*4c30*/  FFMA.FTZ R2, -R190, R190, 1 ;  /* 0x3f800000be027423 */ /* 0x000fe400000101be */
[--C-:B------:R-:W-:Y:S02]  /*4c40*/  FADD.FTZ R14, R14, -R96.reuse ;  /* 0x800000600e0e7221 */ /* 0x100fe40000010000 */
        /* <DEDUP_REMOVED lines=11> */
[----:B------:R-:W-:Y:S02]  /*4d00*/  FMUL.FTZ R14, R178, R14 ;  /* 0x0000000eb20e7220 */ /* 0x000fe40000410000 */
[--C-:B------:R-:W-:Y:S02]  /*4d10*/  FADD.FTZ R22, R22, -R96.reuse ;  /* 0x8000006016167221 */ /* 0x100fe40000010000 */
[----:B------:R4:W-:Y:S01]  /*4d20*/  STS [R224+0x21480], R3 ;  /* 0x02148003e0007388 */ /* 0x0009e20000000800 */
[----:B------:R-:W-:Y:S02]  /*4d30*/  FFMA.FTZ R6, -R189, R189, 1 ;  /* 0x3f800000bd067423 */ /* 0x000fe400000101bd */
[----:B------:R-:W-:Y:S02]  /*4d40*/  FMUL.FTZ R90, R173, R22 ;  /* 0x00000016ad5a7220 */ /* 0x000fe40000410000 */
[----:B------:R-:W-:Y:S01]  /*4d50*/  FMUL.FTZ R88, R14, R6 ;  /* 0x000000060e587220 */ /* 0x000fe20000410000 */
[----:B------:R-:W-:Y:S01]  /*4d60*/  STS [R225], R85 ;  /* 0x00000055e1007388 */ /* 0x000fe20000000800 */
[----:B------:R-:W-:Y:S02]  /*4d70*/  FFMA.FTZ R6, -R183, R183, 1 ;  /* 0x3f800000b7067423 */ /* 0x000fe400000101b7 */
[----:B------:R-:W-:Y:S02]  /*4d80*/  FFMA.FTZ R15, -R185, R185, 1 ;  /* 0x3f800000b90f7423 */ /* 0x000fe400000101b9 */
[----:B------:R-:W-:Y:S02]  /*4d90*/  FMUL.FTZ R6, R90, R6 ;  /* 0x000000065a067220 */ /* 0x000fe40000410000 */
[----:B------:R-:W-:Y:S01]  /*4da0*/  FMUL.FTZ R22, R92, R15 ;  /* 0x0000000f5c167220 */ /* 0x000fe20000410000 */
[----:B------:R-:W-:Y:S01]  /*4db0*/  F2FP.BF16.PACK_AB R15, R89, R91 ;  /* 0x0000005b590f723e */ /* 0x000fe200000010ff */
[----:B------:R-:W-:Y:S01]  /*4dc0*/  FADD.FTZ R19, R19, -R96 ;  /* 0x8000006013137221 */ /* 0x000fe20000010000 */
[----:B------:R-:W-:Y:S01]  /*4dd0*/  F2FP.BF16.PACK_AB R18, R18, R6 ;  /* 0x000000061212723e */ /* 0x000fe200000010ff */
[----:B------:R-:W-:Y:S01]  /*4de0*/  FFMA.FTZ R14, -R184, R184, 1 ;  /* 0x3f800000b80e7423 */ /* 0x000fe200000101b8 */
[----:B------:R-:W-:Y:S01]  /*4df0*/  F2FP.BF16.PACK_AB R6, R99, R100 ;  /* 0x000000646306723e */ /* 0x000fe200000010ff */
[----:B------:R-:W-:Y:S04]  /*4e00*/  FMUL.FTZ R19, R174, R19 ;  /* 0x00000013ae137220 */ /* 0x000fe80000410000 */
[----:B------:R5:W-:Y:S01]  /*4e10*/  STS [R224+0x21c80], R6 ;  /* 0x021c8006e0007388 */ /* 0x000be20000000800 */
[----:B------:R-:W-:Y:S01]  /*4e20*/  FMUL.FTZ R19, R19, R14 ;  /* 0x0000000e13137220 */ /* 0x000fe20000410000 */
[----:B----4-:R-:W-:Y:S02]  /*4e30*/  F2FP.BF16.PACK_AB R3, R95, R98 ;  /* 0x000000625f03723e */ /* 0x010fe400000010ff */
[----:B------:R-:W-:Y:S01]  /*4e40*/  F2FP.BF16.PACK_AB R14, R87, R88 ;  /* 0x00000058570e723e */ /* 0x000fe200000010ff */
        /* <DEDUP_REMOVED lines=11> */
[----:B-----5:R-:W-:Y:S01]  /*4f00*/  F2FP.BF16.PACK_AB R6, R94, R97 ;  /* 0x000000615e06723e */ /* 0x020fe200000010ff */
        /* <DEDUP_REMOVED lines=161> */
[----:B------:R-:W-:Y:S01]  /*5920*/  ULDC.64 UR6, c[0x0][0x208] ;  /* 0x0000820000067ab9 */ /* 0x000fe20000000a00 */
[----:B------:R-:W-:Y:S01]  /*5930*/  IMAD.MOV.U32 R2, RZ, RZ, R236 ;  /* 0x000000ffff027224 */ /* 0x000fe200078e00ec */
[----:B------:R-:W-:Y:S01]  /*5940*/  USHF.L.U32 UR26, UR15, 0x6, URZ ;  /* 0x000000060f1a7899 */ /* 0x000fe2000800063f */
[----:B------:R-:W-:Y:S01]  /*5950*/  IMAD.MOV.U32 R3, RZ, RZ, R237 ;  /* 0x000000ffff037224 */ /* 0x000fe200078e00ed */
[----:B------:R-:W-:Y:S01]  /*5960*/  UIMAD.WIDE.U32 UR28, UR15, UR6, URZ ;  /* 0x000000060f1c72a5 */ /* 0x000fe2000f8e003f */
[----:B------:R-:W-:Y:S01]  /*5970*/  IMAD.MOV.U32 R202, RZ, RZ, c[0x0][0x208] ;  /* 0x00008200ffca7624 */ /* 0x000fe200078e00ff */
[----:B------:R-:W-:Y:S02]  /*5980*/  USHF.R.S32.HI UR25, URZ, 0x1f, UR15 ;  /* 0x0000001f3f197899 */ /* 0x000fe4000801140f */
[----:B------:R-:W-:Y:S02]  /*5990*/  IMAD.U32 R9, RZ, RZ, UR26 ;  /* 0x0000001aff097e24 */ /* 0x000fe4000f8e00ff */
[----:B------:R-:W-:Y:S01]  /*59a0*/  IMAD.SHL.U32 R202, R202, 0x20, RZ ;  /* 0x00000020caca7824 */ /* 0x000fe200078e00ff */
[----:B------:R-:W-:Y:S02]  /*59b0*/  UIMAD UR25, UR25, UR6, URZ ;  /* 0x00000006191972a4 */ /* 0x000fe4000f8e023f */
[----:B------:R-:W-:Y:S02]  /*59c0*/  USHF.R.S32.HI UR6, URZ, 0x1f, UR26 ;  /* 0x0000001f3f067899 */ /* 0x000fe4000801141a */
[----:B------:R-:W-:Y:S02]  /*59d0*/  UIMAD UR25, UR15, UR7, UR25 ;  /* 0x000000070f1972a4 */ /* 0x000fe4000f8e0219 */
[----:B------:R-:W-:Y:S02]  /*59e0*/  USHF.L.U32 UR7, UR28, 0x6, URZ ;  /* 0x000000061c077899 */ /* 0x000fe4000800063f */
[----:B------:R-:W-:Y:S01]  /*59f0*/  IMAD.U32 R10, RZ, RZ, UR6 ;  /* 0x00000006ff0a7e24 */ /* 0x000fe2000f8e00ff */
[----:B------:R-:W-:Y:S01]  /*5a00*/  UIADD3 UR25, UR29, UR25, URZ ;  /* 0x000000191d197290 */ /* 0x000fe2000fffe03f */
[----:B-1----:R-:W-:Y:S01]  /*5a10*/  SHF.R.S32.HI R4, RZ, 0x1f, R5 ;  /* 0x0000001fff047819 */ /* 0x002fe20000011405 */
[----:B------:R-:W-:Y:S02]  /*5a20*/  IMAD.WIDE.U32 R2, R5, c[0x0][0x288], R2 ;  /* 0x0000a20005027a25 */ /* 0x000fe400078e0002 */
[----:B------:R-:W-:Y:S02]  /*5a30*/  USHF.L.U64.HI UR25, UR28, 0x6, UR25 ;  /* 0x000000061c197899 */ /* 0x000fe40008010219 */
[----:B------:R-:W-:Y:S01]  /*5a40*/  IMAD R4, R4, c[0x0][0x288], RZ ;  /* 0x0000a20004047a24 */ /* 0x000fe200078e02ff */
[----:B------:R-:W-:Y:S03]  /*5a50*/  IADD3 R9, P5, P0, R9, UR10, R2 ;  /* 0x0000000a09097c10 */ /* 0x000fe6000f8be002 */
[----:B------:R-:W-:Y:S04]  /*5a60*/  IMAD R4, R5, c[0x0][0x28c], R4 ;  /* 0x0000a30005047a24 */ /* 0x000fe800078e0204 */
[----:B------:R-:W-:Y:S05]  /*5a70*/  IMAD.IADD R2, R3, 0x1, R4 ;  /* 0x0000000103027824 */ /* 0x000fea00078e0204 */
[----:B------:R-:W-:Y:S02]  /*5a80*/  IADD3.X R10, R10, UR8, R2, P5, P0 ;  /* 0x000000080a0a7c10 */ /* 0x000fe4000afe0402 */
[C---:B------:R-:W-:Y:S04]  /*5a90*/  IADD3 R3, P5, P0, R242.reuse, UR7, R202 ;  /* 0x00000007f2037c10 */ /* 0x040fe8000f8be0ca */
[C---:B------:R-:W-:Y:S02]  /*5aa0*/  IADD3.X R8, R239.reuse, UR25, R252, P5, P0 ;  /* 0x00000019ef087c10 */ /* 0x040fe4000afe04fc */
[----:B------:R-:W-:Y:S04]  /*5ab0*/  IADD3 R2, P0, R242, UR7, RZ ;  /* 0x00000007f2027c10 */ /* 0x000fe8000ff1e0ff */
[C---:B------:R-:W-:Y:S02]  /*5ac0*/  LEA R6, P5, R2.reuse, c[0x0][0x1f0], 0x1 ;  /* 0x00007c0002067a11 */ /* 0x040fe400078a08ff */
[----:B------:R-:W-:Y:S02]  /*5ad0*/  IADD3.X R5, R239, UR25, RZ, P0, !PT ;  /* 0x00000019ef057c10 */ /* 0x000fe400087fe4ff */
[C---:B------:R-:W-:Y:S02]  /*5ae0*/  LEA R4, P0, R3.reuse, c[0x0][0x1f0], 0x1 ;  /* 0x00007c0003047a11 */ /* 0x040fe400078008ff */
[----:B------:R-:W-:Y:S01]  /*5af0*/  LEA.HI.X R7, R2, c[0x0][0x1f4], R5, 0x1, P5 ;  /* 0x00007d0002077a11 */ /* 0x000fe200028f0c05 */
[----:B------:R-:W-:Y:S01]  /*5b00*/  IMAD.U32 R2, RZ, RZ, UR26 ;  /* 0x0000001aff027e24 */ /* 0x000fe2000f8e00ff */
[----:B------:R-:W-:Y:S02]  /*5b10*/  LEA.HI.X R5, R3, c[0x0][0x1f4], R8, 0x1, P0 ;  /* 0x00007d0003057a11 */ /* 0x000fe400000f0c08 */
[C---:B------:R-:W-:Y:S02]  /*5b20*/  LEA R8, P0, R9.reuse, c[0x0][0x280], 0x2 ;  /* 0x0000a00009087a11 */ /* 0x040fe400078010ff */
[----:B------:R-:W-:Y:S02]  /*5b30*/  IADD3 R2, -R234, c[0x0][0x168], -R2 ;  /* 0x00005a00ea027a10 */ /* 0x000fe40007ffe902 */
[----:B------:R-:W-:Y:S02]  /*5b40*/  LEA.HI.X R9, R9, c[0x0][0x284], R10, 0x2, P0 ;  /* 0x0000a10009097a11 */ /* 0x000fe400000f140a */
[----:B------:R-:W-:Y:S02]  /*5b50*/  ISETP.LT.OR P0, PT, R2, 0x1, !P6 ;  /* 0x000000010200780c */ /* 0x000fe40007701670 */
[----:B------:R-:W-:Y:S02]  /*5b60*/  LOP3.LUT P5, RZ, R228, 0x2, RZ, 0xc0, !PT ;  /* 0x00000002e4ff7812 */ /* 0x000fe400078ac0ff */
[C---:B------:R-:W-:Y:S09]  /*5b70*/  ISETP.LT.OR P6, PT, R2.reuse, 0x21, !P6 ;  /* 0x000000210200780c */ /* 0x040ff200077c1670 */
        /* <DEDUP_REMOVED lines=17> */
.L_x_911:
[-C--:B-12345:R-:W-:Y:S01]  /*5c90*/  HMMA.16816.F32.BF16 R4, R108, R16.reuse, RZ ;  /* 0x000000106c04723c */ /* 0x0befe200000418ff */
[----:B------:R-:W-:Y:S01]  /*5ca0*/  LDSM.16.M88.4 R196, [R214+0x1400] ;  /* 0x00140000d6c4783b */ /* 0x000fe20000000200 */
[----:B------:R-:W-:Y:S02]  /*5cb0*/  UIMAD UR14, UR14, 0x3000, URZ ;  /* 0x000030000e0e78a4 */ /* 0x000fe4000f8e023f */
[----:B------:R-:W-:Y:S01]  /*5cc0*/  IMAD.U32 R2, RZ, RZ, UR4 ;  /* 0x00000004ff027e24 */ /* 0x000fe2000f8e00ff */
[----:B------:R-:W-:Y:S01]  /*5cd0*/  LDSM.16.MT88.4 R200, [R213+0x6000] ;  /* 0x00600000d5c8783b */ /* 0x000fe20000004200 */
        /* <DEDUP_REMOVED lines=34> */
[-C--:B------:R-:W-:Y:S08]  /*5f00*/  HMMA.16816.F32.BF16 R96, R176, R192.reuse, R96 ;  /* 0x000000c0b060723c */ /* 0x080ff00000041860 */
[C---:B------:R-:W-:Y:S08]  /*5f10*/  HMMA.16816.F32.BF16 R100, R184.reuse, R192, R100 ;  /* 0x000000c0b864723c */ /* 0x040ff00000041864 */
[-C--:B------:R-:W-:Y:S01]  /*5f20*/  HMMA.16816.F32.BF16 R104, R184, R194.reuse, R104 ;  /* 0x000000c2b868723c */ /* 0x080fe20000041868 */
[----:B------:R-:W3:Y:S07]  /*5f30*/  LDSM.16.M88.4 R184, [R214+0x1800] ;  /* 0x00180000d6b8783b */ /* 0x000eee0000000200 */
[----:B------:R-:W-:Y:S01]  /*5f40*/  HMMA.16816.F32.BF16 R108, R176, R194, R108 ;  /* 0x000000c2b06c723c */ /* 0x000fe2000004186c */
[----:B------:R-:W4:Y:S04]  /*5f50*/  LDSM.16.M88.4 R176, [R214+0x1c00] ;  /* 0x001c0000d6b0783b */ /* 0x000f280000000200 */
[----:B------:R-:W-:Y:S03]  /*5f60*/  LDSM.16.MT88.4 R192, [R213+0x2000] ;  /* 0x00200000d5c0783b */ /* 0x000fe60000004200 */
        /* <DEDUP_REMOVED lines=8> */
[C---:B------:R-:W-:Y:S01]  /*5ff0*/  HMMA.16816.F32.BF16 R92, R172.reuse, R190, R92 ;  /* 0x000000beac5c723c */ /* 0x040fe2000004185c */
[----:B------:R-:W-:Y:S07]  /*6000*/  LDSM.16.M88.4 R188, [R214+0x2000] ;  /* 0x00200000d6bc783b */ /* 0x000fee0000000200 */
[-C--:B------:R-:W-:Y:S08]  /*6010*/  HMMA.16816.F32.BF16 R96, R172, R200.reuse, R96 ;  /* 0x000000c8ac60723c */ /* 0x080ff00000041860 */
[C---:B------:R-:W-:Y:S08]  /*6020*/  HMMA.16816.F32.BF16 R100, R196.reuse, R200, R100 ;  /* 0x000000c8c464723c */ /* 0x040ff00000041864 */
[-C--:B------:R-:W-:Y:S01]  /*6030*/  HMMA.16816.F32.BF16 R104, R196, R202.reuse, R104 ;  /* 0x000000cac468723c */ /* 0x080fe20000041868 */
[----:B------:R-:W-:Y:S07]  /*6040*/  LDSM.16.M88.4 R196, [R214+0x2400] ;  /* 0x00240000d6c4783b */ /* 0x000fee0000000200 */
[----:B------:R-:W-:Y:S01]  /*6050*/  HMMA.16816.F32.BF16 R108, R172, R202, R108 ;  /* 0x000000caac6c723c */ /* 0x000fe2000004186c */
[----:B------:R-:W2:Y:S04]  /*6060*/  LDSM.16.MT88.4 R172, [R213+0x6800] ;  /* 0x00680000d5ac783b */ /* 0x000ea80000004200 */
[----:B------:R-:W5:Y:S03]  /*6070*/  LDSM.16.MT88.4 R200, [R213+0x4800] ;  /* 0x00480000d5c8783b */ /* 0x000f660000004200 */
[-C--:B---3--:R-:W-:Y:S08]  /*6080*/  HMMA.16816.F32.BF16 R4, R184, R204.reuse, R4 ;  /* 0x000000ccb804723c */ /* 0x088ff00000041804 */
[C---:B----4-:R-:W-:Y:S08]  /*6090*/  HMMA.16816.F32.BF16 R8, R176.reuse, R204, R8 ;  /* 0x000000ccb008723c */ /* 0x050ff00000041808 */
[-C--:B------:R-:W-:Y:S08]  /*60a0*/  HMMA.16816.F32.BF16 R12, R176, R206.reuse, R12 ;  /* 0x000000ceb00c723c */ /* 0x080ff0000004180c */
[C---:B------:R-:W-:Y:S01]  /*60b0*/  HMMA.16816.F32.BF16 R16, R184.reuse, R206, R16 ;  /* 0x000000ceb810723c */ /* 0x040fe20000041810 */
[----:B------:R-:W3:Y:S07]  /*60c0*/  LDSM.16.MT88.4 R204, [R213+0x7000] ;  /* 0x00700000d5cc783b */ /* 0x000eee0000004200 */
[-C--:B-1----:R-:W-:Y:S08]  /*60d0*/  HMMA.16816.F32.BF16 R20, R184, R180.reuse, R20 ;  /* 0x000000b4b814723c */ /* 0x082ff00000041814 */
[C---:B------:R-:W-:Y:S08]  /*60e0*/  HMMA.16816.F32.BF16 R84, R176.reuse, R180, R84 ;  /* 0x000000b4b054723c */ /* 0x040ff00000041854 */
[-C--:B------:R-:W-:Y:S08]  /*60f0*/  HMMA.16816.F32.BF16 R88, R176, R182.reuse, R88 ;  /* 0x000000b6b058723c */ /* 0x080ff00000041858 */
[C---:B------:R-:W-:Y:S08]  /*6100*/  HMMA.16816.F32.BF16 R92, R184.reuse, R182, R92 ;  /* 0x000000b6b85c723c */ /* 0x040ff0000004185c */
[-C--:B--2---:R-:W-:Y:S08]  /*6110*/  HMMA.16816.F32.BF16 R96, R184, R172.reuse, R96 ;  /* 0x000000acb860723c */ /* 0x084ff00000041860 */
        /* <DEDUP_REMOVED lines=8> */
[-C--:B------:R-:W-:Y:S08]  /*61a0*/  HMMA.16816.F32.BF16 R4, R188, R192.reuse, R4 ;  /* 0x000000c0bc04723c */ /* 0x080ff00000041804 */
[C---:B------:R-:W-:Y:S08]  /*61b0*/  HMMA.16816.F32.BF16 R8, R196.reuse, R192, R8 ;  /* 0x000000c0c408723c */ /* 0x040ff00000041808 */
[-C--:B------:R-:W-:Y:S07]  /*61c0*/  HMMA.16816.F32.BF16 R12, R196, R194.reuse, R12 ;  /* 0x000000c2c40c723c */ /* 0x080fee000004180c */
[----:B------:R-:W-:Y:S01]  /*61d0*/  RED.E.ADD.F32.FTZ.RN.STRONG.GPU [R172.64], R4 ;  /* 0x00000004ac00798e */ /* 0x000fe2000c10e790 */
[C---:B------:R-:W-:Y:S03]  /*61e0*/  HMMA.16816.F32.BF16 R16, R188.reuse, R194, R16 ;  /* 0x000000c2bc10723c */ /* 0x040fe60000041810 */
[----:B------:R-:W-:Y:S04]  /*61f0*/  RED.E.ADD.F32.FTZ.RN.STRONG.GPU [R172.64+0x400], R5 ;  /* 0x00040005ac00798e */ /* 0x000fe8000c10e790 */
[----:B------:R-:W-:Y:S01]  /*6200*/  RED.E.ADD.F32.FTZ.RN.STRONG.GPU [R172.64+0x800], R6 ;  /* 0x00080006ac00798e */ /* 0x000fe2000c10e790 */
[-C--:B-----5:R-:W-:Y:S03]  /*6210*/  HMMA.16816.F32.BF16 R20, R188, R200.reuse, R20 ;  /* 0x000000c8bc14723c */ /* 0x0a0fe60000041814 */
        /* <DEDUP_REMOVED lines=207> */
.L_x_901:
[----:B------:R-:W-:Y:S05]  /*6f10*/  @P1 EXIT ;  /* 0x000000000000194d */ /* 0x000fea0003800000 */
[----:B------:R-:W1:Y:S01]  /*6f20*/  S2R R0, SR_CTAID.Y ;  /* 0x0000000000007919 */ /* 0x000e620000002600 */
[----:B------:R-:W2:Y:S01]  /*6f30*/  S2UR UR5, SR_CTAID.X ;  /* 0x00000000000579c3 */ /* 0x000ea20000002500 */
[----:B------:R-:W-:Y:S02]  /*6f40*/  MOV R2, 0x1 ;  /* 0x0000000100027802 */ /* 0x000fe40000000f00 */
[----:B------:R-:W3:Y:S04]  /*6f50*/  S2R R11, SR_CTAID.Z ;  /* 0x00000000000b7919 */ /* 0x000ee80000002700 */
[----:B------:R-:W-:Y:S01]  /*6f60*/  BAR.SYNC.DEFER_BLOCKING 0x1, 0x100 ;  /* 0x0044000000007b1d */ /* 0x000fe20000010000 */
[----:B------:R-:W-:-:S13]  /*6f70*/  ISETP.NE.AND P1, PT, R2, c[0x0][0x338], PT ;  /* 0x0000ce0002007a0c */ /* 0x000fda0003f25270 */
[----:B-1----:R-:W-:Y:S01]  /*6f80*/  @P1 IMAD.HI.U32 R3, R0, c[0x0][0x33c], RZ ;  /* 0x0000cf0000031a27 */ /* 0x002fe200078e00ff */
[----:B--2---:R-:W-:-:S04]  /*6f90*/  UIMAD UR5, UR5, 0x3c00, URZ ;  /* 0x00003c00050578a4 */ /* 0x004fc8000f8e023f */
[----:B------:R-:W-:Y:S01]  /*6fa0*/  @P1 SHF.R.U32.HI R0, RZ, c[0x0][0x340], R3 ;  /* 0x0000d000ff001a19 */ /* 0x000fe20000011603 */
[----:B------:R-:W-:Y:S01]  /*6fb0*/  USHF.R.S32.HI UR4, URZ, 0x1f, UR5 ;  /* 0x0000001f3f047899 */ /* 0x000fe20008011405 */
[----:B------:R-:W-:Y:S02]  /*6fc0*/  IADD3 R2, P0, R230, UR5, RZ ;  /* 0x00000005e6027c10 */ /* 0x000fe4000ff1e0ff */
[----:B------:R-:W-:-:S03]  /*6fd0*/  SHF.R.S32.HI R4, RZ, 0x1f, R0 ;  /* 0x0000001fff047819 */ /* 0x000fc60000011400 */
[----:B------:R-:W-:Y:S02]  /*6fe0*/  LEA.HI.X.SX32 R3, R230, UR4, 0x1, P0 ;  /* 0x00000004e6037c11 */ /* 0x000fe400080f0eff */
[C---:B------:R-:W-:Y:S02]  /*6ff0*/  IMAD R6, R4.reuse, c[0x0][0x328], RZ ;  /* 0x0000ca0004067a24 */ /* 0x040fe400078e02ff */
[----:B------:R-:W-:Y:S02]  /*7000*/  IMAD R7, R4, c[0x0][0x300], RZ ;  /* 0x0000c00004077a24 */ /* 0x000fe400078e02ff */
[----:B------:R-:W-:-:S04]  /*7010*/  IMAD.WIDE.U32 R4, R0, c[0x0][0x328], R2 ;  /* 0x0000ca0000047a25 */ /* 0x000fc800078e0002 */
[----:B------:R-:W-:-:S04]  /*7020*/  IMAD.WIDE.U32 R2, R0, c[0x0][0x300], R2 ;  /* 0x0000c00000027a25 */ /* 0x000fc800078e0002 */
[C---:B------:R-:W-:Y:S02]  /*7030*/  IMAD R6, R0.reuse, c[0x0][0x32c], R6 ;  /* 0x0000cb0000067a24 */ /* 0x040fe400078e0206 */
[----:B------:R-:W-:Y:S01]  /*7040*/  IMAD R0, R0, c[0x0][0x304], R7 ;  /* 0x0000c10000007a24 */ /* 0x000fe200078e0207 */
[----:B---3--:R-:W-:Y:S02]  /*7050*/  SHF.R.S32.HI R7, RZ, 0x1f, R11 ;  /* 0x0000001fff077819 */ /* 0x008fe4000001140b */
        /* <DEDUP_REMOVED lines=135> */
.L_x_913:
        /* <DEDUP_REMOVED lines=11> */
.L_x_1413:


//--------------------- .text._ZN7cutlass13device_kernelIN5flash19enable_sm80_to_sm89INS1_16FlashAttnBwdSm80INS1_25CollectiveMainloopBwdSm80ILi2ELi1EN4cute5tupleIJNS5_1CILi64EEENS7_ILi80EEENS7_ILi192EEEEEENS_10bfloat16_tEfNS_4arch4Sm80ELb0ELb1ELb1ELb0ELb1ELb0ELb1ELb0ELi2ELi4ELi2ELi2ELb0EEENS1_24CollectiveEpilogueBwdGQAISB_fSE_Li256ELb0ELb1EEENS1_19SingleTileSchedulerILb0ELb0ELb0ELi80EEEEEEEEEvNT_6ParamsE --------------------------
	.section	.text._ZN7cutlass13device_kernelIN5flash19enable_sm80_to_sm89INS1_16FlashAttnBwdSm80INS1_25CollectiveMainloopBwdSm80ILi2ELi1EN4cute5tupleIJNS5_1CILi64EEENS7_ILi80EEENS7_ILi192EEEEEENS_10bfloat16_tEfNS_4arch4Sm80ELb0ELb1ELb1ELb0ELb1ELb0ELb1ELb0ELi2ELi4ELi2ELi2ELb0EEENS1_24CollectiveEpilogueBwdGQAISB_fSE_Li256ELb0ELb1EEENS1_19SingleTileSchedulerILb0ELb0ELb0ELi80EEEEEEEEEvNT_6ParamsE,"ax",@progbits
	.sectioninfo	@"SHI_REGISTERS=255"
	.align	128
.text._ZN7cutlass13device_kernelIN5flash19enable_sm80_to_sm89INS1_16FlashAttnBwdSm80INS1_25CollectiveMainloopBwdSm80ILi2ELi1EN4cute5tupleIJNS5_1CILi64EEENS7_ILi80EEENS7_ILi192EEEEEENS_10bfloat16_tEfNS_4arch4Sm80ELb0ELb1ELb1ELb0ELb1ELb0ELb1ELb0ELi2ELi4ELi2ELi2ELb0EEENS1_24CollectiveEpilogueBwdGQAISB_fSE_Li256ELb0ELb1EEENS1_19SingleTileSchedulerILb0ELb0ELb0ELi80EEEEEEEEEvNT_6ParamsE:
        .type           _ZN7cutlass13device_kernelIN5flash19enable_sm80_to_sm89INS1_16FlashAttnBwdSm80INS1_25CollectiveMainloopBwdSm80ILi2ELi1EN4cute5tupleIJNS5_1CILi64EEENS7_ILi80EEENS7_ILi192EEEEEENS_10bfloat16_tEfNS_4arch4Sm80ELb0ELb1ELb1ELb0ELb1ELb0ELb1ELb0ELi2ELi4ELi2ELi2ELb0EEENS1_24CollectiveEpilogueBwdGQAISB_fSE_Li256ELb0ELb1EEENS1_19SingleTileSchedulerILb0ELb0ELb0ELi80EEEEEEEEEvNT_6ParamsE,@function
        .size           _ZN7cutlass13device_kernelIN5flash19enable_sm80_to_sm89INS1_16FlashAttnBwdSm80INS1_25CollectiveMainloopBwdSm80ILi2ELi1EN4cute5tupleIJNS5_1CILi64EEENS7_ILi80EEENS7_ILi192EEEEEENS_10bfloat16_tEfNS_4arch4Sm80ELb0ELb1ELb1ELb0ELb1ELb0ELb1ELb0ELi2ELi4ELi2ELi2ELb0EEENS1_24CollectiveEpilogueBwdGQAISB_fSE_Li256ELb0ELb1EEENS1_19SingleTileSchedulerILb0ELb0ELb0ELi80EEEEEEEEEvNT_6ParamsE,(.L_x_1414 - _ZN7cutlass13device_kernelIN5flash19enable_sm80_to_sm89INS1_16FlashAttnBwdSm80INS1_25CollectiveMainloopBwdSm80ILi2ELi1EN4cute5tupleIJNS5_1CILi64EEENS7_ILi80EEENS7_ILi192EEEEEENS_10bfloat16_tEfNS_4arch4Sm80ELb0ELb1ELb1ELb0ELb1ELb0ELb1ELb0ELi2ELi4ELi2ELi2ELb0EEENS1_24CollectiveEpilogueBwdGQAISB_fSE_Li256ELb0ELb1EEENS1_19SingleTileSchedulerILb0ELb0ELb0ELi80EEEEEEEEEvNT_6ParamsE)
        .other          _ZN7cutlass13device_kernelIN5flash19enable_sm80_to_sm89INS1_16FlashAttnBwdSm80INS1_25CollectiveMainloopBwdSm80ILi2ELi1EN4cute5tupleIJNS5_1CILi64EEENS7_ILi80EEENS7_ILi192EEEEEENS_10bfloat16_tEfNS_4arch4Sm80ELb0ELb1ELb1ELb0ELb1ELb0ELb1ELb0ELi2ELi4ELi2ELi2ELb0EEENS1_24CollectiveEpilogueBwdGQAISB_fSE_Li256ELb0ELb1EEENS1_19SingleTileSchedulerILb0ELb0ELb0ELi80EEEEEEEEEvNT_6ParamsE,@"STO_CUDA_ENTRY STV_DEFAULT"
_ZN7cutlass13device_kernelIN5flash19enable_sm80_to_sm89INS1_16FlashAttnBwdSm80INS1_25CollectiveMainloopBwdSm80ILi2ELi1EN4cute5tupleIJNS5_1CILi64EEENS7_ILi80EEENS7_ILi192EEEEEENS_10bfloat16_tEfNS_4arch4Sm80ELb0ELb1ELb1ELb0ELb1ELb0ELb1ELb0ELi2ELi4ELi2ELi2ELb0EEENS1_24CollectiveEpilogueBwdGQAISB_fSE_Li256ELb0ELb1EEENS1_19SingleTileSchedulerILb0ELb0ELb0ELi80EEEEEEEEEvNT_6ParamsE:
        /* <DEDUP_REMOVED lines=25> */
.L_x_914:
        /* <DEDUP_REMOVED lines=159> */
[----:B------:R-:W-:Y:S01]  /*0b80*/  IMAD.WIDE.U32 R8, R248, c[0x0][0x1b8], R2 ;  /* 0x00006e00f8087a25 */ /* 0x000fe200078e0002 */
[----:B------:R-:W-:Y:S01]  /*0b90*/  CS2R R164, SRZ ;  /* 0x0000000000a47805 */ /* 0x000fe2000001ff00 */
[----:B------:R-:W-:Y:S01]  /*0ba0*/  CS2R R162, SRZ ;  /* 0x0000000000a27805 */ /* 0x000fe2000001ff00 */
[----:B------:R-:W-:Y:S01]  /*0bb0*/  IADD3.X R15, R6, UR5, R15, P3, P2 ;  /* 0x00000005060f7c10 */ /* 0x000fe20009fe440f */
[----:B------:R-:W-:Y:S01]  /*0bc0*/  IMAD R7, R12, c[0x0][0x1dc], R7 ;  /* 0x000077000c077a24 */ /* 0x000fe200078e0207 */
        /* <DEDUP_REMOVED lines=17> */
[----:B------:R-:W-:Y:S01]  /*0ce0*/  IMAD.MOV.U32 R27, RZ, RZ, 0x6 ;  /* 0x00000006ff1b7424 */ /* 0x000fe200078e00ff */
        /* <DEDUP_REMOVED lines=13> */
[----:B------:R-:W-:Y:S01]  /*0dc0*/  CS2R R158, SRZ ;  /* 0x00000000009e7805 */ /* 0x000fe2000001ff00 */
        /* <DEDUP_REMOVED lines=21> */
[C---:B------:R-:W-:Y:S01]  /*0f20*/  @!P1 ISETP.GE.OR P4, PT, R23.reuse, c[0x0][0x1cc], !P4 ;  /* 0x0000730017009a0c */ /* 0x040fe20006786670 */
[----:B------:R-:W-:Y:S01]  /*0f30*/  CS2R R156, SRZ ;  /* 0x00000000009c7805 */ /* 0x000fe2000001ff00 */
[----:B------:R-:W-:Y:S01]  /*0f40*/  ISETP.GE.AND P2, PT, R10, c[0x0][0x19c], PT ;  /* 0x000067000a007a0c */ /* 0x000fe20003f46270 */
[----:B------:R2:W-:Y:S01]  /*0f50*/  LDGSTS.E.BYPASS.LTC128B.128 [R226+0xd880], [R2.64+0x100], !P0 ;  /* 0x0d88010002e27fae */ /* 0x0005e2000c101d50 */
[----:B------:R-:W-:Y:S01]  /*0f60*/  @!P1 LEA R6, P3, R14, R2, 0x1 ;  /* 0x000000020e069211 */ /* 0x000fe200078608ff */
[----:B------:R-:W-:Y:S01]  /*0f70*/  CS2R R154, SRZ ;  /* 0x00000000009a7805 */ /* 0x000fe2000001ff00 */
[----:B------:R-:W-:Y:S01]  /*0f80*/  ISETP.LT.OR P0, PT, R0, 0x1, P2 ;  /* 0x000000010000780c */ /* 0x000fe20001701670 */
[----:B------:R-:W-:Y:S01]  /*0f90*/  CS2R R152, SRZ ;  /* 0x0000000000987805 */ /* 0x000fe2000001ff00 */
[----:B------:R-:W-:Y:S01]  /*0fa0*/  @!P1 LEA.HI.X R7, R14, R3, R7, 0x1, P3 ;  /* 0x000000030e079211 */ /* 0x000fe200018f0c07 */
[----:B------:R-:W-:Y:S01]  /*0fb0*/  IMAD R14, R28, c[0x0][0x180], RZ ;  /* 0x000060001c0e7a24 */ /* 0x000fe200078e02ff */
[----:B------:R-:W-:Y:S01]  /*0fc0*/  CS2R R150, SRZ ;  /* 0x0000000000967805 */ /* 0x000fe2000001ff00 */
[----:B------:R-:W-:Y:S01]  /*0fd0*/  CS2R R148, SRZ ;  /* 0x0000000000947805 */ /* 0x000fe2000001ff00 */
[----:B------:R-:W-:Y:S01]  /*0fe0*/  CS2R R146, SRZ ;  /* 0x0000000000927805 */ /* 0x000fe2000001ff00 */
[----:B------:R3:W-:Y:S01]  /*0ff0*/  @!P1 LDGSTS.E.BYPASS.LTC128B.128 [R226+0x9880], [R6.64], !P6 ;  /* 0x0988000006e29fae */ /* 0x0007e2000f101d50 */
[----:B------:R-:W-:Y:S01]  /*1000*/  ISETP.GE.AND P6, PT, R20, c[0x0][0x19c], PT ;  /* 0x0000670014007a0c */ /* 0x000fe20003fc6270 */
[----:B------:R-:W-:Y:S01]  /*1010*/  CS2R R144, SRZ ;  /* 0x0000000000907805 */ /* 0x000fe2000001ff00 */
[----:B------:R-:W-:Y:S01]  /*1020*/  CS2R R142, SRZ ;  /* 0x00000000008e7805 */ /* 0x000fe2000001ff00 */
[----:B------:R3:W-:Y:S01]  /*1030*/  @!P1 LDGSTS.E.BYPASS.LTC128B.128 [R226+0xc080], [R6.64+0x80], !P5 ;  /* 0x0c08008006e29fae */ /* 0x0007e2000e901d50 */
[----:B------:R-:W-:Y:S01]  /*1040*/  ISETP.GE.AND P5, PT, R23, c[0x0][0x19c], PT ;  /* 0x0000670017007a0c */ /* 0x000fe20003fa6270 */
[----:B-1----:R-:W-:Y:S01]  /*1050*/  IMAD.MOV.U32 R5, RZ, RZ, c[0x0][0x1ac] ;  /* 0x00006b00ff057624 */ /* 0x002fe200078e00ff */
[----:B------:R-:W-:Y:S01]  /*1060*/  CS2R R140, SRZ ;  /* 0x00000000008c7805 */ /* 0x000fe2000001ff00 */
[----:B------:R3:W-:Y:S01]  /*1070*/  @!P1 LDGSTS.E.BYPASS.LTC128B.128 [R226+0xe880], [R6.64+0x100], !P4 ;  /* 0x0e88010006e29fae */ /* 0x0007e2000e101d50 */
[----:B------:R-:W-:Y:S01]  /*1080*/  ISETP.LT.OR P4, PT, R0, 0x1, P6 ;  /* 0x000000010000780c */ /* 0x000fe20003781670 */
[----:B------:R-:W-:Y:S01]  /*1090*/  CS2R R138, SRZ ;  /* 0x00000000008a7805 */ /* 0x000fe2000001ff00 */
[----:B------:R-:W-:Y:S01]  /*10a0*/  CS2R R136, SRZ ;  /* 0x0000000000887805 */ /* 0x000fe2000001ff00 */
[----:B------:R-:W-:Y:S01]  /*10b0*/  CS2R R134, SRZ ;  /* 0x0000000000867805 */ /* 0x000fe2000001ff00 */
[----:B------:R-:W-:Y:S01]  /*10c0*/  CS2R R132, SRZ ;  /* 0x0000000000847805 */ /* 0x000fe2000001ff00 */
[----:B------:R-:W-:Y:S01]  /*10d0*/  CS2R R130, SRZ ;  /* 0x0000000000827805 */ /* 0x000fe2000001ff00 */
[----:B------:R-:W-:Y:S01]  /*10e0*/  CS2R R128, SRZ ;  /* 0x0000000000807805 */ /* 0x000fe2000001ff00 */
[----:B------:R-:W-:Y:S01]  /*10f0*/  CS2R R126, SRZ ;  /* 0x00000000007e7805 */ /* 0x000fe2000001ff00 */
[----:B--2---:R-:W-:Y:S01]  /*1100*/  IMAD.IADD R3, R9, 0x1, R13 ;  /* 0x0000000109037824 */ /* 0x004fe200078e020d */
[C---:B------:R-:W-:Y:S01]  /*1110*/  LEA R2, P3, R8.reuse, c[0x0][0x190], 0x1 ;  /* 0x0000640008027a11 */ /* 0x040fe200078608ff */
[----:B------:R-:W-:Y:S01]  /*1120*/  CS2R R124, SRZ ;  /* 0x00000000007c7805 */ /* 0x000fe2000001ff00 */
[----:B------:R-:W-:Y:S01]  /*1130*/  CS2R R122, SRZ ;  /* 0x00000000007a7805 */ /* 0x000fe2000001ff00 */
[----:B------:R-:W-:Y:S01]  /*1140*/  CS2R R120, SRZ ;  /* 0x0000000000787805 */ /* 0x000fe2000001ff00 */
[----:B------:R-:W-:Y:S01]  /*1150*/  LEA.HI.X R3, R8, c[0x0][0x194], R3, 0x1, P3 ;  /* 0x0000650008037a11 */ /* 0x000fe200018f0c03 */
[----:B------:R-:W-:Y:S01]  /*1160*/  CS2R R118, SRZ ;  /* 0x0000000000767805 */ /* 0x000fe2000001ff00 */
[C---:B------:R-:W-:Y:S01]  /*1170*/  ISETP.LT.OR P3, PT, R0.reuse, 0x1, P5 ;  /* 0x000000010000780c */ /* 0x040fe20002f61670 */
[----:B------:R-:W-:Y:S01]  /*1180*/  CS2R R116, SRZ ;  /* 0x0000000000747805 */ /* 0x000fe2000001ff00 */
[----:B------:R-:W-:Y:S01]  /*1190*/  CS2R R114, SRZ ;  /* 0x0000000000727805 */ /* 0x000fe2000001ff00 */
[----:B------:R1:W-:Y:S01]  /*11a0*/  LDGSTS.E.BYPASS.LTC128B.128 [R226+0x80], [R2.64], !P0 ;  /* 0x0008000002e27fae */ /* 0x0003e2000c101d50 */
[----:B------:R-:W-:Y:S01]  /*11b0*/  CS2R R112, SRZ ;  /* 0x0000000000707805 */ /* 0x000fe2000001ff00 */
[----:B------:R-:W-:Y:S01]  /*11c0*/  CS2R R82, SRZ ;  /* 0x0000000000527805 */ /* 0x000fe2000001ff00 */
[----:B------:R-:W-:Y:S01]  /*11d0*/  CS2R R80, SRZ ;  /* 0x0000000000507805 */ /* 0x000fe2000001ff00 */
[----:B------:R1:W-:Y:S01]  /*11e0*/  LDGSTS.E.BYPASS.LTC128B.128 [R226+0x2880], [R2.64+0x80], !P4 ;  /* 0x0288008002e27fae */ /* 0x0003e2000e101d50 */
[C---:B------:R-:W-:Y:S01]  /*11f0*/  ISETP.LT.OR P4, PT, R0.reuse, 0x21, P2 ;  /* 0x000000210000780c */ /* 0x040fe20001781670 */
[----:B------:R-:W-:Y:S01]  /*1200*/  CS2R R78, SRZ ;  /* 0x00000000004e7805 */ /* 0x000fe2000001ff00 */
[----:B------:R-:W-:Y:S01]  /*1210*/  @!P1 ISETP.LT.OR P2, PT, R0, 0x41, P2 ;  /* 0x000000410000980c */ /* 0x000fe20001741670 */
[----:B---3--:R-:W-:Y:S01]  /*1220*/  IMAD.MOV.U32 R6, RZ, RZ, c[0x0][0x1a8] ;  /* 0x00006a00ff067624 */ /* 0x008fe200078e00ff */
[----:B------:R-:W-:Y:S01]  /*1230*/  CS2R R76, SRZ ;  /* 0x00000000004c7805 */ /* 0x000fe2000001ff00 */
[----:B------:R1:W-:Y:S01]  /*1240*/  LDGSTS.E.BYPASS.LTC128B.128 [R226+0x5080], [R2.64+0x100], !P3 ;  /* 0x0508010002e27fae */ /* 0x0003e2000d901d50 */
[----:B------:R-:W-:Y:S01]  /*1250*/  ISETP.GE.AND P3, PT, R20, c[0x0][0x16c], PT ;  /* 0x00005b0014007a0c */ /* 0x000fe20003f66270 */
[C---:B------:R-:W-:Y:S01]  /*1260*/  IMAD.SHL.U32 R7, R6.reuse, 0x20, RZ ;  /* 0x0000002006077824 */ /* 0x040fe200078e00ff */
[C---:B------:R-:W-:Y:S01]  /*1270*/  LEA R4, P0, R6.reuse, R2, 0x6 ;  /* 0x0000000206047211 */ /* 0x040fe200078030ff */
[----:B------:R-:W-:Y:S01]  /*1280*/  CS2R R74, SRZ ;  /* 0x00000000004a7805 */ /* 0x000fe2000001ff00 */
[----:B------:R-:W-:Y:S01]  /*1290*/  SEL R12, RZ, 0xffffffff, P3 ;  /* 0xffffffffff0c7807 */ /* 0x000fe20001800000 */
[----:B------:R-:W-:Y:S01]  /*12a0*/  CS2R R72, SRZ ;  /* 0x0000000000487805 */ /* 0x000fe2000001ff00 */
[C---:B------:R-:W-:Y:S01]  /*12b0*/  LEA.HI.X R5, R6.reuse, R3, R5, 0x6, P0 ;  /* 0x0000000306057211 */ /* 0x040fe200000f3405 */
[----:B------:R-:W-:Y:S01]  /*12c0*/  CS2R R70, SRZ ;  /* 0x0000000000467805 */ /* 0x000fe2000001ff00 */
[----:B------:R-:W-:Y:S01]  /*12d0*/  SHF.L.U64.HI R6, R6, R25, c[0x0][0x1ac] ;  /* 0x00006b0006067619 */ /* 0x000fe20000010219 */
[----:B------:R-:W-:Y:S01]  /*12e0*/  IMAD.SHL.U32 R12, R12, 0x2, RZ ;  /* 0x000000020c0c7824 */ /* 0x000fe200078e00ff */
[C---:B------:R-:W-:Y:S01]  /*12f0*/  @!P1 LEA R8, P0, R7.reuse, R4, 0x1 ;  /* 0x0000000407089211 */ /* 0x040fe200078008ff */
[----:B------:R2:W-:Y:S01]  /*1300*/  LDGSTS.E.BYPASS.LTC128B.128 [R226+0x1080], [R4.64], !P4 ;  /* 0x0108000004e27fae */ /* 0x0005e2000e101d50 */
[----:B------:R-:W-:Y:S01]  /*1310*/  ISETP.LT.OR P3, PT, R0, 0x21, P6 ;  /* 0x000000210000780c */ /* 0x000fe20003761670 */
[----:B------:R-:W-:Y:S01]  /*1320*/  CS2R R68, SRZ ;  /* 0x0000000000447805 */ /* 0x000fe2000001ff00 */
[----:B------:R-:W-:Y:S01]  /*1330*/  @!P1 LEA.HI.X R9, R7, R5, R6, 0x1, P0 ;  /* 0x0000000507099211 */ /* 0x000fe200000f0c06 */
[----:B------:R-:W-:Y:S01]  /*1340*/  IMAD R6, R235, c[0x0][0x178], RZ ;  /* 0x00005e00eb067a24 */ /* 0x000fe200078e02ff */
[----:B------:R-:W-:Y:S01]  /*1350*/  ISETP.GE.AND P0, PT, R10, c[0x0][0x16c], PT ;  /* 0x00005b000a007a0c */ /* 0x000fe20003f06270 */
[----:B------:R-:W-:Y:S01]  /*1360*/  CS2R R66, SRZ ;  /* 0x0000000000427805 */ /* 0x000fe2000001ff00 */
[----:B------:R-:W-:Y:S01]  /*1370*/  @!P1 ISETP.LT.OR P6, PT, R0, 0x41, P6 ;  /* 0x000000410000980c */ /* 0x000fe200037c1670 */
[----:B------:R-:W-:Y:S01]  /*1380*/  IMAD R6, R234, c[0x0][0x17c], R6 ;  /* 0x00005f00ea067a24 */ /* 0x000fe200078e0206 */
[----:B------:R-:W-:Y:S01]  /*1390*/  SEL R7, RZ, 0x1, P0 ;  /* 0x00000001ff077807 */ /* 0x000fe20000000000 */
[----:B------:R-:W-:Y:S01]  /*13a0*/  CS2R R64, SRZ ;  /* 0x0000000000407805 */ /* 0x000fe2000001ff00 */
[----:B------:R-:W-:Y:S01]  /*13b0*/  ISETP.GE.AND P0, PT, R23, c[0x0][0x16c], PT ;  /* 0x00005b0017007a0c */ /* 0x000fe20003f06270 */
[----:B------:R-:W-:Y:S01]  /*13c0*/  CS2R R62, SRZ ;  /* 0x00000000003e7805 */ /* 0x000fe2000001ff00 */
[----:B------:R-:W-:Y:S01]  /*13d0*/  LOP3.LUT R12, R12, 0x2, R7, 0xe2, !PT ;  /* 0x000000020c0c7812 */ /* 0x000fe200078ee207 */
[----:B------:R2:W-:Y:S01]  /*13e0*/  LDGSTS.E.BYPASS.LTC128B.128 [R226+0x3880], [R4.64+0x80], !P3 ;  /* 0x0388008004e27fae */ /* 0x0005e2000d901d50 */
[----:B-1----:R-:W-:Y:S01]  /*13f0*/  IMAD.WIDE.U32 R2, R234, c[0x0][0x178], R10 ;  /* 0x00005e00ea027a25 */ /* 0x002fe200078e000a */
[----:B------:R-:W-:Y:S01]  /*1400*/  SEL R13, RZ, 0x4, P0 ;  /* 0x00000004ff0d7807 */ /* 0x000fe20000000000 */
[----:B------:R-:W-:Y:S01]  /*1410*/  CS2R R60, SRZ ;  /* 0x00000000003c7805 */ /* 0x000fe2000001ff00 */
[C---:B------:R-:W-:Y:S01]  /*1420*/  ISETP.LT.OR P0, PT, R0.reuse, 0x21, P5 ;  /* 0x000000210000780c */ /* 0x040fe20002f01670 */
[----:B------:R-:W-:Y:S01]  /*1430*/  IMAD.IADD R3, R3, 0x1, R6 ;  /* 0x0000000103037824 */ /* 0x000fe200078e0206 */
[----:B------:R-:W-:Y:S01]  /*1440*/  @!P1 ISETP.LT.OR P5, PT, R0, 0x41, P5 ;  /* 0x000000410000980c */ /* 0x000fe20002fa1670 */
[C---:B------:R-:W-:Y:S01]  /*1450*/  IMAD R6, R84.reuse, c[0x0][0x184], R14 ;  /* 0x0000610054067a24 */ /* 0x040fe200078e020e */
[----:B------:R-:W-:Y:S01]  /*1460*/  CS2R R58, SRZ ;  /* 0x00000000003a7805 */ /* 0x000fe2000001ff00 */
[----:B------:R-:W-:Y:S01]  /*1470*/  IMAD.WIDE.U32 R2, R84, c[0x0][0x180], R2 ;  /* 0x0000600054027a25 */ /* 0x000fe200078e0002 */
[----:B------:R-:W-:Y:S01]  /*1480*/  CS2R R56, SRZ ;  /* 0x0000000000387805 */ /* 0x000fe2000001ff00 */
[----:B------:R-:W-:Y:S01]  /*1490*/  CS2R R54, SRZ ;  /* 0x0000000000367805 */ /* 0x000fe2000001ff00 */
[----:B------:R-:W-:Y:S01]  /*14a0*/  CS2R R52, SRZ ;  /* 0x0000000000347805 */ /* 0x000fe2000001ff00 */
[----:B------:R-:W-:Y:S01]  /*14b0*/  IMAD.MOV.U32 R14, RZ, RZ, c[0x0][0x178] ;  /* 0x00005e00ff0e7624 */ /* 0x000fe200078e00ff */
[----:B------:R-:W-:Y:S01]  /*14c0*/  CS2R R50, SRZ ;  /* 0x0000000000327805 */ /* 0x000fe2000001ff00 */
[----:B------:R-:W-:Y:S01]  /*14d0*/  IMAD R0, R235, c[0x0][0x208], RZ ;  /* 0x00008200eb007a24 */ /* 0x000fe200078e02ff */
[----:B------:R-:W-:Y:S01]  /*14e0*/  CS2R R48, SRZ ;  /* 0x0000000000307805 */ /* 0x000fe2000001ff00 */
[----:B------:R-:W-:Y:S01]  /*14f0*/  IMAD.IADD R3, R3, 0x1, R6 ;  /* 0x0000000103037824 */ /* 0x000fe200078e0206 */
[----:B------:R2:W-:Y:S01]  /*1500*/  LDGSTS.E.BYPASS.LTC128B.128 [R226+0x6080], [R4.64+0x100], !P0 ;  /* 0x0608010004e27fae */ /* 0x0005e2000c101d50 */
[----:B------:R-:W-:Y:S01]  /*1510*/  IMAD.WIDE.U32 R6, R234, c[0x0][0x208], R10 ;  /* 0x00008200ea067a25 */ /* 0x000fe200078e000a */
[----:B------:R-:W-:Y:S01]  /*1520*/  SHF.L.U64.HI R11, R14, R27, c[0x0][0x17c] ;  /* 0x00005f000e0b7619 */ /* 0x000fe2000001021b */
[----:B------:R-:W-:Y:S01]  /*1530*/  CS2R R46, SRZ ;  /* 0x00000000002e7805 */ /* 0x000fe2000001ff00 */
[----:B------:R1:W-:Y:S01]  /*1540*/  @!P1 LDGSTS.E.BYPASS.LTC128B.128 [R226+0x2080], [R8.64], !P2 ;  /* 0x0208000008e29fae */ /* 0x0003e2000d101d50 */
[----:B------:R-:W-:Y:S01]  /*1550*/  IMAD R0, R234, c[0x0][0x20c], R0 ;  /* 0x00008300ea007a24 */ /* 0x000fe200078e0200 */
[----:B------:R-:W-:Y:S01]  /*1560*/  SHF.L.U64.HI R29, R14, R25, c[0x0][0x17c] ;  /* 0x00005f000e1d7619 */ /* 0x000fe20000010219 */
[----:B------:R-:W-:Y:S01]  /*1570*/  IMAD.WIDE.U32 R244, R248, c[0x0][0x188], R2 ;  /* 0x00006200f8f47a25 */ /* 0x000fe200078e0002 */
[----:B------:R1:W-:Y:S01]  /*1580*/  @!P1 LDGSTS.E.BYPASS.LTC128B.128 [R226+0x4880], [R8.64+0x80], !P6 ;  /* 0x0488008008e29fae */ /* 0x0003e2000f101d50 */
[----:B------:R-:W-:Y:S01]  /*1590*/  CS2R R44, SRZ ;  /* 0x00000000002c7805 */ /* 0x000fe2000001ff00 */
[----:B------:R-:W-:Y:S01]  /*15a0*/  CS2R R42, SRZ ;  /* 0x00000000002a7805 */ /* 0x000fe2000001ff00 */
[----:B------:R-:W-:Y:S01]  /*15b0*/  IMAD.IADD R3, R7, 0x1, R0 ;  /* 0x0000000107037824 */ /* 0x000fe200078e0200 */
[----:B------:R-:W-:Y:S01]  /*15c0*/  LOP3.LUT R0, R12, R13, RZ, 0xfc, !PT ;  /* 0x0000000d0c007212 */ /* 0x000fe200078efcff */
[----:B------:R-:W-:Y:S01]  /*15d0*/  IMAD R7, R11, UR14, RZ ;  /* 0x0000000e0b077c24 */ /* 0x000fe2000f8e02ff */
[----:B------:R-:W-:Y:S01]  /*15e0*/  IADD3 R241, R245, UR7, RZ ;  /* 0x00000007f5f17c10 */ /* 0x000fe2000fffe0ff */
[----:B------:R-:W-:Y:S01]  /*15f0*/  IMAD.MOV.U32 R2, RZ, RZ, R6 ;  /* 0x000000ffff027224 */ /* 0x000fe200078e0006 */
[----:B------:R-:W-:Y:S01]  /*1600*/  LOP3.LUT P4, RZ, R0, 0x1, RZ, 0xc0, !PT ;  /* 0x0000000100ff7812 */ /* 0x000fe2000788c0ff */
[----:B------:R-:W-:Y:S01]  /*1610*/  IMAD R11, R28, c[0x0][0x210], RZ ;  /* 0x000084001c0b7a24 */ /* 0x000fe200078e02ff */
[----:B------:R-:W-:Y:S01]  /*1620*/  LOP3.LUT P3, RZ, R0, 0x2, RZ, 0xc0, !PT ;  /* 0x0000000200ff7812 */ /* 0x000fe2000786c0ff */
[----:B------:R-:W-:Y:S01]  /*1630*/  IMAD.WIDE.U32 R2, R84, c[0x0][0x210], R2 ;  /* 0x0000840054027a25 */ /* 0x000fe200078e0002 */
[----:B------:R-:W-:Y:S01]  /*1640*/  LOP3.LUT P2, RZ, R0, 0x4, RZ, 0xc0, !PT ;  /* 0x0000000400ff7812 */ /* 0x000fe2000784c0ff */
[----:B------:R1:W-:Y:S01]  /*1650*/  @!P1 LDGSTS.E.BYPASS.LTC128B.128 [R226+0x7080], [R8.64+0x100], !P5 ;  /* 0x0708010008e29fae */ /* 0x0003e2000e901d50 */
[----:B------:R-:W-:Y:S01]  /*1660*/  ULDC.64 UR6, c[0x0][0x218] ;  /* 0x0000860000067ab9 */ /* 0x000fe20000000a00 */
[----:B------:R-:W-:Y:S01]  /*1670*/  IMAD R11, R84, c[0x0][0x214], R11 ;  /* 0x00008500540b7a24 */ /* 0x000fe200078e020b */
[----:B------:R-:W-:Y:S01]  /*1680*/  UIMAD UR6, UR18, UR6, URZ ;  /* 0x00000006120672a4 */ /* 0x000fe2000f8e023f */
[----:B------:R-:W-:Y:S01]  /*1690*/  IMAD.SHL.U32 R26, R14, 0x40, RZ ;  /* 0x000000400e1a7824 */ /* 0x000fe200078e00ff */
[----:B------:R-:W0:Y:S01]  /*16a0*/  LDGDEPBAR ;  /* 0x00000000000079af */ /* 0x000e220000000000 */
[----:B------:R-:W-:Y:S01]  /*16b0*/  IMAD.IADD R3, R3, 0x1, R11 ;  /* 0x0000000103037824 */ /* 0x000fe200078e020b */
[----:B------:R-:W-:Y:S01]  /*16c0*/  UIMAD UR6, UR19, UR7, UR6 ;  /* 0x00000007130672a4 */ /* 0x000fe2000f8e0206 */
[----:B------:R-:W-:Y:S01]  /*16d0*/  IMAD.U32 R11, RZ, RZ, UR20 ;  /* 0x00000014ff0b7e24 */ /* 0x000fe2000f8e00ff */
[----:B------:R-:W-:Y:S01]  /*16e0*/  CS2R R40, SRZ ;  /* 0x0000000000287805 */ /* 0x000fe2000001ff00 */
[----:B------:R-:W-:Y:S01]  /*16f0*/  IMAD.MOV.U32 R240, RZ, RZ, R244 ;  /* 0x000000fffff07224 */ /* 0x000fe200078e00f4 */
[----:B------:R-:W-:Y:S01]  /*1700*/  CS2R R38, SRZ ;  /* 0x0000000000267805 */ /* 0x000fe2000001ff00 */
[----:B------:R-:W-:Y:S01]  /*1710*/  IMAD R12, R26, UR4, R7 ;  /* 0x000000041a0c7c24 */ /* 0x000fe2000f8e0207 */
[----:B------:R-:W-:Y:S01]  /*1720*/  IADD3 R0, -R234, c[0x0][0x168], -R11 ;  /* 0x00005a00ea007a10 */ /* 0x000fe20007ffe90b */
[----:B------:R-:W-:Y:S01]  /*1730*/  IMAD.WIDE.U32 R6, R26, UR14, R240 ;  /* 0x0000000e1a067c25 */ /* 0x000fe2000f8e00f0 */
[----:B------:R-:W-:Y:S01]  /*1740*/  IADD3 R11, -R11, c[0x0][0x168], -R234 ;  /* 0x00005a000b0b7a10 */ /* 0x000fe20007ffe9ea */
[----:B------:R-:W-:Y:S01]  /*1750*/  CS2R R36, SRZ ;  /* 0x0000000000247805 */ /* 0x000fe2000001ff00 */
[C---:B------:R-:W-:Y:S01]  /*1760*/  ISETP.LT.OR P6, PT, R0.reuse, 0x1, !P4 ;  /* 0x000000010000780c */ /* 0x040fe200067c1670 */
[----:B--2---:R-:W-:Y:S01]  /*1770*/  IMAD.IADD R5, R7, 0x1, R12 ;  /* 0x0000000107057824 */ /* 0x004fe200078e020c */
[C---:B------:R-:W-:Y:S01]  /*1780*/  ISETP.LT.OR P1, PT, R0.reuse, 0x1, !P3 ;  /* 0x000000010000780c */ /* 0x040fe20005f21670 */
[----:B------:R-:W-:Y:S01]  /*1790*/  IMAD.MOV.U32 R13, RZ, RZ, c[0x0][0x208] ;  /* 0x00008200ff0d7624 */ /* 0x000fe200078e00ff */
[----:B------:R-:W-:Y:S01]  /*17a0*/  ISETP.LT.OR P5, PT, R0, 0x1, !P2 ;  /* 0x000000010000780c */ /* 0x000fe200057a1670 */
[----:B------:R-:W-:Y:S01]  /*17b0*/  IMAD.WIDE.U32 R242, R248, c[0x0][0x218], R2 ;  /* 0x00008600f8f27a25 */ /* 0x000fe200078e0002 */
[C---:B------:R-:W-:Y:S01]  /*17c0*/  LEA R4, P0, R6.reuse, c[0x0][0x160], 0x1 ;  /* 0x0000580006047a11 */ /* 0x040fe200078008ff */
[----:B------:R-:W-:Y:S01]  /*17d0*/  CS2R R34, SRZ ;  /* 0x0000000000227805 */ /* 0x000fe2000001ff00 */
[C---:B------:R-:W-:Y:S01]  /*17e0*/  SHF.L.U64.HI R7, R13.reuse, R27, c[0x0][0x20c] ;  /* 0x000083000d077619 */ /* 0x040fe2000001021b */
[----:B------:R-:W-:Y:S01]  /*17f0*/  IMAD.MOV.U32 R238, RZ, RZ, R242 ;  /* 0x000000ffffee7224 */ /* 0x000fe200078e00f2 */
[----:B------:R-:W-:Y:S01]  /*1800*/  LEA.HI.X R5, R6, c[0x0][0x164], R5, 0x1, P0 ;  /* 0x0000590006057a11 */ /* 0x000fe200000f0c05 */
[----:B-1----:R-:W-:Y:S01]  /*1810*/  IMAD.SHL.U32 R9, R14, 0x20, RZ ;  /* 0x000000200e097824 */ /* 0x002fe200078e00ff */
[C---:B------:R-:W-:Y:S01]  /*1820*/  ISETP.LT.OR P0, PT, R0.reuse, 0x21, !P4 ;  /* 0x000000210000780c */ /* 0x040fe20006701670 */
[----:B------:R-:W-:Y:S01]  /*1830*/  IMAD.SHL.U32 R8, R13, 0x40, RZ ;  /* 0x000000400d087824 */ /* 0x000fe200078e00ff */
[----:B------:R-:W-:Y:S01]  /*1840*/  IADD3 R239, R243, UR6, RZ ;  /* 0x00000006f3ef7c10 */ /* 0x000fe2000fffe0ff */
[----:B------:R1:W-:Y:S01]  /*1850*/  LDGSTS.E.BYPASS.LTC128B.128 [R226+0xf080], [R4.64], !P6 ;  /* 0x0f08000004e27fae */ /* 0x0003e2000f101d50 */
[----:B------:R-:W-:Y:S01]  /*1860*/  IMAD R7, R7, UR14, RZ ;  /* 0x0000000e07077c24 */ /* 0x000fe2000f8e02ff */
[----:B------:R-:W-:Y:S01]  /*1870*/  ISETP.LT.OR P6, PT, R0, 0x21, !P3 ;  /* 0x000000210000780c */ /* 0x000fe20005fc1670 */
[----:B------:R-:W-:Y:S01]  /*1880*/  IMAD.SHL.U32 R14, R13, 0x20, RZ ;  /* 0x000000200d0e7824 */ /* 0x000fe200078e00ff */
[----:B------:R1:W-:Y:S01]  /*1890*/  LDGSTS.E.BYPASS.LTC128B.128 [R226+0x11080], [R4.64+0x80], !P1 ;  /* 0x1108008004e27fae */ /* 0x0003e2000c901d50 */
[C---:B------:R-:W-:Y:S01]  /*18a0*/  LEA R6, P1, R9.reuse, R4, 0x1 ;  /* 0x0000000409067211 */ /* 0x040fe200078208ff */
[----:B------:R-:W-:Y:S01]  /*18b0*/  IMAD.WIDE.U32 R2, R8, UR14, R238 ;  /* 0x0000000e08027c25 */ /* 0x000fe2000f8e00ee */
[----:B------:R-:W-:Y:S01]  /*18c0*/  P2R R12, PR, RZ, 0x10 ;  /* 0x00000010ff0c7803 */ /* 0x000fe20000000000 */
[----:B------:R1:W-:Y:S01]  /*18d0*/  LDGSTS.E.BYPASS.LTC128B.128 [R226+0x13080], [R4.64+0x100], !P5 ;  /* 0x1308010004e27fae */ /* 0x0003e2000e901d50 */
[----:B------:R-:W-:Y:S01]  /*18e0*/  ISETP.LT.OR P5, PT, R0, 0x21, !P2 ;  /* 0x000000210000780c */ /* 0x000fe200057a1670 */
[----:B------:R-:W-:Y:S01]  /*18f0*/  IMAD R0, R8, UR4, R7 ;  /* 0x0000000408007c24 */ /* 0x000fe2000f8e0207 */
[----:B------:R-:W-:Y:S01]  /*1900*/  LEA.HI.X R7, R9, R5, R29, 0x1, P1 ;  /* 0x0000000509077211 */ /* 0x000fe200008f0c1d */
[----:B------:R-:W-:Y:S01]  /*1910*/  ULDC.64 UR6, c[0x0][0x240] ;  /* 0x0000900000067ab9 */ /* 0x000fe20000000a00 */
[----:B------:R-:W-:Y:S01]  /*1920*/  ISETP.GT.AND P1, PT, R236, 0xf, PT ;  /* 0x0000000fec00780c */ /* 0x000fe20003f24270 */
[----:B------:R-:W-:Y:S01]  /*1930*/  IMAD.IADD R0, R3, 0x1, R0 ;  /* 0x0000000103007824 */ /* 0x000fe200078e0200 */
[----:B------:R-:W-:Y:S01]  /*1940*/  ISETP.GE.AND P4, PT, R10, c[0x0][0x1fc], PT ;  /* 0x00007f000a007a0c */ /* 0x000fe20003f86270 */
[----:B------:R2:W-:Y:S01]  /*1950*/  LDGSTS.E.BYPASS.LTC128B.128 [R226+0x10080], [R6.64], !P0 ;  /* 0x1008000006e27fae */ /* 0x0005e2000c101d50 */
[C---:B------:R-:W-:Y:S01]  /*1960*/  LEA R8, P0, R18.reuse, c[0x0][0x258], 0x2 ;  /* 0x0000960012087a11 */ /* 0x040fe200078010ff */
[----:B------:R-:W-:Y:S01]  /*1970*/  UIMAD UR6, UR18, UR6, URZ ;  /* 0x00000006120672a4 */ /* 0x000fe2000f8e023f */
[----:B------:R-:W-:Y:S01]  /*1980*/  SHF.L.U64.HI R252, R13, R25, c[0x0][0x20c] ;  /* 0x000083000dfc7619 */ /* 0x000fe20000010219 */
[----:B------:R2:W-:Y:S01]  /*1990*/  LDGSTS.E.BYPASS.LTC128B.128 [R226+0x12080], [R6.64+0x80], !P6 ;  /* 0x1208008006e27fae */ /* 0x0005e2000f101d50 */
[----:B------:R-:W-:Y:S01]  /*19a0*/  LEA.HI.X R9, R18, c[0x0][0x25c], R15, 0x2, P0 ;  /* 0x0000970012097a11 */ /* 0x000fe200000f140f */
[----:B------:R-:W-:Y:S01]  /*19b0*/  UIMAD UR25, UR19, UR7, UR6 ;  /* 0x00000007131972a4 */ /* 0x000fe2000f8e0206 */
[----:B------:R-:W-:Y:S01]  /*19c0*/  ISETP.LT.OR P0, PT, R11, 0x1, P4 ;  /* 0x000000010b00780c */ /* 0x000fe20002701670 */
[----:B------:R2:W-:Y:S01]  /*19d0*/  LDGSTS.E.BYPASS.LTC128B.128 [R226+0x14080], [R6.64+0x100], !P5 ;  /* 0x1408010006e27fae */ /* 0x0005e2000e901d50 */
[----:B------:R-:W-:Y:S01]  /*19e0*/  ISETP.GE.AND P6, PT, R20, c[0x0][0x1fc], PT ;  /* 0x00007f0014007a0c */ /* 0x000fe20003fc6270 */
[----:B------:R-:W-:Y:S01]  /*19f0*/  @!P1 IMAD.SHL.U32 R3, R236, 0x10, RZ ;  /* 0x00000010ec039824 */ /* 0x000fe200078e00ff */
[----:B------:R-:W-:Y:S01]  /*1a00*/  LEA.HI R13, R16, R236, RZ, 0x4 ;  /* 0x000000ec100d7211 */ /* 0x000fe200078f20ff */
[----:B------:R-:W-:Y:S01]  /*1a10*/  UMOV UR7, 0x1 ;  /* 0x0000000100077882 */ /* 0x000fe20000000000 */
[----:B------:R-:W-:Y:S01]  /*1a20*/  CS2R R32, SRZ ;  /* 0x0000000000207805 */ /* 0x000fe2000001ff00 */
[----:B------:R-:W-:Y:S01]  /*1a30*/  ULDC UR6, c[0x0][0x168] ;  /* 0x00005a0000067ab9 */ /* 0x000fe20000000800 */
[----:B------:R3:W-:Y:S01]  /*1a40*/  @!P1 LDGSTS.E.BYPASS.LTC128B.128 [R3+0x21080], [R8.64] ;  /* 0x2108000008039fae */ /* 0x0007e2000b901d50 */
[----:B------:R-:W-:Y:S01]  /*1a50*/  UIADD3 UR6, UR26, -UR6, UR7 ;  /* 0x800000061a067290 */ /* 0x000fe2000fffe007 */
[----:B------:R-:W-:Y:S01]  /*1a60*/  CS2R R30, SRZ ;  /* 0x00000000001e7805 */ /* 0x000fe2000001ff00 */
[----:B------:R-:W-:Y:S01]  /*1a70*/  CS2R R26, SRZ ;  /* 0x00000000001a7805 */ /* 0x000fe2000001ff00 */
[----:B-1----:R-:W-:Y:S01]  /*1a80*/  LEA R4, P5, R2, c[0x0][0x1f0], 0x1 ;  /* 0x00007c0002047a11 */ /* 0x002fe200078a08ff */
[----:B------:R-:W0:Y:S01]  /*1a90*/  LDGDEPBAR ;  /* 0x00000000000079af */ /* 0x000e220000000000 */
[----:B------:R-:W-:Y:S01]  /*1aa0*/  IADD3 R247, R226, 0xf080, RZ ;  /* 0x0000f080e2f77810 */ /* 0x000fe20007ffe0ff */
[----:B------:R-:W-:Y:S01]  /*1ab0*/  ULDC UR19, c[0x0][0x2a0] ;  /* 0x0000a80000137ab9 */ /* 0x000fe20000000800 */
[----:B------:R-:W-:Y:S01]  /*1ac0*/  LEA.HI.X R5, R2, c[0x0][0x1f4], R0, 0x1, P5 ;  /* 0x00007d0002057a11 */ /* 0x000fe200028f0c00 */
[----:B------:R-:W-:Y:S01]  /*1ad0*/  IMAD R0, R28, c[0x0][0x238], RZ ;  /* 0x00008e001c007a24 */ /* 0x000fe200078e02ff */
[----:B------:R-:W-:Y:S01]  /*1ae0*/  ISETP.GE.AND P5, PT, R23, c[0x0][0x1fc], PT ;  /* 0x00007f0017007a0c */ /* 0x000fe20003fa6270 */
[----:B------:R-:W-:Y:S01]  /*1af0*/  CS2R R28, SRZ ;  /* 0x00000000001c7805 */ /* 0x000fe2000001ff00 */
[----:B------:R-:W-:Y:S01]  /*1b00*/  UP2UR UR22, UPR, URZ, 0x2 ;  /* 0x000000023f167883 */ /* 0x000fe20008000000 */
[----:B------:R1:W-:Y:S01]  /*1b10*/  LDGSTS.E.BYPASS.LTC128B.128 [R226+0x1b080], [R4.64], !P0 ;  /* 0x1b08000004e27fae */ /* 0x0003e2000c101d50 */
[C---:B------:R-:W-:Y:S01]  /*1b20*/  ISETP.LT.OR P0, PT, R11.reuse, 0x1, P6 ;  /* 0x000000010b00780c */ /* 0x040fe20003701670 */
[----:B------:R-:W-:Y:S01]  /*1b30*/  IMAD R0, R84, c[0x0][0x23c], R0 ;  /* 0x00008f0054007a24 */ /* 0x000fe200078e0200 */
[----:B------:R-:W-:Y:S01]  /*1b40*/  ISETP.LT.OR P6, PT, R11, 0x21, P6 ;  /* 0x000000210b00780c */ /* 0x000fe200037c1670 */
[----:B------:R-:W-:-:S02]  /*1b50*/  UMOV UR4, URZ ;  /* 0x0000003f00047c82 */ /* 0x000fc40008000000 */
[----:B------:R-:W-:Y:S02]  /*1b60*/  UMOV UR20, 0x1 ;  /* 0x0000000100147882 */ /* 0x000fe40000000000 */
[----:B------:R-:W-:Y:S02]  /*1b70*/  ULDC UR18, c[0x0][0x168] ;  /* 0x00005a0000127ab9 */ /* 0x000fe40000000800 */
[----:B------:R-:W-:Y:S02]  /*1b80*/  ULOP3.LUT UR19, URZ, UR19, URZ, 0x33, !UPT ;  /* 0x000000133f137292 */ /* 0x000fe4000f8e333f */
[----:B------:R-:W-:Y:S02]  /*1b90*/  UISETP.GE.AND UP6, UPT, UR15, 0x21, UPT ;  /* 0x000000210f00788c */ /* 0x000fe4000bfc6270 */
[----:B------:R1:W-:Y:S01]  /*1ba0*/  LDGSTS.E.BYPASS.LTC128B.128 [R226+0x1d080], [R4.64+0x80], !P0 ;  /* 0x1d08008004e27fae */ /* 0x0003e2000c101d50 */
[----:B--2---:R-:W-:Y:S01]  /*1bb0*/  LEA R6, P0, R14, R4, 0x1 ;  /* 0x000000040e067211 */ /* 0x004fe200078008ff */
[----:B---3--:R-:W-:Y:S01]  /*1bc0*/  IMAD.WIDE.U32 R2, R84, c[0x0][0x238], R236 ;  /* 0x00008e0054027a25 */ /* 0x008fe200078e00ec */
[----:B------:R-:W-:-:S02]  /*1bd0*/  UP2UR UR21, UPR, URZ, 0x1 ;  /* 0x000000013f157883 */ /* 0x000fc40008000000 */
[----:B------:R-:W-:Y:S01]  /*1be0*/  LEA.HI.X R7, R14, R5, R252, 0x1, P0 ;  /* 0x000000050e077211 */ /* 0x000fe200000f0cfc */
[----:B------:R-:W-:Y:S01]  /*1bf0*/  IMAD.IADD R3, R3, 0x1, R0 ;  /* 0x0000000103037824 */ /* 0x000fe200078e0200 */
[C---:B------:R-:W-:Y:S01]  /*1c00*/  ISETP.LT.OR P0, PT, R11.reuse, 0x1, P5 ;  /* 0x000000010b00780c */ /* 0x040fe20002f01670 */
[----:B------:R-:W-:Y:S01]  /*1c10*/  UISETP.GE.AND UP5, UPT, UR15, 0x22, UPT ;  /* 0x000000220f00788c */ /* 0x000fe2000bfa6270 */
[----:B------:R-:W-:Y:S01]  /*1c20*/  ISETP.LT.OR P5, PT, R11, 0x21, P5 ;  /* 0x000000210b00780c */ /* 0x000fe20002fa1670 */
[----:B------:R-:W-:Y:S01]  /*1c30*/  IMAD.WIDE.U32 R248, R248, c[0x0][0x240], R2 ;  /* 0x00009000f8f87a25 */ /* 0x000fe200078e0002 */
[----:B------:R-:W-:Y:S02]  /*1c40*/  UISETP.GE.AND UP4, UPT, UR15, 0x31, UPT ;  /* 0x000000310f00788c */ /* 0x000fe4000bf86270 */
[----:B------:R-:W-:Y:S02]  /*1c50*/  UISETP.GE.AND UP3, UPT, UR15, 0x32, UPT ;  /* 0x000000320f00788c */ /* 0x000fe4000bf66270 */
[----:B------:R-:W-:Y:S01]  /*1c60*/  IADD3 R250, R249, UR25, RZ ;  /* 0x00000019f9fa7c10 */ /* 0x000fe2000fffe0ff */
[----:B------:R-:W-:-:S02]  /*1c70*/  UISETP.GE.AND UP2, UPT, UR15, 0x41, UPT ;  /* 0x000000410f00788c */ /* 0x000fc4000bf46270 */
[----:B------:R-:W-:Y:S02]  /*1c80*/  UISETP.GE.AND UP1, UPT, UR15, 0x42, UPT ;  /* 0x000000420f00788c */ /* 0x000fe4000bf26270 */
        /* <DEDUP_REMOVED lines=12> */
[----:B------:R-:W-:Y:S02]  /*1d50*/  ISETP.GE.AND P6, PT, R20, c[0x0][0x1fc], PT ;  /* 0x00007f0014007a0c */ /* 0x000fe40003fc6270 */
[----:B------:R-:W-:Y:S01]  /*1d60*/  SHF.R.S32.HI R18, RZ, 0x7, R10 ;  /* 0x00000007ff127819 */ /* 0x000fe2000001140a */
[----:B------:R2:W-:Y:S01]  /*1d70*/  LDGSTS.E.BYPASS.LTC128B.128 [R226+0x20080], [R6.64+0x100], !P5 ;  /* 0x2008010006e27fae */ /* 0x0005e2000e901d50 */
[----:B------:R-:W-:-:S02]  /*1d80*/  ISETP.GE.AND P5, PT, R236, 0x10, PT ;  /* 0x00000010ec00780c */ /* 0x000fc40003fa6270 */
[----:B------:R-:W-:Y:S01]  /*1d90*/  SEL R20, RZ, 0x1, P0 ;  /* 0x00000001ff147807 */ /* 0x000fe20000000000 */
[----:B------:R-:W-:Y:S01]  /*1da0*/  IMAD.SHL.U32 R3, R18, 0x8, RZ ;  /* 0x0000000812037824 */ /* 0x000fe200078e00ff */
[----:B-1----:R-:W-:Y:S02]  /*1db0*/  SHF.R.S32.HI R5, RZ, 0x1f, R12 ;  /* 0x0000001fff057819 */ /* 0x002fe4000001140c */
[----:B------:R-:W-:Y:S02]  /*1dc0*/  SHF.R.S32.HI R4, RZ, 0x4, R13 ;  /* 0x00000004ff047819 */ /* 0x000fe4000001140d */
[----:B------:R-:W-:Y:S02]  /*1dd0*/  LEA.HI R5, R5, R0, RZ, 0x3 ;  /* 0x0000000005057211 */ /* 0x000fe400078f18ff */
[----:B------:R-:W-:Y:S02]  /*1de0*/  LEA.HI R9, R13, R4, RZ, 0x1 ;  /* 0x000000040d097211 */ /* 0x000fe400078f08ff */
[----:B------:R-:W-:-:S02]  /*1df0*/  LOP3.LUT R5, R5, 0xfffffff8, RZ, 0xc0, !PT ;  /* 0xfffffff805057812 */ /* 0x000fc400078ec0ff */
[----:B------:R-:W-:Y:S02]  /*1e00*/  LOP3.LUT R9, R9, 0xfffffffe, RZ, 0xc0, !PT ;  /* 0xfffffffe09097812 */ /* 0x000fe400078ec0ff */
[----:B------:R-:W-:Y:S01]  /*1e10*/  LOP3.LUT R10, R3, 0x8, RZ, 0xc0, !PT ;  /* 0x00000008030a7812 */ /* 0x000fe200078ec0ff */
[----:B------:R-:W-:Y:S01]  /*1e20*/  IMAD.IADD R14, R0, 0x1, -R5 ;  /* 0x00000001000e7824 */ /* 0x000fe200078e0a05 */
[----:B------:R-:W-:Y:S01]  /*1e30*/  LEA.HI R5, R8, R15, RZ, 0x2 ;  /* 0x0000000f08057211 */ /* 0x000fe200078f10ff */
[----:B------:R-:W-:Y:S01]  /*1e40*/  IMAD.IADD R0, R4, 0x1, -R9 ;  /* 0x0000000104007824 */ /* 0x000fe200078e0a09 */
[----:B------:R-:W-:Y:S02]  /*1e50*/  LEA R8, P0, R22, c[0x0][0x280], 0x2 ;  /* 0x0000a00016087a11 */ /* 0x000fe400078010ff */
[----:B------:R-:W-:Y:S02]  /*1e60*/  LOP3.LUT R2, R5, 0xfffffffc, RZ, 0xc0, !PT ;  /* 0xfffffffc05027812 */ /* 0x000fe400078ec0ff */
[----:B------:R-:W-:-:S02]  /*1e70*/  LOP3.LUT R5, R12, 0x3ffffffc, RZ, 0xc0, !PT ;  /* 0x3ffffffc0c057812 */ /* 0x000fc400078ec0ff */
[----:B--2---:R-:W-:Y:S01]  /*1e80*/  LOP3.LUT R6, R11, 0xffffffe0, RZ, 0xc0, !PT ;  /* 0xffffffe00b067812 */ /* 0x004fe200078ec0ff */
[----:B------:R-:W-:Y:S01]  /*1e90*/  IMAD.IADD R16, R15, 0x1, -R2 ;  /* 0x000000010f107824 */ /* 0x000fe200078e0a02 */
[----:B------:R-:W-:Y:S01]  /*1ea0*/  LEA.HI.X R9, R22, c[0x0][0x284], R24, 0x2, P0 ;  /* 0x0000a10016097a11 */ /* 0x000fe200000f1418 */
[C---:B------:R-:W-:Y:S01]  /*1eb0*/  IMAD.SHL.U32 R2, R14.reuse, 0x10, RZ ;  /* 0x000000100e027824 */ /* 0x040fe200078e00ff */
[----:B------:R-:W-:Y:S01]  /*1ec0*/  LOP3.LUT P0, RZ, R14, 0x1, RZ, 0xc0, !PT ;  /* 0x000000010eff7812 */ /* 0x000fe2000780c0ff */
[C---:B------:R-:W-:Y:S01]  /*1ed0*/  IMAD.SHL.U32 R3, R16.reuse, 0x100, RZ ;  /* 0x0000010010037824 */ /* 0x040fe200078e00ff */
[----:B------:R-:W-:Y:S01]  /*1ee0*/  LEA.HI R4, R16, R16, RZ, 0x1 ;  /* 0x0000001010047211 */ /* 0x000fe200078f08ff */
[----:B------:R-:W-:Y:S01]  /*1ef0*/  IMAD.IADD R5, R236, 0x1, -R5 ;  /* 0x00000001ec057824 */ /* 0x000fe200078e0a05 */
[----:B------:R-:W-:Y:S01]  /*1f00*/  LOP3.LUT R2, R10, 0x70, R2, 0xf8, !PT ;  /* 0x000000700a027812 */ /* 0x000fe200078ef802 */
[----:B------:R-:W-:Y:S01]  /*1f10*/  CS2R R24, SRZ ;  /* 0x0000000000187805 */ /* 0x000fe2000001ff00 */
[----:B------:R-:W-:Y:S01]  /*1f20*/  LEA.HI R12, R18, R18, RZ, 0x1 ;  /* 0x00000012120c7211 */ /* 0x000fe200078f08ff */
        /* <DEDUP_REMOVED lines=105> */
.L_x_926:
        /* <DEDUP_REMOVED lines=176> */
[----:B-----5:R-:W-:Y:S09]  /*30c0*/  MOV R2, UR14 ;  /* 0x0000000e00027c02 */ /* 0x020ff20008000f00 */
[----:B------:R1:W1:Y:S01]  /*30d0*/  MUFU.TANH R186, R11 ;  /* 0x0000000b00ba7308 */ /* 0x0002620000002400 */
[----:B------:R-:W-:Y:S01]  /*30e0*/  LEA R2, R2, R227, 0x6 ;  /* 0x000000e302027211 */ /* 0x000fe200078e30ff */
[----:B---3--:R-:W-:Y:S03]  /*30f0*/  HMMA.16816.F32.BF16 R20, R104, R4, R20 ;  /* 0x000000046814723c */ /* 0x008fe60000041814 */
[----:B------:R-:W-:Y:S05]  /*3100*/  IADD3 R108, R2, R233, RZ ;  /* 0x000000e9026c7210 */ /* 0x000fea0007ffe0ff */
[----:B------:R3:W1:Y:S01]  /*3110*/  MUFU.TANH R196, R12 ;  /* 0x0000000c00c47308 */ /* 0x0006620000002400 */
        /* <DEDUP_REMOVED lines=19> */
[----:B--2-4-:R-:W-:Y:S01]  /*3250*/  IMAD.MOV.U32 R3, RZ, RZ, c[0x0][0x168] ;  /* 0x00005a00ff037624 */ /* 0x014fe200078e00ff */
        /* <DEDUP_REMOVED lines=11> */
.L_x_918:
[----:B------:R-:W-:Y:S11]  /*3310*/  ISETP.NE.AND P0, PT, R251, c[0x0][0x2a8], PT ;  /* 0x0000aa00fb007a0c */ /* 0x000ff60003f05270 */
[----:B------:R-:W-:Y:S02]  /*3320*/  @!UPT UIADD3 URZ, URZ, URZ, URZ ;  /* 0x0000003f3f3ff290 */ /* 0x000fe4000fffe03f */
[----:B------:R-:W-:Y:S05]  /*3330*/  @P0 IMAD.HI.U32 R4, R3, c[0x0][0x2ac], RZ ;  /* 0x0000ab0003040a27 */ /* 0x000fea00078e00ff */
[----:B------:R-:W-:Y:S02]  /*3340*/  @P0 SHF.R.U32.HI R3, RZ, c[0x0][0x2b0], R4 ;  /* 0x0000ac00ff030a19 */ /* 0x000fe40000011604 */
.L_x_919:
[----:B------:R-:W-:Y:S05]  /*3350*/  BSYNC B0 ;  /* 0x0000000000007941 */ /* 0x000fea0003800000 */
.L_x_917:
[C-C-:B------:R-:W-:Y:S01]  /*3360*/  IADD3 R4, R2.reuse, c[0x0][0x2a4], R229.reuse ;  /* 0x0000a90002047a10 */ /* 0x140fe20007ffe0e5 */
[----:B------:R-:W-:Y:S01]  /*3370*/  IMAD R3, R3, c[0x0][0x2a8], R246 ;  /* 0x0000aa0003037a24 */ /* 0x000fe200078e02f6 */
[----:B------:R-:W-:Y:S02]  /*3380*/  IADD3 R107, R2, UR19, R229 ;  /* 0x00000013026b7c10 */ /* 0x000fe4000fffe0e5 */
[----:B------:R-:W-:Y:S02]  /*3390*/  IMNMX R4, R232, R4, PT ;  /* 0x00000004e8047217 */ /* 0x000fe40003800200 */
[----:B------:R-:W-:Y:S02]  /*33a0*/  IADD3 R108, R3, c[0x0][0x2a8], RZ ;  /* 0x0000aa00036c7a10 */ /* 0x000fe40007ffe0ff */
[----:B------:R-:W-:Y:S02]  /*33b0*/  IMNMX R107, R107, R3, !PT ;  /* 0x000000036b6b7217 */ /* 0x000fe40007800200 */
[----:B------:R-:W-:Y:S02]  /*33c0*/  IMNMX R108, R4, R108, PT ;  /* 0x0000006c046c7217 */ /* 0x000fe40003800200 */
.L_x_916:
[----:B--2-4-:R-:W-:Y:S05]  /*33d0*/  IADD3 R2, R2, 0x8, RZ ;  /* 0x0000000802027810 */ /* 0x014fea0007ffe0ff */
        /* <DEDUP_REMOVED lines=16> */
.L_x_922:
[----:B------:R-:W-:Y:S11]  /*34e0*/  ISETP.NE.AND P0, PT, R251, c[0x0][0x2a8], PT ;  /* 0x0000aa00fb007a0c */ /* 0x000ff60003f05270 */
[----:B------:R-:W-:Y:S02]  /*34f0*/  @!UPT UIADD3 URZ, URZ, URZ, URZ ;  /* 0x0000003f3f3ff290 */ /* 0x000fe4000fffe03f */
[----:B------:R-:W-:Y:S05]  /*3500*/  @P0 IMAD.HI.U32 R3, R2, c[0x0][0x2ac], RZ ;  /* 0x0000ab0002030a27 */ /* 0x000fea00078e00ff */
[----:B------:R-:W-:Y:S02]  /*3510*/  @P0 SHF.R.U32.HI R2, RZ, c[0x0][0x2b0], R3 ;  /* 0x0000ac00ff020a19 */ /* 0x000fe40000011603 */
.L_x_923:
[----:B------:R-:W-:Y:S05]  /*3520*/  BSYNC B0 ;  /* 0x0000000000007941 */ /* 0x000fea0003800000 */
.L_x_921:
[----:B------:R-:W-:Y:S05]  /*3530*/  IMAD R2, R2, c[0x0][0x2a8], R246 ;  /* 0x0000aa0002027a24 */ /* 0x000fea00078e02f6 */
[----:B------:R-:W-:Y:S02]  /*3540*/  IADD3 R3, R2, c[0x0][0x2a8], RZ ;  /* 0x0000aa0002037a10 */ /* 0x000fe40007ffe0ff */
[----:B------:R-:W-:Y:S02]  /*3550*/  IMNMX R105, R105, R2, !PT ;  /* 0x0000000269697217 */ /* 0x000fe40007800200 */
[----:B------:R-:W-:Y:S02]  /*3560*/  IMNMX R106, R106, R3, PT ;  /* 0x000000036a6a7217 */ /* 0x000fe40003800200 */
.L_x_920:
[----:B------:R-:W-:Y:S04]  /*3570*/  DEPBAR.LE SB0, 0x0 ;  /* 0x000080000000791a */ /* 0x000fe80000000000 */
[----:B------:R-:W-:Y:S01]  /*3580*/  BAR.SYNC.DEFER_BLOCKING 0x0 ;  /* 0x0000000000007b1d */ /* 0x000fe20000010000 */
[----:B------:R-:W-:Y:S04]  /*3590*/  UIADD3 UR15, UR14, 0x1, URZ ;  /* 0x000000010e0f7890 */ /* 0x000fe8000fffe03f */
[----:B------:R-:W-:Y:S06]  /*35a0*/  UISETP.GE.AND UP0, UPT, UR15, UR9, UPT ;  /* 0x000000090f00728c */ /* 0x000fec000bf06270 */
[----:B------:R-:W-:Y:S01]  /*35b0*/  PLOP3.LUT P0, PT, PT, PT, UP0, 0x80, 0x0 ;  /* 0x000000000000781c */ /* 0x000fe20003f0f008 */
[----:B------:R2:W4:Y:S04]  /*35c0*/  LDSM.16.M88.2 R2, [R0+0x7880] ;  /* 0x007880000002783b */ /* 0x0005280000000100 */
[----:B-1----:R2:W1:Y:S04]  /*35d0*/  LDSM.16.M88.2 R8, [R0+0x8080] ;  /* 0x008080000008783b */ /* 0x0024680000000100 */
[----:B---3--:R2:W3:Y:S04]  /*35e0*/  LDSM.16.M88.2 R12, [R0+0x8880] ;  /* 0x00888000000c783b */ /* 0x0084e80000000100 */
        /* <DEDUP_REMOVED lines=10> */
[----:B----4-:R-:W4:Y:S01]  /*3690*/  @!P1 S2R R6, SR_CTAID.Y ;  /* 0x0000000000069919 */ /* 0x010f220000002600 */
        /* <DEDUP_REMOVED lines=12> */
[----:B------:R-:W-:Y:S02]  /*3760*/  UIMAD UR25, UR15, UR7, UR25 ;  /* 0x000000070f1972a4 */ /* 0x000fe4000f8e0219 */
[----:B------:R-:W-:Y:S02]  /*3770*/  UIMAD UR7, UR15, -0x40, UR18 ;  /* 0xffffffc00f0778a4 */ /* 0x000fe4000f8e0212 */
[----:B------:R-:W-:Y:S04]  /*3780*/  UIADD3 UR25, UR27, UR25, URZ ;  /* 0x000000191b197290 */ /* 0x000fe8000fffe03f */
[----:B------:R-:W-:Y:S01]  /*3790*/  USHF.L.U64.HI UR25, UR26, 0x6, UR25 ;  /* 0x000000061a197899 */ /* 0x000fe20008010219 */
[----:B----4-:R-:W-:Y:S05]  /*37a0*/  @!P1 SHF.R.S32.HI R4, RZ, 0x1f, R6 ;  /* 0x0000001fff049819 */ /* 0x010fea0000011406 */
        /* <DEDUP_REMOVED lines=9> */
[----:B------:R-:W-:Y:S04]  /*3840*/  IADD3 R4, P5, R244, UR6, RZ ;  /* 0x00000006f4047c10 */ /* 0x000fe8000ffbe0ff */
[C---:B------:R-:W-:Y:S02]  /*3850*/  LEA R10, P0, R4.reuse, c[0x0][0x160], 0x1 ;  /* 0x00005800040a7a11 */ /* 0x040fe400078008ff */
[C---:B------:R-:W-:Y:S04]  /*3860*/  IADD3.X R5, R241.reuse, UR25, RZ, P5, !PT ;  /* 0x00000019f1057c10 */ /* 0x040fe8000affe4ff */
[----:B------:R-:W-:Y:S02]  /*3870*/  LEA.HI.X R11, R4, c[0x0][0x164], R5, 0x1, P0 ;  /* 0x00005900040b7a11 */ /* 0x000fe400000f0c05 */
[----:B------:R-:W-:Y:S02]  /*3880*/  IADD3 R4, P5, P0, R244, UR6, R100 ;  /* 0x00000006f4047c10 */ /* 0x000fe4000f8be064 */
[----:B------:R-:W-:Y:S02]  /*3890*/  IADD3 R5, -R234, UR7, RZ ;  /* 0x00000007ea057c10 */ /* 0x000fe4000fffe1ff */
[----:B------:R-:W-:Y:S02]  /*38a0*/  IADD3.X R7, R241, UR25, R14, P5, P0 ;  /* 0x00000019f1077c10 */ /* 0x000fe4000afe040e */
[C---:B------:R-:W-:Y:S02]  /*38b0*/  LEA R6, P5, R4.reuse, c[0x0][0x160], 0x1 ;  /* 0x0000580004067a11 */ /* 0x040fe400078a08ff */
[----:B------:R-:W-:Y:S02]  /*38c0*/  @!P1 LEA R14, P0, R15, c[0x0][0x258], 0x2 ;  /* 0x000096000f0e9a11 */ /* 0x000fe400078010ff */
[----:B------:R-:W-:Y:S01]  /*38d0*/  LEA.HI.X R7, R4, c[0x0][0x164], R7, 0x1, P5 ;  /* 0x0000590004077a11 */ /* 0x000fe200028f0c07 */
[----:B------:R-:W-:Y:S01]  /*38e0*/  IMAD.U32 R4, RZ, RZ, UR20 ;  /* 0x00000014ff047e24 */ /* 0x000fe2000f8e00ff */
[----:B------:R-:W-:Y:S02]  /*38f0*/  ISETP.LT.OR P5, PT, R5, 0x1, !P4 ;  /* 0x000000010500780c */ /* 0x000fe400067a1670 */
[----:B------:R-:W-:Y:S01]  /*3900*/  @!P1 LEA.HI.X R15, R15, c[0x0][0x25c], R18, 0x2, P0 ;  /* 0x000097000f0f9a11 */ /* 0x000fe200000f1412 */
[----:B------:R-:W-:Y:S01]  /*3910*/  IMAD R4, R4, 0x6000, R247 ;  /* 0x0000600004047824 */ /* 0x000fe200078e02f7 */
[C---:B------:R-:W-:Y:S09]  /*3920*/  ISETP.LT.OR P0, PT, R5.reuse, 0x1, !P3 ;  /* 0x000000010500780c */ /* 0x040ff20005f01670 */
        /* <DEDUP_REMOVED lines=17> */
.L_x_924:
[C---:B-1--4-:R-:W-:Y:S01]  /*3a40*/  HMMA.16816.F32.BF16 R4, R20.reuse, R2, RZ ;  /* 0x000000021404723c */ /* 0x052fe200000418ff */
        /* <DEDUP_REMOVED lines=13> */
[C---:B---3--:R-:W-:Y:S01]  /*3b20*/  HMMA.16816.F32.BF16 R12, R20.reuse, R12, RZ ;  /* 0x0000000c140c723c */ /* 0x048fe200000418ff */
        /* <DEDUP_REMOVED lines=454> */
[----:B------:R2:W1:Y:S05]  /*5790*/  LDSM.16.MT88.4 R96, [R213+0x2800] ;  /* 0x00280000d560783b */ /* 0x00046a0000004200 */
        /* <DEDUP_REMOVED lines=20> */
[----:B--234-:R-:W-:Y:S01]  /*58e0*/  LOP3.LUT P6, RZ, R228, 0x1, RZ, 0xc0, !PT ;  /* 0x00000001e4ff7812 */ /* 0x01cfe200078cc0ff */
        /* <DEDUP_REMOVED lines=57> */
.L_x_925:
[-C--:B-1234-:R-:W-:Y:S01]  /*5c80*/  HMMA.16816.F32.BF16 R4, R108, R16.reuse, RZ ;  /* 0x000000106c04723c */ /* 0x09efe200000418ff */
        /* <DEDUP_REMOVED lines=295> */
.L_x_915:
[----:B------:R-:W-:Y:S05]  /*6f00*/  @P1 EXIT ;  /* 0x000000000000194d */ /* 0x000fea0003800000 */
[----:B------:R-:W1:Y:S01]  /*6f10*/  S2UR UR6, SR_CTAID.X ;  /* 0x00000000000679c3 */ /* 0x000e620000002500 */
[----:B------:R-:W2:Y:S01]  /*6f20*/  S2R R2, SR_CTAID.Y ;  /* 0x0000000000027919 */ /* 0x000ea20000002600 */
[----:B------:R-:W-:Y:S01]  /*6f30*/  IMAD.MOV.U32 R0, RZ, RZ, 0x1 ;  /* 0x00000001ff007424 */ /* 0x000fe200078e00ff */
[----:B------:R-:W-:Y:S01]  /*6f40*/  ULDC UR5, c[0x0][0x358] ;  /* 0x0000d60000057ab9 */ /* 0x000fe20000000800 */
[----:B------:R-:W-:Y:S01]  /*6f50*/  BSSY B0, `(.L_x_927) ;  /* 0x000001e000007945 */ /* 0x000fe20003800000 */
[----:B------:R-:W3:Y:S01]  /*6f60*/  S2R R15, SR_CTAID.Z ;  /* 0x00000000000f7919 */ /* 0x000ee20000002700 */
[----:B------:R-:W-:-:S03]  /*6f70*/  ULDC UR4, c[0x0][0x2f4] ;  /* 0x0000bd0000047ab9 */ /* 0x000fc60000000800 */
[----:B------:R-:W-:Y:S01]  /*6f80*/  BAR.SYNC.DEFER_BLOCKING 0x1, 0x100 ;  /* 0x0044000000007b1d */ /* 0x000fe20000010000 */
[----:B------:R-:W-:Y:S01]  /*6f90*/  ISETP.NE.AND P0, PT, R0, c[0x0][0x338], PT ;  /* 0x0000ce0000007a0c */ /* 0x000fe20003f05270 */
[----:B-1----:R-:W-:-:S12]  /*6fa0*/  UIMAD UR5, UR6, UR5, URZ ;  /* 0x00000005060572a4 */ /* 0x002fd8000f8e023f */
[----:B--2---:R-:W-:Y:S01]  /*6fb0*/  @P0 IMAD.HI.U32 R0, R2, c[0x0][0x33c], RZ ;  /* 0x0000cf0002000a27 */ /* 0x004fe200078e00ff */
[----:B------:R-:W-:-:S03]  /*6fc0*/  UIMAD UR5, UR5, UR4, URZ ;  /* 0x00000004050572a4 */ /* 0x000fc6000f8e023f */
[----:B------:R-:W-:Y:S01]  /*6fd0*/  IMAD.MOV.U32 R7, RZ, RZ, R2 ;  /* 0x000000ffff077224 */ /* 0x000fe200078e0002 */
[----:B------:R-:W-:Y:S01]  /*6fe0*/  @P0 SHF.R.U32.HI R7, RZ, c[0x0][0x340], R0 ;  /* 0x0000d000ff070a19 */ /* 0x000fe20000011600 */
[----:B---3--:R-:W-:Y:S01]  /*6ff0*/  IMAD R3, R15, c[0x0][0x2f4], RZ ;  /* 0x0000bd000f037a24 */ /* 0x008fe200078e02ff */
[----:B------:R-:W-:Y:S01]  /*7000*/  USHF.R.S32.HI UR4, URZ, 0x1f, UR5 ;  /* 0x0000001f3f047899 */ /* 0x000fe20008011405 */
        /* <DEDUP_REMOVED lines=13> */
.L_x_929:
[----:B------:R-:W2:Y:S01]  /*70e0*/  LDG.E.STRONG.GPU R0, [R4.64] ;  /* 0x0000001004007981 */ /* 0x000ea2000c1ef900 */
[----:B------:R-:W-:Y:S01]  /*70f0*/  YIELD ;  /* 0x0000000000007946 */ /* 0x000fe20003800000 */
[----:B--2---:R-:W-:Y:S01]  /*7100*/  ISETP.NE.AND P0, PT, R0, R6, PT ;  /* 0x000000060000720c */ /* 0x004fe20003f05270 */
[----:B------:R-:W-:-:S12]  /*7110*/  CCTL.IVALL ;  /* 0x00000000ff00798f */ /* 0x000fd80002000000 */
[----:B------:R-:W-:Y:S05]  /*7120*/  @P0 BRA `(.L_x_929) ;  /* 0xffffffb000000947 */ /* 0x000fea000383ffff */
.L_x_928:
[----:B------:R-:W-:Y:S05]  /*7130*/  BSYNC B0 ;  /* 0x0000000000007941 */ /* 0x000fea0003800000 */
.L_x_927:
[----:B------:R-:W-:Y:S01]  /*7140*/  MOV R17, 0xffffffff ;  /* 0xffffffff00117802 */ /* 0x000fe20000000f00 */
[----:B------:R-:W-:Y:S05]  /*7150*/  BRA.CONV ~URZ, `(.L_x_930) ;  /* 0x000000237f007947 */ /* 0x000fea000b800000 */
[----:B------:R-:W-:Y:S02]  /*7160*/  MOV R2, 0x7180 ;  /* 0x0000718000027802 */ /* 0x000fe40000000f00 */
[----:B------:R-:W-:Y:S05]  /*7170*/  CALL.REL.NOINC `($__internal_8_$__cuda_sm70_warpsync) ;  /* 0x00000c0000007944 */ /* 0x000fea0003c00000 */
.L_x_930:
        /* <DEDUP_REMOVED lines=77> */
[----:B------:R-:W-:Y:S05]  /*7650*/  CALL.REL.NOINC `($__internal_8_$__cuda_sm70_warpsync) ;  /* 0x0000072000007944 */ /* 0x000fea0003c00000 */
.L_x_931:
        /* <DEDUP_REMOVED lines=12> */
.L_x_933:
[----:B------:R-:W-:Y:S05]  /*7720*/  BSYNC B0 ;  /* 0x0000000000007941 */ /* 0x000fea0003800000 */
.L_x_932:
[----:B--2---:R-:W-:Y:S01]  /*7730*/  IADD3 R4, P0, R11, c[0x0][0x348], RZ ;  /* 0x0000d2000b047a10 */ /* 0x004fe20007f1e0ff */
[----:B------:R-:W-:Y:S03]  /*7740*/  BSSY B0, `(.L_x_934) ;  /* 0x0000008000007945 */ /* 0x000fe60003800000 */
[----:B------:R-:W-:Y:S01]  /*7750*/  IADD3.X R5, R14, c[0x0][0x34c], RZ, P0, !PT ;  /* 0x0000d3000e057a10 */ /* 0x000fe200007fe4ff */
[----:B------:R-:W-:Y:S05]  /*7760*/  @P1 BRA `(.L_x_935) ;  /* 0x0000005000001947 */ /* 0x000fea0003800000 */
.L_x_936:
[----:B------:R-:W2:Y:S01]  /*7770*/  LDG.E.STRONG.GPU R0, [R4.64] ;  /* 0x0000001004007981 */ /* 0x000ea2000c1ef900 */
[----:B------:R-:W-:Y:S01]  /*7780*/  YIELD ;  /* 0x0000000000007946 */ /* 0x000fe20003800000 */
[----:B--2---:R-:W-:Y:S01]  /*7790*/  ISETP.NE.AND P0, PT, R0, R6, PT ;  /* 0x000000060000720c */ /* 0x004fe20003f05270 */
[----:B------:R-:W-:-:S12]  /*77a0*/  CCTL.IVALL ;  /* 0x00000000ff00798f */ /* 0x000fd80002000000 */
[----:B------:R-:W-:Y:S05]  /*77b0*/  @P0 BRA `(.L_x_936) ;  /* 0xffffffb000000947 */ /* 0x000fea000383ffff */
.L_x_935:
[----:B------:R-:W-:Y:S05]  /*77c0*/  BSYNC B0 ;  /* 0x0000000000007941 */ /* 0x000fea0003800000 */
.L_x_934:
[----:B------:R-:W-:Y:S05]  /*77d0*/  BRA.CONV ~URZ, `(.L_x_937) ;  /* 0x000000237f007947 */ /* 0x000fea000b800000 */
[----:B-1----:R-:W-:Y:S02]  /*77e0*/  MOV R2, 0x7800 ;  /* 0x0000780000027802 */ /* 0x002fe40000000f00 */
[----:B------:R-:W-:Y:S05]  /*77f0*/  CALL.REL.NOINC `($__internal_8_$__cuda_sm70_warpsync) ;  /* 0x0000058000007944 */ /* 0x000fea0003c00000 */
.L_x_937:
        /* <DEDUP_REMOVED lines=76> */
.L_x_938:
        /* <DEDUP_REMOVED lines=12> */
        .weak           $__internal_8_$__cuda_sm70_warpsync
        .type           $__internal_8_$__cuda_sm70_warpsync,@function
        .size           $__internal_8_$__cuda_sm70_warpsync,(.L_x_1414 - $__internal_8_$__cuda_sm70_warpsync)
$__internal_8_$__cuda_sm70_warpsync:
[----:B------:R-:W-:Y:S01]  /*7d80*/  MOV R3, 0x0 ;  /* 0x0000000000037802 */ /* 0x000fe20000000f00 */
[----:B------:R-:W-:Y:S04]  /*7d90*/  WARPSYNC R17 ;  /* 0x0000001100007348 */ /* 0x000fe80003800000 */
[----:B------:R-:W-:Y:S05]  /*7da0*/  RET.REL.NODEC R2 `(_ZN7cutlass13device_kernelIN5flash19enable_sm80_to_sm89INS1_16FlashAttnBwdSm80INS1_25CollectiveMainloopBwdSm80ILi2ELi1EN4cute5tupleIJNS5_1CILi64EEENS7_ILi80EEENS7_ILi192EEEEEENS_10bfloat16_tEfNS_4arch4Sm80ELb0ELb1ELb1ELb0ELb1ELb0ELb1ELb0ELi2ELi4ELi2ELi2ELb0EEENS1_24CollectiveEpilogueBwdGQAISB_fSE_Li256ELb0ELb1EEENS1_19SingleTileSchedulerILb0ELb0ELb0ELi80EEEEEEEEEvNT_6ParamsE) ;  /* 0xffff825002007950 */ /* 0x000fea0003c3ffff */
.L_x_939:
        /* <DEDUP_REMOVED lines=13> */
.L_x_1414:


//--------------------- .text._ZN7cutlass13device_kernelIN5flash19enable_sm80_to_sm89INS1_16FlashAttnBwdSm80INS1_25CollectiveMainloopBwdSm80ILi2ELi1EN4cute5tupleIJNS5_1CILi64EEENS7_ILi80EEENS7_ILi192EEEEEENS_10bfloat16_tEfNS_4arch4Sm80ELb0ELb1ELb1ELb1ELb0ELb0ELb1ELb0ELi2ELi4ELi2ELi2ELb0EEENS1_21CollectiveEpilogueBwdISB_SC_SE_Li256ELb1ELb1ELi4EEENS1_19SingleTileSchedulerILb1ELb0ELb0ELi80EEEEEEEEEvNT_6ParamsE --------------------------
	.section	.text._ZN7cutlass13device_kernelIN5flash19enable_sm80_to_sm89INS1_16FlashAttnBwdSm80INS1_25CollectiveMainloopBwdSm80ILi2ELi1EN4cute5tupleIJNS5_1CILi64EEENS7_ILi80EEENS7_ILi192EEEEEENS_10bfloat16_tEfNS_4arch4Sm80ELb0ELb1ELb1ELb1ELb0ELb0ELb1ELb0ELi2ELi4ELi2ELi2ELb0EEENS1_21CollectiveEpilogueBwdISB_SC_SE_Li256ELb1ELb1ELi4EEENS1_19SingleTileSchedulerILb1ELb0ELb0ELi80EEEEEEEEEvNT_6ParamsE,"ax",@progbits
	.sectioninfo	@"SHI_REGISTERS=255"
	.align	128
.text._ZN7cutlass13device_kernelIN5flash19enable_sm80_to_sm89INS1_16FlashAttnBwdSm80INS1_25CollectiveMainloopBwdSm80ILi2ELi1EN4cute5tupleIJNS5_1CILi64EEENS7_ILi80EEENS7_ILi192EEEEEENS_10bfloat16_tEfNS_4arch4Sm80ELb0ELb1ELb1ELb1ELb0ELb0ELb1ELb0ELi2ELi4ELi2ELi2ELb0EEENS1_21CollectiveEpilogueBwdISB_SC_SE_Li256ELb1ELb1ELi4EEENS1_19SingleTileSchedulerILb1ELb0ELb0ELi80EEEEEEEEEvNT_6ParamsE:
        .type           _ZN7cutlass13device_kernelIN5flash19enable_sm80_to_sm89INS1_16FlashAttnBwdSm80INS1_25CollectiveMainloopBwdSm80ILi2ELi1EN4cute5tupleIJNS5_1CILi64EEENS7_ILi80EEENS7_ILi192EEEEEENS_10bfloat16_tEfNS_4arch4Sm80ELb0ELb1ELb1ELb1ELb0ELb0ELb1ELb0ELi2ELi4ELi2ELi2ELb0EEENS1_21CollectiveEpilogueBwdISB_SC_SE_Li256ELb1ELb1ELi4EEENS1_19SingleTileSchedulerILb1ELb0ELb0ELi80EEEEEEEEEvNT_6ParamsE,@function
        .size           _ZN7cutlass13device_kernelIN5flash19enable_sm80_to_sm89INS1_16FlashAttnBwdSm80INS1_25CollectiveMainloopBwdSm80ILi2ELi1EN4cute5tupleIJNS5_1CILi64EEENS7_ILi80EEENS7_ILi192EEEEEENS_10bfloat16_tEfNS_4arch4Sm80ELb0ELb1ELb1ELb1ELb0ELb0ELb1ELb0ELi2ELi4ELi2ELi2ELb0EEENS1_21CollectiveEpilogueBwdISB_SC_SE_Li256ELb1ELb1ELi4EEENS1_19SingleTileSchedulerILb1ELb0ELb0ELi80EEEEEEEEEvNT_6ParamsE,(.L_x_1416 - _ZN7cutlass13device_kernelIN5flash19enable_sm80_to_sm89INS1_16FlashAttnBwdSm80INS1_25CollectiveMainloopBwdSm80ILi2ELi1EN4cute5tupleIJNS5_1CILi64EEENS7_ILi80EEENS7_ILi192EEEEEENS_10bfloat16_tEfNS_4arch4Sm80ELb0ELb1ELb1ELb1ELb0ELb0ELb1ELb0ELi2ELi4ELi2ELi2ELb0EEENS1_21CollectiveEpilogueBwdISB_SC_SE_Li256ELb1ELb1ELi4EEENS1_19SingleTileSchedulerILb1ELb0ELb0ELi80EEEEEEEEEvNT_6ParamsE)
        .other          _ZN7cutlass13device_kernelIN5flash19enable_sm80_to_sm89INS1_16FlashAttnBwdSm80INS1_25CollectiveMainloopBwdSm80ILi2ELi1EN4cute5tupleIJNS5_1CILi64EEENS7_ILi80EEENS7_ILi192EEEEEENS_10bfloat16_tEfNS_4arch4Sm80ELb0ELb1ELb1ELb1ELb0ELb0ELb1ELb0ELi2ELi4ELi2ELi2ELb0EEENS1_21CollectiveEpilogueBwdISB_SC_SE_Li256ELb1ELb1ELi4EEENS1_19SingleTileSchedulerILb1ELb0ELb0ELi80EEEEEEEEEvNT_6ParamsE,@"STO_CUDA_ENTRY STV_DEFAULT"
_ZN7cutlass13device_kernelIN5flash19enable_sm80_to_sm89INS1_16FlashAttnBwdSm80INS1_25CollectiveMainloopBwdSm80ILi2ELi1EN4cute5tupleIJNS5_1CILi64EEENS7_ILi80EEENS7_ILi192EEEEEENS_10bfloat16_tEfNS_4arch4Sm80ELb0ELb1ELb1ELb1ELb0ELb0ELb1ELb0ELi2ELi4ELi2ELi2ELb0EEENS1_21CollectiveEpilogueBwdISB_SC_SE_Li256ELb1ELb1ELi4EEENS1_19SingleTileSchedulerILb1ELb0ELb0ELi80EEEEEEEEEvNT_6ParamsE:
[----:B------:R-:W-:Y:S02]  /*0000*/  MOV R1, c[0x0][0x28] ;  /* 0x00000a0000017a02 */ /* 0x000fe40000000f00 */
[----:B------:R-:W1:Y:S01]  /*0010*/  S2R R248, SR_TID.X ;  /* 0x0000000000f87919 */ /* 0x000e620000002100 */
[----:B------:R-:W2:Y:S01]  /*0020*/  S2UR UR10, SR_CTAID.Z ;  /* 0x00000000000a79c3 */ /* 0x000ea20000002700 */
[----:B------:R-:W-:Y:S02]  /*0030*/  UMOV UR6, 0x4 ;  /* 0x0000000400067882 */ /* 0x000fe40000000000 */
[----:B------:R-:W3:Y:S01]  /*0040*/  S2R R84, SR_CTAID.Y ;  /* 0x0000000000547919 */ /* 0x000ee20000002600 */
[----:B------:R-:W-:Y:S02]  /*0050*/  ULDC.64 UR4, c[0x0][0x3c0] ;  /* 0x0000f00000047ab9 */ /* 0x000fe40000000a00 */
[----:B------:R-:W-:Y:S02]  /*0060*/  ULDC.64 UR14, c[0x0][0x118] ;  /* 0x00004600000e7ab9 */ /* 0x000fe40000000a00 */
[----:B------:R-:W4:Y:S01]  /*0070*/  S2UR UR17, SR_CTAID.X ;  /* 0x00000000001179c3 */ /* 0x000f220000002500 */
[----:B-1----:R-:W-:Y:S01]  /*0080*/  SHF.R.U32.HI R0, RZ, 0x5, R248 ;  /* 0x00000005ff007819 */ /* 0x002fe200000116f8 */
[----:B--2---:R-:W-:-:S05]  /*0090*/  UIMAD.WIDE UR4, UR10, UR6, UR4 ;  /* 0x000000060a0472a5 */ /* 0x004fca000f8e0204 */
[----:B------:R-:W1:Y:S02]  /*00a0*/  SHFL.IDX PT, R0, R0, RZ, 0x1f ;  /* 0x00001fff00007589 */ /* 0x000e6400000e0000 */
[----:B-1----:R-:W-:-:S13]  /*00b0*/  ISETP.NE.AND P0, PT, R0, RZ, PT ;  /* 0x000000ff0000720c */ /* 0x002fda0003f05270 */
[----:B----4-:R-:W-:Y:S05]  /*00c0*/  @!P0 BRA `(.L_x_940) ;  /* 0x000001a000008947 */ /* 0x010fea0003800000 */
[----:B---3--:R-:W-:-:S04]  /*00d0*/  ISETP.NE.U32.AND P0, PT, RZ, c[0x0][0x3c0], PT ;  /* 0x0000f000ff007a0c */ /* 0x008fc80003f05070 */
[----:B------:R-:W-:-:S13]  /*00e0*/  ISETP.NE.AND.EX P0, PT, RZ, c[0x0][0x3c4], PT, P0 ;  /* 0x0000f100ff007a0c */ /* 0x000fda0003f05300 */
[----:B------:R-:W-:Y:S05]  /*00f0*/  @!P0 BRA `(.L_x_941) ;  /* 0x0000005000008947 */ /* 0x000fea0003800000 */
[----:B------:R-:W-:Y:S02]  /*0100*/  MOV R2, UR4 ;  /* 0x0000000400027c02 */ /* 0x000fe40008000f00 */
[----:B------:R-:W-:-:S05]  /*0110*/  MOV R3, UR5 ;  /* 0x0000000500037c02 */ /* 0x000fca0008000f00 */
[----:B------:R-:W2:Y:S02]  /*0120*/  LDG.E R0, [R2.64] ;  /* 0x0000000e02007981 */ /* 0x000ea4000c1e1900 */
[----:B--2---:R1:W2:Y:S02]  /*0130*/  R2UR UR5, R0 ;  /* 0x00000000000573c2 */ /* 0x0042a400000e0000 */
[----:B-12---:R-:W-:Y:S05]  /*0140*/  BRA `(.L_x_942) ;  /* 0x000000e000007947 */ /* 0x006fea0003800000 */
.L_x_941:
[----:B------:R-:W-:-:S04]  /*0150*/  ISETP.NE.U32.AND P0, PT, RZ, c[0x0][0x3b8], PT ;  /* 0x0000ee00ff007a0c */ /* 0x000fc80003f05070 */
[----:B------:R-:W-:-:S13]  /*0160*/  ISETP.NE.AND.EX P0, PT, RZ, c[0x0][0x3bc], PT, P0 ;  /* 0x0000ef00ff007a0c */ /* 0x000fda0003f05300 */
[----:B------:R-:W-:Y:S05]  /*0170*/  @!P0 BRA `(.L_x_943) ;  /* 0x000000a000008947 */ /* 0x000fea0003800000 */
[----:B------:R-:W-:Y:S02]  /*0180*/  ULDC.64 UR4, c[0x0][0x3b8] ;  /* 0x0000ee0000047ab9 */ /* 0x000fe40000000a00 */
[----:B------:R-:W-:-:S06]  /*0190*/  UIMAD.WIDE UR4, UR10, UR6, UR4 ;  /* 0x000000060a0472a5 */ /* 0x000fcc000f8e0204 */
[----:B------:R-:W-:Y:S02]  /*01a0*/  MOV R2, UR4 ;  /* 0x0000000400027c02 */ /* 0x000fe40008000f00 */
[----:B------:R-:W-:-:S05]  /*01b0*/  MOV R3, UR5 ;  /* 0x0000000500037c02 */ /* 0x000fca0008000f00 */
[----:B------:R1:W2:Y:S04]  /*01c0*/  LDG.E R0, [R2.64] ;  /* 0x0000000e02007981 */ /* 0x0002a8000c1e1900 */
[----:B-1----:R-:W3:Y:S01]  /*01d0*/  LDG.E R2, [R2.64+0x4] ;  /* 0x0000040e02027981 */ /* 0x002ee2000c1e1900 */
[----:B--2---:R-:W1:Y:S08]  /*01e0*/  R2UR UR5, R0 ;  /* 0x00000000000573c2 */ /* 0x004e7000000e0000 */
[----:B---3--:R-:W1:Y:S02]  /*01f0*/  R2UR UR4, R2 ;  /* 0x00000000020473c2 */ /* 0x008e6400000e0000 */
[----:B-1----:R-:W-:Y:S01]  /*0200*/  UIADD3 UR5, -UR5, UR4, URZ ;  /* 0x0000000405057290 */ /* 0x002fe2000fffe13f */
[----:B------:R-:W-:Y:S05]  /*0210*/  BRA `(.L_x_942) ;  /* 0x0000001000007947 */ /* 0x000fea0003800000 */
.L_x_943:
[----:B------:R-:W-:Y:S02]  /*0220*/  ULDC UR5, c[0x0][0x3a4] ;  /* 0x0000e90000057ab9 */ /* 0x000fe40000000800 */
.L_x_942:
[----:B------:R-:W-:-:S04]  /*0230*/  UIMAD UR4, UR17, 0x50, URZ ;  /* 0x00000050110478a4 */ /* 0x000fc8000f8e023f */
[----:B------:R-:W-:-:S04]  /*0240*/  UISETP.GE.AND UP0, UPT, UR4, UR5, UPT ;  /* 0x000000050400728c */ /* 0x000fc8000bf06270 */
[----:B------:R-:W-:Y:S01]  /*0250*/  USEL UR10, UR10, 0xffffffff, !UP0 ;  /* 0xffffffff0a0a7887 */ /* 0x000fe2000c000000 */
[----:B------:R-:W-:Y:S05]  /*0260*/  BRA `(.L_x_944) ;  /* 0x0000019000007947 */ /* 0x000fea0003800000 */
.L_x_940:
        /* <DEDUP_REMOVED lines=8> */
.L_x_945:
        /* <DEDUP_REMOVED lines=13> */
.L_x_947:
[----:B------:R-:W-:Y:S02]  /*03c0*/  ULDC UR5, c[0x0][0x3a4] ;  /* 0x0000e90000057ab9 */ /* 0x000fe40000000800 */
.L_x_946:
[----:B------:R-:W-:-:S04]  /*03d0*/  UIMAD UR4, UR17, 0x50, URZ ;  /* 0x00000050110478a4 */ /* 0x000fc8000f8e023f */
[----:B------:R-:W-:-:S04]  /*03e0*/  UISETP.GE.AND UP0, UPT, UR4, UR5, UPT ;  /* 0x000000050400728c */ /* 0x000fc8000bf06270 */
[----:B------:R-:W-:-:S06]  /*03f0*/  USEL UR10, UR10, 0xffffffff, !UP0 ;  /* 0xffffffff0a0a7887 */ /* 0x000fcc000c000000 */
.L_x_944:
[----:B------:R-:W-:-:S13]  /*0400*/  ISETP.LE.AND P0, PT, RZ, UR10, PT ;  /* 0x0000000aff007c0c */ /* 0x000fda000bf03270 */
[----:B------:R-:W-:Y:S05]  /*0410*/  @!P0 EXIT ;  /* 0x000000000000894d */ /* 0x000fea0003800000 */
[----:B------:R-:W-:Y:S02]  /*0420*/  ULDC.64 UR4, c[0x0][0x2c8] ;  /* 0x0000b20000047ab9 */ /* 0x000fe40000000a00 */
[----:B------:R-:W-:Y:S02]  /*0430*/  UISETP.NE.U32.AND UP2, UPT, URZ, UR4, UPT ;  /* 0x000000043f00728c */ /* 0x000fe4000bf45070 */
[----:B------:R-:W-:Y:S02]  /*0440*/  ULDC.64 UR8, c[0x0][0x2c8] ;  /* 0x0000b20000087ab9 */ /* 0x000fe40000000a00 */
[----:B------:R-:W-:Y:S02]  /*0450*/  UISETP.NE.AND.EX UP2, UPT, URZ, UR5, UPT, UP2 ;  /* 0x000000053f00728c */ /* 0x000fe4000bf45320 */
[----:B------:R-:W-:Y:S02]  /*0460*/  UIMAD.WIDE UR8, UR10, UR6, UR8 ;  /* 0x000000060a0872a5 */ /* 0x000fe4000f8e0208 */
[----:B------:R-:W-:-:S02]  /*0470*/  ULDC.64 UR4, c[0x0][0x2d8] ;  /* 0x0000b60000047ab9 */ /* 0x000fc40000000a00 */
[----:B------:R-:W-:Y:S01]  /*0480*/  PLOP3.LUT P2, PT, PT, PT, UP2, 0x80, 0x0 ;  /* 0x000000000000781c */ /* 0x000fe20003f4f028 */
[----:B------:R-:W-:Y:S01]  /*0490*/  UISETP.NE.U32.AND UP0, UPT, URZ, UR4, UPT ;  /* 0x000000043f00728c */ /* 0x000fe2000bf05070 */
[----:B------:R-:W-:Y:S02]  /*04a0*/  IMAD.U32 R6, RZ, RZ, UR8 ;  /* 0x00000008ff067e24 */ /* 0x000fe4000f8e00ff */
[----:B------:R-:W-:Y:S01]  /*04b0*/  IMAD.U32 R7, RZ, RZ, UR9 ;  /* 0x00000009ff077e24 */ /* 0x000fe2000f8e00ff */
[----:B------:R-:W-:-:S08]  /*04c0*/  UISETP.NE.AND.EX UP0, UPT, URZ, UR5, UPT, UP0 ;  /* 0x000000053f00728c */ /* 0x000fd0000bf05300 */
[----:B------:R-:W2:Y:S01]  /*04d0*/  @P2 LDG.E R4, [R6.64] ;  /* 0x0000000e06042981 */ /* 0x000ea2000c1e1900 */
[----:B------:R-:W-:Y:S01]  /*04e0*/  ULDC.64 UR4, c[0x0][0x2d8] ;  /* 0x0000b60000047ab9 */ /* 0x000fe20000000a00 */
[----:B------:R-:W-:Y:S01]  /*04f0*/  PLOP3.LUT P0, PT, PT, PT, UP0, 0x80, 0x0 ;  /* 0x000000000000781c */ /* 0x000fe20003f0f008 */
        /* <DEDUP_REMOVED lines=25> */
[----:B------:R-:W-:Y:S06]  /*0690*/  @P0 BRA `(.L_x_948) ;  /* 0x0000006000000947 */ /* 0x000fec0003800000 */
[----:B------:R-:W-:Y:S05]  /*06a0*/  @!P2 BRA `(.L_x_948) ;  /* 0x000000500000a947 */ /* 0x000fea0003800000 */
[----:B------:R-:W2:Y:S04]  /*06b0*/  LDG.E R4, [R6.64] ;  /* 0x0000000e06047981 */ /* 0x000ea8000c1e1900 */
[----:B----4-:R-:W3:Y:S01]  /*06c0*/  LDG.E R0, [R6.64+0x4] ;  /* 0x0000040e06007981 */ /* 0x010ee2000c1e1900 */
[----:B-12---:R-:W1:Y:S08]  /*06d0*/  R2UR UR9, R4 ;  /* 0x00000000040973c2 */ /* 0x006e7000000e0000 */
[----:B---3--:R-:W1:Y:S02]  /*06e0*/  R2UR UR4, R0 ;  /* 0x00000000000473c2 */ /* 0x008e6400000e0000 */
[----:B-1----:R-:W-:-:S06]  /*06f0*/  UIADD3 UR9, -UR9, UR4, URZ ;  /* 0x0000000409097290 */ /* 0x002fcc000fffe13f */
.L_x_948:
[----:B------:R-:W-:-:S04]  /*0700*/  ISETP.NE.U32.AND P0, PT, RZ, c[0x0][0x2e0], PT ;  /* 0x0000b800ff007a0c */ /* 0x000fc80003f05070 */
[----:B------:R-:W-:-:S13]  /*0710*/  ISETP.NE.AND.EX P0, PT, RZ, c[0x0][0x2e4], PT, P0 ;  /* 0x0000b900ff007a0c */ /* 0x000fda0003f05300 */
[----:B------:R-:W-:Y:S05]  /*0720*/  @!P0 BRA `(.L_x_949) ;  /* 0x0000007000008947 */ /* 0x000fea0003800000 */
[----:B------:R-:W-:Y:S02]  /*0730*/  ULDC.64 UR4, c[0x0][0x2e0] ;  /* 0x0000b80000047ab9 */ /* 0x000fe40000000a00 */
[----:B------:R-:W-:-:S06]  /*0740*/  UIMAD.WIDE UR4, UR10, UR6, UR4 ;  /* 0x000000060a0472a5 */ /* 0x000fcc000f8e0204 */
[----:B----4-:R-:W-:Y:S02]  /*0750*/  MOV R2, UR4 ;  /* 0x0000000400027c02 */ /* 0x010fe40008000f00 */
[----:B------:R-:W-:-:S05]  /*0760*/  MOV R3, UR5 ;  /* 0x0000000500037c02 */ /* 0x000fca0008000f00 */
[----:B------:R-:W2:Y:S02]  /*0770*/  LDG.E R0, [R2.64] ;  /* 0x0000000e02007981 */ /* 0x000ea4000c1e1900 */
[----:B--2---:R2:W3:Y:S02]  /*0780*/  R2UR UR8, R0 ;  /* 0x00000000000873c2 */ /* 0x0044e400000e0000 */
[----:B--23--:R-:W-:Y:S05]  /*0790*/  BRA `(.L_x_950) ;  /* 0x0000006000007947 */ /* 0x00cfea0003800000 */
.L_x_949:
[----:B------:R-:W-:Y:S05]  /*07a0*/  @!P1 BRA `(.L_x_950) ;  /* 0x0000005000009947 */ /* 0x000fea0003800000 */
[----:B----4-:R2:W3:Y:S04]  /*07b0*/  LDG.E R0, [R2.64] ;  /* 0x0000000e02007981 */ /* 0x0104e8000c1e1900 */
[----:B--2---:R-:W2:Y:S01]  /*07c0*/  LDG.E R2, [R2.64+0x4] ;  /* 0x0000040e02027981 */ /* 0x004ea2000c1e1900 */
[----:B---3--:R-:W3:Y:S08]  /*07d0*/  R2UR UR8, R0 ;  /* 0x00000000000873c2 */ /* 0x008ef000000e0000 */
[----:B--2---:R-:W3:Y:S02]  /*07e0*/  R2UR UR4, R2 ;  /* 0x00000000020473c2 */ /* 0x004ee400000e0000 */
[----:B---3--:R-:W-:-:S06]  /*07f0*/  UIADD3 UR8, -UR8, UR4, URZ ;  /* 0x0000000408087290 */ /* 0x008fcc000fffe13f */
.L_x_950:
[----:B-1----:R-:W-:Y:S01]  /*0800*/  UIADD3 UR5, UR9, 0x3f, URZ ;  /* 0x0000003f09057890 */ /* 0x002fe2000fffe03f */
[----:B------:R-:W-:-:S03]  /*0810*/  ISETP.LE.AND P0, PT, RZ, UR17, PT ;  /* 0x00000011ff007c0c */ /* 0x000fc6000bf03270 */
[----:B------:R-:W-:-:S04]  /*0820*/  USHF.R.S32.HI UR4, URZ, 0x1f, UR5 ;  /* 0x0000001f3f047899 */ /* 0x000fc80008011405 */
[----:B------:R-:W-:-:S04]  /*0830*/  ULEA.HI UR4, UR4, UR5, URZ, 0x6 ;  /* 0x0000000504047291 */ /* 0x000fc8000f8f303f */
[----:B------:R-:W-:Y:S02]  /*0840*/  USHF.R.S32.HI UR7, URZ, 0x6, UR4 ;  /* 0x000000063f077899 */ /* 0x000fe40008011404 */
[----:B------:R-:W-:Y:S05]  /*0850*/  @!P0 BRA `(.L_x_951) ;  /* 0x0000009000008947 */ /* 0x000fea0003800000 */
[----:B------:R-:W-:Y:S02]  /*0860*/  UIADD3 UR4, -UR8, 0x8f, UR9 ;  /* 0x0000008f08047890 */ /* 0x000fe4000fffe109 */
[----:B------:R-:W-:Y:S02]  /*0870*/  ULDC UR5, c[0x0][0x2a0] ;  /* 0x0000a80000057ab9 */ /* 0x000fe40000000800 */
[----:B------:R-:W-:-:S04]  /*0880*/  UIMAD UR4, UR17, 0x50, UR4 ;  /* 0x00000050110478a4 */ /* 0x000fc8000f8e0204 */
[----:B------:R-:W-:-:S04]  /*0890*/  UIADD3 UR5, UR4, UR5, URZ ;  /* 0x0000000504057290 */ /* 0x000fc8000fffe03f */
[----:B------:R-:W-:-:S04]  /*08a0*/  USHF.R.S32.HI UR4, URZ, 0x1f, UR5 ;  /* 0x0000001f3f047899 */ /* 0x000fc80008011405 */
[----:B------:R-:W-:-:S04]  /*08b0*/  ULEA.HI UR4, UR4, UR5, URZ, 0x6 ;  /* 0x0000000504047291 */ /* 0x000fc8000f8f303f */
[----:B------:R-:W-:-:S04]  /*08c0*/  USHF.R.S32.HI UR4, URZ, 0x6, UR4 ;  /* 0x000000063f047899 */ /* 0x000fc80008011404 */
[----:B------:R-:W-:-:S04]  /*08d0*/  UISETP.LT.AND UP0, UPT, UR7, UR4, UPT ;  /* 0x000000040700728c */ /* 0x000fc8000bf01270 */
[----:B------:R-:W-:Y:S02]  /*08e0*/  USEL UR7, UR7, UR4, UP0 ;  /* 0x0000000407077287 */ /* 0x000fe40008000000 */
.L_x_951:
[----:B------:R-:W-:Y:S01]  /*08f0*/  UIADD3 UR4, -UR8, UR9, URZ ;  /* 0x0000000908047290 */ /* 0x000fe2000fffe13f */
[----:B------:R-:W-:Y:S01]  /*0900*/  PLOP3.LUT P1, PT, PT, PT, PT, 0x80, 0x0 ;  /* 0x000000000000781c */ /* 0x000fe20003f2f070 */
[----:B------:R-:W-:Y:S01]  /*0910*/  ULDC UR5, c[0x0][0x2a4] ;  /* 0x0000a90000057ab9 */ /* 0x000fe20000000800 */
[----:B------:R-:W-:Y:S01]  /*0920*/  CS2R R170, SRZ ;  /* 0x0000000000aa7805 */ /* 0x000fe2000001ff00 */
[----:B------:R-:W-:Y:S01]  /*0930*/  UIMAD UR4, UR17, 0x50, UR4 ;  /* 0x00000050110478a4 */ /* 0x000fe2000f8e0204 */
[----:B------:R-:W-:Y:S01]  /*0940*/  CS2R R168, SRZ ;  /* 0x0000000000a87805 */ /* 0x000fe2000001ff00 */
[----:B------:R-:W-:Y:S01]  /*0950*/  CS2R R166, SRZ ;  /* 0x0000000000a67805 */ /* 0x000fe2000001ff00 */
        /* <DEDUP_REMOVED lines=66> */
[----:B----4-:R-:W-:Y:S01]  /*0d80*/  IMAD.MOV.U32 R0, RZ, RZ, c[0x0][0x248] ;  /* 0x00009200ff007624 */ /* 0x010fe200078e00ff */
[----:B------:R-:W-:Y:S01]  /*0d90*/  SHF.R.S32.HI R27, RZ, 0x1f, R248 ;  /* 0x0000001fff1b7819 */ /* 0x000fe200000114f8 */
[----:B------:R-:W-:Y:S01]  /*0da0*/  IMAD.MOV.U32 R4, RZ, RZ, R84 ;  /* 0x000000ffff047224 */ /* 0x000fe200078e0054 */
[----:B------:R-:W1:Y:S01]  /*0db0*/  S2R R10, SR_CTAID.X ;  /* 0x00000000000a7919 */ /* 0x000e620000002500 */
[----:B------:R-:W-:Y:S01]  /*0dc0*/  USHF.R.S32.HI UR11, URZ, 0x1f, UR10 ;  /* 0x0000001f3f0b7899 */ /* 0x000fe2000801140a */
[----:B------:R-:W-:Y:S01]  /*0dd0*/  ISETP.NE.AND P0, PT, R0, 0x1, PT ;  /* 0x000000010000780c */ /* 0x000fe20003f05270 */
[----:B------:R-:W-:Y:S01]  /*0de0*/  USEL UR12, UR10, URZ, !UP1 ;  /* 0x0000003f0a0c7287 */ /* 0x000fe2000c800000 */
[----:B------:R-:W-:Y:S01]  /*0df0*/  LEA.HI R26, R27, R248, RZ, 0x3 ;  /* 0x000000f81b1a7211 */ /* 0x000fe200078f18ff */
[----:B------:R-:W-:Y:S01]  /*0e00*/  USEL UR6, UR11, URZ, !UP1 ;  /* 0x0000003f0b067287 */ /* 0x000fe2000c800000 */
[----:B------:R-:W-:Y:S01]  /*0e10*/  IMAD.MOV.U32 R28, RZ, RZ, 0x5 ;  /* 0x00000005ff1c7424 */ /* 0x000fe200078e00ff */
[----:B------:R-:W-:Y:S01]  /*0e20*/  ULDC.64 UR4, c[0x0][0x1e8] ;  /* 0x00007a0000047ab9 */ /* 0x000fe20000000a00 */
[----:B------:R-:W-:Y:S01]  /*0e30*/  LOP3.LUT R0, R26, 0xfffffff8, RZ, 0xc0, !PT ;  /* 0xfffffff81a007812 */ /* 0x000fe200078ec0ff */
[----:B------:R-:W-:Y:S01]  /*0e40*/  UIMAD UR4, UR6, UR4, URZ ;  /* 0x00000004060472a4 */ /* 0x000fe2000f8e023f */
[----:B------:R-:W-:Y:S01]  /*0e50*/  SHF.R.S32.HI R238, RZ, 0x3, R26 ;  /* 0x00000003ffee7819 */ /* 0x000fe2000001141a */
[----:B------:R-:W-:Y:S01]  /*0e60*/  IMAD.U32 R15, RZ, RZ, UR12 ;  /* 0x0000000cff0f7e24 */ /* 0x000fe2000f8e00ff */
[----:B------:R-:W-:Y:S01]  /*0e70*/  SHF.R.S32.HI R20, RZ, 0x1f, R84 ;  /* 0x0000001fff147819 */ /* 0x000fe20000011454 */
[----:B------:R-:W-:Y:S01]  /*0e80*/  IMAD.IADD R22, R248, 0x1, -R0 ;  /* 0x00000001f8167824 */ /* 0x000fe200078e0a00 */
[----:B------:R-:W-:Y:S01]  /*0e90*/  UIMAD UR4, UR12, UR5, UR4 ;  /* 0x000000050c0472a4 */ /* 0x000fe2000f8e0204 */
[----:B------:R-:W-:Y:S01]  /*0ea0*/  @P0 IMAD.HI.U32 R2, R84, c[0x0][0x24c], RZ ;  /* 0x0000930054020a27 */ /* 0x000fe200078e00ff */
[----:B-----5:R-:W-:Y:S01]  /*0eb0*/  IADD3 R16, P1, R238, R17, RZ ;  /* 0x00000011ee107210 */ /* 0x020fe20007f3e0ff */
[----:B------:R-:W-:Y:S01]  /*0ec0*/  USEL UR11, UR11, URZ, !UP2 ;  /* 0x0000003f0b0b7287 */ /* 0x000fe2000d000000 */
[----:B------:R-:W-:Y:S01]  /*0ed0*/  CS2R R170, SRZ ;  /* 0x0000000000aa7805 */ /* 0x000fe2000001ff00 */
[----:B------:R-:W-:Y:S01]  /*0ee0*/  IMAD.SHL.U32 R12, R22, 0x8, RZ ;  /* 0x00000008160c7824 */ /* 0x000fe200078e00ff */
[----:B------:R-:W-:Y:S01]  /*0ef0*/  @P0 SHF.R.U32.HI R4, RZ, c[0x0][0x250], R2 ;  /* 0x00009400ff040a19 */ /* 0x000fe20000011602 */
[C---:B------:R-:W-:Y:S01]  /*0f00*/  IMAD.SHL.U32 R8, R238.reuse, 0x40, RZ ;  /* 0x00000040ee087824 */ /* 0x040fe200078e00ff */
[----:B------:R-:W-:Y:S01]  /*0f10*/  IADD3 R6, P0, R238, R9, RZ ;  /* 0x00000009ee067210 */ /* 0x000fe20007f1e0ff */
[----:B------:R-:W-:Y:S01]  /*0f20*/  IMAD.MOV.U32 R29, RZ, RZ, 0x6 ;  /* 0x00000006ff1d7424 */ /* 0x000fe200078e00ff */
[----:B------:R-:W-:Y:S01]  /*0f30*/  SHF.R.S32.HI R5, RZ, 0x1f, R4 ;  /* 0x0000001fff057819 */ /* 0x000fe20000011404 */
[----:B------:R-:W-:Y:S01]  /*0f40*/  IMAD.MOV.U32 R217, RZ, RZ, 0x10 ;  /* 0x00000010ffd97424 */ /* 0x000fe200078e00ff */
[--C-:B------:R-:W-:Y:S01]  /*0f50*/  SHF.R.S32.HI R13, RZ, 0x1f, R12.reuse ;  /* 0x0000001fff0d7819 */ /* 0x100fe2000001140c */
[----:B------:R-:W-:Y:S01]  /*0f60*/  IMAD.MOV.U32 R212, RZ, RZ, 0x120 ;  /* 0x00000120ffd47424 */ /* 0x000fe200078e00ff */
[C---:B------:R-:W-:Y:S01]  /*0f70*/  ISETP.GE.AND P2, PT, R12.reuse, c[0x0][0x1cc], PT ;  /* 0x000073000c007a0c */ /* 0x040fe20003f46270 */
[----:B------:R-:W-:Y:S01]  /*0f80*/  IMAD R0, R5, c[0x0][0x1e0], RZ ;  /* 0x0000780005007a24 */ /* 0x000fe200078e02ff */
[----:B------:R-:W-:Y:S01]  /*0f90*/  IADD3 R23, R12, 0x40, RZ ;  /* 0x000000400c177810 */ /* 0x000fe20007ffe0ff */
[----:B------:R-:W-:Y:S01]  /*0fa0*/  IMAD.WIDE.U32 R2, R4, c[0x0][0x1e0], R12 ;  /* 0x0000780004027a25 */ /* 0x000fe200078e000c */
[----:B------:R-:W-:Y:S01]  /*0fb0*/  IADD3 R25, R12, 0x80, RZ ;  /* 0x000000800c197810 */ /* 0x000fe20007ffe0ff */
[----:B------:R-:W-:Y:S01]  /*0fc0*/  CS2R R168, SRZ ;  /* 0x0000000000a87805 */ /* 0x000fe2000001ff00 */
[----:B------:R-:W-:Y:S01]  /*0fd0*/  ISETP.GE.AND P4, PT, R23, c[0x0][0x1cc], PT ;  /* 0x0000730017007a0c */ /* 0x000fe20003f86270 */
[C---:B------:R-:W-:Y:S01]  /*0fe0*/  IMAD R0, R4.reuse, c[0x0][0x1e4], R0 ;  /* 0x0000790004007a24 */ /* 0x040fe200078e0200 */
[----:B------:R-:W-:Y:S01]  /*0ff0*/  ISETP.GE.AND P6, PT, R25, c[0x0][0x1cc], PT ;  /* 0x0000730019007a0c */ /* 0x000fe20003fc6270 */
[----:B------:R-:W-:Y:S01]  /*1000*/  IMAD R5, R5, c[0x0][0x1b0], RZ ;  /* 0x00006c0005057a24 */ /* 0x000fe200078e02ff */
[----:B------:R-:W-:Y:S01]  /*1010*/  CS2R R166, SRZ ;  /* 0x0000000000a67805 */ /* 0x000fe2000001ff00 */
[----:B------:R-:W-:Y:S01]  /*1020*/  IMAD.IADD R3, R3, 0x1, R0 ;  /* 0x0000000103037824 */ /* 0x000fe200078e0200 */
[----:B------:R-:W-:Y:S01]  /*1030*/  SHF.R.S32.HI R0, RZ, 0x1f, R238 ;  /* 0x0000001fff007819 */ /* 0x000fe200000114ee */
[----:B------:R-:W-:Y:S01]  /*1040*/  IMAD R5, R4, c[0x0][0x1b4], R5 ;  /* 0x00006d0004057a24 */ /* 0x000fe200078e0205 */
[----:B------:R-:W-:Y:S01]  /*1050*/  CS2R R164, SRZ ;  /* 0x0000000000a47805 */ /* 0x000fe2000001ff00 */
[----:B------:R-:W-:Y:S01]  /*1060*/  IMAD.WIDE.U32 R2, R15, c[0x0][0x1e8], R2 ;  /* 0x00007a000f027a25 */ /* 0x000fe200078e0002 */
[-C--:B------:R-:W-:Y:S01]  /*1070*/  LEA.HI.X.SX32 R7, R9, R0.reuse, 0x1, P0 ;  /* 0x0000000009077211 */ /* 0x080fe200000f0eff */
[----:B------:R-:W-:Y:S01]  /*1080*/  CS2R R162, SRZ ;  /* 0x0000000000a27805 */ /* 0x000fe2000001ff00 */
[----:B------:R-:W-:Y:S01]  /*1090*/  LEA.HI.X.SX32 R17, R17, R0, 0x1, P1 ;  /* 0x0000000011117211 */ /* 0x000fe200008f0eff */
[----:B------:R-:W-:Y:S01]  /*10a0*/  IMAD.MOV.U32 R249, RZ, RZ, 0x1 ;  /* 0x00000001fff97424 */ /* 0x000fe200078e00ff */
[----:B------:R-:W-:Y:S01]  /*10b0*/  LOP3.LUT R0, R8, 0x1c0, RZ, 0xc0, !PT ;  /* 0x000001c008007812 */ /* 0x000fe200078ec0ff */
[----:B-1----:R-:W-:Y:S01]  /*10c0*/  IMAD.WIDE R6, R10, 0x50, R6 ;  /* 0x000000500a067825 */ /* 0x002fe200078e0206 */
[----:B------:R-:W-:Y:S01]  /*10d0*/  IADD3 R3, R3, UR4, RZ ;  /* 0x0000000403037c10 */ /* 0x000fe2000fffe0ff */
[----:B------:R-:W-:Y:S01]  /*10e0*/  ULDC.64 UR4, c[0x0][0x1b8] ;  /* 0x00006e0000047ab9 */ /* 0x000fe20000000a00 */
[----:B------:R-:W-:Y:S01]  /*10f0*/  LOP3.LUT R14, R0, 0x38, R12, 0xf8, !PT ;  /* 0x00000038000e7812 */ /* 0x000fe200078ef80c */
[----:B------:R-:W-:Y:S01]  /*1100*/  IMAD R10, R7, c[0x0][0x1d8], RZ ;  /* 0x00007600070a7a24 */ /* 0x000fe200078e02ff */
[----:B------:R-:W-:Y:S01]  /*1110*/  SHF.R.U32.HI R0, RZ, 0x3, R0 ;  /* 0x00000003ff007819 */ /* 0x000fe20000011600 */
[----:B------:R-:W-:Y:S01]  /*1120*/  IMAD.WIDE.U32 R8, R4, c[0x0][0x1b0], R12 ;  /* 0x00006c0004087a25 */ /* 0x000fe200078e000c */
[----:B------:R-:W-:Y:S01]  /*1130*/  UIMAD UR4, UR6, UR4, URZ ;  /* 0x00000004060472a4 */ /* 0x000fe2000f8e023f */
[----:B------:R-:W-:Y:S01]  /*1140*/  CS2R R160, SRZ ;  /* 0x0000000000a07805 */ /* 0x000fe2000001ff00 */
[----:B------:R-:W-:Y:S01]  /*1150*/  LOP3.LUT R14, R14, R0, RZ, 0x3c, !PT ;  /* 0x000000000e0e7212 */ /* 0x000fe200078e3cff */
[C---:B------:R-:W-:Y:S01]  /*1160*/  IMAD R4, R6.reuse, c[0x0][0x1dc], R10 ;  /* 0x0000770006047a24 */ /* 0x040fe200078e020a */
[----:B------:R-:W-:Y:S01]  /*1170*/  UIMAD UR6, UR17, -0x50, URZ ;  /* 0xffffffb0110678a4 */ /* 0x000fe2000f8e023f */
[----:B------:R-:W-:Y:S01]  /*1180*/  IMAD.WIDE.U32 R10, R6, c[0x0][0x1d8], R2 ;  /* 0x00007600060a7a25 */ /* 0x000fe200078e0002 */
[----:B------:R-:W-:Y:S01]  /*1190*/  UIMAD UR4, UR12, UR5, UR4 ;  /* 0x000000050c0472a4 */ /* 0x000fe2000f8e0204 */
[----:B------:R-:W-:Y:S01]  /*11a0*/  CS2R R158, SRZ ;  /* 0x00000000009e7805 */ /* 0x000fe2000001ff00 */
[----:B------:R-:W-:Y:S01]  /*11b0*/  USEL UR12, UR10, URZ, !UP2 ;  /* 0x0000003f0a0c7287 */ /* 0x000fe2000d000000 */
[----:B------:R-:W-:Y:S01]  /*11c0*/  IMAD.IADD R0, R11, 0x1, R4 ;  /* 0x000000010b007824 */ /* 0x000fe200078e0204 */
[C---:B------:R-:W-:Y:S01]  /*11d0*/  LEA R4, P0, R10.reuse, c[0x0][0x1c0], 0x1 ;  /* 0x000070000a047a11 */ /* 0x040fe200078008ff */
[----:B------:R-:W-:Y:S01]  /*11e0*/  IMAD.IADD R3, R9, 0x1, R5 ;  /* 0x0000000109037824 */ /* 0x000fe200078e0205 */
[----:B------:R-:W-:Y:S01]  /*11f0*/  USHF.R.S32.HI UR17, URZ, 0x1f, UR13 ;  /* 0x0000001f3f117899 */ /* 0x000fe2000801140d */
[----:B------:R-:W-:Y:S01]  /*1200*/  IMAD.MOV.U32 R2, RZ, RZ, R8 ;  /* 0x000000ffff027224 */ /* 0x000fe200078e0008 */
[----:B------:R-:W-:Y:S01]  /*1210*/  LEA.HI.X R5, R10, c[0x0][0x1c4], R0, 0x1, P0 ;  /* 0x000071000a057a11 */ /* 0x000fe200000f0c00 */
[----:B------:R-:W-:Y:S01]  /*1220*/  IMAD.U32 R0, RZ, RZ, UR8 ;  /* 0x00000008ff007e24 */ /* 0x000fe2000f8e00ff */
[----:B------:R-:W-:Y:S01]  /*1230*/  ISETP.GT.AND P0, PT, R248, 0x7f, PT ;  /* 0x0000007ff800780c */ /* 0x000fe20003f04270 */
[----:B------:R-:W-:Y:S01]  /*1240*/  IMAD.WIDE.U32 R8, R15, c[0x0][0x1b8], R2 ;  /* 0x00006e000f087a25 */ /* 0x000fe200078e0002 */
[----:B------:R-:W-:Y:S01]  /*1250*/  LEA.HI R2, R27, R248, RZ, 0x6 ;  /* 0x000000f81b027211 */ /* 0x000fe200078f30ff */
[----:B------:R-:W-:Y:S01]  /*1260*/  UIADD3 UR21, UR6, UR8, URZ ;  /* 0x0000000806157290 */ /* 0x000fe2000fffe03f */
[----:B------:R-:W-:Y:S01]  /*1270*/  IADD3 R0, R0, UR6, -R238 ;  /* 0x0000000600007c10 */ /* 0x000fe2000fffe8ee */
[----:B------:R-:W-:Y:S01]  /*1280*/  IMAD.MOV.U32 R15, RZ, RZ, c[0x0][0x1d8] ;  /* 0x00007600ff0f7624 */ /* 0x000fe200078e00ff */
[----:B------:R-:W-:Y:S01]  /*1290*/  SHF.R.S32.HI R24, RZ, 0x6, R2 ;  /* 0x00000006ff187819 */ /* 0x000fe20000011402 */
[----:B------:R-:W-:Y:S01]  /*12a0*/  IMAD.MOV.U32 R3, RZ, RZ, c[0x0][0x1dc] ;  /* 0x00007700ff037624 */ /* 0x000fe200078e00ff */
[----:B------:R-:W-:Y:S01]  /*12b0*/  ISETP.LT.OR P1, PT, R0, 0x1, P2 ;  /* 0x000000010000780c */ /* 0x000fe20001721670 */
[----:B------:R-:W-:Y:S01]  /*12c0*/  IMAD R7, R7, c[0x0][0x1a8], RZ ;  /* 0x00006a0007077a24 */ /* 0x000fe200078e02ff */
[C---:B------:R-:W-:Y:S01]  /*12d0*/  LEA R2, P5, R15.reuse, R4, 0x6 ;  /* 0x000000040f027211 */ /* 0x040fe200078a30ff */
[----:B------:R-:W-:Y:S01]  /*12e0*/  IMAD R10, R24, 0x200, R14 ;  /* 0x00000200180a7824 */ /* 0x000fe200078e020e */
[----:B------:R-:W-:Y:S01]  /*12f0*/  ISETP.LT.OR P3, PT, R0, 0x1, P4 ;  /* 0x000000010000780c */ /* 0x000fe20002761670 */
[C---:B------:R-:W-:Y:S01]  /*1300*/  IMAD.SHL.U32 R11, R15.reuse, 0x20, RZ ;  /* 0x000000200f0b7824 */ /* 0x040fe200078e00ff */
[----:B------:R-:W-:Y:S01]  /*1310*/  LEA.HI.X R3, R15, R5, R3, 0x6, P5 ;  /* 0x000000050f037211 */ /* 0x000fe200028f3403 */
[----:B------:R-:W-:Y:S01]  /*1320*/  IMAD.SHL.U32 R223, R10, 0x2, RZ ;  /* 0x000000020adf7824 */ /* 0x000fe200078e00ff */
[----:B------:R-:W-:Y:S01]  /*1330*/  ISETP.LT.OR P5, PT, R0, 0x1, P6 ;  /* 0x000000010000780c */ /* 0x000fe200037a1670 */
[----:B------:R-:W-:Y:S01]  /*1340*/  IMAD R7, R6, c[0x0][0x1ac], R7 ;  /* 0x00006b0006077a24 */ /* 0x000fe200078e0207 */
[C---:B------:R-:W-:Y:S01]  /*1350*/  ISETP.LT.OR P2, PT, R0.reuse, 0x21, P2 ;  /* 0x000000210000780c */ /* 0x040fe20001741670 */
[----:B------:R-:W-:Y:S01]  /*1360*/  IMAD.U32 R21, RZ, RZ, UR12 ;  /* 0x0000000cff157e24 */ /* 0x000fe2000f8e00ff */
[----:B------:R-:W-:Y:S01]  /*1370*/  IADD3 R9, R9, UR4, RZ ;  /* 0x0000000409097c10 */ /* 0x000fe2000fffe0ff */
[----:B------:R-:W-:Y:S01]  /*1380*/  @!PT LDS RZ, [RZ] ;  /* 0x00000000fffff984 */ /* 0x000fe20000000800 */
[----:B------:R-:W-:Y:S01]  /*1390*/  @!PT LDS RZ, [RZ] ;  /* 0x00000000fffff984 */ /* 0x000fe20000000800 */
[----:B------:R-:W-:Y:S01]  /*13a0*/  @!PT LDS RZ, [RZ] ;  /* 0x00000000fffff984 */ /* 0x000fe20000000800 */
[----:B------:R1:W-:Y:S01]  /*13b0*/  LDGSTS.E.BYPASS.LTC128B.128 [R223+0x7880], [R4.64], !P1 ;  /* 0x0788000004df7fae */ /* 0x0003e2000c901d4e */
[C---:B------:R-:W-:Y:S01]  /*13c0*/  ISETP.LT.OR P1, PT, R0.reuse, 0x21, P4 ;  /* 0x000000210000780c */ /* 0x040fe20002721670 */
[----:B------:R-:W-:Y:S01]  /*13d0*/  UIMAD UR4, UR16, 0xc0, URZ ;  /* 0x000000c0100478a4 */ /* 0x000fe2000f8e023f */
[C---:B------:R-:W-:Y:S01]  /*13e0*/  ISETP.LT.OR P6, PT, R0.reuse, 0x21, P6 ;  /* 0x000000210000780c */ /* 0x040fe200037c1670 */
[----:B------:R1:W-:Y:S01]  /*13f0*/  LDGSTS.E.BYPASS.LTC128B.128 [R223+0xa080], [R4.64+0x80], !P3 ;  /* 0x0a08008004df7fae */ /* 0x0003e2000d901d4e */
[----:B------:R-:W-:Y:S01]  /*1400*/  @!P0 ISETP.GE.AND P3, PT, R0, 0x41, PT ;  /* 0x000000410000880c */ /* 0x000fe20003f66270 */
[----:B------:R-:W-:Y:S01]  /*1410*/  IMAD.WIDE.U32 R8, R6, c[0x0][0x1a8], R8 ;  /* 0x00006a0006087a25 */ /* 0x000fe200078e0008 */
[----:B------:R-:W-:Y:S01]  /*1420*/  @!P0 ISETP.LT.OR P4, PT, R0, 0x41, P4 ;  /* 0x000000410000880c */ /* 0x000fe20002781670 */
[----:B------:R1:W-:Y:S01]  /*1430*/  LDGSTS.E.BYPASS.LTC128B.128 [R223+0xc880], [R4.64+0x100], !P5 ;  /* 0x0c88010004df7fae */ /* 0x0003e2000e901d4e */
[----:B------:R-:W-:Y:S01]  /*1440*/  @!P0 ISETP.GE.OR P5, PT, R12, c[0x0][0x1cc], !P3 ;  /* 0x000073000c008a0c */ /* 0x000fe20005fa6670 */
[----:B------:R-:W-:Y:S01]  /*1450*/  UIADD3 UR20, -UR9, 0x1, UR21 ;  /* 0x0000000109147890 */ /* 0x000fe2000fffe115 */
[----:B------:R-:W-:Y:S01]  /*1460*/  @!P0 ISETP.GE.OR P3, PT, R25, c[0x0][0x1cc], !P3 ;  /* 0x0000730019008a0c */ /* 0x000fe20005f66670 */
[----:B------:R2:W-:Y:S01]  /*1470*/  LDGSTS.E.BYPASS.LTC128B.128 [R223+0x8880], [R2.64], !P2 ;  /* 0x0888000002df7fae */ /* 0x0005e2000d101d4e */
[----:B------:R-:W-:Y:S01]  /*1480*/  SHF.L.U64.HI R10, R15, R28, c[0x0][0x1dc] ;  /* 0x000077000f0a7619 */ /* 0x000fe2000001021c */
[----:B------:R-:W-:Y:S01]  /*1490*/  UISETP.GE.AND UP1, UPT, UR6, 0x1, UPT ;  /* 0x000000010600788c */ /* 0x000fe2000bf26270 */
[----:B------:R-:W-:Y:S01]  /*14a0*/  @!P0 LEA R6, P2, R11, R2, 0x1 ;  /* 0x000000020b068211 */ /* 0x000fe200078408ff */
[----:B------:R2:W-:Y:S01]  /*14b0*/  LDGSTS.E.BYPASS.LTC128B.128 [R223+0xb080], [R2.64+0x80], !P1 ;  /* 0x0b08008002df7fae */ /* 0x0005e2000c901d4e */
[----:B------:R-:W-:Y:S01]  /*14c0*/  UISETP.GE.AND UP0, UPT, UR6, 0x2, UPT ;  /* 0x000000020600788c */ /* 0x000fe2000bf06270 */
[----:B------:R-:W-:Y:S01]  /*14d0*/  CS2R R156, SRZ ;  /* 0x00000000009c7805 */ /* 0x000fe2000001ff00 */
[----:B------:R-:W-:Y:S01]  /*14e0*/  CS2R R154, SRZ ;  /* 0x00000000009a7805 */ /* 0x000fe2000001ff00 */
[----:B------:R2:W-:Y:S01]  /*14f0*/  LDGSTS.E.BYPASS.LTC128B.128 [R223+0xd880], [R2.64+0x100], !P6 ;  /* 0x0d88010002df7fae */ /* 0x0005e2000f101d4e */
[----:B------:R-:W-:Y:S01]  /*1500*/  ISETP.GE.AND P6, PT, R25, c[0x0][0x19c], PT ;  /* 0x0000670019007a0c */ /* 0x000fe20003fc6270 */
        /* <DEDUP_REMOVED lines=16> */
[----:B------:R-:W-:Y:S01]  /*1610*/  @!P0 LEA.HI.X R7, R11, R3, R10, 0x1, P2 ;  /* 0x000000030b078211 */ /* 0x000fe200010f0c0a */
[----:B------:R-:W-:Y:S01]  /*1620*/  CS2R R124, SRZ ;  /* 0x00000000007c7805 */ /* 0x000fe2000001ff00 */
[----:B------:R-:W-:Y:S01]  /*1630*/  LEA.HI.X R5, R8, c[0x0][0x194], R5, 0x1, P1 ;  /* 0x0000650008057a11 */ /* 0x000fe200008f0c05 */
[----:B------:R-:W-:Y:S01]  /*1640*/  IMAD.MOV.U32 R8, RZ, RZ, c[0x0][0x1a8] ;  /* 0x00006a00ff087624 */ /* 0x000fe200078e00ff */
[----:B------:R-:W-:Y:S01]  /*1650*/  ISETP.GE.AND P2, PT, R12, c[0x0][0x19c], PT ;  /* 0x000067000c007a0c */ /* 0x000fe20003f46270 */
[----:B------:R1:W-:Y:S01]  /*1660*/  @!P0 LDGSTS.E.BYPASS.LTC128B.128 [R223+0x9880], [R6.64], !P5 ;  /* 0x0988000006df8fae */ /* 0x0003e2000e901d4e */
[----:B------:R-:W-:Y:S01]  /*1670*/  ISETP.GE.AND P5, PT, R23, c[0x0][0x19c], PT ;  /* 0x0000670017007a0c */ /* 0x000fe20003fa6270 */
[----:B------:R-:W-:Y:S01]  /*1680*/  CS2R R122, SRZ ;  /* 0x00000000007a7805 */ /* 0x000fe2000001ff00 */
[C---:B------:R-:W-:Y:S01]  /*1690*/  ISETP.LT.OR P1, PT, R0.reuse, 0x1, P2 ;  /* 0x000000010000780c */ /* 0x040fe20001721670 */
[----:B------:R1:W-:Y:S01]  /*16a0*/  @!P0 LDGSTS.E.BYPASS.LTC128B.128 [R223+0xc080], [R6.64+0x80], !P4 ;  /* 0x0c08008006df8fae */ /* 0x0003e2000e101d4e */
[----:B--2---:R-:W-:Y:S01]  /*16b0*/  IMAD.MOV.U32 R3, RZ, RZ, c[0x0][0x1ac] ;  /* 0x00006b00ff037624 */ /* 0x004fe200078e00ff */
[----:B------:R-:W-:Y:S01]  /*16c0*/  ISETP.LT.OR P4, PT, R0, 0x1, P6 ;  /* 0x000000010000780c */ /* 0x000fe20003781670 */
[----:B------:R-:W-:Y:S01]  /*16d0*/  CS2R R120, SRZ ;  /* 0x0000000000787805 */ /* 0x000fe2000001ff00 */
[----:B------:R1:W-:Y:S01]  /*16e0*/  @!P0 LDGSTS.E.BYPASS.LTC128B.128 [R223+0xe880], [R6.64+0x100], !P3 ;  /* 0x0e88010006df8fae */ /* 0x0003e2000d901d4e */
[C---:B------:R-:W-:Y:S01]  /*16f0*/  LEA R2, P3, R8.reuse, R4, 0x6 ;  /* 0x0000000408027211 */ /* 0x040fe200078630ff */
[----:B------:R-:W-:Y:S01]  /*1700*/  CS2R R118, SRZ ;  /* 0x0000000000767805 */ /* 0x000fe2000001ff00 */
[----:B------:R-:W-:Y:S01]  /*1710*/  CS2R R116, SRZ ;  /* 0x0000000000747805 */ /* 0x000fe2000001ff00 */
[----:B------:R-:W-:Y:S01]  /*1720*/  CS2R R114, SRZ ;  /* 0x0000000000727805 */ /* 0x000fe2000001ff00 */
[----:B------:R-:W-:Y:S01]  /*1730*/  LEA.HI.X R3, R8, R5, R3, 0x6, P3 ;  /* 0x0000000508037211 */ /* 0x000fe200018f3403 */
[----:B------:R-:W-:Y:S01]  /*1740*/  CS2R R112, SRZ ;  /* 0x0000000000707805 */ /* 0x000fe2000001ff00 */
[----:B------:R-:W-:Y:S01]  /*1750*/  ISETP.LT.OR P3, PT, R0, 0x1, P5 ;  /* 0x000000010000780c */ /* 0x000fe20002f61670 */
        /* <DEDUP_REMOVED lines=17> */
[----:B------:R-:W-:Y:S01]  /*1870*/  ISETP.LT.OR P4, PT, R0, 0x21, P2 ;  /* 0x000000210000780c */ /* 0x000fe20001781670 */
[----:B------:R-:W-:Y:S01]  /*1880*/  CS2R R56, SRZ ;  /* 0x0000000000387805 */ /* 0x000fe2000001ff00 */
[C---:B-1----:R-:W-:Y:S01]  /*1890*/  IMAD.SHL.U32 R7, R8.reuse, 0x20, RZ ;  /* 0x0000002008077824 */ /* 0x042fe200078e00ff */
[----:B------:R-:W-:Y:S01]  /*18a0*/  SHF.L.U64.HI R6, R8, R28, c[0x0][0x1ac] ;  /* 0x00006b0008067619 */ /* 0x000fe2000001021c */
[----:B------:R-:W-:Y:S01]  /*18b0*/  CS2R R54, SRZ ;  /* 0x0000000000367805 */ /* 0x000fe2000001ff00 */
[----:B------:R-:W-:Y:S01]  /*18c0*/  @!P0 ISETP.LT.OR P2, PT, R0, 0x41, P2 ;  /* 0x000000410000880c */ /* 0x000fe20001741670 */
[----:B------:R-:W-:Y:S01]  /*18d0*/  CS2R R52, SRZ ;  /* 0x0000000000347805 */ /* 0x000fe2000001ff00 */
[C---:B------:R-:W-:Y:S01]  /*18e0*/  @!P0 LEA R8, P1, R7.reuse, R2, 0x1 ;  /* 0x0000000207088211 */ /* 0x040fe200078208ff */
[----:B------:R-:W-:Y:S01]  /*18f0*/  CS2R R50, SRZ ;  /* 0x0000000000327805 */ /* 0x000fe2000001ff00 */
[----:B------:R-:W-:Y:S01]  /*1900*/  CS2R R48, SRZ ;  /* 0x0000000000307805 */ /* 0x000fe2000001ff00 */
[----:B------:R-:W-:Y:S01]  /*1910*/  CS2R R46, SRZ ;  /* 0x00000000002e7805 */ /* 0x000fe2000001ff00 */
[----:B------:R-:W-:Y:S01]  /*1920*/  @!P0 LEA.HI.X R9, R7, R3, R6, 0x1, P1 ;  /* 0x0000000307098211 */ /* 0x000fe200008f0c06 */
[----:B------:R-:W-:Y:S01]  /*1930*/  IMAD.U32 R6, RZ, RZ, UR4 ;  /* 0x00000004ff067e24 */ /* 0x000fe2000f8e00ff */
[----:B------:R-:W-:Y:S01]  /*1940*/  SHF.R.S32.HI R7, RZ, 0x1f, R248 ;  /* 0x0000001fff077819 */ /* 0x000fe200000114f8 */
[----:B------:R1:W-:Y:S01]  /*1950*/  LDGSTS.E.BYPASS.LTC128B.128 [R223+0x1080], [R2.64], !P4 ;  /* 0x0108000002df7fae */ /* 0x0003e2000e101d4e */
[----:B------:R-:W-:Y:S01]  /*1960*/  IADD3 R18, P1, R248, UR4, RZ ;  /* 0x00000004f8127c10 */ /* 0x000fe2000ff3e0ff */
[----:B------:R-:W-:Y:S01]  /*1970*/  ULDC.64 UR4, c[0x0][0x188] ;  /* 0x0000620000047ab9 */ /* 0x000fe20000000a00 */
[----:B------:R-:W-:Y:S01]  /*1980*/  ISETP.LT.OR P4, PT, R0, 0x21, P6 ;  /* 0x000000210000780c */ /* 0x000fe20003781670 */
[----:B------:R-:W-:Y:S01]  /*1990*/  UIMAD UR4, UR11, UR4, URZ ;  /* 0x000000040b0472a4 */ /* 0x000fe2000f8e023f */
[----:B------:R-:W-:Y:S01]  /*19a0*/  LEA.HI.X.SX32 R19, R6, R7, 0x1, P1 ;  /* 0x0000000706137211 */ /* 0x000fe200008f0eff */
[----:B------:R-:W-:Y:S01]  /*19b0*/  IMAD.WIDE.U32 R6, R16, c[0x0][0x208], R12 ;  /* 0x0000820010067a25 */ /* 0x000fe200078e000c */
[----:B------:R-:W-:Y:S01]  /*19c0*/  ISETP.GE.AND P1, PT, R23, c[0x0][0x16c], PT ;  /* 0x00005b0017007a0c */ /* 0x000fe20003f26270 */
[----:B------:R-:W-:Y:S01]  /*19d0*/  UIMAD UR5, UR12, UR5, UR4 ;  /* 0x000000050c0572a4 */ /* 0x000fe2000f8e0204 */
[----:B------:R-:W-:Y:S01]  /*19e0*/  CS2R R44, SRZ ;  /* 0x00000000002c7805 */ /* 0x000fe2000001ff00 */
[----:B------:R-:W-:Y:S01]  /*19f0*/  USHF.R.S32.HI UR4, URZ, 0x1f, UR16 ;  /* 0x0000001f3f047899 */ /* 0x000fe20008011410 */
[----:B------:R-:W-:Y:S01]  /*1a00*/  SEL R14, RZ, 0xffffffff, P1 ;  /* 0xffffffffff0e7807 */ /* 0x000fe20000800000 */
[C---:B--2---:R-:W-:Y:S01]  /*1a10*/  IMAD R5, R17.reuse, c[0x0][0x178], RZ ;  /* 0x00005e0011057a24 */ /* 0x044fe200078e02ff */
[----:B------:R-:W-:Y:S01]  /*1a20*/  @!P0 ISETP.LT.OR P1, PT, R0, 0x41, P6 ;  /* 0x000000410000880c */ /* 0x000fe20003721670 */
[----:B------:R-:W-:Y:S01]  /*1a30*/  IMAD R4, R17, c[0x0][0x208], RZ ;  /* 0x0000820011047a24 */ /* 0x000fe200078e02ff */
[----:B------:R-:W-:Y:S01]  /*1a40*/  ISETP.GE.AND P6, PT, R25, c[0x0][0x16c], PT ;  /* 0x00005b0019007a0c */ /* 0x000fe20003fc6270 */
[C---:B------:R-:W-:Y:S01]  /*1a50*/  IMAD R10, R16.reuse, c[0x0][0x17c], R5 ;  /* 0x00005f00100a7a24 */ /* 0x040fe200078e0205 */
[----:B------:R-:W-:Y:S01]  /*1a60*/  CS2R R42, SRZ ;  /* 0x00000000002a7805 */ /* 0x000fe2000001ff00 */
[C---:B------:R-:W-:Y:S01]  /*1a70*/  IMAD R11, R16.reuse, c[0x0][0x20c], R4 ;  /* 0x00008300100b7a24 */ /* 0x040fe200078e0204 */
[----:B------:R-:W-:Y:S01]  /*1a80*/  CS2R R40, SRZ ;  /* 0x0000000000287805 */ /* 0x000fe2000001ff00 */
[----:B------:R-:W-:Y:S01]  /*1a90*/  IMAD.WIDE.U32 R4, R16, c[0x0][0x178], R12 ;  /* 0x00005e0010047a25 */ /* 0x000fe200078e000c */
[----:B------:R-:W-:Y:S01]  /*1aa0*/  SEL R13, RZ, 0x1, P3 ;  /* 0x00000001ff0d7807 */ /* 0x000fe20001800000 */
[----:B------:R-:W-:Y:S01]  /*1ab0*/  CS2R R38, SRZ ;  /* 0x0000000000267805 */ /* 0x000fe2000001ff00 */
[C---:B------:R-:W-:Y:S01]  /*1ac0*/  ISETP.LT.OR P3, PT, R0.reuse, 0x21, P5 ;  /* 0x000000210000780c */ /* 0x040fe20002f61670 */
[----:B------:R-:W-:Y:S01]  /*1ad0*/  IMAD.IADD R5, R5, 0x1, R10 ;  /* 0x0000000105057824 */ /* 0x000fe200078e020a */
[----:B------:R-:W-:Y:S01]  /*1ae0*/  @!P0 ISETP.LT.OR P5, PT, R0, 0x41, P5 ;  /* 0x000000410000880c */ /* 0x000fe20002fa1670 */
[----:B------:R-:W-:Y:S01]  /*1af0*/  IMAD.SHL.U32 R0, R14, 0x2, RZ ;  /* 0x000000020e007824 */ /* 0x000fe200078e00ff */
[----:B------:R-:W-:Y:S01]  /*1b00*/  CS2R R36, SRZ ;  /* 0x0000000000247805 */ /* 0x000fe2000001ff00 */
[----:B------:R-:W-:Y:S01]  /*1b10*/  IMAD.IADD R11, R7, 0x1, R11 ;  /* 0x00000001070b7824 */ /* 0x000fe200078e020b */
[----:B------:R-:W-:Y:S01]  /*1b20*/  SEL R7, RZ, 0x4, P6 ;  /* 0x00000004ff077807 */ /* 0x000fe20003000000 */
[----:B------:R-:W-:Y:S01]  /*1b30*/  IMAD.MOV.U32 R10, RZ, RZ, R6 ;  /* 0x000000ffff0a7224 */ /* 0x000fe200078e0006 */
[----:B------:R-:W-:Y:S01]  /*1b40*/  LOP3.LUT R0, R0, 0x2, R13, 0xe2, !PT ;  /* 0x0000000200007812 */ /* 0x000fe200078ee20d */
[----:B------:R-:W-:Y:S01]  /*1b50*/  IMAD R6, R20, c[0x0][0x180], RZ ;  /* 0x0000600014067a24 */ /* 0x000fe200078e02ff */
[----:B------:R-:W-:Y:S01]  /*1b60*/  CS2R R34, SRZ ;  /* 0x0000000000227805 */ /* 0x000fe2000001ff00 */
[----:B------:R-:W-:Y:S01]  /*1b70*/  IMAD.MOV.U32 R17, RZ, RZ, c[0x0][0x178] ;  /* 0x00005e00ff117624 */ /* 0x000fe200078e00ff */
[----:B------:R-:W-:Y:S01]  /*1b80*/  LOP3.LUT R0, R0, R7, RZ, 0xfc, !PT ;  /* 0x0000000700007212 */ /* 0x000fe200078efcff */
[----:B------:R1:W-:Y:S01]  /*1b90*/  LDGSTS.E.BYPASS.LTC128B.128 [R223+0x3880], [R2.64+0x80], !P3 ;  /* 0x0388008002df7fae */ /* 0x0003e2000d901d4e */
[----:B------:R-:W-:Y:S01]  /*1ba0*/  IMAD R6, R84, c[0x0][0x184], R6 ;  /* 0x0000610054067a24 */ /* 0x000fe200078e0206 */
[----:B------:R-:W-:Y:S01]  /*1bb0*/  CS2R R32, SRZ ;  /* 0x0000000000207805 */ /* 0x000fe2000001ff00 */
[C---:B------:R-:W-:Y:S01]  /*1bc0*/  LOP3.LUT P3, RZ, R0.reuse, 0x2, RZ, 0xc0, !PT ;  /* 0x0000000200ff7812 */ /* 0x040fe2000786c0ff */
[----:B------:R1:W-:Y:S01]  /*1bd0*/  LDGSTS.E.BYPASS.LTC128B.128 [R223+0x6080], [R2.64+0x100], !P4 ;  /* 0x0608010002df7fae */ /* 0x0003e2000e101d4e */
[C---:B------:R-:W-:Y:S01]  /*1be0*/  LOP3.LUT P4, RZ, R0.reuse, 0x1, RZ, 0xc0, !PT ;  /* 0x0000000100ff7812 */ /* 0x040fe2000788c0ff */
[C---:B------:R-:W-:Y:S01]  /*1bf0*/  IMAD.SHL.U32 R30, R17.reuse, 0x20, RZ ;  /* 0x00000020111e7824 */ /* 0x040fe200078e00ff */
[C---:B------:R-:W-:Y:S01]  /*1c00*/  SHF.L.U64.HI R251, R17.reuse, R28, c[0x0][0x17c] ;  /* 0x00005f0011fb7619 */ /* 0x040fe2000001021c */
[----:B------:R2:W-:Y:S01]  /*1c10*/  @!P0 LDGSTS.E.BYPASS.LTC128B.128 [R223+0x2080], [R8.64], !P2 ;  /* 0x0208000008df8fae */ /* 0x0005e2000d101d4e */
[----:B------:R-:W-:Y:S01]  /*1c20*/  LOP3.LUT P2, RZ, R0, 0x4, RZ, 0xc0, !PT ;  /* 0x0000000400ff7812 */ /* 0x000fe2000784c0ff */
[----:B------:R-:W-:Y:S01]  /*1c30*/  IMAD R13, R20, c[0x0][0x210], RZ ;  /* 0x00008400140d7a24 */ /* 0x000fe200078e02ff */
[----:B------:R-:W-:Y:S01]  /*1c40*/  SHF.L.U64.HI R0, R17, R29, c[0x0][0x17c] ;  /* 0x00005f0011007619 */ /* 0x000fe2000001021d */
[----:B------:R2:W-:Y:S01]  /*1c50*/  @!P0 LDGSTS.E.BYPASS.LTC128B.128 [R223+0x4880], [R8.64+0x80], !P5 ;  /* 0x0488008008df8fae */ /* 0x0005e2000e901d4e */
[----:B------:R-:W-:Y:S01]  /*1c60*/  UISETP.GE.AND UP6, UPT, UR6, 0x21, UPT ;  /* 0x000000210600788c */ /* 0x000fe2000bfc6270 */
[----:B------:R-:W-:Y:S01]  /*1c70*/  IMAD R13, R84, c[0x0][0x214], R13 ;  /* 0x00008500540d7a24 */ /* 0x000fe200078e020d */
[----:B------:R-:W-:Y:S01]  /*1c80*/  UISETP.GE.AND UP5, UPT, UR6, 0x22, UPT ;  /* 0x000000220600788c */ /* 0x000fe2000bfa6270 */
[----:B------:R-:W-:Y:S01]  /*1c90*/  IMAD R0, R0, UR13, RZ ;  /* 0x0000000d00007c24 */ /* 0x000fe2000f8e02ff */
[----:B------:R2:W-:Y:S01]  /*1ca0*/  @!P0 LDGSTS.E.BYPASS.LTC128B.128 [R223+0x7080], [R8.64+0x100], !P1 ;  /* 0x0708010008df8fae */ /* 0x0005e2000c901d4e */
[----:B------:R-:W-:-:S02]  /*1cb0*/  UISETP.GE.AND UP4, UPT, UR6, 0x31, UPT ;  /* 0x000000310600788c */ /* 0x000fc4000bf86270 */
[----:B------:R-:W-:Y:S01]  /*1cc0*/  UISETP.GE.AND UP3, UPT, UR6, 0x32, UPT ;  /* 0x000000320600788c */ /* 0x000fe2000bf66270 */
[----:B------:R-:W0:Y:S01]  /*1cd0*/  LDGDEPBAR ;  /* 0x00000000000079af */ /* 0x000e220000000000 */
[----:B------:R-:W-:Y:S01]  /*1ce0*/  UISETP.GE.AND UP2, UPT, UR6, 0x41, UPT ;  /* 0x000000410600788c */ /* 0x000fe2000bf46270 */
[----:B-1----:R-:W-:-:S04]  /*1cf0*/  IMAD.WIDE.U32 R2, R84, c[0x0][0x180], R4 ;  /* 0x0000600054027a25 */ /* 0x002fc800078e0004 */
[----:B------:R-:W-:Y:S02]  /*1d00*/  IMAD.SHL.U32 R5, R248, 0x4, RZ ;  /* 0x00000004f8057824 */ /* 0x000fe400078e00ff */
[----:B------:R-:W-:Y:S02]  /*1d10*/  IMAD.IADD R3, R3, 0x1, R6 ;  /* 0x0000000103037824 */ /* 0x000fe400078e0206 */
[----:B------:R-:W-:Y:S01]  /*1d20*/  IMAD.SHL.U32 R4, R17, 0x40, RZ ;  /* 0x0000004011047824 */ /* 0x000fe200078e00ff */
[----:B------:R-:W-:Y:S01]  /*1d30*/  IADD3 R14, P6, R5, UR16, RZ ;  /* 0x00000010050e7c10 */ /* 0x000fe2000ffde0ff */
[----:B------:R-:W-:Y:S01]  /*1d40*/  USHF.L.U32 UR16, UR13, 0x6, URZ ;  /* 0x000000060d107899 */ /* 0x000fe2000800063f */
[----:B------:R-:W-:Y:S01]  /*1d50*/  IMAD.WIDE.U32 R234, R21, c[0x0][0x188], R2 ;  /* 0x0000620015ea7a25 */ /* 0x000fe200078e0002 */
[----:B------:R-:W-:Y:S02]  /*1d60*/  LEA.HI R17, R27, R248, RZ, 0x4 ;  /* 0x000000f81b117211 */ /* 0x000fe400078f20ff */
[----:B------:R-:W-:Y:S01]  /*1d70*/  LEA.HI.X.SX32 R15, R5, UR4, 0x1, P6 ;  /* 0x00000004050f7c11 */ /* 0x000fe2000b0f0eff */
[----:B------:R-:W-:Y:S01]  /*1d80*/  IMAD R2, R20, c[0x0][0x270], RZ ;  /* 0x00009c0014027a24 */ /* 0x000fe200078e02ff */
[----:B------:R-:W-:Y:S01]  /*1d90*/  IADD3 R231, R235, UR5, RZ ;  /* 0x00000005ebe77c10 */ /* 0x000fe2000fffe0ff */
[----:B------:R-:W-:Y:S01]  /*1da0*/  IMAD.U32 R16, RZ, RZ, UR16 ;  /* 0x00000010ff107e24 */ /* 0x000fe2000f8e00ff */
[----:B------:R-:W-:Y:S01]  /*1db0*/  ULDC.64 UR4, c[0x0][0x278] ;  /* 0x00009e0000047ab9 */ /* 0x000fe20000000a00 */
[----:B------:R-:W-:Y:S01]  /*1dc0*/  IMAD R3, R4, UR17, R0 ;  /* 0x0000001104037c24 */ /* 0x000fe2000f8e0200 */
[----:B------:R-:W-:Y:S01]  /*1dd0*/  UIMAD UR4, UR11, UR4, URZ ;  /* 0x000000040b0472a4 */ /* 0x000fe2000f8e023f */
[----:B------:R-:W-:Y:S01]  /*1de0*/  IMAD.MOV.U32 R230, RZ, RZ, R234 ;  /* 0x000000ffffe67224 */ /* 0x000fe200078e00ea */
[----:B------:R-:W-:Y:S01]  /*1df0*/  IADD3 R0, -R238, UR9, -R16 ;  /* 0x00000009ee007c10 */ /* 0x000fe2000fffe910 */
[----:B------:R-:W-:Y:S01]  /*1e00*/  IMAD R2, R84, c[0x0][0x274], R2 ;  /* 0x00009d0054027a24 */ /* 0x000fe200078e0202 */
[----:B------:R-:W-:Y:S01]  /*1e10*/  UIMAD UR19, UR12, UR5, UR4 ;  /* 0x000000050c1372a4 */ /* 0x000fe2000f8e0204 */
[----:B------:R-:W-:Y:S01]  /*1e20*/  IMAD.WIDE.U32 R4, R4, UR13, R230 ;  /* 0x0000000d04047c25 */ /* 0x000fe2000f8e00e6 */
[C---:B------:R-:W-:Y:S01]  /*1e30*/  ISETP.LT.OR P6, PT, R0.reuse, 0x1, !P4 ;  /* 0x000000010000780c */ /* 0x040fe200067c1670 */
[----:B------:R-:W-:Y:S01]  /*1e40*/  ULDC.64 UR4, c[0x0][0x218] ;  /* 0x0000860000047ab9 */ /* 0x000fe20000000a00 */
[----:B------:R-:W-:Y:S01]  /*1e50*/  ISETP.LT.OR P5, PT, R0, 0x1, !P3 ;  /* 0x000000010000780c */ /* 0x000fe20005fa1670 */
[----:B------:R-:W-:Y:S01]  /*1e60*/  IMAD.WIDE.U32 R6, R84, c[0x0][0x270], R14 ;  /* 0x00009c0054067a25 */ /* 0x000fe200078e000e */
[----:B------:R-:W-:Y:S01]  /*1e70*/  ISETP.LT.OR P1, PT, R0, 0x1, !P2 ;  /* 0x000000010000780c */ /* 0x000fe20005721670 */
[----:B------:R-:W-:-:S02]  /*1e80*/  UIMAD UR4, UR11, UR4, URZ ;  /* 0x000000040b0472a4 */ /* 0x000fc4000f8e023f */
[----:B------:R-:W-:Y:S01]  /*1e90*/  IMAD.IADD R7, R7, 0x1, R2 ;  /* 0x0000000107077824 */ /* 0x000fe200078e0202 */
[----:B------:R-:W-:Y:S01]  /*1ea0*/  LEA R2, P0, R4, c[0x0][0x160], 0x1 ;  /* 0x0000580004027a11 */ /* 0x000fe200078008ff */
[----:B------:R-:W-:Y:S01]  /*1eb0*/  IMAD.IADD R3, R5, 0x1, R3 ;  /* 0x0000000105037824 */ /* 0x000fe200078e0203 */
[----:B------:R-:W-:Y:S01]  /*1ec0*/  UIMAD UR5, UR12, UR5, UR4 ;  /* 0x000000050c0572a4 */ /* 0x000fe2000f8e0204 */
[----:B--2---:R-:W-:Y:S01]  /*1ed0*/  IMAD.WIDE.U32 R8, R84, c[0x0][0x210], R10 ;  /* 0x0000840054087a25 */ /* 0x004fe200078e000a */
[----:B------:R-:W-:Y:S01]  /*1ee0*/  USHF.R.S32.HI UR18, URZ, 0x1f, UR16 ;  /* 0x0000001f3f127899 */ /* 0x000fe20008011410 */
[----:B------:R-:W-:Y:S02]  /*1ef0*/  P2R R10, PR, RZ, 0x10 ;  /* 0x00000010ff0a7803 */ /* 0x000fe40000000000 */
[----:B------:R-:W-:Y:S01]  /*1f00*/  LEA.HI.X R3, R4, c[0x0][0x164], R3, 0x1, P0 ;  /* 0x0000590004037a11 */ /* 0x000fe200000f0c03 */
[----:B------:R-:W-:Y:S01]  /*1f10*/  IMAD.MOV.U32 R11, RZ, RZ, c[0x0][0x208] ;  /* 0x00008200ff0b7624 */ /* 0x000fe200078e00ff */
[----:B------:R-:W-:Y:S01]  /*1f20*/  ISETP.LT.OR P0, PT, R0, 0x21, !P4 ;  /* 0x000000210000780c */ /* 0x000fe20006701670 */
[----:B------:R-:W-:Y:S01]  /*1f30*/  IMAD.IADD R5, R9, 0x1, R13 ;  /* 0x0000000109057824 */ /* 0x000fe200078e020d */
[----:B------:R-:W-:Y:S01]  /*1f40*/  ISETP.GE.AND P4, PT, R12, c[0x0][0x1fc], PT ;  /* 0x00007f000c007a0c */ /* 0x000fe20003f86270 */
[----:B------:R1:W-:Y:S01]  /*1f50*/  LDGSTS.E.BYPASS.LTC128B.128 [R223+0xf080], [R2.64], !P6 ;  /* 0x0f08000002df7fae */ /* 0x0003e2000f101d4e */
[----:B------:R-:W-:Y:S01]  /*1f60*/  IMAD.MOV.U32 R4, RZ, RZ, R8 ;  /* 0x000000ffff047224 */ /* 0x000fe200078e0008 */
[----:B------:R-:W-:Y:S01]  /*1f70*/  ISETP.LT.OR P6, PT, R0, 0x21, !P3 ;  /* 0x000000210000780c */ /* 0x000fe20005fc1670 */
[----:B------:R-:W-:Y:S01]  /*1f80*/  IMAD.WIDE.U32 R242, R21, c[0x0][0x278], R6 ;  /* 0x00009e0015f27a25 */ /* 0x000fe200078e0006 */
[----:B------:R1:W-:Y:S01]  /*1f90*/  LDGSTS.E.BYPASS.LTC128B.128 [R223+0x11080], [R2.64+0x80], !P5 ;  /* 0x1108008002df7fae */ /* 0x0003e2000e901d4e */
[----:B------:R-:W-:-:S02]  /*1fa0*/  IADD3 R8, -R16, UR9, -R238 ;  /* 0x0000000910087c10 */ /* 0x000fc4000fffe9ee */
[----:B------:R-:W-:Y:S01]  /*1fb0*/  IMAD.WIDE.U32 R232, R21, c[0x0][0x218], R4 ;  /* 0x0000860015e87a25 */ /* 0x000fe200078e0004 */
[----:B------:R1:W-:Y:S01]  /*1fc0*/  LDGSTS.E.BYPASS.LTC128B.128 [R223+0x13080], [R2.64+0x100], !P1 ;  /* 0x1308010002df7fae */ /* 0x0003e2000c901d4e */
[----:B------:R-:W-:Y:S02]  /*1fd0*/  ISETP.GT.AND P1, PT, R248, 0xf, PT ;  /* 0x0000000ff800780c */ /* 0x000fe40003f24270 */
[----:B------:R-:W-:Y:S01]  /*1fe0*/  IADD3 R247, R243, UR19, RZ ;  /* 0x00000013f3f77c10 */ /* 0x000fe2000fffe0ff */
[----:B------:R-:W-:Y:S01]  /*1ff0*/  IMAD.SHL.U32 R4, R11, 0x40, RZ ;  /* 0x000000400b047824 */ /* 0x000fe200078e00ff */
[----:B------:R-:W-:Y:S01]  /*2000*/  IADD3 R229, R233, UR5, RZ ;  /* 0x00000005e9e57c10 */ /* 0x000fe2000fffe0ff */
[----:B------:R-:W-:Y:S01]  /*2010*/  IMAD.MOV.U32 R228, RZ, RZ, R232 ;  /* 0x000000ffffe47224 */ /* 0x000fe200078e00e8 */
[C---:B------:R-:W-:Y:S01]  /*2020*/  SHF.L.U64.HI R250, R11.reuse, R28, c[0x0][0x20c] ;  /* 0x000083000bfa7619 */ /* 0x040fe2000001021c */
[----:B------:R-:W-:Y:S01]  /*2030*/  IMAD.SHL.U32 R252, R11, 0x20, RZ ;  /* 0x000000200bfc7824 */ /* 0x000fe200078e00ff */
[----:B------:R-:W-:Y:S01]  /*2040*/  ULDC.64 UR4, c[0x0][0x290] ;  /* 0x0000a40000047ab9 */ /* 0x000fe20000000a00 */
[----:B------:R-:W-:Y:S01]  /*2050*/  IMAD R13, R20, c[0x0][0x238], RZ ;  /* 0x00008e00140d7a24 */ /* 0x000fe200078e02ff */
[----:B------:R-:W-:-:S02]  /*2060*/  UIMAD UR4, UR11, UR4, URZ ;  /* 0x000000040b0472a4 */ /* 0x000fc4000f8e023f */
[----:B------:R-:W-:Y:S01]  /*2070*/  UP2UR UR19, UPR, URZ, 0x2 ;  /* 0x000000023f137883 */ /* 0x000fe20008000000 */
[----:B------:R-:W-:Y:S01]  /*2080*/  IMAD R13, R84, c[0x0][0x23c], R13 ;  /* 0x00008f00540d7a24 */ /* 0x000fe200078e020d */
[----:B------:R-:W-:Y:S02]  /*2090*/  UIMAD UR4, UR12, UR5, UR4 ;  /* 0x000000050c0472a4 */ /* 0x000fe4000f8e0204 */
[----:B------:R-:W-:Y:S01]  /*20a0*/  UISETP.GE.AND UP1, UPT, UR6, 0x11, UPT ;  /* 0x000000110600788c */ /* 0x000fe2000bf26270 */
[----:B-1----:R-:W-:-:S04]  /*20b0*/  LEA R2, P5, R30, R2, 0x1 ;  /* 0x000000021e027211 */ /* 0x002fc800078a08ff */
[----:B------:R-:W-:Y:S02]  /*20c0*/  LEA.HI.X R3, R30, R3, R251, 0x1, P5 ;  /* 0x000000031e037211 */ /* 0x000fe400028f0cfb */
[----:B------:R-:W-:Y:S01]  /*20d0*/  ISETP.LT.OR P5, PT, R0, 0x21, !P2 ;  /* 0x000000210000780c */ /* 0x000fe200057a1670 */
[----:B------:R-:W-:Y:S01]  /*20e0*/  CS2R R30, SRZ ;  /* 0x00000000001e7805 */ /* 0x000fe2000001ff00 */
[----:B------:R-:W-:Y:S01]  /*20f0*/  SHF.L.U64.HI R0, R11, R29, c[0x0][0x20c] ;  /* 0x000083000b007619 */ /* 0x000fe2000001021d */
[----:B------:R1:W-:Y:S01]  /*2100*/  LDGSTS.E.BYPASS.LTC128B.128 [R223+0x10080], [R2.64], !P0 ;  /* 0x1008000002df7fae */ /* 0x0003e2000c101d4e */
[----:B------:R-:W-:Y:S01]  /*2110*/  @!P1 IADD3 R7, P0, R242, UR16, RZ ;  /* 0x00000010f2079c10 */ /* 0x000fe2000ff1e0ff */
[----:B------:R-:W-:Y:S01]  /*2120*/  CS2R R28, SRZ ;  /* 0x00000000001c7805 */ /* 0x000fe2000001ff00 */
[----:B------:R-:W-:Y:S01]  /*2130*/  SHF.R.S32.HI R11, RZ, 0x4, R17 ;  /* 0x00000004ff0b7819 */ /* 0x000fe20000011411 */
[----:B------:R-:W-:Y:S01]  /*2140*/  IMAD R0, R0, UR13, RZ ;  /* 0x0000000d00007c24 */ /* 0x000fe2000f8e02ff */
[----:B------:R-:W-:Y:S01]  /*2150*/  @!P1 IADD3.X R9, R247, UR18, RZ, P0, !PT ;  /* 0x00000012f7099c10 */ /* 0x000fe200087fe4ff */
[----:B------:R1:W-:Y:S01]  /*2160*/  LDGSTS.E.BYPASS.LTC128B.128 [R223+0x12080], [R2.64+0x80], !P6 ;  /* 0x1208008002df7fae */ /* 0x0003e2000f101d4e */
[----:B------:R-:W-:Y:S01]  /*2170*/  @!P1 LEA R6, P0, R7, c[0x0][0x258], 0x2 ;  /* 0x0000960007069a11 */ /* 0x000fe200078010ff */
[C---:B------:R-:W-:Y:S01]  /*2180*/  IMAD R0, R4.reuse, UR17, R0 ;  /* 0x0000001104007c24 */ /* 0x040fe2000f8e0200 */
[----:B------:R-:W-:Y:S01]  /*2190*/  ISETP.GE.AND P6, PT, R23, c[0x0][0x1fc], PT ;  /* 0x00007f0017007a0c */ /* 0x000fe20003fc6270 */
[----:B------:R-:W-:Y:S01]  /*21a0*/  IMAD.WIDE.U32 R4, R4, UR13, R228 ;  /* 0x0000000d04047c25 */ /* 0x000fe2000f8e00e4 */
[----:B------:R-:W-:Y:S01]  /*21b0*/  @!P1 LEA.HI.X R7, R7, c[0x0][0x25c], R9, 0x2, P0 ;  /* 0x0000970007079a11 */ /* 0x000fe200000f1409 */
[----:B------:R1:W-:Y:S01]  /*21c0*/  LDGSTS.E.BYPASS.LTC128B.128 [R223+0x14080], [R2.64+0x100], !P5 ;  /* 0x1408010002df7fae */ /* 0x0003e2000e901d4e */
[----:B------:R-:W-:Y:S01]  /*21d0*/  ISETP.LT.OR P0, PT, R8, 0x1, P4 ;  /* 0x000000010800780c */ /* 0x000fe20002701670 */
[----:B------:R-:W-:Y:S01]  /*21e0*/  IMAD.IADD R0, R5, 0x1, R0 ;  /* 0x0000000105007824 */ /* 0x000fe200078e0200 */
[----:B------:R-:W-:Y:S01]  /*21f0*/  LEA.HI R9, R17, R11, RZ, 0x1 ;  /* 0x0000000b11097211 */ /* 0x000fe200078f08ff */
[----:B------:R-:W-:Y:S01]  /*2200*/  @!P1 IMAD.SHL.U32 R5, R248, 0x10, RZ ;  /* 0x00000010f8059824 */ /* 0x000fe200078e00ff */
[----:B------:R-:W-:-:S02]  /*2210*/  ULDC UR17, c[0x0][0x2a0] ;  /* 0x0000a80000117ab9 */ /* 0x000fc40000000800 */
[----:B------:R-:W-:Y:S01]  /*2220*/  LOP3.LUT R9, R9, 0xfffffffe, RZ, 0xc0, !PT ;  /* 0xfffffffe09097812 */ /* 0x000fe200078ec0ff */
[----:B------:R-:W-:Y:S01]  /*2230*/  ULOP3.LUT UR17, URZ, UR17, URZ, 0x33, !UPT ;  /* 0x000000113f117292 */ /* 0x000fe2000f8e333f */
[----:B------:R2:W-:Y:S04]  /*2240*/  @!P1 LDGSTS.E.BYPASS.LTC128B.128 [R5+0x21080], [R6.64] ;  /* 0x2108000006059fae */ /* 0x0005e8000b901d4e */
[----:B------:R-:W0:Y:S01]  /*2250*/  LDGDEPBAR ;  /* 0x00000000000079af */ /* 0x000e220000000000 */
[----:B-1----:R-:W-:-:S04]  /*2260*/  LEA R2, P5, R4, c[0x0][0x1f0], 0x1 ;  /* 0x00007c0004027a11 */ /* 0x002fc800078a08ff */
[----:B------:R-:W-:Y:S01]  /*2270*/  LEA.HI.X R3, R4, c[0x0][0x1f4], R0, 0x1, P5 ;  /* 0x00007d0004037a11 */ /* 0x000fe200028f0c00 */
[----:B------:R-:W-:Y:S01]  /*2280*/  IMAD R0, R20, c[0x0][0x288], RZ ;  /* 0x0000a20014007a24 */ /* 0x000fe200078e02ff */
[----:B------:R-:W-:Y:S02]  /*2290*/  ISETP.GE.AND P5, PT, R25, c[0x0][0x1fc], PT ;  /* 0x00007f0019007a0c */ /* 0x000fe40003fa6270 */
[CC--:B------:R-:W-:Y:S01]  /*22a0*/  LEA.HI R20, R27.reuse, R248.reuse, RZ, 0x2 ;  /* 0x000000f81b147211 */ /* 0x0c0fe200078f10ff */
[----:B------:R1:W-:Y:S01]  /*22b0*/  LDGSTS.E.BYPASS.LTC128B.128 [R223+0x1b080], [R2.64], !P0 ;  /* 0x1b08000002df7fae */ /* 0x0003e2000c101d4e */
[----:B------:R-:W-:Y:S01]  /*22c0*/  ISETP.LT.OR P0, PT, R8, 0x1, P6 ;  /* 0x000000010800780c */ /* 0x000fe20003701670 */
[----:B--2---:R-:W-:Y:S01]  /*22d0*/  IMAD.WIDE.U32 R6, R84, c[0x0][0x238], R18 ;  /* 0x00008e0054067a25 */ /* 0x004fe200078e0012 */
[----:B------:R-:W-:Y:S02]  /*22e0*/  LEA.HI R18, R27, R248, RZ, 0x5 ;  /* 0x000000f81b127211 */ /* 0x000fe400078f28ff */
[----:B------:R-:W-:-:S02]  /*22f0*/  ISETP.LT.OR P6, PT, R8, 0x21, P6 ;  /* 0x000000210800780c */ /* 0x000fc400037c1670 */
[----:B------:R-:W-:-:S07]  /*2300*/  SHF.R.S32.HI R19, RZ, 0x5, R18 ;  /* 0x00000005ff137819 */ /* 0x000fce0000011412 */
[----:B------:R1:W-:Y:S01]  /*2310*/  LDGSTS.E.BYPASS.LTC128B.128 [R223+0x1d080], [R2.64+0x80], !P0 ;  /* 0x1d08008002df7fae */ /* 0x0003e2000c101d4e */
[----:B------:R-:W-:-:S04]  /*2320*/  LEA R4, P0, R252, R2, 0x1 ;  /* 0x00000002fc047211 */ /* 0x000fc800078008ff */
[----:B------:R-:W-:Y:S02]  /*2330*/  LEA.HI.X R5, R252, R3, R250, 0x1, P0 ;  /* 0x00000003fc057211 */ /* 0x000fe400000f0cfa */
[C---:B------:R-:W-:Y:S02]  /*2340*/  ISETP.LT.OR P0, PT, R8.reuse, 0x1, P5 ;  /* 0x000000010800780c */ /* 0x040fe40002f01670 */
[----:B------:R-:W-:-:S11]  /*2350*/  ISETP.LT.OR P5, PT, R8, 0x21, P5 ;  /* 0x000000210800780c */ /* 0x000fd60002fa1670 */
[----:B------:R1:W-:Y:S01]  /*2360*/  LDGSTS.E.BYPASS.LTC128B.128 [R223+0x1f080], [R2.64+0x100], !P0 ;  /* 0x1f08010002df7fae */ /* 0x0003e2000c101d4e */
[----:B------:R-:W-:Y:S02]  /*2370*/  ISETP.LT.OR P0, PT, R8, 0x21, P4 ;  /* 0x000000210800780c */ /* 0x000fe40002701670 */
[----:B------:R-:W-:Y:S01]  /*2380*/  ISETP.NE.AND P4, PT, R10, RZ, PT ;  /* 0x000000ff0a00720c */ /* 0x000fe20003f85270 */
[----:B------:R-:W-:Y:S01]  /*2390*/  IMAD R10, R84, c[0x0][0x28c], R0 ;  /* 0x0000a300540a7a24 */ /* 0x000fe200078e0200 */
[----:B------:R-:W-:-:S09]  /*23a0*/  SHF.R.S32.HI R0, RZ, 0x1f, R20 ;  /* 0x0000001fff007819 */ /* 0x000fd20000011414 */
[----:B------:R2:W-:Y:S01]  /*23b0*/  LDGSTS.E.BYPASS.LTC128B.128 [R223+0x1c080], [R4.64], !P0 ;  /* 0x1c08000004df7fae */ /* 0x0005e2000c101d4e */
[----:B------:R-:W-:Y:S02]  /*23c0*/  ISETP.GE.AND P0, PT, R12, c[0x0][0x1fc], PT ;  /* 0x00007f000c007a0c */ /* 0x000fe40003f06270 */
[----:B------:R-:W-:Y:S01]  /*23d0*/  SHF.R.S32.HI R12, RZ, 0x1f, R18 ;  /* 0x0000001fff0c7819 */ /* 0x000fe20000011412 */
[----:B------:R2:W-:Y:S01]  /*23e0*/  LDGSTS.E.BYPASS.LTC128B.128 [R223+0x1e080], [R4.64+0x80], !P6 ;  /* 0x1e08008004df7fae */ /* 0x0005e2000f101d4e */
[----:B------:R-:W-:Y:S02]  /*23f0*/  ISETP.GE.AND P6, PT, R23, c[0x0][0x1fc], PT ;  /* 0x00007f0017007a0c */ /* 0x000fe40003fc6270 */
[----:B------:R-:W-:Y:S01]  /*2400*/  SEL R23, RZ, 0x1, P0 ;  /* 0x00000001ff177807 */ /* 0x000fe20000000000 */
[----:B------:R2:W-:Y:S01]  /*2410*/  LDGSTS.E.BYPASS.LTC128B.128 [R223+0x20080], [R4.64+0x100], !P5 ;  /* 0x2008010004df7fae */ /* 0x0005e2000e901d4e */
[----:B------:R-:W-:Y:S01]  /*2420*/  ISETP.GE.AND P5, PT, R248, 0x10, PT ;  /* 0x00000010f800780c */ /* 0x000fe20003fa6270 */
[----:B-1----:R-:W-:Y:S01]  /*2430*/  IMAD.WIDE.U32 R2, R84, c[0x0][0x288], R14 ;  /* 0x0000a20054027a25 */ /* 0x002fe200078e000e */
[----:B------:R-:W-:-:S02]  /*2440*/  SHF.R.S32.HI R15, RZ, 0x2, R20 ;  /* 0x00000002ff0f7819 */ /* 0x000fc40000011414 */
[----:B------:R-:W-:Y:S01]  /*2450*/  LEA.HI R14, R27, R248, RZ, 0x7 ;  /* 0x000000f81b0e7211 */ /* 0x000fe200078f38ff */
[----:B------:R-:W-:Y:S01]  /*2460*/  IMAD.IADD R3, R3, 0x1, R10 ;  /* 0x0000000103037824 */ /* 0x000fe200078e020a */
[----:B------:R-:W-:Y:S02]  /*2470*/  LEA.HI R0, R0, R15, RZ, 0x3 ;  /* 0x0000000f00007211 */ /* 0x000fe400078f18ff */
[----:B------:R-:W-:Y:S01]  /*2480*/  SHF.R.S32.HI R14, RZ, 0x7, R14 ;  /* 0x00000007ff0e7819 */ /* 0x000fe2000001140e */
[----:B------:R-:W-:Y:S01]  /*2490*/  IMAD.WIDE.U32 R240, R21, c[0x0][0x290], R2 ;  /* 0x0000a40015f07a25 */ /* 0x000fe200078e0002 */
[----:B------:R-:W-:Y:S02]  /*24a0*/  LOP3.LUT R0, R0, 0xfffffff8, RZ, 0xc0, !PT ;  /* 0xfffffff800007812 */ /* 0x000fe400078ec0ff */
[----:B------:R-:W-:Y:S01]  /*24b0*/  LOP3.LUT R3, R20, 0x3ffffffc, RZ, 0xc0, !PT ;  /* 0x3ffffffc14037812 */ /* 0x000fe200078ec0ff */
[----:B------:R-:W-:Y:S01]  /*24c0*/  IMAD.SHL.U32 R10, R14, 0x8, RZ ;  /* 0x000000080e0a7824 */ /* 0x000fe200078e00ff */
[----:B------:R-:W-:Y:S01]  /*24d0*/  IADD3 R239, R241, UR4, RZ ;  /* 0x00000004f1ef7c10 */ /* 0x000fe2000fffe0ff */
[----:B------:R-:W-:Y:S01]  /*24e0*/  IMAD.IADD R15, R15, 0x1, -R0 ;  /* 0x000000010f0f7824 */ /* 0x000fe200078e0a00 */
[----:B------:R-:W-:Y:S01]  /*24f0*/  ULDC.64 UR4, c[0x0][0x240] ;  /* 0x0000900000047ab9 */ /* 0x000fe20000000a00 */
[----:B------:R-:W-:Y:S01]  /*2500*/  IMAD.IADD R0, R11, 0x1, -R9 ;  /* 0x000000010b007824 */ /* 0x000fe200078e0a09 */
[----:B------:R-:W-:Y:S01]  /*2510*/  LEA.HI R9, R12, R19, RZ, 0x2 ;  /* 0x000000130c097211 */ /* 0x000fe200078f10ff */
[----:B------:R-:W-:Y:S01]  /*2520*/  IMAD.IADD R11, R7, 0x1, R13 ;  /* 0x00000001070b7824 */ /* 0x000fe200078e020d */
[----:B------:R-:W-:Y:S01]  /*2530*/  LOP3.LUT R13, R10, 0x8, RZ, 0xc0, !PT ;  /* 0x000000080a0d7812 */ /* 0x000fe200078ec0ff */
[----:B------:R-:W-:Y:S01]  /*2540*/  IMAD.MOV.U32 R10, RZ, RZ, R6 ;  /* 0x000000ffff0a7224 */ /* 0x000fe200078e0006 */
[----:B------:R-:W-:Y:S01]  /*2550*/  LOP3.LUT R8, R9, 0xfffffffc, RZ, 0xc0, !PT ;  /* 0xfffffffc09087812 */ /* 0x000fe200078ec0ff */
[----:B------:R-:W-:Y:S01]  /*2560*/  UIMAD UR4, UR11, UR4, URZ ;  /* 0x000000040b0472a4 */ /* 0x000fe2000f8e023f */
[----:B--2---:R-:W-:Y:S01]  /*2570*/  IADD3 R5, P0, R240, UR16, RZ ;  /* 0x00000010f0057c10 */ /* 0x004fe2000ff1e0ff */
[----:B------:R-:W-:Y:S01]  /*2580*/  IMAD.WIDE.U32 R244, R21, c[0x0][0x240], R10 ;  /* 0x0000900015f47a25 */ /* 0x000fe200078e000a */
[----:B------:R-:W-:Y:S01]  /*2590*/  LOP3.LUT R12, R17, 0xfffffff0, RZ, 0xc0, !PT ;  /* 0xfffffff0110c7812 */ /* 0x000fe200078ec0ff */
[----:B------:R-:W-:-:S02]  /*25a0*/  UIMAD UR16, UR12, UR5, UR4 ;  /* 0x000000050c1072a4 */ /* 0x000fc4000f8e0204 */
[----:B------:R-:W-:Y:S01]  /*25b0*/  IMAD.IADD R16, R19, 0x1, -R8 ;  /* 0x0000000113107824 */ /* 0x000fe200078e0a08 */
[----:B------:R-:W-:Y:S01]  /*25c0*/  UIADD3 UR5, UR8, -UR9, URZ ;  /* 0x8000000908057290 */ /* 0x000fe2000fffe03f */
[----:B------:R-:W-:Y:S01]  /*25d0*/  IMAD.SHL.U32 R8, R15, 0x10, RZ ;  /* 0x000000100f087824 */ /* 0x000fe200078e00ff */
[----:B------:R-:W-:Y:S01]  /*25e0*/  UP2UR UR12, UPR, URZ, 0x2 ;  /* 0x000000023f0c7883 */ /* 0x000fe20008000000 */
[C---:B------:R-:W-:Y:S01]  /*25f0*/  IMAD.SHL.U32 R7, R16.reuse, 0x100, RZ ;  /* 0x0000010010077824 */ /* 0x040fe200078e00ff */
[----:B------:R-:W-:Y:S01]  /*2600*/  LEA.HI R4, R16, R16, RZ, 0x1 ;  /* 0x0000001010047211 */ /* 0x000fe200078f08ff */
[----:B------:R-:W-:Y:S01]  /*2610*/  UMOV UR4, URZ ;  /* 0x0000003f00047c82 */ /* 0x000fe20008000000 */
[----:B------:R-:W-:Y:S01]  /*2620*/  LOP3.LUT R6, R13, 0x70, R8, 0xf8, !PT ;  /* 0x000000700d067812 */ /* 0x000fe200078ef808 */
[----:B------:R-:W-:Y:S01]  /*2630*/  IMAD.IADD R8, R248, 0x1, -R3 ;  /* 0x00000001f8087824 */ /* 0x000fe200078e0a03 */
[----:B------:R-:W-:Y:S01]  /*2640*/  IADD3.X R3, R239, UR18, RZ, P0, !PT ;  /* 0x00000012ef037c10 */ /* 0x000fe200087fe4ff */
[----:B------:R-:W-:Y:S01]  /*2650*/  IMAD.SHL.U32 R2, R4, 0x100, RZ ;  /* 0x0000010004027824 */ /* 0x000fe200078e00ff */
[----:B------:R-:W-:Y:S01]  /*2660*/  LOP3.LUT R9, R6, 0x100, R7, 0xf8, !PT ;  /* 0x0000010006097812 */ /* 0x000fe200078ef807 */
[----:B------:R-:W-:Y:S01]  /*2670*/  UP2UR UR18, UPR, URZ, 0x1 ;  /* 0x000000013f127883 */ /* 0x000fe20008000000 */
[C---:B------:R-:W-:Y:S01]  /*2680*/  LEA R4, P0, R5.reuse, c[0x0][0x280], 0x2 ;  /* 0x0000a00005047a11 */ /* 0x040fe200078010ff */
[----:B------:R-:W-:Y:S01]  /*2690*/  UISETP.GE.AND UP0, UPT, UR6, 0x12, UPT ;  /* 0x000000120600788c */ /* 0x000fe2000bf06270 */
[----:B------:R-:W-:Y:S01]  /*26a0*/  LOP3.LUT R7, R2, 0x7ffffe00, RZ, 0xc0, !PT ;  /* 0x7ffffe0002077812 */ /* 0x000fe200078ec0ff */
[----:B------:R-:W-:Y:S01]  /*26b0*/  IMAD.IADD R2, R248, 0x1, -R12 ;  /* 0x00000001f8027824 */ /* 0x000fe200078e0a0c */
[----:B------:R-:W-:Y:S01]  /*26c0*/  SHF.R.U32.HI R6, RZ, 0x3, R9 ;  /* 0x00000003ff067819 */ /* 0x000fe20000011609 */
[----:B------:R-:W-:Y:S01]  /*26d0*/  UMOV UR11, 0x1 ;  /* 0x00000001000b7882 */ /* 0x000fe20000000000 */
[----:B------:R-:W-:Y:S01]  /*26e0*/  LEA.HI.X R5, R5, c[0x0][0x284], R3, 0x2, P0 ;  /* 0x0000a10005057a11 */ /* 0x000fe200000f1403 */
[----:B------:R-:W-:Y:S01]  /*26f0*/  IMAD R7, R8, 0x2, R7 ;  /* 0x0000000208077824 */ /* 0x000fe200078e0207 */
[----:B------:R-:W-:Y:S01]  /*2700*/  LOP3.LUT R3, R9, 0x28, R6, 0x78, !PT ;  /* 0x0000002809037812 */ /* 0x000fe200078e7806 */
[----:B------:R-:W-:Y:S01]  /*2710*/  IMAD.SHL.U32 R6, R2, 0x10, RZ ;  /* 0x0000001002067824 */ /* 0x000fe200078e00ff */
[----:B------:R-:W-:Y:S01]  /*2720*/  LOP3.LUT P0, RZ, R15, 0x1, RZ, 0xc0, !PT ;  /* 0x000000010fff7812 */ /* 0x000fe2000780c0ff */
[----:B------:R-:W-:Y:S01]  /*2730*/  @!P5 IMAD.SHL.U32 R8, R248, 0x10, RZ ;  /* 0x00000010f808d824 */ /* 0x000fe200078e00ff */
[----:B------:R-:W-:Y:S01]  /*2740*/  LEA.HI R9, R14, R14, RZ, 0x1 ;  /* 0x0000000e0e097211 */ /* 0x000fe200078f08ff */
[----:B------:R-:W-:Y:S01]  /*2750*/  IMAD.IADD R7, R7, 0x1, R3 ;  /* 0x0000000107077824 */ /* 0x000fe200078e0203 */
[----:B------:R-:W-:Y:S01]  /*2760*/  LOP3.LUT R6, R6, 0xf0, RZ, 0xc0, !PT ;  /* 0x000000f006067812 */ /* 0x000fe200078ec0ff */
[----:B------:R-:W-:Y:S01]  /*2770*/  IMAD.SHL.U32 R3, R19, 0x100, RZ ;  /* 0x0000010013037824 */ /* 0x000fe200078e00ff */
[----:B------:R1:W-:Y:S01]  /*2780*/  @!P5 LDGSTS.E.BYPASS.LTC128B.128 [R8+0x21280], [R4.64] ;  /* 0x212800000408dfae */ /* 0x0003e2000b901d4e */
[----:B------:R-:W-:Y:S01]  /*2790*/  IMAD.SHL.U32 R221, R7, 0x2, RZ ;  /* 0x0000000207dd7824 */ /* 0x000fe200078e00ff */
[----:B------:R-:W-:Y:S01]  /*27a0*/  ISETP.GE.AND P5, PT, R25, c[0x0][0x1fc], PT ;  /* 0x00007f0019007a0c */ /* 0x000fe20003fa6270 */
[----:B------:R-:W-:Y:S01]  /*27b0*/  IMAD.SHL.U32 R211, R2, 0x2, RZ ;  /* 0x0000000202d37824 */ /* 0x000fe200078e00ff */
[----:B------:R-:W-:Y:S01]  /*27c0*/  LOP3.LUT R12, R6, 0x100, R3, 0xf8, !PT ;  /* 0x00000100060c7812 */ /* 0x000fe200078ef803 */
[----:B------:R-:W0:Y:S01]  /*27d0*/  LDGDEPBAR ;  /* 0x00000000000079af */ /* 0x000e220000000000 */
[----:B------:R-:W-:Y:S01]  /*27e0*/  LOP3.LUT R3, R18, 0xffffffe0, RZ, 0xc0, !PT ;  /* 0xffffffe012037812 */ /* 0x000fe200078ec0ff */
[----:B------:R-:W-:Y:S01]  /*27f0*/  UP2UR UR8, UPR, URZ, 0x1 ;  /* 0x000000013f087883 */ /* 0x000fe20008000000 */
[----:B------:R-:W-:Y:S01]  /*2800*/  IADD3 R222, R221, 0x215a0, RZ ;  /* 0x000215a0ddde7810 */ /* 0x000fe20007ffe0ff */
[----:B------:R-:W0:Y:S01]  /*2810*/  LDGDEPBAR ;  /* 0x00000000000079af */ /* 0x000e220000000000 */
[----:B------:R-:W-:Y:S01]  /*2820*/  SHF.R.U32.HI R214, RZ, 0x3, R12 ;  /* 0x00000003ffd67819 */ /* 0x000fe2000001160c */
[----:B------:R-:W-:Y:S01]  /*2830*/  IMAD.IADD R3, R248, 0x1, -R3 ;  /* 0x00000001f8037824 */ /* 0x000fe200078e0a03 */
[----:B------:R-:W-:Y:S01]  /*2840*/  IADD3 R246, R245, UR16, RZ ;  /* 0x00000010f5f67c10 */ /* 0x000fe2000fffe0ff */
[----:B------:R-:W-:Y:S01]  /*2850*/  UISETP.GE.AND UP1, UPT, UR6, 0x42, UPT ;  /* 0x000000420600788c */ /* 0x000fe2000bf26270 */
[----:B------:R-:W-:-:S02]  /*2860*/  LOP3.LUT R214, R214, 0x38, RZ, 0xc0, !PT ;  /* 0x00000038d6d67812 */ /* 0x000fc400078ec0ff */
[----:B-1----:R-:W-:Y:S02]  /*2870*/  SHF.R.S32.HI R5, RZ, 0x1f, R2 ;  /* 0x0000001fff057819 */ /* 0x002fe40000011402 */
[----:B------:R-:W-:Y:S02]  /*2880*/  IADD3 R4, R221, 0x21480, RZ ;  /* 0x00021480dd047810 */ /* 0x000fe40007ffe0ff */
[----:B------:R-:W-:Y:S02]  /*2890*/  LEA.HI R213, R5, R2, RZ, 0x3 ;  /* 0x0000000205d57211 */ /* 0x000fe400078f18ff */
[----:B------:R-:W-:Y:S02]  /*28a0*/  SHF.R.S32.HI R5, RZ, 0x1f, R3 ;  /* 0x0000001fff057819 */ /* 0x000fe40000011403 */
[----:B------:R-:W-:Y:S02]  /*28b0*/  @P0 IADD3 R222, R4, 0xe0, RZ ;  /* 0x000000e004de0810 */ /* 0x000fe40007ffe0ff */
[C---:B------:R-:W-:Y:S01]  /*28c0*/  LOP3.LUT R4, R213.reuse, 0xfffffff8, RZ, 0xc0, !PT ;  /* 0xfffffff8d5047812 */ /* 0x040fe200078ec0ff */
[----:B------:R-:W-:Y:S01]  /*28d0*/  IMAD.SHL.U32 R213, R213, 0x40, RZ ;  /* 0x00000040d5d57824 */ /* 0x000fe200078e00ff */
[----:B------:R-:W-:-:S02]  /*28e0*/  LEA.HI R5, R5, R3, RZ, 0x2 ;  /* 0x0000000305057211 */ /* 0x000fc400078f10ff */
[----:B------:R-:W-:Y:S01]  /*28f0*/  LOP3.LUT R8, R6, R13, RZ, 0xfc, !PT ;  /* 0x0000000d06087212 */ /* 0x000fe200078efcff */
[----:B------:R-:W-:Y:S01]  /*2900*/  IMAD.IADD R7, R2, 0x1, -R4 ;  /* 0x0000000102077824 */ /* 0x000fe200078e0a04 */
[----:B------:R-:W-:Y:S01]  /*2910*/  SEL R13, RZ, 0xffffffff, P6 ;  /* 0xffffffffff0d7807 */ /* 0x000fe20003000000 */
[----:B------:R-:W-:Y:S01]  /*2920*/  IMAD.SHL.U32 R4, R22, 0x40, RZ ;  /* 0x0000004016047824 */ /* 0x000fe200078e00ff */
[----:B------:R-:W-:Y:S01]  /*2930*/  LOP3.LUT P6, RZ, R2, 0x2, RZ, 0xc0, !PT ;  /* 0x0000000202ff7812 */ /* 0x000fe200078cc0ff */
[----:B------:R-:W-:Y:S01]  /*2940*/  IMAD.SHL.U32 R6, R24, 0x8, RZ ;  /* 0x0000000818067824 */ /* 0x000fe200078e00ff */
[----:B------:R-:W-:Y:S01]  /*2950*/  LOP3.LUT R2, R5, 0x7ffffffc, RZ, 0xc0, !PT ;  /* 0x7ffffffc05027812 */ /* 0x000fe200078ec0ff */
[----:B------:R-:W-:Y:S01]  /*2960*/  CS2R R24, SRZ ;  /* 0x0000000000187805 */ /* 0x000fe2000001ff00 */
[----:B------:R-:W-:Y:S02]  /*2970*/  LOP3.LUT R211, R8, 0x18, R211, 0x78, !PT ;  /* 0x0000001808d37812 */ /* 0x000fe400078e78d3 */
[----:B------:R-:W-:Y:S01]  /*2980*/  LOP3.LUT R213, R213, 0xfffffe00, RZ, 0xc0, !PT ;  /* 0xfffffe00d5d57812 */ /* 0x000fe200078ec0ff */
[----:B------:R-:W-:Y:S01]  /*2990*/  IMAD.IADD R10, R3, 0x1, -R2 ;  /* 0x00000001030a7824 */ /* 0x000fe200078e0a02 */
[----:B------:R-:W-:Y:S01]  /*29a0*/  LOP3.LUT R2, R4, 0x1c0, RZ, 0xc0, !PT ;  /* 0x000001c004027812 */ /* 0x000fe200078ec0ff */
[----:B------:R-:W-:Y:S01]  /*29b0*/  IMAD.SHL.U32 R4, R0, 0x20, RZ ;  /* 0x0000002000047824 */ /* 0x000fe200078e00ff */
[----:B------:R-:W-:Y:S01]  /*29c0*/  LOP3.LUT P0, RZ, R22, 0x2, RZ, 0xc0, !PT ;  /* 0x0000000216ff7812 */ /* 0x000fe2000780c0ff */
[----:B------:R-:W-:Y:S01]  /*29d0*/  IMAD.SHL.U32 R3, R16, 0x10, RZ ;  /* 0x0000001010037824 */ /* 0x000fe200078e00ff */
[----:B------:R-:W-:Y:S01]  /*29e0*/  LOP3.LUT R8, R2, 0x8, R26, 0xf8, !PT ;  /* 0x0000000802087812 */ /* 0x000fe200078ef81a */
[----:B------:R-:W-:Y:S01]  /*29f0*/  IMAD.SHL.U32 R211, R211, 0x2, RZ ;  /* 0x00000002d3d37824 */ /* 0x000fe200078e00ff */
[----:B------:R-:W-:-:S02]  /*2a00*/  LOP3.LUT R4, R4, 0x20, RZ, 0xc0, !PT ;  /* 0x0000002004047812 */ /* 0x000fc400078ec0ff */
[----:B------:R-:W-:Y:S02]  /*2a10*/  LEA.HI.SX32 R224, R5, R3, 0x1e ;  /* 0x0000000305e07211 */ /* 0x000fe400078ff2ff */
[----:B------:R-:W-:Y:S01]  /*2a20*/  LOP3.LUT R11, R4, 0x18, R6, 0xf8, !PT ;  /* 0x00000018040b7812 */ /* 0x000fe200078ef806 */
[----:B------:R-:W-:Y:S01]  /*2a30*/  IMAD.SHL.U32 R4, R0, 0x8, RZ ;  /* 0x0000000800047824 */ /* 0x000fe200078e00ff */
[----:B------:R-:W-:Y:S02]  /*2a40*/  LOP3.LUT R3, R2, 0x30, R3, 0xf8, !PT ;  /* 0x0000003002037812 */ /* 0x000fe400078ef803 */
[----:B------:R-:W-:Y:S02]  /*2a50*/  SHF.R.U32.HI R5, RZ, 0x3, R2 ;  /* 0x00000003ff057819 */ /* 0x000fe40000011602 */
[----:B------:R-:W-:Y:S01]  /*2a60*/  LOP3.LUT R6, R4, 0x8, RZ, 0xc0, !PT ;  /* 0x0000000804067812 */ /* 0x000fe200078ec0ff */
[----:B------:R-:W-:Y:S01]  /*2a70*/  IMAD.SHL.U32 R4, R13, 0x2, RZ ;  /* 0x000000020d047824 */ /* 0x000fe200078e00ff */
[----:B------:R-:W-:-:S02]  /*2a80*/  LOP3.LUT R2, R9, 0x1ffffffe, RZ, 0xc0, !PT ;  /* 0x1ffffffe09027812 */ /* 0x000fc400078ec0ff */
[----:B------:R-:W-:Y:S02]  /*2a90*/  LOP3.LUT R9, R3, 0x8, R26, 0xf8, !PT ;  /* 0x0000000803097812 */ /* 0x000fe400078ef81a */
[-C--:B------:R-:W-:Y:S01]  /*2aa0*/  LOP3.LUT R3, R8, R5.reuse, RZ, 0x3c, !PT ;  /* 0x0000000508037212 */ /* 0x080fe200078e3cff */
[----:B------:R-:W-:Y:S01]  /*2ab0*/  IMAD.IADD R2, R14, 0x1, -R2 ;  /* 0x000000010e027824 */ /* 0x000fe200078e0a02 */
[----:B------:R-:W-:Y:S01]  /*2ac0*/  LOP3.LUT R8, R4, 0x2, R23, 0xe2, !PT ;  /* 0x0000000204087812 */ /* 0x000fe200078ee217 */
[----:B------:R-:W-:Y:S01]  /*2ad0*/  IMAD.SHL.U32 R4, R7, 0x40, RZ ;  /* 0x0000004007047824 */ /* 0x000fe200078e00ff */
[----:B------:R-:W-:Y:S01]  /*2ae0*/  SEL R208, R217, 0xfffffff0, !P0 ;  /* 0xfffffff0d9d07807 */ /* 0x000fe20004000000 */
[----:B------:R-:W-:Y:S01]  /*2af0*/  IMAD R13, R2, 0x4, R10 ;  /* 0x00000004020d7824 */ /* 0x000fe200078e020a */
[----:B------:R-:W-:Y:S01]  /*2b00*/  LOP3.LUT R2, R9, R5, RZ, 0x3c, !PT ;  /* 0x0000000509027212 */ /* 0x000fe200078e3cff */
[----:B------:R-:W-:Y:S01]  /*2b10*/  IMAD R3, R14, 0x200, R3 ;  /* 0x000002000e037824 */ /* 0x000fe200078e0203 */
[----:B------:R-:W-:Y:S01]  /*2b20*/  LOP3.LUT R4, R4, 0x1c0, RZ, 0xc0, !PT ;  /* 0x000001c004047812 */ /* 0x000fe200078ec0ff */
[----:B------:R-:W-:Y:S01]  /*2b30*/  IMAD.MOV.U32 R14, RZ, RZ, 0x20 ;  /* 0x00000020ff0e7424 */ /* 0x000fe200078e00ff */
[----:B------:R-:W-:Y:S01]  /*2b40*/  LOP3.LUT P0, RZ, R22, 0x4, RZ, 0xc0, !PT ;  /* 0x0000000416ff7812 */ /* 0x000fe2000780c0ff */
[----:B------:R-:W-:Y:S01]  /*2b50*/  IMAD R219, R0, 0x200, R2 ;  /* 0x0000020000db7824 */ /* 0x000fe200078e0202 */
[----:B------:R-:W-:Y:S01]  /*2b60*/  SHF.R.U32.HI R5, RZ, 0x3, R4 ;  /* 0x00000003ff057819 */ /* 0x000fe20000011604 */
[----:B------:R-:W-:Y:S01]  /*2b70*/  IMAD R2, R16, 0x400, R213 ;  /* 0x0000040010027824 */ /* 0x000fe200078e02d5 */
[----:B------:R-:W-:Y:S01]  /*2b80*/  SEL R209, R14, 0xffffffe0, !P0 ;  /* 0xffffffe00ed17807 */ /* 0x000fe20004000000 */
[----:B------:R-:W-:Y:S01]  /*2b90*/  CS2R R26, SRZ ;  /* 0x00000000001a7805 */ /* 0x000fe2000001ff00 */
[----:B------:R-:W-:-:S02]  /*2ba0*/  LOP3.LUT R0, R5, R4, R6, 0x1e, !PT ;  /* 0x0000000405007212 */ /* 0x000fc400078e1e06 */
[----:B------:R-:W-:Y:S02]  /*2bb0*/  SEL R10, RZ, 0x4, P5 ;  /* 0x00000004ff0a7807 */ /* 0x000fe40002800000 */
[C---:B------:R-:W-:Y:S01]  /*2bc0*/  LOP3.LUT P5, RZ, R7.reuse, 0x4, RZ, 0xc0, !PT ;  /* 0x0000000407ff7812 */ /* 0x040fe200078ac0ff */
[----:B------:R-:W-:Y:S01]  /*2bd0*/  IMAD.IADD R216, R2, 0x1, R0 ;  /* 0x0000000102d87824 */ /* 0x000fe200078e0200 */
[----:B------:R-:W-:Y:S01]  /*2be0*/  LOP3.LUT P0, RZ, R7, 0x2, RZ, 0xc0, !PT ;  /* 0x0000000207ff7812 */ /* 0x000fe2000780c0ff */
[----:B------:R-:W-:Y:S01]  /*2bf0*/  IMAD.SHL.U32 R0, R3, 0x2, RZ ;  /* 0x0000000203007824 */ /* 0x000fe200078e00ff */
[----:B------:R-:W-:Y:S01]  /*2c00*/  LOP3.LUT R4, R5, R11, R4, 0x1e, !PT ;  /* 0x0000000b05047212 */ /* 0x000fe200078e1e04 */
[----:B------:R-:W-:Y:S01]  /*2c10*/  IMAD.SHL.U32 R215, R216, 0x2, RZ ;  /* 0x00000002d8d77824 */ /* 0x000fe200078e00ff */
[----:B------:R-:W-:Y:S01]  /*2c20*/  SEL R212, R212, 0xe0, !P6 ;  /* 0x000000e0d4d47807 */ /* 0x000fe20007000000 */
[----:B------:R-:W-:Y:S01]  /*2c30*/  IMAD.SHL.U32 R3, R13, 0x2, RZ ;  /* 0x000000020d037824 */ /* 0x000fe200078e00ff */
[----:B------:R-:W-:Y:S01]  /*2c40*/  LOP3.LUT R213, R4, R213, RZ, 0xfc, !PT ;  /* 0x000000d504d57212 */ /* 0x000fe200078efcff */
[--C-:B------:R-:W-:Y:S01]  /*2c50*/  IMAD R208, R208, 0x2, R0.reuse ;  /* 0x00000002d0d07824 */ /* 0x100fe200078e0200 */
[----:B------:R-:W-:Y:S01]  /*2c60*/  SEL R217, R217, 0xfffffff0, !P0 ;  /* 0xfffffff0d9d97807 */ /* 0x000fe20004000000 */
[----:B------:R-:W-:Y:S01]  /*2c70*/  IMAD R210, R209, 0x2, R0 ;  /* 0x00000002d1d27824 */ /* 0x000fe200078e0200 */
[----:B------:R-:W-:Y:S01]  /*2c80*/  SEL R2, R14, 0xffffffe0, !P5 ;  /* 0xffffffe00e027807 */ /* 0x000fe20006800000 */
[----:B------:R-:W-:Y:S01]  /*2c90*/  IMAD R212, R212, 0x2, R211 ;  /* 0x00000002d4d47824 */ /* 0x000fe200078e02d3 */
[----:B------:R-:W-:Y:S01]  /*2ca0*/  IADD3 R215, R215, 0x1b080, RZ ;  /* 0x0001b080d7d77810 */ /* 0x000fe20007ffe0ff */
[----:B------:R-:W-:Y:S01]  /*2cb0*/  IMAD R209, R209, 0x2, R208 ;  /* 0x00000002d1d17824 */ /* 0x000fe200078e02d0 */
[----:B------:R-:W-:Y:S01]  /*2cc0*/  LOP3.LUT R214, R214, R12, R6, 0x1e, !PT ;  /* 0x0000000cd6d67212 */ /* 0x000fe200078e1e06 */
[----:B------:R-:W-:Y:S01]  /*2cd0*/  IMAD.IADD R218, R216, 0x1, R2 ;  /* 0x00000001d8da7824 */ /* 0x000fe200078e0202 */
[----:B------:R-:W-:Y:S01]  /*2ce0*/  IADD3 R4, -R3, UR20, RZ ;  /* 0x0000001403047c10 */ /* 0x000fe2000fffe1ff */
[----:B------:R-:W-:Y:S01]  /*2cf0*/  IMAD R215, R2, 0x2, R215 ;  /* 0x0000000202d77824 */ /* 0x000fe200078e02d7 */
[----:B------:R-:W-:Y:S01]  /*2d00*/  LOP3.LUT R225, R8, R10, RZ, 0xfc, !PT ;  /* 0x0000000a08e17212 */ /* 0x000fe200078efcff */
[----:B------:R-:W-:Y:S01]  /*2d10*/  IMAD.IADD R220, R216, 0x1, R217 ;  /* 0x00000001d8dc7824 */ /* 0x000fe200078e02d9 */
[----:B------:R-:W-:-:S02]  /*2d20*/  LEA R214, R214, 0x23c80, 0x1 ;  /* 0x00023c80d6d67811 */ /* 0x000fc400078e08ff */
[C---:B------:R-:W-:Y:S02]  /*2d30*/  IADD3 R237, -R3.reuse, UR21, RZ ;  /* 0x0000001503ed7c10 */ /* 0x040fe4000fffe1ff */
[----:B------:R-:W-:Y:S02]  /*2d40*/  IADD3 R236, -R3, UR6, RZ ;  /* 0x0000000603ec7c10 */ /* 0x000fe4000fffe1ff */
[C---:B------:R-:W-:Y:S02]  /*2d50*/  IADD3 R226, R4.reuse, c[0x0][0x2a4], RZ ;  /* 0x0000a90004e27a10 */ /* 0x040fe40007ffe0ff */
[----:B------:R-:W-:Y:S02]  /*2d60*/  IADD3 R227, R4, UR17, RZ ;  /* 0x0000001104e37c10 */ /* 0x000fe4000fffe0ff */
[----:B------:R-:W-:Y:S02]  /*2d70*/  LEA R213, R213, 0x80, 0x1 ;  /* 0x00000080d5d57811 */ /* 0x000fe400078e08ff */
[----:B------:R-:W-:-:S02]  /*2d80*/  ISETP.LE.AND P0, PT, R249, c[0x0][0x2a8], PT ;  /* 0x0000aa00f9007a0c */ /* 0x000fc40003f03270 */
.L_x_963:
        /* <DEDUP_REMOVED lines=15> */
[----:B------:R-:W-:Y:S01]  /*2e80*/  LDSM.16.M88.2 R2, [R0+0x80] ;  /* 0x000080000002783b */ /* 0x000fe20000000100 */
[----:B------:R-:W-:Y:S03]  /*2e90*/  UMOV UR6, UR13 ;  /* 0x0000000d00067c82 */ /* 0x000fe60008000000 */
        /* <DEDUP_REMOVED lines=148> */
[----:B------:R1:W1:Y:S03]  /*37e0*/  MUFU.TANH R190, R7 ;  /* 0x0000000700be7308 */ /* 0x0002660000002400 */
[----:B------:R-:W-:Y:S01]  /*37f0*/  MOV R3, UR13 ;  /* 0x0000000d00037c02 */ /* 0x000fe20008000f00 */
[----:B---3--:R-:W3:Y:S01]  /*3800*/  LDSM.16.M88.2 R4, [R209+0x7080] ;  /* 0x00708000d104783b */ /* 0x008ee20000000100 */
[-C--:B------:R-:W-:Y:S02]  /*3810*/  LEA R2, R2, R224.reuse, 0x6 ;  /* 0x000000e002027211 */ /* 0x080fe400078e30ff */
[----:B------:R-:W-:Y:S03]  /*3820*/  LEA R3, R3, R224, 0x6 ;  /* 0x000000e003037211 */ /* 0x000fe600078e30ff */
[----:B------:R1:W1:Y:S01]  /*3830*/  MUFU.TANH R200, R8 ;  /* 0x0000000800c87308 */ /* 0x0002620000002400 */
[----:B------:R1:W1:Y:S01]  /*3840*/  LDS R172, [R2.X4+0x21080] ;  /* 0x0210800002ac7984 */ /* 0x0002620000004800 */
[-C--:B------:R-:W-:Y:S02]  /*3850*/  IADD3 R110, R226, R3.reuse, RZ ;  /* 0x00000003e26e7210 */ /* 0x080fe40007ffe0ff */
[----:B------:R-:W-:Y:S01]  /*3860*/  IADD3 R109, R227, R3, RZ ;  /* 0x00000003e36d7210 */ /* 0x000fe20007ffe0ff */
[----:B------:R1:W1:Y:S01]  /*3870*/  LDS R111, [R2.X4+0x210a0] ;  /* 0x0210a000026f7984 */ /* 0x0002620000004800 */
[----:B------:R-:W-:Y:S01]  /*3880*/  FMUL.FTZ R16, R16, c[0x0][0x2b4] ;  /* 0x0000ad0010107a20 */ /* 0x000fe20000410000 */
[----:B------:R-:W-:Y:S01]  /*3890*/  IMNMX R110, R237, R110, PT ;  /* 0x0000006eed6e7217 */ /* 0x000fe20003800200 */
[----:B------:R-:W-:Y:S02]  /*38a0*/  FMUL.FTZ R17, R17, c[0x0][0x2b4] ;  /* 0x0000ad0011117a20 */ /* 0x000fe40000410000 */
[----:B------:R1:W1:Y:S01]  /*38b0*/  MUFU.TANH R198, R9 ;  /* 0x0000000900c67308 */ /* 0x0002620000002400 */
[----:B------:R-:W-:Y:S02]  /*38c0*/  FMUL.FTZ R18, R18, c[0x0][0x2b4] ;  /* 0x0000ad0012127a20 */ /* 0x000fe40000410000 */
[----:B------:R-:W-:Y:S07]  /*38d0*/  FMUL.FTZ R19, R19, c[0x0][0x2b4] ;  /* 0x0000ad0013137a20 */ /* 0x000fee0000410000 */
[----:B------:R1:W1:Y:S10]  /*38e0*/  MUFU.TANH R187, R10 ;  /* 0x0000000a00bb7308 */ /* 0x0002740000002400 */
[----:B------:R1:W1:Y:S01]  /*38f0*/  MUFU.TANH R186, R11 ;  /* 0x0000000b00ba7308 */ /* 0x0002620000002400 */
[----:B---3--:R-:W-:Y:S09]  /*3900*/  HMMA.16816.F32.BF16 R20, R104, R4, R20 ;  /* 0x000000046814723c */ /* 0x008ff20000041814 */
[----:B------:R3:W1:Y:S10]  /*3910*/  MUFU.TANH R196, R12 ;  /* 0x0000000c00c47308 */ /* 0x0006740000002400 */
[----:B------:R3:W1:Y:S05]  /*3920*/  MUFU.TANH R195, R13 ;  /* 0x0000000d00c37308 */ /* 0x00066a0000002400 */
[----:B------:R-:W-:Y:S05]  /*3930*/  FMUL.FTZ R20, R20, c[0x0][0x2b4] ;  /* 0x0000ad0014147a20 */ /* 0x000fea0000410000 */
        /* <DEDUP_REMOVED lines=14> */
[----:B-12-4-:R-:W-:Y:S01]  /*3a20*/  IADD3 R2, R3, UR5, RZ ;  /* 0x0000000503027c10 */ /* 0x016fe2000fffe0ff */
[----:B------:R-:W-:Y:S03]  /*3a30*/  BSSY B0, `(.L_x_954) ;  /* 0x000000e000007945 */ /* 0x000fe60003800000 */
        /* <DEDUP_REMOVED lines=9> */
.L_x_955:
[----:B------:R-:W-:Y:S11]  /*3ad0*/  ISETP.NE.AND P0, PT, R249, c[0x0][0x2a8], PT ;  /* 0x0000aa00f9007a0c */ /* 0x000ff60003f05270 */
[----:B------:R-:W-:Y:S02]  /*3ae0*/  @!UPT UIADD3 URZ, URZ, URZ, URZ ;  /* 0x0000003f3f3ff290 */ /* 0x000fe4000fffe03f */
[----:B------:R-:W-:Y:S05]  /*3af0*/  @P0 IMAD.HI.U32 R4, R2, c[0x0][0x2ac], RZ ;  /* 0x0000ab0002040a27 */ /* 0x000fea00078e00ff */
[----:B------:R-:W-:Y:S02]  /*3b00*/  @P0 SHF.R.U32.HI R2, RZ, c[0x0][0x2b0], R4 ;  /* 0x0000ac00ff020a19 */ /* 0x000fe40000011604 */
.L_x_956:
[----:B------:R-:W-:Y:S05]  /*3b10*/  BSYNC B0 ;  /* 0x0000000000007941 */ /* 0x000fea0003800000 */
.L_x_954:
[----:B------:R-:W-:Y:S05]  /*3b20*/  IMAD R2, R2, c[0x0][0x2a8], R236 ;  /* 0x0000aa0002027a24 */ /* 0x000fea00078e02ec */
[----:B------:R-:W-:Y:S02]  /*3b30*/  IADD3 R4, R2, c[0x0][0x2a8], RZ ;  /* 0x0000aa0002047a10 */ /* 0x000fe40007ffe0ff */
[----:B------:R-:W-:Y:S02]  /*3b40*/  IMNMX R109, R109, R2, !PT ;  /* 0x000000026d6d7217 */ /* 0x000fe40007800200 */
[----:B------:R-:W-:Y:S02]  /*3b50*/  IMNMX R110, R110, R4, PT ;  /* 0x000000046e6e7217 */ /* 0x000fe40003800200 */
.L_x_953:
[----:B-12-4-:R-:W-:Y:S05]  /*3b60*/  IADD3 R2, R3, 0x8, RZ ;  /* 0x0000000803027810 */ /* 0x016fea0007ffe0ff */
        /* <DEDUP_REMOVED lines=15> */
.L_x_959:
[----:B------:R-:W-:Y:S11]  /*3c60*/  ISETP.NE.AND P0, PT, R249, c[0x0][0x2a8], PT ;  /* 0x0000aa00f9007a0c */ /* 0x000ff60003f05270 */
[----:B------:R-:W-:Y:S02]  /*3c70*/  @!UPT UIADD3 URZ, URZ, URZ, URZ ;  /* 0x0000003f3f3ff290 */ /* 0x000fe4000fffe03f */
[----:B------:R-:W-:Y:S05]  /*3c80*/  @P0 IMAD.HI.U32 R3, R2, c[0x0][0x2ac], RZ ;  /* 0x0000ab0002030a27 */ /* 0x000fea00078e00ff */
[----:B------:R-:W-:Y:S02]  /*3c90*/  @P0 SHF.R.U32.HI R2, RZ, c[0x0][0x2b0], R3 ;  /* 0x0000ac00ff020a19 */ /* 0x000fe40000011603 */
.L_x_960:
[----:B------:R-:W-:Y:S05]  /*3ca0*/  BSYNC B0 ;  /* 0x0000000000007941 */ /* 0x000fea0003800000 */
.L_x_958:
[----:B------:R-:W-:Y:S05]  /*3cb0*/  IMAD R2, R2, c[0x0][0x2a8], R236 ;  /* 0x0000aa0002027a24 */ /* 0x000fea00078e02ec */
[----:B------:R-:W-:Y:S02]  /*3cc0*/  IADD3 R3, R2, c[0x0][0x2a8], RZ ;  /* 0x0000aa0002037a10 */ /* 0x000fe40007ffe0ff */
[----:B------:R-:W-:Y:S02]  /*3cd0*/  IMNMX R107, R107, R2, !PT ;  /* 0x000000026b6b7217 */ /* 0x000fe40007800200 */
[----:B------:R-:W-:Y:S02]  /*3ce0*/  IMNMX R108, R108, R3, PT ;  /* 0x000000036c6c7217 */ /* 0x000fe40003800200 */
.L_x_957:
        /* <DEDUP_REMOVED lines=8> */
[----:B------:R1:W2:Y:S04]  /*3d70*/  LDSM.16.M88.2 R2, [R0+0x7880] ;  /* 0x007880000002783b */ /* 0x0002a80000000100 */
[----:B------:R1:W4:Y:S04]  /*3d80*/  LDSM.16.M88.2 R8, [R0+0x8080] ;  /* 0x008080000008783b */ /* 0x0003280000000100 */
        /* <DEDUP_REMOVED lines=11> */
[----:B--2-4-:R-:W-:Y:S01]  /*3e40*/  USHF.R.S32.HI UR20, URZ, 0x1f, UR21 ;  /* 0x0000001f3f147899 */ /* 0x014fe20008011415 */
[----:B------:R-:W-:Y:S01]  /*3e50*/  IMAD.U32 R5, RZ, RZ, UR13 ;  /* 0x0000000dff057e24 */ /* 0x000fe2000f8e00ff */
[----:B------:R-:W-:Y:S01]  /*3e60*/  ULDC.64 UR16, c[0x0][0x178] ;  /* 0x00005e0000107ab9 */ /* 0x000fe20000000a00 */
[----:B------:R-:W-:Y:S01]  /*3e70*/  IMAD.MOV.U32 R6, RZ, RZ, c[0x0][0x178] ;  /* 0x00005e00ff067624 */ /* 0x000fe200078e00ff */
[----:B------:R-:W-:Y:S02]  /*3e80*/  UIMAD UR20, UR20, UR16, URZ ;  /* 0x00000010141472a4 */ /* 0x000fe4000f8e023f */
[----:B------:R-:W-:Y:S01]  /*3e90*/  @!P1 LEA R5, R5, 0x40, 0x6 ;  /* 0x0000004005059811 */ /* 0x000fe200078e30ff */
[----:B------:R-:W-:Y:S01]  /*3ea0*/  UIMAD.WIDE.U32 UR22, UR21, UR16, URZ ;  /* 0x00000010151672a5 */ /* 0x000fe2000f8e003f */
[----:B------:R-:W-:Y:S01]  /*3eb0*/  IMAD.SHL.U32 R6, R6, 0x20, RZ ;  /* 0x0000002006067824 */ /* 0x000fe200078e00ff */
[----:B------:R-:W-:Y:S01]  /*3ec0*/  UIMAD UR20, UR21, UR17, UR20 ;  /* 0x00000011151472a4 */ /* 0x000fe2000f8e0214 */
[C---:B------:R-:W-:Y:S01]  /*3ed0*/  @!P1 IADD3 R4, P0, R5.reuse, R242, RZ ;  /* 0x000000f205049210 */ /* 0x040fe20007f1e0ff */
[----:B------:R-:W-:Y:S02]  /*3ee0*/  USHF.L.U32 UR16, UR22, 0x6, URZ ;  /* 0x0000000616107899 */ /* 0x000fe4000800063f */
[----:B------:R-:W-:Y:S01]  /*3ef0*/  UIADD3 UR20, UR23, UR20, URZ ;  /* 0x0000001417147290 */ /* 0x000fe2000fffe03f */
[----:B------:R-:W-:Y:S01]  /*3f00*/  @!P1 LEA.HI.X.SX32 R5, R5, R247, 0x1, P0 ;  /* 0x000000f705059211 */ /* 0x000fe200000f0eff */
[----:B------:R-:W-:Y:S02]  /*3f10*/  UIMAD UR21, UR21, -0x40, UR9 ;  /* 0xffffffc0151578a4 */ /* 0x000fe4000f8e0209 */
[----:B------:R-:W-:Y:S01]  /*3f20*/  IADD3 R18, P5, P0, R234, UR16, R6 ;  /* 0x00000010ea127c10 */ /* 0x000fe2000f8be006 */
[----:B------:R-:W-:Y:S06]  /*3f30*/  USHF.L.U64.HI UR20, UR22, 0x6, UR20 ;  /* 0x0000000616147899 */ /* 0x000fec0008010214 */
[----:B------:R-:W-:Y:S02]  /*3f40*/  IADD3.X R19, R231, UR20, R251, P5, P0 ;  /* 0x00000014e7137c10 */ /* 0x000fe4000afe04fb */
[----:B------:R-:W-:Y:S02]  /*3f50*/  @!P1 LEA R14, P0, R4, c[0x0][0x258], 0x2 ;  /* 0x00009600040e9a11 */ /* 0x000fe400078010ff */
[----:B------:R-:W-:Y:S02]  /*3f60*/  IADD3 R7, P5, R234, UR16, RZ ;  /* 0x00000010ea077c10 */ /* 0x000fe4000ffbe0ff */
[----:B------:R-:W-:Y:S02]  /*3f70*/  @!P1 LEA.HI.X R15, R4, c[0x0][0x25c], R5, 0x2, P0 ;  /* 0x00009700040f9a11 */ /* 0x000fe400000f1405 */
[----:B------:R-:W-:Y:S02]  /*3f80*/  LEA R10, P0, R7, c[0x0][0x160], 0x1 ;  /* 0x00005800070a7a11 */ /* 0x000fe400078008ff */
[----:B------:R-:W-:Y:S02]  /*3f90*/  IADD3.X R4, R231, UR20, RZ, P5, !PT ;  /* 0x00000014e7047c10 */ /* 0x000fe4000affe4ff */
[----:B------:R-:W-:Y:S02]  /*3fa0*/  LEA R6, P5, R18, c[0x0][0x160], 0x1 ;  /* 0x0000580012067a11 */ /* 0x000fe400078a08ff */
[----:B------:R-:W-:Y:S02]  /*3fb0*/  IADD3 R5, -R238, UR21, RZ ;  /* 0x00000015ee057c10 */ /* 0x000fe4000fffe1ff */
[----:B------:R-:W-:Y:S02]  /*3fc0*/  LEA.HI.X R11, R7, c[0x0][0x164], R4, 0x1, P0 ;  /* 0x00005900070b7a11 */ /* 0x000fe400000f0c04 */
[----:B------:R-:W-:Y:S01]  /*3fd0*/  LEA.HI.X R7, R18, c[0x0][0x164], R19, 0x1, P5 ;  /* 0x0000590012077a11 */ /* 0x000fe200028f0c13 */
[----:B------:R-:W-:Y:S01]  /*3fe0*/  IMAD.U32 R18, RZ, RZ, UR11 ;  /* 0x0000000bff127e24 */ /* 0x000fe2000f8e00ff */
[----:B------:R-:W-:Y:S02]  /*3ff0*/  ISETP.LT.OR P5, PT, R5, 0x1, !P4 ;  /* 0x000000010500780c */ /* 0x000fe400067a1670 */
[----:B------:R-:W-:Y:S02]  /*4000*/  IADD3 R4, R223, 0xf080, RZ ;  /* 0x0000f080df047810 */ /* 0x000fe40007ffe0ff */
[C---:B------:R-:W-:Y:S03]  /*4010*/  ISETP.LT.OR P0, PT, R5.reuse, 0x1, !P3 ;  /* 0x000000010500780c */ /* 0x040fe60005f01670 */
[----:B------:R-:W-:Y:S06]  /*4020*/  IMAD R4, R18, 0x6000, R4 ;  /* 0x0000600012047824 */ /* 0x000fec00078e0204 */
[----:B------:R-:W-:Y:S01]  /*4030*/  @!PT LDS RZ, [RZ] ;  /* 0x00000000fffff984 */ /* 0x000fe20000000800 */
[----:B------:R-:W-:Y:S01]  /*4040*/  @!PT LDS RZ, [RZ] ;  /* 0x00000000fffff984 */ /* 0x000fe20000000800 */
[----:B------:R-:W-:Y:S01]  /*4050*/  @!PT LDS RZ, [RZ] ;  /* 0x00000000fffff984 */ /* 0x000fe20000000800 */
[----:B------:R2:W-:Y:S01]  /*4060*/  LDGSTS.E.BYPASS.LTC128B.128 [R4], [R10.64], !P5 ;  /* 0x000000000a047fae */ /* 0x0005e2000e901d4e */
[C---:B------:R-:W-:Y:S03]  /*4070*/  ISETP.LT.OR P5, PT, R5.reuse, 0x1, !P2 ;  /* 0x000000010500780c */ /* 0x040fe600057a1670 */
[----:B------:R2:W-:Y:S01]  /*4080*/  LDGSTS.E.BYPASS.LTC128B.128 [R4+0x2000], [R10.64+0x80], !P0 ;  /* 0x020000800a047fae */ /* 0x0005e2000c101d4e */
[C---:B------:R-:W-:Y:S09]  /*4090*/  ISETP.LT.OR P0, PT, R5.reuse, 0x21, !P4 ;  /* 0x000000210500780c */ /* 0x040ff20006701670 */
[----:B------:R2:W-:Y:S01]  /*40a0*/  LDGSTS.E.BYPASS.LTC128B.128 [R4+0x4000], [R10.64+0x100], !P5 ;  /* 0x040001000a047fae */ /* 0x0005e2000e901d4e */
[C---:B------:R-:W-:Y:S03]  /*40b0*/  ISETP.LT.OR P5, PT, R5.reuse, 0x21, !P3 ;  /* 0x000000210500780c */ /* 0x040fe60005fa1670 */
[----:B------:R4:W-:Y:S01]  /*40c0*/  LDGSTS.E.BYPASS.LTC128B.128 [R4+0x1000], [R6.64], !P0 ;  /* 0x0100000006047fae */ /* 0x0009e2000c101d4e */
[----:B------:R-:W-:Y:S01]  /*40d0*/  ISETP.LT.OR P0, PT, R5, 0x21, !P2 ;  /* 0x000000210500780c */ /* 0x000fe20005701670 */
[----:B------:R-:W-:Y:S08]  /*40e0*/  IMAD.U32 R5, RZ, RZ, UR11 ;  /* 0x0000000bff057e24 */ /* 0x000ff0000f8e00ff */
[----:B------:R4:W-:Y:S04]  /*40f0*/  LDGSTS.E.BYPASS.LTC128B.128 [R4+0x3000], [R6.64+0x80], !P5 ;  /* 0x0300008006047fae */ /* 0x0009e8000e901d4e */
[----:B------:R4:W-:Y:S01]  /*4100*/  LDGSTS.E.BYPASS.LTC128B.128 [R4+0x5000], [R6.64+0x100], !P0 ;  /* 0x0500010006047fae */ /* 0x0009e2000c101d4e */
[----:B--2---:R-:W-:Y:S04]  /*4110*/  IMAD.SHL.U32 R10, R248, 0x4, RZ ;  /* 0x00000004f80a7824 */ /* 0x004fe800078e00ff */
[----:B------:R-:W-:Y:S04]  /*4120*/  @!P1 IMAD R5, R5, 0x40, R10 ;  /* 0x0000004005059824 */ /* 0x000fe800078e020a */
[----:B------:R-:W-:Y:S05]  /*4130*/  @!P1 IMAD.SHL.U32 R5, R5, 0x4, RZ ;  /* 0x0000000405059824 */ /* 0x000fea00078e00ff */
[----:B------:R4:W-:Y:S02]  /*4140*/  @!P1 LDGSTS.E.BYPASS.LTC128B.128 [R5+0x21080], [R14.64] ;  /* 0x210800000e059fae */ /* 0x0009e4000b901d4e */
.L_x_961:
        /* <DEDUP_REMOVED lines=18> */
[----:B------:R-:W-:Y:S01]  /*4270*/  ISETP.LT.OR P5, PT, R108, 0x1, P5 ;  /* 0x000000016c00780c */ /* 0x000fe20002fa1670 */
[----:B------:R-:W-:Y:S02]  /*4280*/  UIADD3 UR13, UR13, 0x1, URZ ;  /* 0x000000010d0d7890 */ /* 0x000fe4000fffe03f */
[C---:B------:R-:W-:Y:S08]  /*4290*/  HMMA.16816.F32.BF16 R16, R20.reuse, R16, RZ ;  /* 0x000000101410723c */ /* 0x040ff000000418ff */
[----:B------:R-:W-:Y:S01]  /*42a0*/  HMMA.16816.F32.BF16 R20, R20, R84, RZ ;  /* 0x000000541414723c */ /* 0x000fe200000418ff */
[----:B------:R-:W2:Y:S07]  /*42b0*/  LDSM.16.M88.2 R84, [R210+0x8080] ;  /* 0x00808000d254783b */ /* 0x000eae0000000100 */
[C---:B------:R-:W-:Y:S01]  /*42c0*/  HMMA.16816.F32.BF16 R4, R88.reuse, R86, R4 ;  /* 0x000000565804723c */ /* 0x040fe20000041804 */
[----:B------:R-:W3:Y:S07]  /*42d0*/  LDSM.16.M88.2 R86, [R210+0x8880] ;  /* 0x00888000d256783b */ /* 0x000eee0000000100 */
[C---:B------:R-:W-:Y:S01]  /*42e0*/  HMMA.16816.F32.BF16 R8, R88.reuse, R92, R8 ;  /* 0x0000005c5808723c */ /* 0x040fe20000041808 */
[----:B------:R-:W4:Y:S07]  /*42f0*/  LDSM.16.M88.2 R92, [R210+0x9080] ;  /* 0x00908000d25c783b */ /* 0x000f2e0000000100 */
[C---:B------:R-:W-:Y:S08]  /*4300*/  HMMA.16816.F32.BF16 R12, R88.reuse, R94, R12 ;  /* 0x0000005e580c723c */ /* 0x040ff0000004180c */
[C---:B------:R-:W-:Y:S08]  /*4310*/  HMMA.16816.F32.BF16 R16, R88.reuse, R96, R16 ;  /* 0x000000605810723c */ /* 0x040ff00000041810 */
[----:B------:R-:W-:Y:S01]  /*4320*/  HMMA.16816.F32.BF16 R20, R88, R98, R20 ;  /* 0x000000625814723c */ /* 0x000fe20000041814 */
[----:B------:R-:W5:Y:S05]  /*4330*/  LDSM.16.M88.2 R88, [R210+0x9880] ;  /* 0x00988000d258783b */ /* 0x000f6a0000000100 */
[----:B------:R-:W-:Y:S02]  /*4340*/  LDSM.16.M88.4 R96, [R104] ;  /* 0x000000006860783b */ /* 0x000fe40000000200 */
[C---:B-1----:R-:W-:Y:S03]  /*4350*/  HMMA.16816.F32.BF16 R4, R100.reuse, R2, R4 ;  /* 0x000000026404723c */ /* 0x042fe60000041804 */
[----:B------:R-:W1:Y:S05]  /*4360*/  LDSM.16.M88.2 R2, [R209+0x7880] ;  /* 0x00788000d102783b */ /* 0x000e6a0000000100 */
[C---:B--2---:R-:W-:Y:S01]  /*4370*/  HMMA.16816.F32.BF16 R8, R100.reuse, R84, R8 ;  /* 0x000000546408723c */ /* 0x044fe20000041808 */
[----:B------:R-:W2:Y:S05]  /*4380*/  LDSM.16.M88.2 R90, [R209+0x8080] ;  /* 0x00808000d15a783b */ /* 0x000eaa0000000100 */
[----:B------:R-:W2:Y:S02]  /*4390*/  LDSM.16.M88.2 R84, [R209+0x8880] ;  /* 0x00888000d154783b */ /* 0x000ea40000000100 */
[C---:B---3--:R-:W-:Y:S03]  /*43a0*/  HMMA.16816.F32.BF16 R12, R100.reuse, R86, R12 ;  /* 0x00000056640c723c */ /* 0x048fe6000004180c */
[----:B------:R-:W3:Y:S05]  /*43b0*/  LDSM.16.M88.2 R86, [R209+0x9080] ;  /* 0x00908000d156783b */ /* 0x000eea0000000100 */
[C---:B----4-:R-:W-:Y:S01]  /*43c0*/  HMMA.16816.F32.BF16 R16, R100.reuse, R92, R16 ;  /* 0x0000005c6410723c */ /* 0x050fe20000041810 */
[----:B------:R-:W4:Y:S07]  /*43d0*/  LDSM.16.M88.2 R92, [R209+0x9880] ;  /* 0x00988000d15c783b */ /* 0x000f2e0000000100 */
[----:B-----5:R-:W-:Y:S01]  /*43e0*/  HMMA.16816.F32.BF16 R20, R100, R88, R20 ;  /* 0x000000586414723c */ /* 0x020fe20000041814 */
[----:B------:R-:W-:Y:S05]  /*43f0*/  LDSM.16.M88.2 R88, [R0+0xa080] ;  /* 0x00a080000058783b */ /* 0x000fea0000000100 */
[----:B------:R-:W5:Y:S02]  /*4400*/  LDSM.16.M88.4 R100, [R105+0x1d080] ;  /* 0x01d080006964783b */ /* 0x000f640000000200 */
[C---:B-1----:R-:W-:Y:S03]  /*4410*/  HMMA.16816.F32.BF16 R4, R96.reuse, R2, R4 ;  /* 0x000000026004723c */ /* 0x042fe60000041804 */
[----:B------:R-:W1:Y:S05]  /*4420*/  LDSM.16.M88.2 R2, [R0+0xa880] ;  /* 0x00a880000002783b */ /* 0x000e6a0000000100 */
[C---:B--2---:R-:W-:Y:S01]  /*4430*/  HMMA.16816.F32.BF16 R8, R96.reuse, R90, R8 ;  /* 0x0000005a6008723c */ /* 0x044fe20000041808 */
[----:B------:R-:W-:Y:S07]  /*4440*/  LDSM.16.M88.2 R90, [R0+0xc080] ;  /* 0x00c08000005a783b */ /* 0x000fee0000000100 */
[C---:B------:R-:W-:Y:S01]  /*4450*/  HMMA.16816.F32.BF16 R12, R96.reuse, R84, R12 ;  /* 0x00000054600c723c */ /* 0x040fe2000004180c */
[----:B------:R-:W2:Y:S07]  /*4460*/  LDSM.16.M88.2 R84, [R0+0xb080] ;  /* 0x00b080000054783b */ /* 0x000eae0000000100 */
[C---:B---3--:R-:W-:Y:S01]  /*4470*/  HMMA.16816.F32.BF16 R16, R96.reuse, R86, R16 ;  /* 0x000000566010723c */ /* 0x048fe20000041810 */
[----:B------:R-:W3:Y:S07]  /*4480*/  LDSM.16.M88.2 R86, [R0+0xb880] ;  /* 0x00b880000056783b */ /* 0x000eee0000000100 */
[----:B----4-:R-:W-:Y:S01]  /*4490*/  HMMA.16816.F32.BF16 R20, R96, R92, R20 ;  /* 0x0000005c6014723c */ /* 0x010fe20000041814 */
[----:B------:R-:W-:Y:S05]  /*44a0*/  LDSM.16.M88.4 R92, [R106+0x1d080] ;  /* 0x01d080006a5c783b */ /* 0x000fea0000000200 */
[----:B------:R-:W-:Y:S02]  /*44b0*/  LDSM.16.M88.4 R96, [R215+0x2000] ;  /* 0x00200000d760783b */ /* 0x000fe40000000200 */
[C---:B-----5:R-:W-:Y:S03]  /*44c0*/  HMMA.16816.F32.BF16 R4, R100.reuse, R88, R4 ;  /* 0x000000586404723c */ /* 0x060fe60000041804 */
[----:B------:R-:W4:Y:S05]  /*44d0*/  LDSM.16.M88.2 R88, [R208+0xa080] ;  /* 0x00a08000d058783b */ /* 0x000f2a0000000100 */
[C---:B-1----:R-:W-:Y:S01]  /*44e0*/  HMMA.16816.F32.BF16 R8, R100.reuse, R2, R8 ;  /* 0x000000026408723c */ /* 0x042fe20000041808 */
[----:B------:R-:W1:Y:S07]  /*44f0*/  LDSM.16.M88.2 R2, [R208+0xa880] ;  /* 0x00a88000d002783b */ /* 0x000e6e0000000100 */
[C---:B--2---:R-:W-:Y:S01]  /*4500*/  HMMA.16816.F32.BF16 R12, R100.reuse, R84, R12 ;  /* 0x00000054640c723c */ /* 0x044fe2000004180c */
[----:B------:R-:W2:Y:S07]  /*4510*/  LDSM.16.M88.2 R84, [R208+0xb080] ;  /* 0x00b08000d054783b */ /* 0x000eae0000000100 */
[C---:B---3--:R-:W-:Y:S01]  /*4520*/  HMMA.16816.F32.BF16 R16, R100.reuse, R86, R16 ;  /* 0x000000566410723c */ /* 0x048fe20000041810 */
[----:B------:R-:W3:Y:S07]  /*4530*/  LDSM.16.M88.2 R86, [R208+0xb880] ;  /* 0x00b88000d056783b */ /* 0x000eee0000000100 */
[----:B------:R-:W-:Y:S01]  /*4540*/  HMMA.16816.F32.BF16 R20, R100, R90, R20 ;  /* 0x0000005a6414723c */ /* 0x000fe20000041814 */
[----:B------:R-:W5:Y:S06]  /*4550*/  LDSM.16.M88.2 R90, [R208+0xc080] ;  /* 0x00c08000d05a783b */ /* 0x000f6c0000000100 */
[----:B------:R-:W-:Y:S02]  /*4560*/  FSEL R100, R191, -INF , !P5 ;  /* 0xff800000bf647808 */ /* 0x000fe40006800000 */
[----:B------:R-:W-:Y:S01]  /*4570*/  PLOP3.LUT P5, PT, PT, PT, UP2, 0x40, 0x0 ;  /* 0x000000000000781c */ /* 0x000fe20003fae828 */
[C---:B----4-:R-:W-:Y:S01]  /*4580*/  HMMA.16816.F32.BF16 R4, R92.reuse, R88, R4 ;  /* 0x000000585c04723c */ /* 0x050fe20000041804 */
[----:B------:R-:W4:Y:S01]  /*4590*/  LDSM.16.M88.2 R88, [R210+0xa080] ;  /* 0x00a08000d258783b */ /* 0x000f220000000100 */
        /* <DEDUP_REMOVED lines=8> */
[C---:B--2---:R-:W-:Y:S01]  /*4620*/  HMMA.16816.F32.BF16 R12, R92.reuse, R84, R12 ;  /* 0x000000545c0c723c */ /* 0x044fe2000004180c */
[----:B------:R-:W2:Y:S01]  /*4630*/  LDSM.16.M88.2 R84, [R210+0xb080] ;  /* 0x00b08000d254783b */ /* 0x000ea20000000100 */
[----:B------:R-:W-:Y:S01]  /*4640*/  PLOP3.LUT P5, PT, PT, PT, UP1, 0x40, 0x0 ;  /* 0x000000000000781c */ /* 0x000fe20003fae818 */
[----:B------:R-:W-:Y:S02]  /*4650*/  UISETP.NE.AND UP1, UPT, UR16, URZ, UPT ;  /* 0x0000003f1000728c */ /* 0x000fe4000bf25270 */
[----:B------:R-:W-:Y:S01]  /*4660*/  UP2UR UR16, UPR, URZ, 0x1 ;  /* 0x000000013f107883 */ /* 0x000fe20008000000 */
[----:B------:R-:W-:Y:S02]  /*4670*/  ISETP.GT.AND P5, PT, R107, 0x10, P5 ;  /* 0x000000106b00780c */ /* 0x000fe40002fa4270 */
[C---:B---3--:R-:W-:Y:S01]  /*4680*/  HMMA.16816.F32.BF16 R16, R92.reuse, R86, R16 ;  /* 0x000000565c10723c */ /* 0x048fe20000041810 */
[----:B------:R-:W3:Y:S02]  /*4690*/  LDSM.16.M88.2 R86, [R210+0xb880] ;  /* 0x00b88000d256783b */ /* 0x000ee40000000100 */
        /* <DEDUP_REMOVED lines=10> */
[C---:B----4-:R-:W-:Y:S01]  /*4740*/  HMMA.16816.F32.BF16 R4, R96.reuse, R88, R4 ;  /* 0x000000586004723c */ /* 0x050fe20000041804 */
[----:B------:R-:W-:Y:S01]  /*4750*/  UP2UR UR17, UPR, URZ, 0x1 ;  /* 0x000000013f117883 */ /* 0x000fe20008000000 */
[----:B------:R-:W4:Y:S01]  /*4760*/  LDSM.16.M88.2 R88, [R209+0xa080] ;  /* 0x00a08000d158783b */ /* 0x000f220000000100 */
        /* <DEDUP_REMOVED lines=8> */
[C---:B--2---:R-:W-:Y:S01]  /*47f0*/  HMMA.16816.F32.BF16 R12, R96.reuse, R84, R12 ;  /* 0x00000054600c723c */ /* 0x044fe2000004180c */
[----:B------:R-:W2:Y:S02]  /*4800*/  LDSM.16.M88.2 R84, [R209+0xb080] ;  /* 0x00b08000d154783b */ /* 0x000ea40000000100 */
[----:B------:R-:W-:Y:S04]  /*4810*/  ISETP.GT.AND P5, PT, R107, 0x20, P5 ;  /* 0x000000206b00780c */ /* 0x000fe80002fa4270 */
[C---:B------:R-:W-:Y:S01]  /*4820*/  ISETP.LT.OR P5, PT, R108.reuse, 0x21, P5 ;  /* 0x000000216c00780c */ /* 0x040fe20002fa1670 */
[C---:B---3--:R-:W-:Y:S01]  /*4830*/  HMMA.16816.F32.BF16 R16, R96.reuse, R86, R16 ;  /* 0x000000566010723c */ /* 0x048fe20000041810 */
[----:B------:R-:W3:Y:S03]  /*4840*/  LDSM.16.M88.2 R86, [R209+0xb880] ;  /* 0x00b88000d156783b */ /* 0x000ee60000000100 */
[--C-:B------:R-:W-:Y:S04]  /*4850*/  FFMA.FTZ R100, R175, c[0x0][0x29c], -R111.reuse ;  /* 0x0000a700af647a23 */ /* 0x100fe8000001086f */
[----:B-----5:R-:W-:Y:S01]  /*4860*/  HMMA.16816.F32.BF16 R20, R96, R90, R20 ;  /* 0x0000005a6014723c */ /* 0x020fe20000041814 */
[----:B------:R-:W5:Y:S01]  /*4870*/  LDSM.16.M88.2 R90, [R209+0xc080] ;  /* 0x00c08000d15a783b */ /* 0x000f620000000100 */
[----:B------:R2:W-:Y:S04]  /*4880*/  MUFU.EX2 R177, R100 ;  /* 0x0000006400b17308 */ /* 0x0005e80000000800 */
[----:B------:R2:W-:Y:S02]  /*4890*/  LDSM.16.M88.4 R96, [R105+0x1f080] ;  /* 0x01f080006960783b */ /* 0x0005e40000000200 */
[C---:B----4-:R-:W-:Y:S03]  /*48a0*/  HMMA.16816.F32.BF16 R4, R92.reuse, R88, R4 ;  /* 0x000000585c04723c */ /* 0x050fe60000041804 */
[----:B------:R-:W4:Y:S05]  /*48b0*/  LDSM.16.M88.2 R88, [R0+0xc880] ;  /* 0x00c880000058783b */ /* 0x000f2a0000000100 */
[C---:B-1----:R-:W-:Y:S01]  /*48c0*/  HMMA.16816.F32.BF16 R8, R92.reuse, R2, R8 ;  /* 0x000000025c08723c */ /* 0x042fe20000041808 */
[----:B------:R-:W1:Y:S07]  /*48d0*/  LDSM.16.M88.2 R2, [R0+0xd080] ;  /* 0x00d080000002783b */ /* 0x000e6e0000000100 */
[C---:B--2---:R-:W-:Y:S01]  /*48e0*/  HMMA.16816.F32.BF16 R12, R92.reuse, R84, R12 ;  /* 0x000000545c0c723c */ /* 0x044fe2000004180c */
[----:B------:R-:W2:Y:S03]  /*48f0*/  LDSM.16.M88.2 R84, [R0+0xd880] ;  /* 0x00d880000054783b */ /* 0x000ea60000000100 */
[----:B------:R-:W-:Y:S02]  /*4900*/  FSEL R105, R189, -INF , !P5 ;  /* 0xff800000bd697808 */ /* 0x000fe40006800000 */
[----:B------:R-:W-:Y:S02]  /*4910*/  PLOP3.LUT P5, PT, PT, PT, UP5, 0x40, 0x0 ;  /* 0x000000000000781c */ /* 0x000fe40003fae858 */
[C---:B---3--:R-:W-:Y:S01]  /*4920*/  HMMA.16816.F32.BF16 R16, R92.reuse, R86, R16 ;  /* 0x000000565c10723c */ /* 0x048fe20000041810 */
[----:B------:R-:W3:Y:S02]  /*4930*/  LDSM.16.M88.2 R86, [R0+0xe080] ;  /* 0x00e080000056783b */ /* 0x000ee40000000100 */
        /* <DEDUP_REMOVED lines=9> */
[C---:B----4-:R-:W-:Y:S03]  /*49d0*/  HMMA.16816.F32.BF16 R4, R96.reuse, R88, R4 ;  /* 0x000000586004723c */ /* 0x050fe60000041804 */
[----:B------:R-:W4:Y:S02]  /*49e0*/  LDSM.16.M88.2 R88, [R208+0xc880] ;  /* 0x00c88000d058783b */ /* 0x000f240000000100 */
[----:B------:R-:W-:Y:S03]  /*49f0*/  ISETP.GT.AND P5, PT, R107, 0x30, P5 ;  /* 0x000000306b00780c */ /* 0x000fe60002fa4270 */
[C---:B-1----:R-:W-:Y:S01]  /*4a00*/  HMMA.16816.F32.BF16 R8, R96.reuse, R2, R8 ;  /* 0x000000026008723c */ /* 0x042fe20000041808 */
[----:B------:R-:W1:Y:S02]  /*4a10*/  LDSM.16.M88.2 R2, [R208+0xd080] ;  /* 0x00d08000d002783b */ /* 0x000e640000000100 */
[C---:B------:R-:W-:Y:S04]  /*4a20*/  ISETP.LT.OR P5, PT, R108.reuse, 0x31, P5 ;  /* 0x000000316c00780c */ /* 0x040fe80002fa1670 */
[----:B------:R-:W-:Y:S01]  /*4a30*/  FSEL R174, R185, -INF , !P5 ;  /* 0xff800000b9ae7808 */ /* 0x000fe20006800000 */
[C---:B--2---:R-:W-:Y:S01]  /*4a40*/  HMMA.16816.F32.BF16 R12, R96.reuse, R84, R12 ;  /* 0x00000054600c723c */ /* 0x044fe2000004180c */
[----:B------:R-:W2:Y:S01]  /*4a50*/  LDSM.16.M88.2 R84, [R208+0xd880] ;  /* 0x00d88000d054783b */ /* 0x000ea20000000100 */
[----:B------:R-:W-:Y:S02]  /*4a60*/  PLOP3.LUT P5, PT, PT, PT, UP3, 0x40, 0x0 ;  /* 0x000000000000781c */ /* 0x000fe40003fae838 */
[--C-:B------:R-:W-:Y:S02]  /*4a70*/  FFMA.FTZ R100, R103, c[0x0][0x29c], -R111.reuse ;  /* 0x0000a70067647a23 */ /* 0x100fe4000001086f */
[C---:B------:R-:W-:Y:S02]  /*4a80*/  ISETP.GT.AND P5, PT, R107.reuse, 0x31, P5 ;  /* 0x000000316b00780c */ /* 0x040fe40002fa4270 */
[C---:B---3--:R-:W-:Y:S01]  /*4a90*/  HMMA.16816.F32.BF16 R16, R96.reuse, R86, R16 ;  /* 0x000000566010723c */ /* 0x048fe20000041810 */
[----:B------:R-:W3:Y:S01]  /*4aa0*/  LDSM.16.M88.2 R86, [R208+0xe080] ;  /* 0x00e08000d056783b */ /* 0x000ee20000000100 */
        /* <DEDUP_REMOVED lines=8> */
[C---:B----4-:R-:W-:Y:S03]  /*4b30*/  HMMA.16816.F32.BF16 R4, R92.reuse, R88, R4 ;  /* 0x000000585c04723c */ /* 0x050fe60000041804 */
[----:B------:R4:W4:Y:S01]  /*4b40*/  MUFU.EX2 R180, R96 ;  /* 0x0000006000b47308 */ /* 0x0009220000000800 */
[----:B------:R-:W-:Y:S01]  /*4b50*/  LDSM.16.M88.2 R88, [R210+0xc880] ;  /* 0x00c88000d258783b */ /* 0x000fe20000000100 */
[----:B------:R-:W-:Y:S03]  /*4b60*/  ISETP.LT.OR P5, PT, R108, 0x41, P5 ;  /* 0x000000416c00780c */ /* 0x000fe60002fa1670 */
[C---:B-1----:R-:W-:Y:S01]  /*4b70*/  HMMA.16816.F32.BF16 R8, R92.reuse, R2, R8 ;  /* 0x000000025c08723c */ /* 0x042fe20000041808 */
[----:B------:R-:W-:Y:S03]  /*4b80*/  LDSM.16.M88.2 R2, [R210+0xd080] ;  /* 0x00d08000d202783b */ /* 0x000fe60000000100 */
[----:B------:R-:W-:Y:S01]  /*4b90*/  FSEL R173, R183, -INF , !P5 ;  /* 0xff800000b7ad7808 */ /* 0x000fe20006800000 */
[--C-:B------:R-:W-:Y:S01]  /*4ba0*/  FFMA.FTZ R100, R102, c[0x0][0x29c], -R111.reuse ;  /* 0x0000a70066647a23 */ /* 0x100fe2000001086f */
[----:B------:R-:W-:Y:S02]  /*4bb0*/  PLOP3.LUT P5, PT, PT, PT, UP1, 0x40, 0x0 ;  /* 0x000000000000781c */ /* 0x000fe40003fae818 */
[C---:B--2---:R-:W-:Y:S01]  /*4bc0*/  HMMA.16816.F32.BF16 R12, R92.reuse, R84, R12 ;  /* 0x000000545c0c723c */ /* 0x044fe2000004180c */
[----:B------:R-:W-:Y:S02]  /*4bd0*/  LDSM.16.M88.2 R84, [R210+0xd880] ;  /* 0x00d88000d254783b */ /* 0x000fe40000000100 */
[----:B------:R-:W-:Y:S04]  /*4be0*/  ISETP.GT.AND P5, PT, R107, 0x41, P5 ;  /* 0x000000416b00780c */ /* 0x000fe80002fa4270 */
[----:B------:R-:W-:Y:S01]  /*4bf0*/  ISETP.LT.OR P5, PT, R108, 0x42, P5 ;  /* 0x000000426c00780c */ /* 0x000fe20002fa1670 */
[C---:B---3--:R-:W-:Y:S01]  /*4c00*/  HMMA.16816.F32.BF16 R16, R92.reuse, R86, R16 ;  /* 0x000000565c10723c */ /* 0x048fe20000041810 */
[----:B----4-:R-:W1:Y:S03]  /*4c10*/  LDSM.16.M88.4 R96, [R215+0x4000] ;  /* 0x00400000d760783b */ /* 0x010e660000000200 */
        /* <DEDUP_REMOVED lines=321> */
[----:B------:R-:W-:Y:S02]  /*6030*/  ULDC.64 UR16, c[0x0][0x208] ;  /* 0x0000820000107ab9 */ /* 0x000fe40000000a00 */
[----:B------:R-:W-:Y:S02]  /*6040*/  UIMAD UR20, UR20, UR16, URZ ;  /* 0x00000010141472a4 */ /* 0x000fe4000f8e023f */
[----:B------:R-:W-:Y:S02]  /*6050*/  UIMAD.WIDE.U32 UR22, UR13, UR16, URZ ;  /* 0x000000100d1672a5 */ /* 0x000fe4000f8e003f */
[----:B------:R-:W-:Y:S02]  /*6060*/  UIMAD UR20, UR13, UR17, UR20 ;  /* 0x000000110d1472a4 */ /* 0x000fe4000f8e0214 */
[----:B------:R-:W-:Y:S02]  /*6070*/  USHF.L.U32 UR21, UR13, 0x6, URZ ;  /* 0x000000060d157899 */ /* 0x000fe4000800063f */
[----:B------:R-:W-:Y:S02]  /*6080*/  USHF.L.U32 UR16, UR22, 0x6, URZ ;  /* 0x0000000616107899 */ /* 0x000fe4000800063f */
[----:B------:R-:W-:Y:S02]  /*6090*/  UIADD3 UR20, UR23, UR20, URZ ;  /* 0x0000001417147290 */ /* 0x000fe4000fffe03f */
[----:B------:R-:W-:Y:S01]  /*60a0*/  IADD3 R3, P0, R240, UR21, RZ ;  /* 0x00000015f0037c10 */ /* 0x000fe2000ff1e0ff */
[----:B------:R-:W-:Y:S01]  /*60b0*/  IMAD.U32 R5, RZ, RZ, UR21 ;  /* 0x00000015ff057e24 */ /* 0x000fe2000f8e00ff */
[----:B------:R-:W-:Y:S01]  /*60c0*/  IADD3 R2, P5, R232, UR16, RZ ;  /* 0x00000010e8027c10 */ /* 0x000fe2000ffbe0ff */
[----:B------:R-:W-:Y:S03]  /*60d0*/  USHF.L.U64.HI UR20, UR22, 0x6, UR20 ;  /* 0x0000000616147899 */ /* 0x000fe60008010214 */
[----:B------:R-:W-:Y:S02]  /*60e0*/  LEA.HI.X.SX32 R5, R5, R239, 0x1, P0 ;  /* 0x000000ef05057211 */ /* 0x000fe400000f0eff */
[----:B------:R-:W-:Y:S02]  /*60f0*/  LEA R8, P0, R3, c[0x0][0x280], 0x2 ;  /* 0x0000a00003087a11 */ /* 0x000fe400078010ff */
[----:B------:R-:W-:Y:S02]  /*6100*/  IADD3.X R4, R229, UR20, RZ, P5, !PT ;  /* 0x00000014e5047c10 */ /* 0x000fe4000affe4ff */
[C---:B------:R-:W-:Y:S02]  /*6110*/  LEA R6, P5, R2.reuse, c[0x0][0x1f0], 0x1 ;  /* 0x00007c0002067a11 */ /* 0x040fe400078a08ff */
[----:B------:R-:W-:Y:S02]  /*6120*/  LEA.HI.X R9, R3, c[0x0][0x284], R5, 0x2, P0 ;  /* 0x0000a10003097a11 */ /* 0x000fe400000f1405 */
[----:B------:R-:W-:Y:S01]  /*6130*/  LEA.HI.X R7, R2, c[0x0][0x1f4], R4, 0x1, P5 ;  /* 0x00007d0002077a11 */ /* 0x000fe200028f0c04 */
[----:B------:R-:W-:Y:S01]  /*6140*/  IMAD.U32 R2, RZ, RZ, UR21 ;  /* 0x00000015ff027e24 */ /* 0x000fe2000f8e00ff */
[----:B------:R-:W-:Y:S04]  /*6150*/  IADD3 R3, P5, P0, R232, UR16, R252 ;  /* 0x00000010e8037c10 */ /* 0x000fe8000f8be0fc */
[----:B------:R-:W-:Y:S02]  /*6160*/  IADD3.X R5, R229, UR20, R250, P5, P0 ;  /* 0x00000014e5057c10 */ /* 0x000fe4000afe04fa */
[C---:B------:R-:W-:Y:S02]  /*6170*/  LEA R4, P0, R3.reuse, c[0x0][0x1f0], 0x1 ;  /* 0x00007c0003047a11 */ /* 0x040fe400078008ff */
[----:B------:R-:W-:Y:S02]  /*6180*/  IADD3 R2, -R238, UR9, -R2 ;  /* 0x00000009ee027c10 */ /* 0x000fe4000fffe902 */
        /* <DEDUP_REMOVED lines=16> */
[----:B------:R-:W-:Y:S03]  /*6290*/  ISETP.NE.AND P2, PT, R10, RZ, PT ;  /* 0x000000ff0a00720c */ /* 0x000fe60003f45270 */
[----:B------:R1:W-:Y:S04]  /*62a0*/  LDGSTS.E.BYPASS.LTC128B.128 [R223+0x1c080], [R4.64], !P6 ;  /* 0x1c08000004df7fae */ /* 0x0003e8000f101d4e */
[----:B------:R1:W-:Y:S04]  /*62b0*/  LDGSTS.E.BYPASS.LTC128B.128 [R223+0x1e080], [R4.64+0x80], !P5 ;  /* 0x1e08008004df7fae */ /* 0x0003e8000e901d4e */
[----:B------:R1:W-:Y:S04]  /*62c0*/  LDGSTS.E.BYPASS.LTC128B.128 [R223+0x20080], [R4.64+0x100], !P0 ;  /* 0x2008010004df7fae */ /* 0x0003e8000c101d4e */
[----:B------:R1:W-:Y:S02]  /*62d0*/  @!P1 LDGSTS.E.BYPASS.LTC128B.128 [R2+0x21280], [R8.64] ;  /* 0x2128000008029fae */ /* 0x0003e4000b901d4e */
.L_x_962:
        /* <DEDUP_REMOVED lines=75> */
[-C--:B------:R-:W-:Y:S04]  /*6790*/  HMMA.16816.F32.BF16 R104, R176, R174.reuse, R104 ;  /* 0x000000aeb068723c */ /* 0x080fe80000041868 */
        /* <DEDUP_REMOVED lines=219> */
.L_x_952:
[----:B------:R-:W-:Y:S05]  /*7550*/  @P1 BRA `(.L_x_964) ;  /* 0x000038a000001947 */ /* 0x000fea0003800000 */
[----:B------:R-:W-:Y:S01]  /*7560*/  SHF.R.S32.HI R176, RZ, 0x1f, R248 ;  /* 0x0000001fffb07819 */ /* 0x000fe200000114f8 */
[----:B----4-:R-:W-:Y:S01]  /*7570*/  IMAD.SHL.U32 R6, R248, 0x80, RZ ;  /* 0x00000080f8067824 */ /* 0x010fe200078e00ff */
[----:B------:R-:W-:Y:S01]  /*7580*/  F2FP.BF16.PACK_AB R87, R27, R26 ;  /* 0x0000001a1b57723e */ /* 0x000fe200000010ff */
[----:B------:R-:W-:Y:S01]  /*7590*/  BAR.SYNC.DEFER_BLOCKING 0x1, 0x100 ;  /* 0x0044000000007b1d */ /* 0x000fe20000010000 */
[----:B------:R-:W-:-:S02]  /*75a0*/  LEA.HI R2, R176, R248, RZ, 0x2 ;  /* 0x000000f8b0027211 */ /* 0x000fc400078f10ff */
[CC--:B------:R-:W-:Y:S02]  /*75b0*/  LEA.HI R4, R176.reuse, R248.reuse, RZ, 0x7 ;  /* 0x000000f8b0047211 */ /* 0x0c0fe400078f38ff */
[----:B------:R-:W-:Y:S01]  /*75c0*/  LEA.HI R5, R176, R248, RZ, 0x5 ;  /* 0x000000f8b0057211 */ /* 0x000fe200078f28ff */
[----:B------:R-:W-:Y:S01]  /*75d0*/  ULDC.64 UR4, c[0x0][0x358] ;  /* 0x0000d60000047ab9 */ /* 0x000fe20000000a00 */
[--C-:B------:R-:W-:Y:S01]  /*75e0*/  SHF.R.S32.HI R0, RZ, 0x2, R2.reuse ;  /* 0x00000002ff007819 */ /* 0x100fe20000011402 */
[----:B------:R-:W-:Y:S01]  /*75f0*/  IMAD.SHL.U32 R4, R4, 0x4, RZ ;  /* 0x0000000404047824 */ /* 0x000fe200078e00ff */
[----:B------:R-:W-:Y:S01]  /*7600*/  SHF.R.S32.HI R2, RZ, 0x1f, R2 ;  /* 0x0000001fff027819 */ /* 0x000fe20000011402 */
[----:B------:R-:W-:Y:S01]  /*7610*/  UISETP.NE.U32.AND UP1, UPT, URZ, UR4, UPT ;  /* 0x000000043f00728c */ /* 0x000fe2000bf25070 */
[----:B------:R-:W-:Y:S01]  /*7620*/  LOP3.LUT R6, R6, 0x180, RZ, 0xc0, !PT ;  /* 0x0000018006067812 */ /* 0x000fe200078ec0ff */
[----:B------:R-:W-:Y:S01]  /*7630*/  UMOV UR6, 0x4 ;  /* 0x0000000400067882 */ /* 0x000fe20000000000 */
[----:B------:R-:W-:Y:S01]  /*7640*/  SHF.R.U32.HI R5, RZ, 0x1, R5 ;  /* 0x00000001ff057819 */ /* 0x000fe20000011605 */
[----:B------:R-:W-:Y:S01]  /*7650*/  UISETP.NE.AND.EX UP1, UPT, URZ, UR5, UPT, UP1 ;  /* 0x000000053f00728c */ /* 0x000fe2000bf25310 */
[----:B------:R-:W-:-:S02]  /*7660*/  LEA.HI R3, R2, R0, RZ, 0x3 ;  /* 0x0000000002037211 */ /* 0x000fc400078f18ff */
[----:B------:R-:W-:Y:S01]  /*7670*/  LOP3.LUT R2, R6, 0x30, R5, 0xf8, !PT ;  /* 0x0000003006027812 */ /* 0x000fe200078ef805 */
[----:B------:R-:W-:Y:S01]  /*7680*/  ULDC.64 UR4, c[0x0][0x358] ;  /* 0x0000d60000047ab9 */ /* 0x000fe20000000a00 */
[----:B------:R-:W-:Y:S01]  /*7690*/  LOP3.LUT R4, R4, 0xfffffe00, RZ, 0xc0, !PT ;  /* 0xfffffe0004047812 */ /* 0x000fe200078ec0ff */
[----:B------:R-:W-:Y:S01]  /*76a0*/  UIMAD.WIDE UR4, UR10, UR6, UR4 ;  /* 0x000000060a0472a5 */ /* 0x000fe2000f8e0204 */
[----:B------:R-:W-:Y:S02]  /*76b0*/  LOP3.LUT R3, R3, 0xfffffff8, RZ, 0xc0, !PT ;  /* 0xfffffff803037812 */ /* 0x000fe400078ec0ff */
[----:B------:R-:W-:Y:S02]  /*76c0*/  SHF.R.U32.HI R5, RZ, 0x3, R6 ;  /* 0x00000003ff057819 */ /* 0x000fe40000011606 */
[----:B------:R-:W-:Y:S02]  /*76d0*/  LOP3.LUT R10, R2, 0x8, RZ, 0xfc, !PT ;  /* 0x00000008020a7812 */ /* 0x000fe400078efcff */
[----:B------:R-:W-:-:S02]  /*76e0*/  F2FP.BF16.PACK_AB R93, R41, R40 ;  /* 0x00000028295d723e */ /* 0x000fc400000010ff */
[----:B------:R-:W-:Y:S02]  /*76f0*/  IADD3 R0, R4, R0, -R3 ;  /* 0x0000000004007210 */ /* 0x000fe40007ffe803 */
[----:B------:R-:W-:Y:S02]  /*7700*/  LOP3.LUT R26, R2, 0x2c00, RZ, 0xfc, !PT ;  /* 0x00002c00021a7812 */ /* 0x000fe400078efcff */
[----:B------:R-:W-:Y:S02]  /*7710*/  F2FP.BF16.PACK_AB R89, R29, R28 ;  /* 0x0000001c1d59723e */ /* 0x000fe400000010ff */
[----:B------:R-:W-:Y:S02]  /*7720*/  F2FP.BF16.PACK_AB R94, R47, R46 ;  /* 0x0000002e2f5e723e */ /* 0x000fe400000010ff */
[----:B------:R-:W-:Y:S02]  /*7730*/  F2FP.BF16.PACK_AB R95, R37, R36 ;  /* 0x00000024255f723e */ /* 0x000fe400000010ff */
[----:B------:R-:W-:-:S02]  /*7740*/  F2FP.BF16.PACK_AB R97, R39, R38 ;  /* 0x000000262761723e */ /* 0x000fc400000010ff */
[C---:B-----5:R-:W-:Y:S02]  /*7750*/  LOP3.LUT R9, R2.reuse, 0x48, RZ, 0xfc, !PT ;  /* 0x0000004802097812 */ /* 0x060fe400078efcff */
[C---:B------:R-:W-:Y:S02]  /*7760*/  LOP3.LUT R6, R2.reuse, 0x1408, RZ, 0xfc, !PT ;  /* 0x0000140802067812 */ /* 0x040fe400078efcff */
[C---:B------:R-:W-:Y:S02]  /*7770*/  LOP3.LUT R4, R2.reuse, 0x2800, RZ, 0xfc, !PT ;  /* 0x0000280002047812 */ /* 0x040fe400078efcff */
[----:B------:R-:W-:Y:S02]  /*7780*/  LOP3.LUT R41, R2, 0x1c40, RZ, 0xfc, !PT ;  /* 0x00001c4002297812 */ /* 0x000fe400078efcff */
[----:B------:R-:W-:Y:S02]  /*7790*/  F2FP.BF16.PACK_AB R88, R31, R30 ;  /* 0x0000001e1f58723e */ /* 0x000fe400000010ff */
[----:B------:R-:W-:-:S02]  /*77a0*/  F2FP.BF16.PACK_AB R92, R45, R44 ;  /* 0x0000002c2d5c723e */ /* 0x000fc400000010ff */
[----:B------:R-:W-:Y:S02]  /*77b0*/  F2FP.BF16.PACK_AB R96, R43, R42 ;  /* 0x0000002a2b60723e */ /* 0x000fe400000010ff */
[----:B------:R-:W-:Y:S02]  /*77c0*/  F2FP.BF16.PACK_AB R98, R51, R50 ;  /* 0x000000323362723e */ /* 0x000fe400000010ff */
[----:B------:R-:W-:Y:S02]  /*77d0*/  LOP3.LUT R84, R5, R2, RZ, 0x3c, !PT ;  /* 0x0000000205547212 */ /* 0x000fe400078e3cff */
[C---:B------:R-:W-:Y:S02]  /*77e0*/  LOP3.LUT R11, R2.reuse, 0x40, RZ, 0xfc, !PT ;  /* 0x00000040020b7812 */ /* 0x040fe400078efcff */
[C---:B------:R-:W-:Y:S02]  /*77f0*/  LOP3.LUT R8, R2.reuse, 0x1400, RZ, 0xfc, !PT ;  /* 0x0000140002087812 */ /* 0x040fe400078efcff */
[----:B------:R-:W-:-:S02]  /*7800*/  LOP3.LUT R7, R2, 0x1440, RZ, 0xfc, !PT ;  /* 0x0000144002077812 */ /* 0x000fc400078efcff */
[C---:B------:R-:W-:Y:S02]  /*7810*/  LOP3.LUT R29, R2.reuse, 0x2c40, RZ, 0xfc, !PT ;  /* 0x00002c40021d7812 */ /* 0x040fe400078efcff */
[C---:B------:R-:W-:Y:S02]  /*7820*/  LOP3.LUT R36, R2.reuse, 0x800, RZ, 0xfc, !PT ;  /* 0x0000080002247812 */ /* 0x040fe400078efcff */
[C---:B------:R-:W-:Y:S02]  /*7830*/  LOP3.LUT R38, R2.reuse, 0x808, RZ, 0xfc, !PT ;  /* 0x0000080802267812 */ /* 0x040fe400078efcff */
[----:B------:R-:W-:Y:S02]  /*7840*/  LOP3.LUT R47, R2, 0x3048, RZ, 0xfc, !PT ;  /* 0x00003048022f7812 */ /* 0x000fe400078efcff */
        /* <DEDUP_REMOVED lines=8> */
[----:B------:R-:W-:Y:S02]  /*78d0*/  LOP3.LUT R31, R10, 0x180, RZ, 0xc0, !PT ;  /* 0x000001800a1f7812 */ /* 0x000fe400078ec0ff */
        /* <DEDUP_REMOVED lines=14> */
[----:B------:R-:W-:Y:S02]  /*79c0*/  LOP3.LUT R78, R2, 0x3800, RZ, 0xfc, !PT ;  /* 0x00003800024e7812 */ /* 0x000fe400078efcff */
[----:B------:R-:W-:Y:S02]  /*79d0*/  LOP3.LUT R10, R26, 0x180, RZ, 0xc0, !PT ;  /* 0x000001801a0a7812 */ /* 0x000fe400078ec0ff */
        /* <DEDUP_REMOVED lines=16> */
[----:B------:R-:W-:Y:S02]  /*7ae0*/  LOP3.LUT R25, R6, 0x180, RZ, 0xc0, !PT ;  /* 0x0000018006197812 */ /* 0x000fe400078ec0ff */
        /* <DEDUP_REMOVED lines=65> */
[----:B------:R-:W-:Y:S02]  /*7f00*/  SHF.R.U32.HI R77, RZ, 0x3, R30 ;  /* 0x00000003ff4d7819 */ /* 0x000fe4000001161e */
        /* <DEDUP_REMOVED lines=8> */
[----:B------:R-:W-:Y:S02]  /*7f90*/  SHF.R.U32.HI R73, RZ, 0x3, R27 ;  /* 0x00000003ff497819 */ /* 0x000fe4000001161b */
        /* <DEDUP_REMOVED lines=78> */
[--C-:B------:R-:W-:Y:S02]  /*8480*/  LOP3.LUT R64, R46, 0x1840, R2.reuse, 0x1e, !PT ;  /* 0x000018402e407812 */ /* 0x100fe400078e1e02 */
[--C-:B------:R-:W-:Y:S02]  /*8490*/  LOP3.LUT R63, R43, 0x1808, R2.reuse, 0x1e, !PT ;  /* 0x000018082b3f7812 */ /* 0x100fe400078e1e02 */
[--C-:B------:R-:W-:Y:S02]  /*84a0*/  LOP3.LUT R62, R40, 0x1848, R2.reuse, 0x1e, !PT ;  /* 0x00001848283e7812 */ /* 0x100fe400078e1e02 */
[--C-:B------:R-:W-:Y:S02]  /*84b0*/  LOP3.LUT R61, R37, 0x2c00, R2.reuse, 0x1e, !PT ;  /* 0x00002c00253d7812 */ /* 0x100fe400078e1e02 */
[----:B------:R-:W-:-:S02]  /*84c0*/  LOP3.LUT R60, R34, 0x2c40, R2, 0x1e, !PT ;  /* 0x00002c40223c7812 */ /* 0x000fc400078e1e02 */
[--C-:B------:R-:W-:Y:S01]  /*84d0*/  LOP3.LUT R59, R33, 0x2c08, R2.reuse, 0x1e, !PT ;  /* 0x00002c08213b7812 */ /* 0x100fe200078e1e02 */
[C---:B------:R-:W-:Y:S01]  /*84e0*/  IMAD.IADD R61, R0.reuse, 0x1, R61 ;  /* 0x00000001003d7824 */ /* 0x040fe200078e023d */
[----:B------:R-:W-:Y:S01]  /*84f0*/  LOP3.LUT R58, R31, 0x2c48, R2, 0x1e, !PT ;  /* 0x00002c481f3a7812 */ /* 0x000fe200078e1e02 */
[----:B------:R-:W-:Y:S01]  /*8500*/  IMAD.IADD R60, R0, 0x1, R60 ;  /* 0x00000001003c7824 */ /* 0x000fe200078e023c */
[--C-:B------:R-:W-:Y:S01]  /*8510*/  LOP3.LUT R55, R24, 0x808, R2.reuse, 0x1e, !PT ;  /* 0x0000080818377812 */ /* 0x100fe200078e1e02 */
[C---:B------:R-:W-:Y:S01]  /*8520*/  IMAD.IADD R59, R0.reuse, 0x1, R59 ;  /* 0x00000001003b7824 */ /* 0x040fe200078e023b */
[----:B------:R-:W-:Y:S01]  /*8530*/  LOP3.LUT R68, R57, 0x440, R2, 0x1e, !PT ;  /* 0x0000044039447812 */ /* 0x000fe200078e1e02 */
[C---:B------:R-:W-:Y:S01]  /*8540*/  IMAD.IADD R58, R0.reuse, 0x1, R58 ;  /* 0x00000001003a7824 */ /* 0x040fe200078e023a */
[--C-:B------:R-:W-:Y:S01]  /*8550*/  LOP3.LUT R66, R53, 0x448, R2.reuse, 0x1e, !PT ;  /* 0x0000044835427812 */ /* 0x100fe200078e1e02 */
[----:B------:R-:W-:Y:S01]  /*8560*/  IMAD.IADD R55, R0, 0x1, R55 ;  /* 0x0000000100377824 */ /* 0x000fe200078e0237 */
[----:B------:R-:W-:-:S02]  /*8570*/  LOP3.LUT R65, R51, 0x1800, R2, 0x1e, !PT ;  /* 0x0000180033417812 */ /* 0x000fc400078e1e02 */
[--C-:B------:R-:W-:Y:S02]  /*8580*/  LOP3.LUT R50, R17, 0x1c48, R2.reuse, 0x1e, !PT ;  /* 0x00001c4811327812 */ /* 0x100fe400078e1e02 */
[--C-:B------:R-:W-:Y:S02]  /*8590*/  LOP3.LUT R46, R16, 0x3000, R2.reuse, 0x1e, !PT ;  /* 0x00003000102e7812 */ /* 0x100fe400078e1e02 */
[----:B------:R-:W-:Y:S01]  /*85a0*/  LOP3.LUT R45, R15, 0x3040, R2, 0x1e, !PT ;  /* 0x000030400f2d7812 */ /* 0x000fe200078e1e02 */
[----:B------:R-:W-:Y:S01]  /*85b0*/  IMAD.IADD R50, R0, 0x1, R50 ;  /* 0x0000000100327824 */ /* 0x000fe200078e0232 */
[----:B------:R-:W-:Y:S01]  /*85c0*/  LOP3.LUT R43, R14, 0x3008, R2, 0x1e, !PT ;  /* 0x000030080e2b7812 */ /* 0x000fe200078e1e02 */
[----:B------:R-:W-:Y:S01]  /*85d0*/  IMAD.IADD R46, R0, 0x1, R46 ;  /* 0x00000001002e7824 */ /* 0x000fe200078e022e */
[--C-:B------:R-:W-:Y:S02]  /*85e0*/  LOP3.LUT R42, R13, 0x3048, R2.reuse, 0x1e, !PT ;  /* 0x000030480d2a7812 */ /* 0x100fe400078e1e02 */
[----:B------:R-:W-:-:S02]  /*85f0*/  LOP3.LUT R40, R12, 0xc00, R2, 0x1e, !PT ;  /* 0x00000c000c287812 */ /* 0x000fc400078e1e02 */
[--C-:B------:R-:W-:Y:S02]  /*8600*/  LOP3.LUT R39, R11, 0xc40, R2.reuse, 0x1e, !PT ;  /* 0x00000c400b277812 */ /* 0x100fe400078e1e02 */
[--C-:B------:R-:W-:Y:S02]  /*8610*/  LOP3.LUT R37, R10, 0xc08, R2.reuse, 0x1e, !PT ;  /* 0x00000c080a257812 */ /* 0x100fe400078e1e02 */
[--C-:B------:R-:W-:Y:S01]  /*8620*/  LOP3.LUT R36, R9, 0xc48, R2.reuse, 0x1e, !PT ;  /* 0x00000c4809247812 */ /* 0x100fe200078e1e02 */
[----:B------:R-:W-:Y:S01]  /*8630*/  IMAD.IADD R39, R0, 0x1, R39 ;  /* 0x0000000100277824 */ /* 0x000fe200078e0227 */
[--C-:B------:R-:W-:Y:S02]  /*8640*/  LOP3.LUT R34, R8, 0x2000, R2.reuse, 0x1e, !PT ;  /* 0x0000200008227812 */ /* 0x100fe400078e1e02 */
[--C-:B------:R-:W-:Y:S02]  /*8650*/  LOP3.LUT R33, R7, 0x2040, R2.reuse, 0x1e, !PT ;  /* 0x0000204007217812 */ /* 0x100fe400078e1e02 */
[----:B------:R-:W-:-:S02]  /*8660*/  LOP3.LUT R31, R6, 0x2008, R2, 0x1e, !PT ;  /* 0x00002008061f7812 */ /* 0x000fc400078e1e02 */
[--C-:B------:R-:W-:Y:S02]  /*8670*/  LOP3.LUT R26, R5, 0x2048, R2.reuse, 0x1e, !PT ;  /* 0x00002048051a7812 */ /* 0x100fe400078e1e02 */
[--C-:B------:R-:W-:Y:S02]  /*8680*/  LOP3.LUT R24, R4, 0x3400, R2.reuse, 0x1e, !PT ;  /* 0x0000340004187812 */ /* 0x100fe400078e1e02 */
[--C-:B------:R-:W-:Y:S02]  /*8690*/  LOP3.LUT R82, R82, 0x3848, R2.reuse, 0x1e, !PT ;  /* 0x0000384852527812 */ /* 0x100fe400078e1e02 */
[--C-:B------:R-:W-:Y:S02]  /*86a0*/  LOP3.LUT R81, R81, 0x40, R2.reuse, 0x1e, !PT ;  /* 0x0000004051517812 */ /* 0x100fe400078e1e02 */
[----:B------:R-:W-:Y:S01]  /*86b0*/  LOP3.LUT R79, R79, 0x8, R2, 0x1e, !PT ;  /* 0x000000084f4f7812 */ /* 0x000fe200078e1e02 */
[----:B------:R-:W-:Y:S01]  /*86c0*/  IMAD.IADD R82, R0, 0x1, R82 ;  /* 0x0000000100527824 */ /* 0x000fe200078e0252 */
[----:B------:R-:W-:Y:S01]  /*86d0*/  LOP3.LUT R57, R28, 0x800, R2, 0x1e, !PT ;  /* 0x000008001c397812 */ /* 0x000fe200078e1e02 */
        /* <DEDUP_REMOVED lines=14> */
[----:B------:R-:W-:Y:S01]  /*87c0*/  IMAD.IADD R22, R0, 0x1, R78 ;  /* 0x0000000100167824 */ /* 0x000fe200078e024e */
[--C-:B------:R-:W-:Y:S01]  /*87d0*/  LOP3.LUT R15, R23, 0x3448, R2.reuse, 0x1e, !PT ;  /* 0x00003448170f7812 */ /* 0x100fe200078e1e02 */
[----:B------:R-:W-:Y:S01]  /*87e0*/  IMAD.SHL.U32 R21, R21, 0x2, RZ ;  /* 0x0000000215157824 */ /* 0x000fe200078e00ff */
[--C-:B------:R-:W-:Y:S01]  /*87f0*/  LOP3.LUT R14, R25, 0x1000, R2.reuse, 0x1e, !PT ;  /* 0x00001000190e7812 */ /* 0x100fe200078e1e02 */
[----:B------:R-:W-:Y:S01]  /*8800*/  IMAD.SHL.U32 R22, R22, 0x2, RZ ;  /* 0x0000000216167824 */ /* 0x000fe200078e00ff */
[--C-:B------:R-:W-:Y:S01]  /*8810*/  LOP3.LUT R13, R29, 0x1040, R2.reuse, 0x1e, !PT ;  /* 0x000010401d0d7812 */ /* 0x100fe200078e1e02 */
        /* <DEDUP_REMOVED lines=19> */
[----:B------:R-:W-:Y:S01]  /*8950*/  PRMT R85, R86, 0x7632, R85 ;  /* 0x0000763256557816 */ /* 0x000fe20000000055 */
[----:B------:R-:W-:Y:S01]  /*8960*/  IMAD.IADD R77, R0, 0x1, R6 ;  /* 0x00000001004d7824 */ /* 0x000fe200078e0206 */
[----:B------:R-:W-:Y:S01]  /*8970*/  PRMT R84, R87, 0x7610, R84 ;  /* 0x0000761057547816 */ /* 0x000fe20000000054 */
[----:B------:R-:W-:Y:S01]  /*8980*/  IMAD.SHL.U32 R80, R2, 0x2, RZ ;  /* 0x0000000202507824 */ /* 0x000fe200078e00ff */
[----:B------:R-:W-:Y:S01]  /*8990*/  PLOP3.LUT P1, PT, PT, PT, UP1, 0x80, 0x0 ;  /* 0x000000000000781c */ /* 0x000fe20003f2f018 */
[----:B------:R-:W-:-:S02]  /*89a0*/  IMAD.IADD R2, R0, 0x1, R79 ;  /* 0x0000000100027824 */ /* 0x000fc400078e024f */
[----:B------:R-:W-:Y:S01]  /*89b0*/  IMAD.SHL.U32 R7, R3, 0x2, RZ ;  /* 0x0000000203077824 */ /* 0x000fe200078e00ff */
[----:B------:R-:W-:Y:S01]  /*89c0*/  STS.U16 [R80+0x7880], R86 ;  /* 0x0078805650007388 */ /* 0x000fe20000000400 */
[--C-:B------:R-:W-:Y:S01]  /*89d0*/  IMAD.IADD R76, R0, 0x1, R5.reuse ;  /* 0x00000001004c7824 */ /* 0x100fe200078e0205 */
[----:B------:R-:W-:Y:S01]  /*89e0*/  PRMT R5, R87, 0x7632, R5 ;  /* 0x0000763257057816 */ /* 0x000fe20000000005 */
[----:B------:R-:W-:Y:S01]  /*89f0*/  IMAD.SHL.U32 R6, R2, 0x2, RZ ;  /* 0x0000000202067824 */ /* 0x000fe200078e00ff */
[C---:B------:R-:W-:Y:S01]  /*8a00*/  PRMT R3, R89.reuse, 0x7632, R3 ;  /* 0x0000763259037816 */ /* 0x040fe20000000003 */
[C---:B------:R-:W-:Y:S01]  /*8a10*/  IMAD.IADD R48, R0.reuse, 0x1, R45 ;  /* 0x0000000100307824 */ /* 0x040fe200078e022d */
[----:B------:R-:W-:Y:S01]  /*8a20*/  STS.U16 [R7+0x7880], R85 ;  /* 0x0078805507007388 */ /* 0x000fe20000000400 */
[C-C-:B------:R-:W-:Y:S01]  /*8a30*/  IMAD.IADD R83, R0.reuse, 0x1, R4.reuse ;  /* 0x0000000100537824 */ /* 0x140fe200078e0204 */
[----:B------:R-:W-:Y:S01]  /*8a40*/  PRMT R4, R89, 0x7610, R4 ;  /* 0x0000761059047816 */ /* 0x000fe20000000004 */
[----:B------:R-:W-:Y:S01]  /*8a50*/  IMAD.IADD R45, R0, 0x1, R43 ;  /* 0x00000001002d7824 */ /* 0x000fe200078e022b */
[----:B------:R-:W-:Y:S01]  /*8a60*/  PRMT R2, R88, 0x7610, R2 ;  /* 0x0000761058027816 */ /* 0x000fe20000000002 */
[C---:B------:R-:W-:Y:S01]  /*8a70*/  IMAD.IADD R47, R0.reuse, 0x1, R63 ;  /* 0x00000001002f7824 */ /* 0x040fe200078e023f */
[----:B------:R-:W-:Y:S01]  /*8a80*/  STS.U16 [R6+0x7880], R84 ;  /* 0x0078805406007388 */ /* 0x000fe20000000400 */
[----:B------:R-:W-:-:S02]  /*8a90*/  IMAD.IADD R44, R0, 0x1, R62 ;  /* 0x00000001002c7824 */ /* 0x000fc400078e023e */
[----:B------:R-:W-:Y:S01]  /*8aa0*/  IMAD.IADD R43, R0, 0x1, R42 ;  /* 0x00000001002b7824 */ /* 0x000fe200078e022a */
[----:B------:R1:W-:Y:S01]  /*8ab0*/  STS.U16 [R22+0x7880], R5 ;  /* 0x0078800516007388 */ /* 0x0003e20000000400 */
[----:B------:R-:W-:Y:S02]  /*8ac0*/  IMAD.SHL.U32 R20, R20, 0x2, RZ ;  /* 0x0000000214147824 */ /* 0x000fe400078e00ff */
[C---:B------:R-:W-:Y:S01]  /*8ad0*/  IMAD.IADD R57, R0.reuse, 0x1, R57 ;  /* 0x0000000100397824 */ /* 0x040fe200078e0239 */
[----:B------:R2:W-:Y:S01]  /*8ae0*/  STS.U16 [R21+0x7880], R4 ;  /* 0x0078800415007388 */ /* 0x0005e20000000400 */
[C---:B------:R-:W-:Y:S02]  /*8af0*/  IMAD.IADD R56, R0.reuse, 0x1, R56 ;  /* 0x0000000100387824 */ /* 0x040fe400078e0238 */
[C---:B------:R-:W-:Y:S01]  /*8b00*/  IMAD.IADD R54, R0.reuse, 0x1, R54 ;  /* 0x0000000100367824 */ /* 0x040fe200078e0236 */
[----:B------:R3:W-:Y:S01]  /*8b10*/  STS.U16 [R20+0x7880], R3 ;  /* 0x0078800314007388 */ /* 0x0007e20000000400 */
[----:B------:R-:W-:-:S02]  /*8b20*/  IMAD.IADD R53, R0, 0x1, R53 ;  /* 0x0000000100357824 */ /* 0x000fc400078e0235 */
[C---:B------:R-:W-:Y:S02]  /*8b30*/  IMAD.IADD R52, R0.reuse, 0x1, R52 ;  /* 0x0000000100347824 */ /* 0x040fe400078e0234 */
[C---:B------:R-:W-:Y:S02]  /*8b40*/  IMAD.IADD R51, R0.reuse, 0x1, R51 ;  /* 0x0000000100337824 */ /* 0x040fe400078e0233 */
[C---:B------:R-:W-:Y:S02]  /*8b50*/  IMAD.IADD R42, R0.reuse, 0x1, R40 ;  /* 0x00000001002a7824 */ /* 0x040fe400078e0228 */
[C---:B------:R-:W-:Y:S02]  /*8b60*/  IMAD.IADD R65, R0.reuse, 0x1, R37 ;  /* 0x0000000100417824 */ /* 0x040fe400078e0225 */
[C---:B------:R-:W-:Y:S02]  /*8b70*/  IMAD.IADD R64, R0.reuse, 0x1, R36 ;  /* 0x0000000100407824 */ /* 0x040fe400078e0224 */
[----:B------:R-:W-:-:S02]  /*8b80*/  IMAD.IADD R63, R0, 0x1, R34 ;  /* 0x00000001003f7824 */ /* 0x000fc400078e0222 */
[C---:B------:R-:W-:Y:S02]  /*8b90*/  IMAD.IADD R62, R0.reuse, 0x1, R33 ;  /* 0x00000001003e7824 */ /* 0x040fe400078e0221 */
[C---:B------:R-:W-:Y:S01]  /*8ba0*/  IMAD.IADD R49, R0.reuse, 0x1, R31 ;  /* 0x0000000100317824 */ /* 0x040fe200078e021f */
[C---:B-1----:R-:W-:Y:S01]  /*8bb0*/  PRMT R5, R91.reuse, 0x7610, R5 ;  /* 0x000076105b057816 */ /* 0x042fe20000000005 */
[C---:B------:R-:W-:Y:S02]  /*8bc0*/  IMAD.IADD R70, R0.reuse, 0x1, R26 ;  /* 0x0000000100467824 */ /* 0x040fe400078e021a */
[C---:B------:R-:W-:Y:S01]  /*8bd0*/  IMAD.IADD R69, R0.reuse, 0x1, R24 ;  /* 0x0000000100457824 */ /* 0x040fe200078e0218 */
[----:B--2---:R-:W-:Y:S01]  /*8be0*/  PRMT R4, R91, 0x7632, R4 ;  /* 0x000076325b047816 */ /* 0x004fe20000000004 */
[C---:B------:R-:W-:Y:S02]  /*8bf0*/  IMAD.IADD R68, R0.reuse, 0x1, R17 ;  /* 0x0000000100447824 */ /* 0x040fe400078e0211 */
[----:B------:R-:W-:Y:S01]  /*8c00*/  IMAD.IADD R67, R0, 0x1, R16 ;  /* 0x0000000100437824 */ /* 0x000fe200078e0210 */
[----:B---3--:R-:W-:Y:S01]  /*8c10*/  PRMT R3, R90, 0x7610, R3 ;  /* 0x000076105a037816 */ /* 0x008fe20000000003 */
[----:B------:R-:W-:-:S02]  /*8c20*/  IMAD.IADD R66, R0, 0x1, R15 ;  /* 0x0000000100427824 */ /* 0x000fc400078e020f */
[C---:B------:R-:W-:Y:S02]  /*8c30*/  IMAD.IADD R75, R0.reuse, 0x1, R14 ;  /* 0x00000001004b7824 */ /* 0x040fe400078e020e */
[C---:B------:R-:W-:Y:S02]  /*8c40*/  IMAD.IADD R74, R0.reuse, 0x1, R13 ;  /* 0x00000001004a7824 */ /* 0x040fe400078e020d */
[C---:B------:R-:W-:Y:S02]  /*8c50*/  IMAD.IADD R73, R0.reuse, 0x1, R12 ;  /* 0x0000000100497824 */ /* 0x040fe400078e020c */
[C---:B------:R-:W-:Y:S02]  /*8c60*/  IMAD.IADD R72, R0.reuse, 0x1, R11 ;  /* 0x0000000100487824 */ /* 0x040fe400078e020b */
[C---:B------:R-:W-:Y:S02]  /*8c70*/  IMAD.IADD R71, R0.reuse, 0x1, R10 ;  /* 0x0000000100477824 */ /* 0x040fe400078e020a */
[----:B------:R-:W-:-:S02]  /*8c80*/  IMAD.IADD R81, R0, 0x1, R9 ;  /* 0x0000000100517824 */ /* 0x000fc400078e0209 */
[----:B------:R-:W-:Y:S01]  /*8c90*/  IMAD.IADD R79, R0, 0x1, R8 ;  /* 0x00000001004f7824 */ /* 0x000fe200078e0208 */
[----:B------:R-:W-:Y:S01]  /*8ca0*/  PRMT R0, R88, 0x7632, R0 ;  /* 0x0000763258007816 */ /* 0x000fe20000000000 */
[----:B------:R-:W-:Y:S02]  /*8cb0*/  IMAD.SHL.U32 R19, R19, 0x2, RZ ;  /* 0x0000000213137824 */ /* 0x000fe400078e00ff */
        /* <DEDUP_REMOVED lines=16> */
[----:B------:R-:W-:Y:S02]  /*8dc0*/  IMAD.SHL.U32 R10, R47, 0x2, RZ ;  /* 0x000000022f0a7824 */ /* 0x000fe400078e00ff */
[----:B------:R-:W-:Y:S02]  /*8dd0*/  IMAD.SHL.U32 R13, R44, 0x2, RZ ;  /* 0x000000022c0d7824 */ /* 0x000fe400078e00ff */
[----:B------:R-:W-:Y:S01]  /*8de0*/  IMAD.SHL.U32 R12, R61, 0x2, RZ ;  /* 0x000000023d0c7824 */ /* 0x000fe200078e00ff */
[----:B-1----:R-:W-:Y:S01]  /*8df0*/  PRMT R2, R90, 0x7632, R2 ;  /* 0x000076325a027816 */ /* 0x002fe20000000002 */
[----:B------:R-:W-:Y:S02]  /*8e00*/  IMAD.SHL.U32 R17, R60, 0x2, RZ ;  /* 0x000000023c117824 */ /* 0x000fe400078e00ff */
[----:B------:R-:W-:Y:S01]  /*8e10*/  IMAD.SHL.U32 R31, R59, 0x2, RZ ;  /* 0x000000023b1f7824 */ /* 0x000fe200078e00ff */
[----:B--2---:R-:W-:Y:S01]  /*8e20*/  PRMT R0, R92, 0x7610, R0 ;  /* 0x000076105c007816 */ /* 0x004fe20000000000 */
[----:B------:R1:W-:Y:S01]  /*8e30*/  STS.U16 [R25+0x7880], R2 ;  /* 0x0078800219007388 */ /* 0x0003e20000000400 */
[----:B------:R-:W-:Y:S01]  /*8e40*/  IMAD.SHL.U32 R16, R58, 0x2, RZ ;  /* 0x000000023a107824 */ /* 0x000fe200078e00ff */
[----:B---3--:R-:W-:-:S02]  /*8e50*/  PRMT R5, R92, 0x7632, R5 ;  /* 0x000076325c057816 */ /* 0x008fc40000000005 */
[----:B------:R2:W-:Y:S01]  /*8e60*/  STS.U16 [R23+0x7880], R0 ;  /* 0x0078800017007388 */ /* 0x0005e20000000400 */
[----:B------:R-:W-:Y:S01]  /*8e70*/  IMAD.SHL.U32 R24, R57, 0x2, RZ ;  /* 0x0000000239187824 */ /* 0x000fe200078e00ff */
[----:B----4-:R-:W-:Y:S02]  /*8e80*/  PRMT R4, R94, 0x7610, R4 ;  /* 0x000076105e047816 */ /* 0x010fe40000000004 */
[----:B------:R3:W-:Y:S01]  /*8e90*/  STS.U16 [R8+0x7880], R5 ;  /* 0x0078800508007388 */ /* 0x0007e20000000400 */
[----:B------:R-:W-:Y:S01]  /*8ea0*/  IMAD.SHL.U32 R26, R56, 0x2, RZ ;  /* 0x00000002381a7824 */ /* 0x000fe200078e00ff */
[----:B------:R-:W-:Y:S02]  /*8eb0*/  PRMT R3, R94, 0x7632, R3 ;  /* 0x000076325e037816 */ /* 0x000fe40000000003 */
        /* <DEDUP_REMOVED lines=8> */
[C---:B-1----:R-:W-:Y:S01]  /*8f40*/  PRMT R2, R93.reuse, 0x7610, R2 ;  /* 0x000076105d027816 */ /* 0x042fe20000000002 */
        /* <DEDUP_REMOVED lines=23> */
[C---:B--2---:R-:W-:Y:S01]  /*90c0*/  PRMT R0, R97.reuse, 0x7610, R0 ;  /* 0x0000761061007816 */ /* 0x044fe20000000000 */
[----:B------:R1:W-:Y:S01]  /*90d0*/  STS.U16 [R17+0x7880], R2 ;  /* 0x0078800211007388 */ /* 0x0003e20000000400 */
[----:B------:R-:W-:Y:S01]  /*90e0*/  IMAD.SHL.U32 R50, R68, 0x2, RZ ;  /* 0x0000000244327824 */ /* 0x000fe200078e00ff */
[----:B---3--:R-:W-:-:S02]  /*90f0*/  PRMT R5, R97, 0x7632, R5 ;  /* 0x0000763261057816 */ /* 0x008fc40000000005 */
[----:B------:R2:W-:Y:S01]  /*9100*/  STS.U16 [R31+0x7880], R0 ;  /* 0x007880001f007388 */ /* 0x0005e20000000400 */
[----:B------:R-:W-:Y:S01]  /*9110*/  IMAD.SHL.U32 R54, R67, 0x2, RZ ;  /* 0x0000000243367824 */ /* 0x000fe200078e00ff */
[C---:B----4-:R-:W-:Y:S02]  /*9120*/  PRMT R4, R99.reuse, 0x7610, R4 ;  /* 0x0000761063047816 */ /* 0x050fe40000000004 */
        /* <DEDUP_REMOVED lines=25> */
[----:B------:R-:W-:-:S03]  /*92c0*/  IMAD.SHL.U32 R60, R82, 0x2, RZ ;  /* 0x00000002523c7824 */ /* 0x000fc600078e00ff */
        /* <DEDUP_REMOVED lines=8> */
[----:B------:R-:W-:-:S03]  /*9350*/  PRMT R3, R104, 0x7632, R3 ;  /* 0x0000763268037816 */ /* 0x000fc60000000003 */
        /* <DEDUP_REMOVED lines=38> */
[----:B------:R-:W-:Y:S01]  /*95c0*/  STS.U16 [R53+0x7880], R5 ;  /* 0x0078800535007388 */ /* 0x000fe20000000400 */
[----:B------:R-:W-:-:S03]  /*95d0*/  PRMT R3, R173, 0x7632, R3 ;  /* 0x00007632ad037816 */ /* 0x000fc60000000003 */
[----:B------:R3:W-:Y:S04]  /*95e0*/  STS.U16 [R57+0x7880], R4 ;  /* 0x0078800439007388 */ /* 0x0007e80000000400 */
[----:B------:R4:W-:Y:S01]  /*95f0*/  STS.U16 [R62+0x7880], R3 ;  /* 0x007880033e007388 */ /* 0x0009e20000000400 */
[C---:B-1----:R-:W-:Y:S02]  /*9600*/  PRMT R2, R110.reuse, 0x7610, R2 ;  /* 0x000076106e027816 */ /* 0x042fe40000000002 */
[----:B--2---:R-:W-:-:S03]  /*9610*/  PRMT R0, R110, 0x7632, R0 ;  /* 0x000076326e007816 */ /* 0x004fc60000000000 */
[----:B------:R1:W-:Y:S04]  /*9620*/  STS.U16 [R63+0x7880], R2 ;  /* 0x007880023f007388 */ /* 0x0003e80000000400 */
[----:B------:R2:W-:Y:S01]  /*9630*/  STS.U16 [R64+0x7880], R0 ;  /* 0x0078800040007388 */ /* 0x0005e20000000400 */
[C---:B---3--:R-:W-:Y:S02]  /*9640*/  PRMT R4, R175.reuse, 0x7632, R4 ;  /* 0x00007632af047816 */ /* 0x048fe40000000004 */
[----:B----4-:R-:W-:-:S05]  /*9650*/  PRMT R3, R175, 0x7610, R3 ;  /* 0x00007610af037816 */ /* 0x010fca0000000003 */
[----:B------:R3:W-:Y:S04]  /*9660*/  STS.U16 [R61+0x7880], R3 ;  /* 0x007880033d007388 */ /* 0x0007e80000000400 */
[----:B------:R4:W-:Y:S01]  /*9670*/  STS.U16 [R60+0x7880], R4 ;  /* 0x007880043c007388 */ /* 0x0009e20000000400 */
[----:B-1----:R-:W-:Y:S02]  /*9680*/  F2FP.BF16.PACK_AB R2, R115, R114 ;  /* 0x000000727302723e */ /* 0x002fe400000010ff */
[----:B--2---:R-:W-:-:S05]  /*9690*/  F2FP.BF16.PACK_AB R0, R113, R112 ;  /* 0x000000707100723e */ /* 0x004fca00000010ff */
[----:B------:R1:W-:Y:S01]  /*96a0*/  STS.U16 [R80+0x80], R0 ;  /* 0x0000800050007388 */ /* 0x0003e20000000400 */
[----:B---3--:R-:W-:Y:S02]  /*96b0*/  PRMT R3, R0, 0x7632, R3 ;  /* 0x0000763200037816 */ /* 0x008fe40000000003 */
[----:B----4-:R-:W-:-:S03]  /*96c0*/  PRMT R4, R2, 0x7632, R4 ;  /* 0x0000763202047816 */ /* 0x010fc60000000004 */
[----:B------:R2:W-:Y:S04]  /*96d0*/  STS.U16 [R7+0x80], R3 ;  /* 0x0000800307007388 */ /* 0x0005e80000000400 */
[----:B------:R3:W-:Y:S04]  /*96e0*/  STS.U16 [R6+0x80], R2 ;  /* 0x0000800206007388 */ /* 0x0007e80000000400 */
[----:B------:R4:W-:Y:S01]  /*96f0*/  STS.U16 [R22+0x80], R4 ;  /* 0x0000800416007388 */ /* 0x0009e20000000400 */
[----:B-1----:R-:W-:-:S04]  /*9700*/  F2FP.BF16.PACK_AB R0, R117, R116 ;  /* 0x000000747500723e */ /* 0x002fc800000010ff */
[C---:B------:R-:W-:Y:S02]  /*9710*/  PRMT R5, R0.reuse, 0x7610, R5 ;  /* 0x0000761000057816 */ /* 0x040fe40000000005 */
[----:B------:R-:W-:-:S03]  /*9720*/  PRMT R0, R0, 0x7632, R0 ;  /* 0x0000763200007816 */ /* 0x000fc60000000000 */
[----:B------:R1:W-:Y:S01]  /*9730*/  STS.U16 [R21+0x80], R5 ;  /* 0x0000800515007388 */ /* 0x0003e20000000400 */
[----:B--2---:R-:W-:-:S03]  /*9740*/  F2FP.BF16.PACK_AB R3, R119, R118 ;  /* 0x000000767703723e */ /* 0x004fc600000010ff */
[----:B------:R2:W-:Y:S01]  /*9750*/  STS.U16 [R20+0x80], R0 ;  /* 0x0000800014007388 */ /* 0x0005e20000000400 */
[----:B---3--:R-:W-:-:S03]  /*9760*/  F2FP.BF16.PACK_AB R2, R121, R120 ;  /* 0x000000787902723e */ /* 0x008fc600000010ff */
[----:B------:R3:W-:Y:S01]  /*9770*/  STS.U16 [R19+0x80], R3 ;  /* 0x0000800313007388 */ /* 0x0007e20000000400 */
[C---:B----4-:R-:W-:Y:S02]  /*9780*/  PRMT R4, R2.reuse, 0x7610, R4 ;  /* 0x0000761002047816 */ /* 0x050fe40000000004 */
[----:B------:R-:W-:Y:S02]  /*9790*/  PRMT R2, R2, 0x7632, R2 ;  /* 0x0000763202027816 */ /* 0x000fe40000000002 */
[----:B-1----:R-:W-:Y:S02]  /*97a0*/  PRMT R5, R3, 0x7632, R5 ;  /* 0x0000763203057816 */ /* 0x002fe40000000005 */
[----:B--2---:R-:W-:-:S03]  /*97b0*/  F2FP.BF16.PACK_AB R0, R123, R122 ;  /* 0x0000007a7b00723e */ /* 0x004fc600000010ff */
[----:B------:R-:W-:Y:S01]  /*97c0*/  STS.U16 [R18+0x80], R5 ;  /* 0x0000800512007388 */ /* 0x000fe20000000400 */
[----:B---3--:R-:W-:-:S03]  /*97d0*/  F2FP.BF16.PACK_AB R3, R133, R132 ;  /* 0x000000848503723e */ /* 0x008fc600000010ff */
[----:B------:R1:W-:Y:S04]  /*97e0*/  STS.U16 [R29+0x80], R4 ;  /* 0x000080041d007388 */ /* 0x0003e80000000400 */
[----:B------:R2:W-:Y:S01]  /*97f0*/  STS.U16 [R28+0x80], R2 ;  /* 0x000080021c007388 */ /* 0x0005e20000000400 */
[C---:B-1----:R-:W-:Y:S02]  /*9800*/  PRMT R4, R0.reuse, 0x7610, R4 ;  /* 0x0000761000047816 */ /* 0x042fe40000000004 */
[----:B------:R-:W-:Y:S02]  /*9810*/  PRMT R0, R0, 0x7632, R0 ;  /* 0x0000763200007816 */ /* 0x000fe40000000000 */
[----:B--2---:R-:W-:Y:S01]  /*9820*/  F2FP.BF16.PACK_AB R2, R135, R134 ;  /* 0x000000868702723e */ /* 0x004fe200000010ff */
[----:B------:R1:W-:Y:S04]  /*9830*/  STS.U16 [R27+0x80], R4 ;  /* 0x000080041b007388 */ /* 0x0003e80000000400 */
[----:B------:R2:W-:Y:S04]  /*9840*/  STS.U16 [R25+0x80], R0 ;  /* 0x0000800019007388 */ /* 0x0005e80000000400 */
[----:B------:R3:W-:Y:S01]  /*9850*/  STS.U16 [R23+0x80], R3 ;  /* 0x0000800317007388 */ /* 0x0007e20000000400 */
[----:B-1----:R-:W-:-:S02]  /*9860*/  PRMT R4, R3, 0x7632, R4 ;  /* 0x0000763203047816 */ /* 0x002fc40000000004 */
[----:B--2---:R-:W-:-:S03]  /*9870*/  F2FP.BF16.PACK_AB R0, R129, R128 ;  /* 0x000000808100723e */ /* 0x004fc600000010ff */
[----:B------:R1:W-:Y:S01]  /*9880*/  STS.U16 [R8+0x80], R4 ;  /* 0x0000800408007388 */ /* 0x0003e20000000400 */
[----:B------:R-:W-:-:S03]  /*9890*/  PRMT R5, R0, 0x7610, R5 ;  /* 0x0000761000057816 */ /* 0x000fc60000000005 */
[----:B------:R2:W-:Y:S01]  /*98a0*/  STS.U16 [R9+0x80], R2 ;  /* 0x0000800209007388 */ /* 0x0005e20000000400 */
[----:B---3--:R-:W-:Y:S02]  /*98b0*/  F2FP.BF16.PACK_AB R3, R131, R130 ;  /* 0x000000828303723e */ /* 0x008fe400000010ff */
[----:B------:R-:W-:Y:S02]  /*98c0*/  PRMT R0, R0, 0x7632, R0 ;  /* 0x0000763200007816 */ /* 0x000fe40000000000 */
[----:B-1----:R-:W-:Y:S02]  /*98d0*/  PRMT R4, R2, 0x7632, R4 ;  /* 0x0000763202047816 */ /* 0x002fe40000000004 */
[----:B--2---:R-:W-:-:S03]  /*98e0*/  F2FP.BF16.PACK_AB R2, R125, R124 ;  /* 0x0000007c7d02723e */ /* 0x004fc600000010ff */
[----:B------:R1:W-:Y:S04]  /*98f0*/  STS.U16 [R11+0x80], R4 ;  /* 0x000080040b007388 */ /* 0x0003e80000000400 */
[----:B------:R2:W-:Y:S04]  /*9900*/  STS.U16 [R15+0x80], R5 ;  /* 0x000080050f007388 */ /* 0x0005e80000000400 */
[----:B------:R3:W-:Y:S04]  /*9910*/  STS.U16 [R14+0x80], R0 ;  /* 0x000080000e007388 */ /* 0x0007e80000000400 */
[----:B------:R4:W-:Y:S01]  /*9920*/  STS.U16 [R10+0x80], R3 ;  /* 0x000080030a007388 */ /* 0x0009e20000000400 */
[----:B-1----:R-:W-:-:S02]  /*9930*/  PRMT R4, R2, 0x7610, R4 ;  /* 0x0000761002047816 */ /* 0x002fc40000000004 */
[----:B------:R-:W-:Y:S02]  /*9940*/  PRMT R2, R2, 0x7632, R2 ;  /* 0x0000763202027816 */ /* 0x000fe40000000002 */
[----:B--2---:R-:W-:Y:S02]  /*9950*/  PRMT R5, R3, 0x7632, R5 ;  /* 0x0000763203057816 */ /* 0x004fe40000000005 */
[----:B---3--:R-:W-:-:S03]  /*9960*/  F2FP.BF16.PACK_AB R0, R127, R126 ;  /* 0x0000007e7f00723e */ /* 0x008fc600000010ff */
[----:B------:R-:W-:Y:S01]  /*9970*/  STS.U16 [R13+0x80], R5 ;  /* 0x000080050d007388 */ /* 0x000fe20000000400 */
[----:B----4-:R-:W-:-:S03]  /*9980*/  F2FP.BF16.PACK_AB R3, R137, R136 ;  /* 0x000000888903723e */ /* 0x010fc600000010ff */
        /* <DEDUP_REMOVED lines=52> */
[----:B------:R1:W-:Y:S01]  /*9cd0*/  STS.U16 [R46+0x80], R5 ;  /* 0x000080052e007388 */ /* 0x0003e20000000400 */
[----:B----4-:R-:W-:-:S03]  /*9ce0*/  F2FP.BF16.PACK_AB R3, R161, R160 ;  /* 0x000000a0a103723e */ /* 0x010fc600000010ff */
[----:B------:R2:W-:Y:S04]  /*9cf0*/  STS.U16 [R45+0x80], R4 ;  /* 0x000080042d007388 */ /* 0x0005e80000000400 */
[----:B------:R3:W-:Y:S01]  /*9d00*/  STS.U16 [R50+0x80], R2 ;  /* 0x0000800232007388 */ /* 0x0007e20000000400 */
[----:B-1----:R-:W-:Y:S01]  /*9d10*/  IMAD.U32 R5, RZ, RZ, UR5 ;  /* 0x00000005ff057e24 */ /* 0x002fe2000f8e00ff */
[C---:B--2---:R-:W-:Y:S02]  /*9d20*/  PRMT R4, R0.reuse, 0x7610, R4 ;  /* 0x0000761000047816 */ /* 0x044fe40000000004 */
[----:B------:R-:W-:Y:S02]  /*9d30*/  PRMT R0, R0, 0x7632, R0 ;  /* 0x0000763200007816 */ /* 0x000fe40000000000 */
[----:B---3--:R-:W-:Y:S01]  /*9d40*/  F2FP.BF16.PACK_AB R2, R163, R162 ;  /* 0x000000a2a302723e */ /* 0x008fe200000010ff */
[----:B------:R1:W-:Y:S04]  /*9d50*/  STS.U16 [R54+0x80], R4 ;  /* 0x0000800436007388 */ /* 0x0003e80000000400 */
[----:B------:R2:W-:Y:S04]  /*9d60*/  STS.U16 [R56+0x80], R0 ;  /* 0x0000800038007388 */ /* 0x0005e80000000400 */
[----:B------:R3:W-:Y:S01]  /*9d70*/  STS.U16 [R51+0x80], R3 ;  /* 0x0000800333007388 */ /* 0x0007e20000000400 */
[----:B-1----:R-:W-:-:S02]  /*9d80*/  PRMT R4, R3, 0x7632, R4 ;  /* 0x0000763203047816 */ /* 0x002fc40000000004 */
[----:B--2---:R-:W-:-:S03]  /*9d90*/  F2FP.BF16.PACK_AB R0, R165, R164 ;  /* 0x000000a4a500723e */ /* 0x004fc600000010ff */
[----:B------:R1:W-:Y:S01]  /*9da0*/  STS.U16 [R52+0x80], R4 ;  /* 0x0000800434007388 */ /* 0x0003e20000000400 */
[----:B---3--:R-:W-:-:S03]  /*9db0*/  F2FP.BF16.PACK_AB R3, R167, R166 ;  /* 0x000000a6a703723e */ /* 0x008fc600000010ff */
[----:B------:R2:W-:Y:S01]  /*9dc0*/  STS.U16 [R55+0x80], R2 ;  /* 0x0000800237007388 */ /* 0x0005e20000000400 */
[----:B-1----:R-:W-:Y:S02]  /*9dd0*/  PRMT R4, R2, 0x7632, R4 ;  /* 0x0000763202047816 */ /* 0x002fe40000000004 */
[----:B--2---:R-:W-:-:S03]  /*9de0*/  PRMT R2, R0, 0x7610, R2 ;  /* 0x0000761000027816 */ /* 0x004fc60000000002 */
[----:B------:R-:W-:Y:S01]  /*9df0*/  STS.U16 [R58+0x80], R4 ;  /* 0x000080043a007388 */ /* 0x000fe20000000400 */
[----:B------:R-:W-:-:S03]  /*9e00*/  PRMT R0, R0, 0x7632, R0 ;  /* 0x0000763200007816 */ /* 0x000fc60000000000 */
[----:B------:R1:W-:Y:S04]  /*9e10*/  STS.U16 [R59+0x80], R2 ;  /* 0x000080023b007388 */ /* 0x0003e80000000400 */
[----:B------:R2:W-:Y:S04]  /*9e20*/  STS.U16 [R53+0x80], R0 ;  /* 0x0000800035007388 */ /* 0x0005e80000000400 */
[----:B------:R3:W-:Y:S01]  /*9e30*/  STS.U16 [R57+0x80], R3 ;  /* 0x0000800339007388 */ /* 0x0007e20000000400 */
[----:B-1----:R-:W-:Y:S02]  /*9e40*/  F2FP.BF16.PACK_AB R2, R169, R168 ;  /* 0x000000a8a902723e */ /* 0x002fe400000010ff */
[----:B--2---:R-:W-:-:S02]  /*9e50*/  F2FP.BF16.PACK_AB R0, R171, R170 ;  /* 0x000000aaab00723e */ /* 0x004fc400000010ff */
[----:B------:R-:W-:Y:S02]  /*9e60*/  PRMT R4, R2, 0x7610, R4 ;  /* 0x0000761002047816 */ /* 0x000fe40000000004 */
[----:B---3--:R-:W-:-:S05]  /*9e70*/  PRMT R3, R3, 0x7632, R3 ;  /* 0x0000763203037816 */ /* 0x008fca0000000003 */
[----:B------:R1:W-:Y:S04]  /*9e80*/  STS.U16 [R62+0x80], R3 ;  /* 0x000080033e007388 */ /* 0x0003e80000000400 */
[----:B------:R2:W-:Y:S01]  /*9e90*/  STS.U16 [R63+0x80], R4 ;  /* 0x000080043f007388 */ /* 0x0005e20000000400 */
[----:B-1----:R-:W-:Y:S02]  /*9ea0*/  PRMT R3, R2, 0x7632, R3 ;  /* 0x0000763202037816 */ /* 0x002fe40000000003 */
[C---:B------:R-:W-:Y:S02]  /*9eb0*/  PRMT R2, R0.reuse, 0x7610, R2 ;  /* 0x0000761000027816 */ /* 0x040fe40000000002 */
[----:B------:R-:W-:Y:S01]  /*9ec0*/  PRMT R0, R0, 0x7632, R0 ;  /* 0x0000763200007816 */ /* 0x000fe20000000000 */
[----:B------:R-:W-:Y:S01]  /*9ed0*/  STS.U16 [R64+0x80], R3 ;  /* 0x0000800340007388 */ /* 0x000fe20000000400 */
[----:B--2---:R-:W-:Y:S01]  /*9ee0*/  IMAD.U32 R4, RZ, RZ, UR4 ;  /* 0x00000004ff047e24 */ /* 0x004fe2000f8e00ff */
[----:B------:R-:W-:-:S02]  /*9ef0*/  ULDC.64 UR4, c[0x0][0x360] ;  /* 0x0000d80000047ab9 */ /* 0x000fc40000000a00 */
[----:B------:R-:W-:Y:S04]  /*9f00*/  STS.U16 [R61+0x80], R2 ;  /* 0x000080023d007388 */ /* 0x000fe80000000400 */
[----:B------:R1:W-:Y:S04]  /*9f10*/  STS.U16 [R60+0x80], R0 ;  /* 0x000080003c007388 */ /* 0x0003e80000000400 */
[----:B------:R-:W-:Y:S01]  /*9f20*/  BAR.SYNC.DEFER_BLOCKING 0x1, 0x100 ;  /* 0x0044000000007b1d */ /* 0x000fe20000010000 */
[----:B------:R-:W-:-:S04]  /*9f30*/  UISETP.NE.U32.AND UP0, UPT, URZ, UR4, UPT ;  /* 0x000000043f00728c */ /* 0x000fc8000bf05070 */
[----:B------:R-:W-:Y:S01]  /*9f40*/  UISETP.NE.AND.EX UP0, UPT, URZ, UR5, UPT, UP0 ;  /* 0x000000053f00728c */ /* 0x000fe2000bf05300 */
[----:B-1----:R-:W2:Y:S02]  /*9f50*/  @P1 LDG.E R0, [R4.64] ;  /* 0x0000000e04001981 */ /* 0x002ea4000c1e1900 */
[----:B------:R-:W-:-:S03]  /*9f60*/  ULDC.64 UR4, c[0x0][0x360] ;  /* 0x0000d80000047ab9 */ /* 0x000fc60000000a00 */
[----:B------:R-:W-:-:S05]  /*9f70*/  PLOP3.LUT P0, PT, PT, PT, UP0, 0x80, 0x0 ;  /* 0x000000000000781c */ /* 0x000fca0003f0f008 */
[----:B------:R-:W-:Y:S01]  /*9f80*/  @UP0 UIMAD.WIDE UR4, UR10, UR6, UR4 ;  /* 0x000000060a0402a5 */ /* 0x000fe2000f8e0204 */
[----:B------:R-:W-:-:S05]  /*9f90*/  IMAD.MOV.U32 R6, RZ, RZ, c[0x0][0x2f0] ;  /* 0x0000bc00ff067624 */ /* 0x000fca00078e00ff */
[----:B------:R-:W-:Y:S02]  /*9fa0*/  IMAD.U32 R2, RZ, RZ, UR4 ;  /* 0x00000004ff027e24 */ /* 0x000fe4000f8e00ff */
        /* <DEDUP_REMOVED lines=13> */
.L_x_965:
[-C--:B-1----:R-:W-:Y:S01]  /*a080*/  LEA.HI R2, R176, R248.reuse, RZ, 0x3 ;  /* 0x000000f8b0027211 */ /* 0x082fe200078f18ff */
[----:B------:R-:W1:Y:S01]  /*a090*/  S2R R55, SR_CTAID.Y ;  /* 0x0000000000377919 */ /* 0x000e620000002600 */
[----:B------:R-:W-:Y:S01]  /*a0a0*/  ISETP.GT.AND P2, PT, R248, 0x27f, PT ;  /* 0x0000027ff800780c */ /* 0x000fe20003f44270 */
[----:B------:R-:W-:Y:S01]  /*a0b0*/  CS2R R18, SRZ ;  /* 0x0000000000127805 */ /* 0x000fe2000001ff00 */
[----:B------:R-:W-:Y:S01]  /*a0c0*/  LOP3.LUT R0, R2, 0x1ffffff8, RZ, 0xc0, !PT ;  /* 0x1ffffff802007812 */ /* 0x000fe200078ec0ff */
[----:B------:R-:W2:Y:S01]  /*a0d0*/  S2R R7, SR_CTAID.X ;  /* 0x0000000000077919 */ /* 0x000ea20000002500 */
[----:B------:R-:W-:Y:S01]  /*a0e0*/  SHF.R.S32.HI R14, RZ, 0x3, R2 ;  /* 0x00000003ff0e7819 */ /* 0x000fe20000011402 */
[----:B------:R-:W-:Y:S01]  /*a0f0*/  CS2R R16, SRZ ;  /* 0x0000000000107805 */ /* 0x000fe2000001ff00 */
        /* <DEDUP_REMOVED lines=10> */
[----:B------:R-:W-:Y:S01]  /*a1a0*/  LEA.HI R2, R176, R248, RZ, 0x6 ;  /* 0x000000f8b0027211 */ /* 0x000fe200078f30ff */
[----:B------:R-:W-:Y:S01]  /*a1b0*/  CS2R R30, SRZ ;  /* 0x00000000001e7805 */ /* 0x000fe2000001ff00 */
[----:B------:R-:W-:Y:S01]  /*a1c0*/  LOP3.LUT R3, R0, 0x38, R12, 0xf8, !PT ;  /* 0x0000003800037812 */ /* 0x000fe200078ef80c */
[----:B------:R-:W-:Y:S01]  /*a1d0*/  CS2R R28, SRZ ;  /* 0x00000000001c7805 */ /* 0x000fe2000001ff00 */
[----:B------:R-:W-:Y:S01]  /*a1e0*/  SHF.R.U32.HI R0, RZ, 0x3, R0 ;  /* 0x00000003ff007819 */ /* 0x000fe20000011600 */
[----:B------:R-:W-:Y:S01]  /*a1f0*/  IMAD.SHL.U32 R2, R2, 0x8, RZ ;  /* 0x0000000802027824 */ /* 0x000fe200078e00ff */
        /* <DEDUP_REMOVED lines=32> */
[----:B--2--5:R-:W-:Y:S01]  /*a400*/  IMAD R6, R7, -0x50, R6 ;  /* 0xffffffb007067824 */ /* 0x024fe200078e0206 */
[----:B------:R-:W-:Y:S01]  /*a410*/  USHF.R.S32.HI UR6, URZ, 0x1f, UR10 ;  /* 0x0000001f3f067899 */ /* 0x000fe2000801140a */
[--C-:B------:R-:W-:Y:S01]  /*a420*/  SHF.R.S32.HI R13, RZ, 0x1f, R12.reuse ;  /* 0x0000001fff0d7819 */ /* 0x100fe2000001140c */
[----:B------:R-:W1:Y:S01]  /*a430*/  @!P2 LDS.128 R16, [R0+0x7880] ;  /* 0x007880000010a984 */ /* 0x000e620000000c00 */
[----:B------:R-:W-:Y:S01]  /*a440*/  USEL UR10, UR10, URZ, !UP1 ;  /* 0x0000003f0a0a7287 */ /* 0x000fe2000c800000 */
[----:B------:R-:W-:Y:S01]  /*a450*/  IMNMX R53, R6, 0x50, PT ;  /* 0x0000005006357817 */ /* 0x000fe20003800200 */
[----:B------:R-:W-:Y:S01]  /*a460*/  USEL UR6, UR6, URZ, !UP1 ;  /* 0x0000003f06067287 */ /* 0x000fe2000c800000 */
[----:B------:R-:W2:Y:S01]  /*a470*/  @!P2 LDS.128 R20, [R0+0xa080] ;  /* 0x00a080000014a984 */ /* 0x000ea20000000c00 */
[----:B------:R-:W-:Y:S01]  /*a480*/  IMAD.WIDE.U32 R2, R55, c[0x0][0x338], R12 ;  /* 0x0000ce0037027a25 */ /* 0x000fe200078e000c */
[----:B------:R-:W-:Y:S01]  /*a490*/  ULDC.64 UR4, c[0x0][0x340] ;  /* 0x0000d00000047ab9 */ /* 0x000fe20000000a00 */
[----:B------:R-:W-:Y:S01]  /*a4a0*/  ISETP.GE.AND P5, PT, R14, R53, PT ;  /* 0x000000350e00720c */ /* 0x000fe20003fa6270 */
[----:B------:R-:W3:Y:S01]  /*a4b0*/  @!P2 LDS.128 R24, [R0+0xc880] ;  /* 0x00c880000018a984 */ /* 0x000ee20000000c00 */
[----:B------:R-:W-:Y:S01]  /*a4c0*/  UIMAD UR4, UR6, UR4, URZ ;  /* 0x00000004060472a4 */ /* 0x000fe2000f8e023f */
[----:B------:R-:W-:Y:S01]  /*a4d0*/  IMAD.U32 R54, RZ, RZ, UR10 ;  /* 0x0000000aff367e24 */ /* 0x000fe2000f8e00ff */
[----:B------:R-:W-:Y:S01]  /*a4e0*/  BSSY B0, `(.L_x_966) ;  /* 0x0000029000007945 */ /* 0x000fe20003800000 */
[----:B------:R-:W4:Y:S01]  /*a4f0*/  @!P1 LDS.128 R28, [R0+0x8880] ;  /* 0x00888000001c9984 */ /* 0x000f220000000c00 */
[----:B------:R-:W-:Y:S01]  /*a500*/  UIMAD UR4, UR10, UR5, UR4 ;  /* 0x000000050a0472a4 */ /* 0x000fe2000f8e0204 */
[----:B------:R-:W-:-:S02]  /*a510*/  IADD3 R15, R12, 0x40, RZ ;  /* 0x000000400c0f7810 */ /* 0x000fc40007ffe0ff */
[----:B------:R-:W1:Y:S01]  /*a520*/  @!P1 LDS.128 R32, [R0+0xb080] ;  /* 0x00b0800000209984 */ /* 0x000e620000000c00 */
[----:B------:R-:W-:-:S03]  /*a530*/  IADD3 R52, R12, 0x80, RZ ;  /* 0x000000800c347810 */ /* 0x000fc60007ffe0ff */
        /* <DEDUP_REMOVED lines=12> */
[----:B------:R2:W1:Y:S01]  /*a600*/  @!P0 LDS.128 R88, [R0+0x7080] ;  /* 0x0070800000588984 */ /* 0x0004620000000c00 */
[----:B------:R-:W-:-:S04]  /*a610*/  IADD3 R4, P0, R14, UR8, RZ ;  /* 0x000000080e047c10 */ /* 0x000fc8000ff1e0ff */
[----:B------:R-:W-:Y:S01]  /*a620*/  LEA.HI.X.SX32 R5, R14, UR9, 0x1, P0 ;  /* 0x000000090e057c11 */ /* 0x000fe200080f0eff */
[----:B--2---:R-:W-:-:S04]  /*a630*/  IMAD R0, R92, c[0x0][0x338], RZ ;  /* 0x0000ce005c007a24 */ /* 0x004fc800078e02ff */
[----:B------:R-:W-:-:S04]  /*a640*/  IMAD R0, R55, c[0x0][0x33c], R0 ;  /* 0x0000cf0037007a24 */ /* 0x000fc800078e0200 */
[----:B------:R-:W-:-:S04]  /*a650*/  IMAD.IADD R3, R3, 0x1, R0 ;  /* 0x0000000103037824 */ /* 0x000fc800078e0200 */
[----:B------:R-:W-:-:S04]  /*a660*/  IMAD.WIDE.U32 R10, R54, c[0x0][0x340], R2 ;  /* 0x0000d000360a7a25 */ /* 0x000fc800078e0002 */
[----:B------:R-:W-:Y:S01]  /*a670*/  IMAD.WIDE R2, R7, 0x50, R4 ;  /* 0x0000005007027825 */ /* 0x000fe200078e0204 */
[----:B------:R-:W-:Y:S01]  /*a680*/  IADD3 R7, R11, UR4, RZ ;  /* 0x000000040b077c10 */ /* 0x000fe2000fffe0ff */
[----:B------:R-:W-:Y:S05]  /*a690*/  @P5 BRA `(.L_x_967) ;  /* 0x000000d000005947 */ /* 0x000fea0003800000 */
[----:B-1-34-:R-:W-:Y:S01]  /*a6a0*/  IMAD R0, R3, c[0x0][0x330], RZ ;  /* 0x0000cc0003007a24 */ /* 0x01afe200078e02ff */
        /* <DEDUP_REMOVED lines=12> */
.L_x_967:
[----:B-1-34-:R-:W-:Y:S05]  /*a770*/  BSYNC B0 ;  /* 0x0000000000007941 */ /* 0x01afea0003800000 */
.L_x_966:
        /* <DEDUP_REMOVED lines=20> */
.L_x_969:
[----:B------:R-:W-:Y:S05]  /*a8c0*/  BSYNC B0 ;  /* 0x0000000000007941 */ /* 0x000fea0003800000 */
.L_x_968:
        /* <DEDUP_REMOVED lines=19> */
.L_x_971:
[----:B------:R-:W-:Y:S05]  /*aa00*/  BSYNC B0 ;  /* 0x0000000000007941 */ /* 0x000fea0003800000 */
.L_x_970:
        /* <DEDUP_REMOVED lines=24> */
.L_x_973:
[----:B------:R-:W-:Y:S05]  /*ab90*/  BSYNC B0 ;  /* 0x0000000000007941 */ /* 0x000fea0003800000 */
.L_x_972:
[----:B------:R-:W-:Y:S01]  /*aba0*/  BSSY B0, `(.L_x_974) ;  /* 0x0000012000007945 */ /* 0x000fe20003800000 */
[----:B------:R-:W-:Y:S05]  /*abb0*/  @P4 BRA `(.L_x_975) ;  /* 0x0000010000004947 */ /* 0x000fea0003800000 */
[----:B------:R-:W-:Y:S02]  /*abc0*/  IADD3 R0, P0, R2, 0x20, RZ ;  /* 0x0000002002007810 */ /* 0x000fe40007f1e0ff */
[----:B-1----:R-:W-:-:S02]  /*abd0*/  MOV R5, R7 ;  /* 0x0000000700057202 */ /* 0x002fc40000000f00 */
        /* <DEDUP_REMOVED lines=14> */
.L_x_975:
[----:B------:R-:W-:Y:S05]  /*acc0*/  BSYNC B0 ;  /* 0x0000000000007941 */ /* 0x000fea0003800000 */
.L_x_974:
        /* <DEDUP_REMOVED lines=19> */
.L_x_964:
        /* <DEDUP_REMOVED lines=8> */
[----:B------:R-:W-:Y:S01]  /*ae80*/  MOV R5, UR5 ;  /* 0x0000000500057c02 */ /* 0x000fe20008000f00 */
[----:B------:R-:W-:-:S06]  /*ae90*/  ULDC.64 UR4, c[0x0][0x360] ;  /* 0x0000d80000047ab9 */ /* 0x000fcc0000000a00 */
[----:B----4-:R-:W2:Y:S01]  /*aea0*/  @P1 LDG.E R0, [R4.64] ;  /* 0x0000000e04001981 */ /* 0x010ea2000c1e1900 */
        /* <DEDUP_REMOVED lines=20> */
.L_x_976:
[----:B-1----:R-:W1:Y:S01]  /*aff0*/  S2R R19, SR_CTAID.Y ;  /* 0x0000000000137919 */ /* 0x002e620000002600 */
[----:B------:R-:W-:Y:S01]  /*b000*/  SHF.R.S32.HI R2, RZ, 0x1f, R248 ;  /* 0x0000001fff027819 */ /* 0x000fe200000114f8 */
[----:B------:R-:W-:Y:S01]  /*b010*/  USHF.R.S32.HI UR6, URZ, 0x1f, UR10 ;  /* 0x0000001f3f067899 */ /* 0x000fe2000801140a */
[----:B------:R-:W-:Y:S01]  /*b020*/  BSSY B0, `(.L_x_977) ;  /* 0x000002a000007945 */ /* 0x000fe20003800000 */
[----:B------:R-:W2:Y:S01]  /*b030*/  S2R R7, SR_CTAID.X ;  /* 0x0000000000077919 */ /* 0x000ea20000002500 */
[----:B------:R-:W-:Y:S01]  /*b040*/  LEA.HI R2, R2, R248, RZ, 0x3 ;  /* 0x000000f802027211 */ /* 0x000fe200078f18ff */
[----:B------:R-:W-:-:S02]  /*b050*/  USEL UR10, UR10, URZ, !UP1 ;  /* 0x0000003f0a0a7287 */ /* 0x000fc4000c800000 */
[----:B------:R-:W-:Y:S01]  /*b060*/  USEL UR6, UR6, URZ, !UP1 ;  /* 0x0000003f06067287 */ /* 0x000fe2000c800000 */
[----:B------:R-:W-:Y:S01]  /*b070*/  LOP3.LUT R0, R2, 0x1ffffff8, RZ, 0xc0, !PT ;  /* 0x1ffffff802007812 */ /* 0x000fe200078ec0ff */
[----:B------:R-:W-:Y:S01]  /*b080*/  ULDC.64 UR4, c[0x0][0x310] ;  /* 0x0000c40000047ab9 */ /* 0x000fe20000000a00 */
[----:B------:R-:W-:Y:S01]  /*b090*/  SHF.R.S32.HI R14, RZ, 0x3, R2 ;  /* 0x00000003ff0e7819 */ /* 0x000fe20000011402 */
[----:B------:R-:W-:Y:S01]  /*b0a0*/  UIMAD UR4, UR6, UR4, URZ ;  /* 0x00000004060472a4 */ /* 0x000fe2000f8e023f */
[----:B------:R-:W-:Y:S02]  /*b0b0*/  IMAD.U32 R18, RZ, RZ, UR10 ;  /* 0x0000000aff127e24 */ /* 0x000fe4000f8e00ff */
[----:B------:R-:W-:Y:S01]  /*b0c0*/  IMAD.IADD R0, R248, 0x1, -R0 ;  /* 0x00000001f8007824 */ /* 0x000fe200078e0a00 */
[----:B------:R-:W-:Y:S01]  /*b0d0*/  IADD3 R4, P0, R14, UR8, RZ ;  /* 0x000000080e047c10 */ /* 0x000fe2000ff1e0ff */
[----:B------:R-:W-:Y:S02]  /*b0e0*/  UIMAD UR4, UR10, UR5, UR4 ;  /* 0x000000050a0472a4 */ /* 0x000fe4000f8e0204 */
[----:B------:R-:W-:Y:S01]  /*b0f0*/  IMAD.SHL.U32 R10, R0, 0x8, RZ ;  /* 0x00000008000a7824 */ /* 0x000fe200078e00ff */
[----:B------:R-:W-:-:S02]  /*b100*/  LEA.HI.X.SX32 R5, R14, UR9, 0x1, P0 ;  /* 0x000000090e057c11 */ /* 0x000fc400080f0eff */
[----:B-1----:R-:W-:Y:S02]  /*b110*/  SHF.R.S32.HI R20, RZ, 0x1f, R19 ;  /* 0x0000001fff147819 */ /* 0x002fe40000011413 */
[----:B------:R-:W-:Y:S01]  /*b120*/  SHF.R.S32.HI R11, RZ, 0x1f, R10 ;  /* 0x0000001fff0b7819 */ /* 0x000fe2000001140a */
[----:B--2--5:R-:W-:Y:S01]  /*b130*/  IMAD R15, R7, -0x50, R6 ;  /* 0xffffffb0070f7824 */ /* 0x024fe200078e0206 */
[----:B------:R-:W-:Y:S01]  /*b140*/  IADD3 R16, R10, 0x40, RZ ;  /* 0x000000400a107810 */ /* 0x000fe20007ffe0ff */
[----:B------:R-:W-:Y:S01]  /*b150*/  IMAD R0, R20, c[0x0][0x308], RZ ;  /* 0x0000c20014007a24 */ /* 0x000fe200078e02ff */
[----:B------:R-:W-:Y:S01]  /*b160*/  IADD3 R17, R10, 0x80, RZ ;  /* 0x000000800a117810 */ /* 0x000fe20007ffe0ff */
[----:B------:R-:W-:Y:S01]  /*b170*/  IMAD.WIDE.U32 R2, R19, c[0x0][0x308], R10 ;  /* 0x0000c20013027a25 */ /* 0x000fe200078e000a */
[----:B------:R-:W-:-:S03]  /*b180*/  ISETP.GE.AND P5, PT, R14, R15, PT ;  /* 0x0000000f0e00720c */ /* 0x000fc60003fa6270 */
[----:B------:R-:W-:Y:S02]  /*b190*/  IMAD R0, R19, c[0x0][0x30c], R0 ;  /* 0x0000c30013007a24 */ /* 0x000fe400078e0200 */
[----:B------:R-:W-:-:S04]  /*b1a0*/  IMAD.WIDE R4, R7, 0x50, R4 ;  /* 0x0000005007047825 */ /* 0x000fc800078e0204 */
[----:B------:R-:W-:-:S04]  /*b1b0*/  IMAD.IADD R3, R3, 0x1, R0 ;  /* 0x0000000103037824 */ /* 0x000fc800078e0200 */
        /* <DEDUP_REMOVED lines=16> */
.L_x_978:
[----:B------:R-:W-:Y:S05]  /*b2c0*/  BSYNC B0 ;  /* 0x0000000000007941 */ /* 0x000fea0003800000 */
.L_x_977:
        /* <DEDUP_REMOVED lines=20> */
.L_x_980:
[----:B------:R-:W-:Y:S05]  /*b410*/  BSYNC B0 ;  /* 0x0000000000007941 */ /* 0x000fea0003800000 */
.L_x_979:
        /* <DEDUP_REMOVED lines=19> */
.L_x_982:
[----:B------:R-:W-:Y:S05]  /*b550*/  BSYNC B0 ;  /* 0x0000000000007941 */ /* 0x000fea0003800000 */
.L_x_981:
        /* <DEDUP_REMOVED lines=24> */
.L_x_984:
[----:B------:R-:W-:Y:S05]  /*b6e0*/  BSYNC B0 ;  /* 0x0000000000007941 */ /* 0x000fea0003800000 */
.L_x_983:
        /* <DEDUP_REMOVED lines=18> */
.L_x_986:
[----:B------:R-:W-:Y:S05]  /*b810*/  BSYNC B0 ;  /* 0x0000000000007941 */ /* 0x000fea0003800000 */
.L_x_985:
[----:B------:R-:W-:Y:S05]  /*b820*/  @P3 EXIT ;  /* 0x000000000000394d */ /* 0x000fea0003800000 */
[----:B------:R-:W-:Y:S01]  /*b830*/  IADD3 R0, P0, R4, 0x40, RZ ;  /* 0x0000004004007810 */ /* 0x000fe20007f1e0ff */
[----:B-1----:R-:W-:Y:S01]  /*b840*/  IMAD.MOV.U32 R2, RZ, RZ, R12 ;  /* 0x000000ffff027224 */ /* 0x002fe200078e000c */
[----:B------:R-:W-:-:S02]  /*b850*/  MOV R3, R7 ;  /* 0x0000000700037202 */ /* 0x000fc40000000f00 */
[----:B------:R-:W-:Y:S01]  /*b860*/  ISETP.GE.AND P1, PT, R10, c[0x0][0x324], PT ;  /* 0x0000c9000a007a0c */ /* 0x000fe20003f26270 */
[----:B------:R-:W-:Y:S01]  /*b870*/  IMAD.X R4, RZ, RZ, R5, P0 ;  /* 0x000000ffff047224 */ /* 0x000fe200000e0605 */
[----:B------:R-:W-:-:S03]  /*b880*/  ISETP.GE.AND P0, PT, R16, c[0x0][0x324], PT ;  /* 0x0000c90010007a0c */ /* 0x000fc60003f06270 */
[----:B------:R-:W-:Y:S02]  /*b890*/  IMAD R6, R4, c[0x0][0x330], RZ ;  /* 0x0000cc0004067a24 */ /* 0x000fe400078e02ff */
[----:B------:R-:W-:-:S04]  /*b8a0*/  IMAD.WIDE.U32 R4, R0, c[0x0][0x330], R2 ;  /* 0x0000cc0000047a25 */ /* 0x000fc800078e0002 */
        /* <DEDUP_REMOVED lines=10> */
.L_x_987:
        /* <DEDUP_REMOVED lines=11> */
.L_x_1416:


//--------------------- .text._ZN7cutlass13device_kernelIN5flash19enable_sm80_to_sm89INS1_16FlashAttnBwdSm80INS1_25CollectiveMainloopBwdSm80ILi2ELi1EN4cute5tupleIJNS5_1CILi64EEENS7_ILi80EEENS7_ILi192EEEEEENS_10bfloat16_tEfNS_4arch4Sm80ELb0ELb1ELb1ELb1ELb1ELb0ELb1ELb0ELi2ELi4ELi2ELi2ELb0EEENS1_21CollectiveEpilogueBwdISB_SC_SE_Li256ELb1ELb1ELi4EEENS1_19SingleTileSchedulerILb1ELb0ELb0ELi80EEEEEEEEEvNT_6ParamsE --------------------------
	.section	.text._ZN7cutlass13device_kernelIN5flash19enable_sm80_to_sm89INS1_16FlashAttnBwdSm80INS1_25CollectiveMainloopBwdSm80ILi2ELi1EN4cute5tupleIJNS5_1CILi64EEENS7_ILi80EEENS7_ILi192EEEEEENS_10bfloat16_tEfNS_4arch4Sm80ELb0ELb1ELb1ELb1ELb1ELb0ELb1ELb0ELi2ELi4ELi2ELi2ELb0EEENS1_21CollectiveEpilogueBwdISB_SC_SE_Li256ELb1ELb1ELi4EEENS1_19SingleTileSchedulerILb1ELb0ELb0ELi80EEEEEEEEEvNT_6ParamsE,"ax",@progbits
	.sectioninfo	@"SHI_REGISTERS=255"
	.align	128
.text._ZN7cutlass13device_kernelIN5flash19enable_sm80_to_sm89INS1_16FlashAttnBwdSm80INS1_25CollectiveMainloopBwdSm80ILi2ELi1EN4cute5tupleIJNS5_1CILi64EEENS7_ILi80EEENS7_ILi192EEEEEENS_10bfloat16_tEfNS_4arch4Sm80ELb0ELb1ELb1ELb1ELb1ELb0ELb1ELb0ELi2ELi4ELi2ELi2ELb0EEENS1_21CollectiveEpilogueBwdISB_SC_SE_Li256ELb1ELb1ELi4EEENS1_19SingleTileSchedulerILb1ELb0ELb0ELi80EEEEEEEEEvNT_6ParamsE:
        .type           _ZN7cutlass13device_kernelIN5flash19enable_sm80_to_sm89INS1_16FlashAttnBwdSm80INS1_25CollectiveMainloopBwdSm80ILi2ELi1EN4cute5tupleIJNS5_1CILi64EEENS7_ILi80EEENS7_ILi192EEEEEENS_10bfloat16_tEfNS_4arch4Sm80ELb0ELb1ELb1ELb1ELb1ELb0ELb1ELb0ELi2ELi4ELi2ELi2ELb0EEENS1_21CollectiveEpilogueBwdISB_SC_SE_Li256ELb1ELb1ELi4EEENS1_19SingleTileSchedulerILb1ELb0ELb0ELi80EEEEEEEEEvNT_6ParamsE,@function
        .size           _ZN7cutlass13device_kernelIN5flash19enable_sm80_to_sm89INS1_16FlashAttnBwdSm80INS1_25CollectiveMainloopBwdSm80ILi2ELi1EN4cute5tupleIJNS5_1CILi64EEENS7_ILi80EEENS7_ILi192EEEEEENS_10bfloat16_tEfNS_4arch4Sm80ELb0ELb1ELb1ELb1ELb1ELb0ELb1ELb0ELi2ELi4ELi2ELi2ELb0EEENS1_21CollectiveEpilogueBwdISB_SC_SE_Li256ELb1ELb1ELi4EEENS1_19SingleTileSchedulerILb1ELb0ELb0ELi80EEEEEEEEEvNT_6ParamsE,(.L_x_1417 - _ZN7cutlass13device_kernelIN5flash19enable_sm80_to_sm89INS1_16FlashAttnBwdSm80INS1_25CollectiveMainloopBwdSm80ILi2ELi1EN4cute5tupleIJNS5_1CILi64EEENS7_ILi80EEENS7_ILi192EEEEEENS_10bfloat16_tEfNS_4arch4Sm80ELb0ELb1ELb1ELb1ELb1ELb0ELb1ELb0ELi2ELi4ELi2ELi2ELb0EEENS1_21CollectiveEpilogueBwdISB_SC_SE_Li256ELb1ELb1ELi4EEENS1_19SingleTileSchedulerILb1ELb0ELb0ELi80EEEEEEEEEvNT_6ParamsE)
        .other          _ZN7cutlass13device_kernelIN5flash19enable_sm80_to_sm89INS1_16FlashAttnBwdSm80INS1_25CollectiveMainloopBwdSm80ILi2ELi1EN4cute5tupleIJNS5_1CILi64EEENS7_ILi80EEENS7_ILi192EEEEEENS_10bfloat16_tEfNS_4arch4Sm80ELb0ELb1ELb1ELb1ELb1ELb0ELb1ELb0ELi2ELi4ELi2ELi2ELb0EEENS1_21CollectiveEpilogueBwdISB_SC_SE_Li256ELb1ELb1ELi4EEENS1_19SingleTileSchedulerILb1ELb0ELb0ELi80EEEEEEEEEvNT_6ParamsE,@"STO_CUDA_ENTRY STV_DEFAULT"
_ZN7cutlass13device_kernelIN5flash19enable_sm80_to_sm89INS1_16FlashAttnBwdSm80INS1_25CollectiveMainloopBwdSm80ILi2ELi1EN4cute5tupleIJNS5_1CILi64EEENS7_ILi80EEENS7_ILi192EEEEEENS_10bfloat16_tEfNS_4arch4Sm80ELb0ELb1ELb1ELb1ELb1ELb0ELb1ELb0ELi2ELi4ELi2ELi2ELb0EEENS1_21CollectiveEpilogueBwdISB_SC_SE_Li256ELb1ELb1ELi4EEENS1_19SingleTileSchedulerILb1ELb0ELb0ELi80EEEEEEEEEvNT_6ParamsE:
        /* <DEDUP_REMOVED lines=21> */
.L_x_989:
        /* <DEDUP_REMOVED lines=13> */
.L_x_991:
[----:B------:R-:W-:Y:S02]  /*0220*/  ULDC UR5, c[0x0][0x3a4] ;  /* 0x0000e90000057ab9 */ /* 0x000fe40000000800 */
.L_x_990:
[----:B------:R-:W-:-:S04]  /*0230*/  UIMAD UR4, UR17, 0x50, URZ ;  /* 0x00000050110478a4 */ /* 0x000fc8000f8e023f */
[----:B------:R-:W-:-:S04]  /*0240*/  UISETP.GE.AND UP0, UPT, UR4, UR5, UPT ;  /* 0x000000050400728c */ /* 0x000fc8000bf06270 */
[----:B------:R-:W-:Y:S01]  /*0250*/  USEL UR10, UR10, 0xffffffff, !UP0 ;  /* 0xffffffff0a0a7887 */ /* 0x000fe2000c000000 */
[----:B------:R-:W-:Y:S05]  /*0260*/  BRA `(.L_x_992) ;  /* 0x0000019000007947 */ /* 0x000fea0003800000 */
.L_x_988:
        /* <DEDUP_REMOVED lines=8> */
.L_x_993:
        /* <DEDUP_REMOVED lines=13> */
.L_x_995:
[----:B------:R-:W-:Y:S02]  /*03c0*/  ULDC UR5, c[0x0][0x3a4] ;  /* 0x0000e90000057ab9 */ /* 0x000fe40000000800 */
.L_x_994:
[----:B------:R-:W-:-:S04]  /*03d0*/  UIMAD UR4, UR17, 0x50, URZ ;  /* 0x00000050110478a4 */ /* 0x000fc8000f8e023f */
[----:B------:R-:W-:-:S04]  /*03e0*/  UISETP.GE.AND UP0, UPT, UR4, UR5, UPT ;  /* 0x000000050400728c */ /* 0x000fc8000bf06270 */
[----:B------:R-:W-:-:S06]  /*03f0*/  USEL UR10, UR10, 0xffffffff, !UP0 ;  /* 0xffffffff0a0a7887 */ /* 0x000fcc000c000000 */
.L_x_992:
        /* <DEDUP_REMOVED lines=48> */
.L_x_996:
        /* <DEDUP_REMOVED lines=10> */
.L_x_997:
[----:B------:R-:W-:Y:S05]  /*07a0*/  @!P1 BRA `(.L_x_998) ;  /* 0x0000005000009947 */ /* 0x000fea0003800000 */
[----:B----4-:R2:W3:Y:S04]  /*07b0*/  LDG.E R0, [R2.64] ;  /* 0x0000000e02007981 */ /* 0x0104e8000c1e1900 */
[----:B--2---:R-:W2:Y:S01]  /*07c0*/  LDG.E R2, [R2.64+0x4] ;  /* 0x0000040e02027981 */ /* 0x004ea2000c1e1900 */
[----:B---3--:R-:W3:Y:S08]  /*07d0*/  R2UR UR8, R0 ;  /* 0x00000000000873c2 */ /* 0x008ef000000e0000 */
[----:B--2---:R-:W3:Y:S02]  /*07e0*/  R2UR UR4, R2 ;  /* 0x00000000020473c2 */ /* 0x004ee400000e0000 */
[----:B---3--:R-:W-:-:S06]  /*07f0*/  UIADD3 UR8, -UR8, UR4, URZ ;  /* 0x0000000408087290 */ /* 0x008fcc000fffe13f */
.L_x_998:
        /* <DEDUP_REMOVED lines=15> */
.L_x_999:
        /* <DEDUP_REMOVED lines=586> */
.L_x_1011:
        /* <DEDUP_REMOVED lines=212> */
.L_x_1003:
[----:B------:R-:W-:Y:S11]  /*3ad0*/  ISETP.NE.AND P0, PT, R249, c[0x0][0x2a8], PT ;  /* 0x0000aa00f9007a0c */ /* 0x000ff60003f05270 */
[----:B------:R-:W-:Y:S02]  /*3ae0*/  @!UPT UIADD3 URZ, URZ, URZ, URZ ;  /* 0x0000003f3f3ff290 */ /* 0x000fe4000fffe03f */
[----:B------:R-:W-:Y:S05]  /*3af0*/  @P0 IMAD.HI.U32 R4, R2, c[0x0][0x2ac], RZ ;  /* 0x0000ab0002040a27 */ /* 0x000fea00078e00ff */
[----:B------:R-:W-:Y:S02]  /*3b00*/  @P0 SHF.R.U32.HI R2, RZ, c[0x0][0x2b0], R4 ;  /* 0x0000ac00ff020a19 */ /* 0x000fe40000011604 */
.L_x_1004:
[----:B------:R-:W-:Y:S05]  /*3b10*/  BSYNC B0 ;  /* 0x0000000000007941 */ /* 0x000fea0003800000 */
.L_x_1002:
[----:B------:R-:W-:Y:S05]  /*3b20*/  IMAD R2, R2, c[0x0][0x2a8], R236 ;  /* 0x0000aa0002027a24 */ /* 0x000fea00078e02ec */
[----:B------:R-:W-:Y:S02]  /*3b30*/  IADD3 R4, R2, c[0x0][0x2a8], RZ ;  /* 0x0000aa0002047a10 */ /* 0x000fe40007ffe0ff */
[----:B------:R-:W-:Y:S02]  /*3b40*/  IMNMX R109, R109, R2, !PT ;  /* 0x000000026d6d7217 */ /* 0x000fe40007800200 */
[----:B------:R-:W-:Y:S02]  /*3b50*/  IMNMX R110, R110, R4, PT ;  /* 0x000000046e6e7217 */ /* 0x000fe40003800200 */
.L_x_1001:
        /* <DEDUP_REMOVED lines=16> */
.L_x_1007:
[----:B------:R-:W-:Y:S11]  /*3c60*/  ISETP.NE.AND P0, PT, R249, c[0x0][0x2a8], PT ;  /* 0x0000aa00f9007a0c */ /* 0x000ff60003f05270 */
[----:B------:R-:W-:Y:S02]  /*3c70*/  @!UPT UIADD3 URZ, URZ, URZ, URZ ;  /* 0x0000003f3f3ff290 */ /* 0x000fe4000fffe03f */
[----:B------:R-:W-:Y:S05]  /*3c80*/  @P0 IMAD.HI.U32 R3, R2, c[0x0][0x2ac], RZ ;  /* 0x0000ab0002030a27 */ /* 0x000fea00078e00ff */
[----:B------:R-:W-:Y:S02]  /*3c90*/  @P0 SHF.R.U32.HI R2, RZ, c[0x0][0x2b0], R3 ;  /* 0x0000ac00ff020a19 */ /* 0x000fe40000011603 */
.L_x_1008:
[----:B------:R-:W-:Y:S05]  /*3ca0*/  BSYNC B0 ;  /* 0x0000000000007941 */ /* 0x000fea0003800000 */
.L_x_1006:
[----:B------:R-:W-:Y:S05]  /*3cb0*/  IMAD R2, R2, c[0x0][0x2a8], R236 ;  /* 0x0000aa0002027a24 */ /* 0x000fea00078e02ec */
[----:B------:R-:W-:Y:S02]  /*3cc0*/  IADD3 R3, R2, c[0x0][0x2a8], RZ ;  /* 0x0000aa0002037a10 */ /* 0x000fe40007ffe0ff */
[----:B------:R-:W-:Y:S02]  /*3cd0*/  IMNMX R107, R107, R2, !PT ;  /* 0x000000026b6b7217 */ /* 0x000fe40007800200 */
[----:B------:R-:W-:Y:S02]  /*3ce0*/  IMNMX R108, R108, R3, PT ;  /* 0x000000036c6c7217 */ /* 0x000fe40003800200 */
.L_x_1005:
        /* <DEDUP_REMOVED lines=70> */
.L_x_1009:
        /* <DEDUP_REMOVED lines=537> */
.L_x_1010:
        /* <DEDUP_REMOVED lines=295> */
.L_x_1000:
        /* <DEDUP_REMOVED lines=691> */
.L_x_1013:
        /* <DEDUP_REMOVED lines=111> */
.L_x_1015:
[----:B-1-34-:R-:W-:Y:S05]  /*a770*/  BSYNC B0 ;  /* 0x0000000000007941 */ /* 0x01afea0003800000 */
.L_x_1014:
        /* <DEDUP_REMOVED lines=20> */
.L_x_1017:
[----:B------:R-:W-:Y:S05]  /*a8c0*/  BSYNC B0 ;  /* 0x0000000000007941 */ /* 0x000fea0003800000 */
.L_x_1016:
        /* <DEDUP_REMOVED lines=19> */
.L_x_1019:
[----:B------:R-:W-:Y:S05]  /*aa00*/  BSYNC B0 ;  /* 0x0000000000007941 */ /* 0x000fea0003800000 */
.L_x_1018:
        /* <DEDUP_REMOVED lines=24> */
.L_x_1021:
[----:B------:R-:W-:Y:S05]  /*ab90*/  BSYNC B0 ;  /* 0x0000000000007941 */ /* 0x000fea0003800000 */
.L_x_1020:
        /* <DEDUP_REMOVED lines=18> */
.L_x_1023:
[----:B------:R-:W-:Y:S05]  /*acc0*/  BSYNC B0 ;  /* 0x0000000000007941 */ /* 0x000fea0003800000 */
.L_x_1022:
        /* <DEDUP_REMOVED lines=19> */
.L_x_1012:
        /* <DEDUP_REMOVED lines=31> */
.L_x_1024:
        /* <DEDUP_REMOVED lines=45> */
.L_x_1026:
[----:B------:R-:W-:Y:S05]  /*b2c0*/  BSYNC B0 ;  /* 0x0000000000007941 */ /* 0x000fea0003800000 */
.L_x_1025:
        /* <DEDUP_REMOVED lines=20> */
.L_x_1028:
[----:B------:R-:W-:Y:S05]  /*b410*/  BSYNC B0 ;  /* 0x0000000000007941 */ /* 0x000fea0003800000 */
.L_x_1027:
        /* <DEDUP_REMOVED lines=19> */
.L_x_1030:
[----:B------:R-:W-:Y:S05]  /*b550*/  BSYNC B0 ;  /* 0x0000000000007941 */ /* 0x000fea0003800000 */
.L_x_1029:
        /* <DEDUP_REMOVED lines=24> */
.L_x_1032:
[----:B------:R-:W-:Y:S05]  /*b6e0*/  BSYNC B0 ;  /* 0x0000000000007941 */ /* 0x000fea0003800000 */
.L_x_1031:
        /* <DEDUP_REMOVED lines=18> */
.L_x_1034:
[----:B------:R-:W-:Y:S05]  /*b810*/  BSYNC B0 ;  /* 0x0000000000007941 */ /* 0x000fea0003800000 */
.L_x_1033:
        /* <DEDUP_REMOVED lines=19> */
.L_x_1035:
        /* <DEDUP_REMOVED lines=11> */
.L_x_1417:


//--------------------- .text._ZN7cutlass13device_kernelIN5flash19enable_sm80_to_sm89INS1_16FlashAttnBwdSm80INS1_25CollectiveMainloopBwdSm80ILi2ELi1EN4cute5tupleIJNS5_1CILi64EEENS7_ILi80EEENS7_ILi192EEEEEENS_10bfloat16_tEfNS_4arch4Sm80ELb0ELb1ELb1ELb1ELb0ELb0ELb1ELb0ELi2ELi4ELi2ELi2ELb0EEENS1_24CollectiveEpilogueBwdGQAISB_fSE_Li256ELb1ELb0EEENS1_19SingleTileSchedulerILb1ELb0ELb0ELi80EEEEEEEEEvNT_6ParamsE --------------------------
	.section	.text._ZN7cutlass13device_kernelIN5flash19enable_sm80_to_sm89INS1_16FlashAttnBwdSm80INS1_25CollectiveMainloopBwdSm80ILi2ELi1EN4cute5tupleIJNS5_1CILi64EEENS7_ILi80EEENS7_ILi192EEEEEENS_10bfloat16_tEfNS_4arch4Sm80ELb0ELb1ELb1ELb1ELb0ELb0ELb1ELb0ELi2ELi4ELi2ELi2ELb0EEENS1_24CollectiveEpilogueBwdGQAISB_fSE_Li256ELb1ELb0EEENS1_19SingleTileSchedulerILb1ELb0ELb0ELi80EEEEEEEEEvNT_6ParamsE,"ax",@progbits
	.sectioninfo	@"SHI_REGISTERS=255"
	.align	128
.text._ZN7cutlass13device_kernelIN5flash19enable_sm80_to_sm89INS1_16FlashAttnBwdSm80INS1_25CollectiveMainloopBwdSm80ILi2ELi1EN4cute5tupleIJNS5_1CILi64EEENS7_ILi80EEENS7_ILi192EEEEEENS_10bfloat16_tEfNS_4arch4Sm80ELb0ELb1ELb1ELb1ELb0ELb0ELb1ELb0ELi2ELi4ELi2ELi2ELb0EEENS1_24CollectiveEpilogueBwdGQAISB_fSE_Li256ELb1ELb0EEENS1_19SingleTileSchedulerILb1ELb0ELb0ELi80EEEEEEEEEvNT_6ParamsE:
        .type           _ZN7cutlass13device_kernelIN5flash19enable_sm80_to_sm89INS1_16FlashAttnBwdSm80INS1_25CollectiveMainloopBwdSm80ILi2ELi1EN4cute5tupleIJNS5_1CILi64EEENS7_ILi80EEENS7_ILi192EEEEEENS_10bfloat16_tEfNS_4arch4Sm80ELb0ELb1ELb1ELb1ELb0ELb0ELb1ELb0ELi2ELi4ELi2ELi2ELb0EEENS1_24CollectiveEpilogueBwdGQAISB_fSE_Li256ELb1ELb0EEENS1_19SingleTileSchedulerILb1ELb0ELb0ELi80EEEEEEEEEvNT_6ParamsE,@function
        .size           _ZN7cutlass13device_kernelIN5flash19enable_sm80_to_sm89INS1_16FlashAttnBwdSm80INS1_25CollectiveMainloopBwdSm80ILi2ELi1EN4cute5tupleIJNS5_1CILi64EEENS7_ILi80EEENS7_ILi192EEEEEENS_10bfloat16_tEfNS_4arch4Sm80ELb0ELb1ELb1ELb1ELb0ELb0ELb1ELb0ELi2ELi4ELi2ELi2ELb0EEENS1_24CollectiveEpilogueBwdGQAISB_fSE_Li256ELb1ELb0EEENS1_19SingleTileSchedulerILb1ELb0ELb0ELi80EEEEEEEEEvNT_6ParamsE,(.L_x_1418 - _ZN7cutlass13device_kernelIN5flash19enable_sm80_to_sm89INS1_16FlashAttnBwdSm80INS1_25CollectiveMainloopBwdSm80ILi2ELi1EN4cute5tupleIJNS5_1CILi64EEENS7_ILi80EEENS7_ILi192EEEEEENS_10bfloat16_tEfNS_4arch4Sm80ELb0ELb1ELb1ELb1ELb0ELb0ELb1ELb0ELi2ELi4ELi2ELi2ELb0EEENS1_24CollectiveEpilogueBwdGQAISB_fSE_Li256ELb1ELb0EEENS1_19SingleTileSchedulerILb1ELb0ELb0ELi80EEEEEEEEEvNT_6ParamsE)
        .other          _ZN7cutlass13device_kernelIN5flash19enable_sm80_to_sm89INS1_16FlashAttnBwdSm80INS1_25CollectiveMainloopBwdSm80ILi2ELi1EN4cute5tupleIJNS5_1CILi64EEENS7_ILi80EEENS7_ILi192EEEEEENS_10bfloat16_tEfNS_4arch4Sm80ELb0ELb1ELb1ELb1ELb0ELb0ELb1ELb0ELi2ELi4ELi2ELi2ELb0EEENS1_24CollectiveEpilogueBwdGQAISB_fSE_Li256ELb1ELb0EEENS1_19SingleTileSchedulerILb1ELb0ELb0ELi80EEEEEEEEEvNT_6ParamsE,@"STO_CUDA_ENTRY STV_DEFAULT"
_ZN7cutlass13device_kernelIN5flash19enable_sm80_to_sm89INS1_16FlashAttnBwdSm80INS1_25CollectiveMainloopBwdSm80ILi2ELi1EN4cute5tupleIJNS5_1CILi64EEENS7_ILi80EEENS7_ILi192EEEEEENS_10bfloat16_tEfNS_4arch4Sm80ELb0ELb1ELb1ELb1ELb0ELb0ELb1ELb0ELi2ELi4ELi2ELi2ELb0EEENS1_24CollectiveEpilogueBwdGQAISB_fSE_Li256ELb1ELb0EEENS1_19SingleTileSchedulerILb1ELb0ELb0ELi80EEEEEEEEEvNT_6ParamsE:
        /* <DEDUP_REMOVED lines=21> */
.L_x_1037:
        /* <DEDUP_REMOVED lines=13> */
.L_x_1039:
[----:B------:R-:W-:Y:S02]  /*0220*/  ULDC UR6, c[0x0][0x3ac] ;  /* 0x0000eb0000067ab9 */ /* 0x000fe40000000800 */
.L_x_1038:
[----:B------:R-:W-:-:S04]  /*0230*/  UIMAD UR5, UR14, 0x50, URZ ;  /* 0x000000500e0578a4 */ /* 0x000fc8000f8e023f */
[----:B------:R-:W-:-:S04]  /*0240*/  UISETP.GE.AND UP0, UPT, UR5, UR6, UPT ;  /* 0x000000060500728c */ /* 0x000fc8000bf06270 */
[----:B------:R-:W-:Y:S01]  /*0250*/  USEL UR12, UR12, 0xffffffff, !UP0 ;  /* 0xffffffff0c0c7887 */ /* 0x000fe2000c000000 */
[----:B------:R-:W-:Y:S05]  /*0260*/  BRA `(.L_x_1040) ;  /* 0x0000019000007947 */ /* 0x000fea0003800000 */
.L_x_1036:
        /* <DEDUP_REMOVED lines=8> */
.L_x_1041:
        /* <DEDUP_REMOVED lines=13> */
.L_x_1043:
[----:B------:R-:W-:Y:S02]  /*03c0*/  ULDC UR6, c[0x0][0x3ac] ;  /* 0x0000eb0000067ab9 */ /* 0x000fe40000000800 */
.L_x_1042:
[----:B------:R-:W-:-:S04]  /*03d0*/  UIMAD UR5, UR14, 0x50, URZ ;  /* 0x000000500e0578a4 */ /* 0x000fc8000f8e023f */
[----:B------:R-:W-:-:S04]  /*03e0*/  UISETP.GE.AND UP0, UPT, UR5, UR6, UPT ;  /* 0x000000060500728c */ /* 0x000fc8000bf06270 */
[----:B------:R-:W-:-:S06]  /*03f0*/  USEL UR12, UR12, 0xffffffff, !UP0 ;  /* 0xffffffff0c0c7887 */ /* 0x000fcc000c000000 */
.L_x_1040:
        /* <DEDUP_REMOVED lines=8> */
[----:B------:R-:W-:Y:S01]  /*0480*/  UISETP.NE.U32.AND UP1, UPT, URZ, UR6, UPT ;  /* 0x000000063f00728c */ /* 0x000fe2000bf25070 */
[----:B------:R-:W-:Y:S01]  /*0490*/  PLOP3.LUT P2, PT, PT, PT, UP2, 0x80, 0x0 ;  /* 0x000000000000781c */ /* 0x000fe20003f4f028 */
[----:B------:R-:W-:Y:S01]  /*04a0*/  IMAD.U32 R8, RZ, RZ, UR8 ;  /* 0x00000008ff087e24 */ /* 0x000fe2000f8e00ff */
[----:B------:R-:W-:Y:S01]  /*04b0*/  ULDC.64 UR10, c[0x0][0x2d0] ;  /* 0x0000b400000a7ab9 */ /* 0x000fe20000000a00 */
[----:B------:R-:W-:Y:S01]  /*04c0*/  IMAD.U32 R9, RZ, RZ, UR9 ;  /* 0x00000009ff097e24 */ /* 0x000fe2000f8e00ff */
[----:B------:R-:W-:Y:S02]  /*04d0*/  UISETP.NE.AND.EX UP1, UPT, URZ, UR7, UPT, UP1 ;  /* 0x000000073f00728c */ /* 0x000fe4000bf25310 */
[----:B------:R-:W-:Y:S02]  /*04e0*/  UIMAD.WIDE UR10, UR12, UR4, UR10 ;  /* 0x000000040c0a72a5 */ /* 0x000fe4000f8e020a */
[----:B------:R-:W-:Y:S02]  /*04f0*/  ULDC.64 UR6, c[0x0][0x2d8] ;  /* 0x0000b60000067ab9 */ /* 0x000fe40000000a00 */
[----:B------:R-:W-:Y:S01]  /*0500*/  PLOP3.LUT P1, PT, PT, PT, UP1, 0x80, 0x0 ;  /* 0x000000000000781c */ /* 0x000fe20003f2f018 */
[----:B------:R-:W-:-:S02]  /*0510*/  UISETP.NE.U32.AND UP0, UPT, URZ, UR6, UPT ;  /* 0x000000063f00728c */ /* 0x000fc4000bf05070 */
[----:B------:R-:W2:Y:S01]  /*0520*/  @P2 LDG.E R0, [R8.64] ;  /* 0x0000001008002981 */ /* 0x000ea2000c1e1900 */
[----:B------:R-:W-:Y:S01]  /*0530*/  MOV R2, UR10 ;  /* 0x0000000a00027c02 */ /* 0x000fe20008000f00 */
[----:B------:R-:W-:Y:S01]  /*0540*/  IMAD.U32 R3, RZ, RZ, UR11 ;  /* 0x0000000bff037e24 */ /* 0x000fe2000f8e00ff */
[----:B------:R-:W-:Y:S01]  /*0550*/  UISETP.NE.AND.EX UP0, UPT, URZ, UR7, UPT, UP0 ;  /* 0x000000073f00728c */ /* 0x000fe2000bf05300 */
[----:B------:R-:W3:Y:S02]  /*0560*/  @P2 LDG.E R5, [R8.64] ;  /* 0x0000001008052981 */ /* 0x000ee4000c1e1900 */
[----:B------:R-:W-:-:S03]  /*0570*/  ULDC.64 UR6, c[0x0][0x2d8] ;  /* 0x0000b60000067ab9 */ /* 0x000fc60000000a00 */
[----:B------:R-:W-:Y:S01]  /*0580*/  PLOP3.LUT P0, PT, PT, PT, UP0, 0x80, 0x0 ;  /* 0x000000000000781c */ /* 0x000fe20003f0f008 */
[----:B------:R-:W4:Y:S04]  /*0590*/  @P1 LDG.E R4, [R2.64] ;  /* 0x0000001002041981 */ /* 0x000f28000c1e1900 */
        /* <DEDUP_REMOVED lines=9> */
[----:B------:R-:W-:Y:S01]  /*0630*/  UMOV UR21, URZ ;  /* 0x0000003f00157c82 */ /* 0x000fe20008000000 */
        /* <DEDUP_REMOVED lines=11> */
[----:B------:R-:W-:-:S02]  /*06f0*/  ULDC UR10, c[0x0][0x198] ;  /* 0x00006600000a7ab9 */ /* 0x000fc40000000800 */
[----:B------:R-:W-:Y:S02]  /*0700*/  @UP2 UMOV UR21, UR7 ;  /* 0x0000000700152c82 */ /* 0x000fe40008000000 */
[----:B------:R-:W-:Y:S02]  /*0710*/  @UP1 UMOV UR18, UR8 ;  /* 0x0000000800121c82 */ /* 0x000fe40008000000 */
[----:B------:R-:W-:Y:S01]  /*0720*/  @UP1 UMOV UR19, UR5 ;  /* 0x0000000500131c82 */ /* 0x000fe20008000000 */
[----:B------:R-:W-:Y:S05]  /*0730*/  @P0 BRA `(.L_x_1044) ;  /* 0x0000006000000947 */ /* 0x000fea0003800000 */
[----:B------:R-:W-:Y:S05]  /*0740*/  @!P2 BRA `(.L_x_1044) ;  /* 0x000000500000a947 */ /* 0x000fea0003800000 */
[----:B------:R-:W3:Y:S04]  /*0750*/  LDG.E R4, [R8.64] ;  /* 0x0000001008047981 */ /* 0x000ee8000c1e1900 */
[----:B------:R-:W4:Y:S01]  /*0760*/  LDG.E R0, [R8.64+0x4] ;  /* 0x0000041008007981 */ /* 0x000f22000c1e1900 */
[----:B--23--:R-:W2:Y:S08]  /*0770*/  R2UR UR11, R4 ;  /* 0x00000000040b73c2 */ /* 0x00ceb000000e0000 */
[----:B----4-:R-:W2:Y:S02]  /*0780*/  R2UR UR5, R0 ;  /* 0x00000000000573c2 */ /* 0x010ea400000e0000 */
[----:B--2---:R-:W-:-:S06]  /*0790*/  UIADD3 UR11, -UR11, UR5, URZ ;  /* 0x000000050b0b7290 */ /* 0x004fcc000fffe13f */
.L_x_1044:
[----:B------:R-:W-:-:S04]  /*07a0*/  ISETP.NE.U32.AND P0, PT, RZ, c[0x0][0x2e0], PT ;  /* 0x0000b800ff007a0c */ /* 0x000fc80003f05070 */
[----:B------:R-:W-:-:S13]  /*07b0*/  ISETP.NE.AND.EX P0, PT, RZ, c[0x0][0x2e4], PT, P0 ;  /* 0x0000b900ff007a0c */ /* 0x000fda0003f05300 */
[----:B------:R-:W-:Y:S05]  /*07c0*/  @!P0 BRA `(.L_x_1045) ;  /* 0x0000007000008947 */ /* 0x000fea0003800000 */
[----:B------:R-:W-:Y:S02]  /*07d0*/  ULDC.64 UR8, c[0x0][0x2e0] ;  /* 0x0000b80000087ab9 */ /* 0x000fe40000000a00 */
[----:B------:R-:W-:-:S06]  /*07e0*/  UIMAD.WIDE UR8, UR12, UR4, UR8 ;  /* 0x000000040c0872a5 */ /* 0x000fcc000f8e0208 */
[----:B------:R-:W-:Y:S02]  /*07f0*/  MOV R2, UR8 ;  /* 0x0000000800027c02 */ /* 0x000fe40008000f00 */
[----:B------:R-:W-:-:S05]  /*0800*/  MOV R3, UR9 ;  /* 0x0000000900037c02 */ /* 0x000fca0008000f00 */
[----:B------:R-:W3:Y:S02]  /*0810*/  LDG.E R2, [R2.64] ;  /* 0x0000001002027981 */ /* 0x000ee4000c1e1900 */
[----:B---3--:R3:W4:Y:S02]  /*0820*/  R2UR UR10, R2 ;  /* 0x00000000020a73c2 */ /* 0x00872400000e0000 */
[----:B---34-:R-:W-:Y:S05]  /*0830*/  BRA `(.L_x_1046) ;  /* 0x0000006000007947 */ /* 0x018fea0003800000 */
.L_x_1045:
[----:B------:R-:W-:Y:S05]  /*0840*/  @!P1 BRA `(.L_x_1046) ;  /* 0x0000005000009947 */ /* 0x000fea0003800000 */
[----:B------:R-:W3:Y:S04]  /*0850*/  LDG.E R4, [R2.64] ;  /* 0x0000001002047981 */ /* 0x000ee8000c1e1900 */
[----:B------:R-:W4:Y:S01]  /*0860*/  LDG.E R0, [R2.64+0x4] ;  /* 0x0000041002007981 */ /* 0x000f22000c1e1900 */
[----:B---3--:R-:W3:Y:S08]  /*0870*/  R2UR UR10, R4 ;  /* 0x00000000040a73c2 */ /* 0x008ef000000e0000 */
[----:B----4-:R-:W3:Y:S02]  /*0880*/  R2UR UR4, R0 ;  /* 0x00000000000473c2 */ /* 0x010ee400000e0000 */
[----:B---3--:R-:W-:-:S06]  /*0890*/  UIADD3 UR10, -UR10, UR4, URZ ;  /* 0x000000040a0a7290 */ /* 0x008fcc000fffe13f */
.L_x_1046:
        /* <DEDUP_REMOVED lines=15> */
.L_x_1047:
        /* <DEDUP_REMOVED lines=76> */
[----:B------:R-:W2:Y:S01]  /*0e50*/  S2R R9, SR_CTAID.X ;  /* 0x0000000000097919 */ /* 0x000ea20000002500 */
        /* <DEDUP_REMOVED lines=13> */
[----:B------:R-:W-:Y:S01]  /*0f30*/  SHF.R.S32.HI R7, RZ, 0x1f, R235 ;  /* 0x0000001fff077819 */ /* 0x000fe200000114eb */
[----:B------:R-:W-:Y:S01]  /*0f40*/  @P0 IMAD.HI.U32 R2, R84, c[0x0][0x24c], RZ ;  /* 0x0000930054020a27 */ /* 0x000fe200078e00ff */
[----:B------:R-:W-:Y:S01]  /*0f50*/  USEL UR13, UR13, URZ, !UP2 ;  /* 0x0000003f0d0d7287 */ /* 0x000fe2000d000000 */
[----:B------:R-:W-:Y:S01]  /*0f60*/  CS2R R170, SRZ ;  /* 0x0000000000aa7805 */ /* 0x000fe2000001ff00 */
[----:B------:R-:W-:Y:S01]  /*0f70*/  CS2R R168, SRZ ;  /* 0x0000000000a87805 */ /* 0x000fe2000001ff00 */
[----:B------:R-:W-:Y:S01]  /*0f80*/  IMAD.SHL.U32 R12, R21, 0x8, RZ ;  /* 0x00000008150c7824 */ /* 0x000fe200078e00ff */
[----:B------:R-:W-:Y:S01]  /*0f90*/  @P0 SHF.R.U32.HI R4, RZ, c[0x0][0x250], R2 ;  /* 0x00009400ff040a19 */ /* 0x000fe20000011602 */
[----:B------:R-:W-:Y:S01]  /*0fa0*/  IMAD.MOV.U32 R30, RZ, RZ, 0x6 ;  /* 0x00000006ff1e7424 */ /* 0x000fe200078e00ff */
[----:B------:R-:W-:Y:S01]  /*0fb0*/  IADD3 R10, P0, R235, UR18, RZ ;  /* 0x00000012eb0a7c10 */ /* 0x000fe2000ff1e0ff */
[----:B------:R-:W-:Y:S01]  /*0fc0*/  UIMAD UR18, UR8, UR5, UR4 ;  /* 0x00000005081272a4 */ /* 0x000fe2000f8e0204 */
[----:B------:R-:W-:Y:S01]  /*0fd0*/  SHF.R.S32.HI R0, RZ, 0x1f, R4 ;  /* 0x0000001fff007819 */ /* 0x000fe20000011404 */
[----:B------:R-:W-:Y:S01]  /*0fe0*/  IMAD.SHL.U32 R31, R248, 0x4, RZ ;  /* 0x00000004f81f7824 */ /* 0x000fe200078e00ff */
[----:B------:R-:W-:Y:S01]  /*0ff0*/  SHF.R.S32.HI R13, RZ, 0x1f, R12 ;  /* 0x0000001fff0d7819 */ /* 0x000fe2000001140c */
[----:B------:R-:W-:Y:S01]  /*1000*/  ULDC.64 UR4, c[0x0][0x1b8] ;  /* 0x00006e0000047ab9 */ /* 0x000fe20000000a00 */
[----:B------:R-:W-:Y:S01]  /*1010*/  IADD3.X R11, R7, UR19, RZ, P0, !PT ;  /* 0x00000013070b7c10 */ /* 0x000fe200087fe4ff */
[C---:B------:R-:W-:Y:S01]  /*1020*/  IMAD R2, R0.reuse, c[0x0][0x1e0], RZ ;  /* 0x0000780000027a24 */ /* 0x040fe200078e02ff */
[----:B------:R-:W-:Y:S01]  /*1030*/  IADD3 R14, P0, R235, UR20, RZ ;  /* 0x00000014eb0e7c10 */ /* 0x000fe2000ff1e0ff */
[----:B------:R-:W-:Y:S01]  /*1040*/  IMAD R5, R0, c[0x0][0x1b0], RZ ;  /* 0x00006c0000057a24 */ /* 0x000fe200078e02ff */
[----:B------:R-:W-:Y:S01]  /*1050*/  UIMAD UR4, UR7, UR4, URZ ;  /* 0x00000004070472a4 */ /* 0x000fe2000f8e023f */
[----:B------:R-:W-:Y:S01]  /*1060*/  IMAD R0, R4, c[0x0][0x1e4], R2 ;  /* 0x0000790004007a24 */ /* 0x000fe200078e0202 */
[----:B------:R-:W-:Y:S01]  /*1070*/  IADD3 R23, R12, 0x40, RZ ;  /* 0x000000400c177810 */ /* 0x000fe20007ffe0ff */
[----:B------:R-:W-:Y:S01]  /*1080*/  IMAD.WIDE.U32 R2, R4, c[0x0][0x1e0], R12 ;  /* 0x0000780004027a25 */ /* 0x000fe200078e000c */
[----:B------:R-:W-:Y:S01]  /*1090*/  UIMAD UR4, UR8, UR5, UR4 ;  /* 0x00000005080472a4 */ /* 0x000fe2000f8e0204 */
[----:B------:R-:W-:Y:S01]  /*10a0*/  IADD3 R25, R12, 0x80, RZ ;  /* 0x000000800c197810 */ /* 0x000fe20007ffe0ff */
[----:B------:R-:W-:Y:S01]  /*10b0*/  UIMAD UR8, UR14, -0x50, URZ ;  /* 0xffffffb00e0878a4 */ /* 0x000fe2000f8e023f */
[----:B-1----:R-:W-:Y:S01]  /*10c0*/  IMAD R6, R4, c[0x0][0x1b4], R5 ;  /* 0x00006d0004067a24 */ /* 0x002fe200078e0205 */
[----:B------:R-:W-:Y:S01]  /*10d0*/  ISETP.GE.AND P5, PT, R12, c[0x0][0x1cc], PT ;  /* 0x000073000c007a0c */ /* 0x000fe20003fa6270 */
[----:B------:R-:W-:Y:S01]  /*10e0*/  IMAD.WIDE.U32 R4, R4, c[0x0][0x1b0], R12 ;  /* 0x00006c0004047a25 */ /* 0x000fe200078e000c */
[----:B------:R-:W-:Y:S01]  /*10f0*/  ISETP.GE.AND P4, PT, R23, c[0x0][0x1cc], PT ;  /* 0x0000730017007a0c */ /* 0x000fe20003f86270 */
[----:B------:R-:W-:Y:S01]  /*1100*/  USEL UR14, UR12, URZ, !UP2 ;  /* 0x0000003f0c0e7287 */ /* 0x000fe2000d000000 */
[----:B------:R-:W-:Y:S01]  /*1110*/  ISETP.GE.AND P6, PT, R25, c[0x0][0x1cc], PT ;  /* 0x0000730019007a0c */ /* 0x000fe20003fc6270 */
[----:B------:R-:W-:Y:S01]  /*1120*/  IMAD.IADD R3, R3, 0x1, R0 ;  /* 0x0000000103037824 */ /* 0x000fe200078e0200 */
[----:B------:R-:W-:Y:S01]  /*1130*/  USHF.R.S32.HI UR19, URZ, 0x1f, UR15 ;  /* 0x0000001f3f137899 */ /* 0x000fe2000801140f */
[----:B------:R-:W-:Y:S01]  /*1140*/  IMAD.IADD R5, R5, 0x1, R6 ;  /* 0x0000000105057824 */ /* 0x000fe200078e0206 */
[----:B------:R-:W-:Y:S01]  /*1150*/  IADD3.X R6, R7, UR21, RZ, P0, !PT ;  /* 0x0000001507067c10 */ /* 0x000fe200087fe4ff */
[----:B------:R-:W-:Y:S01]  /*1160*/  IMAD.SHL.U32 R0, R235, 0x40, RZ ;  /* 0x00000040eb007824 */ /* 0x000fe200078e00ff */
[----:B------:R-:W-:Y:S01]  /*1170*/  UIADD3 UR21, UR8, UR10, URZ ;  /* 0x0000000a08157290 */ /* 0x000fe2000fffe03f */
[----:B------:R-:W-:Y:S01]  /*1180*/  IMAD.WIDE.U32 R2, R8, c[0x0][0x1e8], R2 ;  /* 0x00007a0008027a25 */ /* 0x000fe200078e0002 */
[----:B------:R-:W-:Y:S01]  /*1190*/  UISETP.GE.AND UP1, UPT, UR8, 0x1, UPT ;  /* 0x000000010800788c */ /* 0x000fe2000bf26270 */
[----:B------:R-:W-:Y:S01]  /*11a0*/  CS2R R166, SRZ ;  /* 0x0000000000a67805 */ /* 0x000fe2000001ff00 */
[----:B------:R-:W-:Y:S01]  /*11b0*/  LOP3.LUT R0, R0, 0x1c0, RZ, 0xc0, !PT ;  /* 0x000001c000007812 */ /* 0x000fe200078ec0ff */
[----:B--2---:R-:W-:Y:S01]  /*11c0*/  IMAD.WIDE R10, R9, 0x50, R10 ;  /* 0x00000050090a7825 */ /* 0x004fe200078e020a */
[----:B------:R-:W-:Y:S01]  /*11d0*/  IADD3 R3, R3, UR18, RZ ;  /* 0x0000001203037c10 */ /* 0x000fe2000fffe0ff */
[----:B------:R-:W-:Y:S01]  /*11e0*/  USHF.L.U32 UR18, UR15, 0x6, URZ ;  /* 0x000000060f127899 */ /* 0x000fe2000800063f */
[----:B------:R-:W-:Y:S01]  /*11f0*/  LOP3.LUT R17, R0, 0x38, R12, 0xf8, !PT ;  /* 0x0000003800117812 */ /* 0x000fe200078ef80c */
[----:B------:R-:W-:Y:S01]  /*1200*/  IMAD.WIDE.U32 R8, R8, c[0x0][0x1b8], R4 ;  /* 0x00006e0008087a25 */ /* 0x000fe200078e0004 */
[----:B------:R-:W-:Y:S01]  /*1210*/  SHF.R.U32.HI R0, RZ, 0x3, R0 ;  /* 0x00000003ff007819 */ /* 0x000fe20000011600 */
[----:B------:R-:W-:Y:S01]  /*1220*/  UIADD3 UR20, -UR11, 0x1, UR21 ;  /* 0x000000010b147890 */ /* 0x000fe2000fffe115 */
[----:B------:R-:W-:Y:S01]  /*1230*/  CS2R R164, SRZ ;  /* 0x0000000000a47805 */ /* 0x000fe2000001ff00 */
[----:B------:R-:W-:Y:S01]  /*1240*/  IMAD R4, R6, c[0x0][0x178], RZ ;  /* 0x00005e0006047a24 */ /* 0x000fe200078e02ff */
[----:B------:R-:W-:Y:S01]  /*1250*/  LOP3.LUT R17, R17, R0, RZ, 0x3c, !PT ;  /* 0x0000000011117212 */ /* 0x000fe200078e3cff */
[----:B------:R-:W-:Y:S01]  /*1260*/  IMAD R5, R11, c[0x0][0x1d8], RZ ;  /* 0x000076000b057a24 */ /* 0x000fe200078e02ff */
[----:B------:R-:W-:Y:S01]  /*1270*/  IADD3 R9, R9, UR4, RZ ;  /* 0x0000000409097c10 */ /* 0x000fe2000fffe0ff */
[----:B------:R-:W-:Y:S01]  /*1280*/  IMAD R15, R14, c[0x0][0x17c], R4 ;  /* 0x00005f000e0f7a24 */ /* 0x000fe200078e0204 */
[----:B------:R-:W-:Y:S01]  /*1290*/  ULDC.64 UR4, c[0x0][0x188] ;  /* 0x0000620000047ab9 */ /* 0x000fe20000000a00 */
[C---:B------:R-:W-:Y:S01]  /*12a0*/  IMAD R18, R10.reuse, c[0x0][0x1dc], R5 ;  /* 0x000077000a127a24 */ /* 0x040fe200078e0205 */
[----:B------:R-:W-:Y:S01]  /*12b0*/  UIMAD UR4, UR13, UR4, URZ ;  /* 0x000000040d0472a4 */ /* 0x000fe2000f8e023f */
[----:B------:R-:W-:Y:S01]  /*12c0*/  IMAD.WIDE.U32 R4, R10, c[0x0][0x1d8], R2 ;  /* 0x000076000a047a25 */ /* 0x000fe200078e0002 */
[----:B------:R-:W-:Y:S01]  /*12d0*/  UISETP.GE.AND UP0, UPT, UR8, 0x2, UPT ;  /* 0x000000020800788c */ /* 0x000fe2000bf06270 */
[----:B------:R-:W-:Y:S01]  /*12e0*/  CS2R R162, SRZ ;  /* 0x0000000000a27805 */ /* 0x000fe2000001ff00 */
[----:B------:R-:W-:Y:S01]  /*12f0*/  UIMAD UR5, UR14, UR5, UR4 ;  /* 0x000000050e0572a4 */ /* 0x000fe2000f8e0204 */
[----:B------:R-:W-:Y:S01]  /*1300*/  IMAD.IADD R0, R5, 0x1, R18 ;  /* 0x0000000105007824 */ /* 0x000fe200078e0212 */
[----:B------:R-:W-:Y:S01]  /*1310*/  LEA R2, P0, R4, c[0x0][0x1c0], 0x1 ;  /* 0x0000700004027a11 */ /* 0x000fe200078008ff */
[----:B------:R-:W-:Y:S01]  /*1320*/  IMAD R16, R6, c[0x0][0x208], RZ ;  /* 0x0000820006107a24 */ /* 0x000fe200078e02ff */
[----:B------:R-:W-:Y:S01]  /*1330*/  USHF.R.S32.HI UR4, URZ, 0x1f, UR6 ;  /* 0x0000001f3f047899 */ /* 0x000fe20008011406 */
[----:B------:R-:W-:Y:S01]  /*1340*/  IMAD.WIDE.U32 R6, R14, c[0x0][0x178], R12 ;  /* 0x00005e000e067a25 */ /* 0x000fe200078e000c */
[----:B------:R-:W-:Y:S01]  /*1350*/  LEA.HI.X R3, R4, c[0x0][0x1c4], R0, 0x1, P0 ;  /* 0x0000710004037a11 */ /* 0x000fe200000f0c00 */
[----:B------:R-:W-:Y:S01]  /*1360*/  CS2R R160, SRZ ;  /* 0x0000000000a07805 */ /* 0x000fe2000001ff00 */
[----:B------:R-:W-:Y:S01]  /*1370*/  LEA.HI R4, R27, R248, RZ, 0x6 ;  /* 0x000000f81b047211 */ /* 0x000fe200078f30ff */
[----:B------:R-:W-:Y:S01]  /*1380*/  IMAD.U32 R0, RZ, RZ, UR10 ;  /* 0x0000000aff007e24 */ /* 0x000fe2000f8e00ff */
[----:B------:R-:W-:Y:S01]  /*1390*/  CS2R R158, SRZ ;  /* 0x00000000009e7805 */ /* 0x000fe2000001ff00 */
[----:B------:R-:W-:Y:S01]  /*13a0*/  IMAD R22, R14, c[0x0][0x20c], R16 ;  /* 0x000083000e167a24 */ /* 0x000fe200078e0210 */
[----:B------:R-:W-:Y:S01]  /*13b0*/  SHF.R.S32.HI R24, RZ, 0x6, R4 ;  /* 0x00000006ff187819 */ /* 0x000fe20000011404 */
[----:B------:R-:W-:Y:S01]  /*13c0*/  IMAD.MOV.U32 R16, RZ, RZ, c[0x0][0x1d8] ;  /* 0x00007600ff107624 */ /* 0x000fe200078e00ff */
[----:B------:R-:W-:Y:S01]  /*13d0*/  IADD3 R0, R0, UR8, -R235 ;  /* 0x0000000800007c10 */ /* 0x000fe2000fffe8eb */
[----:B------:R-:W-:Y:S01]  /*13e0*/  IMAD.IADD R15, R7, 0x1, R15 ;  /* 0x00000001070f7824 */ /* 0x000fe200078e020f */
[----:B------:R-:W-:Y:S01]  /*13f0*/  CS2R R156, SRZ ;  /* 0x00000000009c7805 */ /* 0x000fe2000001ff00 */
[----:B------:R-:W-:Y:S01]  /*1400*/  IMAD R4, R24, 0x200, R17 ;  /* 0x0000020018047824 */ /* 0x000fe200078e0211 */
[----:B------:R-:W-:Y:S01]  /*1410*/  ISETP.LT.OR P3, PT, R0, 0x1, P5 ;  /* 0x000000010000780c */ /* 0x000fe20002f61670 */
[----:B------:R-:W-:Y:S01]  /*1420*/  IMAD.WIDE.U32 R18, R14, c[0x0][0x208], R12 ;  /* 0x000082000e127a25 */ /* 0x000fe200078e000c */
[C---:B------:R-:W-:Y:S01]  /*1430*/  ISETP.LT.OR P2, PT, R0.reuse, 0x1, P4 ;  /* 0x000000010000780c */ /* 0x040fe20002741670 */
[----:B------:R-:W-:Y:S01]  /*1440*/  CS2R R154, SRZ ;  /* 0x00000000009a7805 */ /* 0x000fe2000001ff00 */
[----:B------:R-:W-:Y:S01]  /*1450*/  ISETP.LT.OR P0, PT, R0, 0x1, P6 ;  /* 0x000000010000780c */ /* 0x000fe20003701670 */
[----:B------:R-:W-:Y:S01]  /*1460*/  IMAD.SHL.U32 R222, R4, 0x2, RZ ;  /* 0x0000000204de7824 */ /* 0x000fe200078e00ff */
[----:B------:R-:W-:Y:S01]  /*1470*/  ISETP.LT.OR P5, PT, R0, 0x21, P5 ;  /* 0x000000210000780c */ /* 0x000fe20002fa1670 */
[----:B------:R-:W-:Y:S01]  /*1480*/  IMAD.MOV.U32 R14, RZ, RZ, R6 ;  /* 0x000000ffff0e7224 */ /* 0x000fe200078e0006 */
[----:B------:R-:W-:Y:S01]  /*1490*/  LEA R6, P1, R16, R2, 0x6 ;  /* 0x0000000210067211 */ /* 0x000fe200078230ff */
[----:B------:R-:W-:Y:S01]  /*14a0*/  IMAD.MOV.U32 R7, RZ, RZ, c[0x0][0x1dc] ;  /* 0x00007700ff077624 */ /* 0x000fe200078e00ff */
[----:B------:R-:W-:Y:S01]  /*14b0*/  ISETP.LT.OR P6, PT, R0, 0x21, P6 ;  /* 0x000000210000780c */ /* 0x000fe200037c1670 */
[----:B------:R-:W-:Y:S01]  /*14c0*/  IMAD R5, R11, c[0x0][0x1a8], RZ ;  /* 0x00006a000b057a24 */ /* 0x000fe200078e02ff */
[C---:B------:R-:W-:Y:S01]  /*14d0*/  SHF.L.U64.HI R11, R16.reuse, R28, c[0x0][0x1dc] ;  /* 0x00007700100b7619 */ /* 0x040fe2000001021c */
[----:B------:R-:W-:Y:S01]  /*14e0*/  @!PT LDS RZ, [RZ] ;  /* 0x00000000fffff984 */ /* 0x000fe20000000800 */
[----:B------:R-:W-:Y:S01]  /*14f0*/  @!PT LDS RZ, [RZ] ;  /* 0x00000000fffff984 */ /* 0x000fe20000000800 */
[----:B------:R-:W-:Y:S01]  /*1500*/  @!PT LDS RZ, [RZ] ;  /* 0x00000000fffff984 */ /* 0x000fe20000000800 */
[----:B------:R1:W-:Y:S01]  /*1510*/  LDGSTS.E.BYPASS.LTC128B.128 [R222+0x7880], [R2.64], !P3 ;  /* 0x0788000002de7fae */ /* 0x0003e2000d901d50 */
[C---:B------:R-:W-:Y:S01]  /*1520*/  LEA.HI.X R7, R16.reuse, R3, R7, 0x6, P1 ;  /* 0x0000000310077211 */ /* 0x040fe200008f3407 */
[----:B------:R-:W-:Y:S01]  /*1530*/  IMAD.SHL.U32 R13, R16, 0x20, RZ ;  /* 0x00000020100d7824 */ /* 0x000fe200078e00ff */
[----:B------:R-:W-:Y:S01]  /*1540*/  ISETP.GT.AND P1, PT, R248, 0x7f, PT ;  /* 0x0000007ff800780c */ /* 0x000fe20003f24270 */
[----:B------:R1:W-:Y:S01]  /*1550*/  LDGSTS.E.BYPASS.LTC128B.128 [R222+0xa080], [R2.64+0x80], !P2 ;  /* 0x0a08008002de7fae */ /* 0x0003e2000d101d50 */
[----:B------:R-:W-:Y:S01]  /*1560*/  ISETP.GE.AND P3, PT, R23, c[0x0][0x16c], PT ;  /* 0x00005b0017007a0c */ /* 0x000fe20003f66270 */
[----:B------:R-:W-:Y:S01]  /*1570*/  IMAD R5, R10, c[0x0][0x1ac], R5 ;  /* 0x00006b000a057a24 */ /* 0x000fe200078e0205 */
[----:B------:R-:W-:Y:S01]  /*1580*/  ISETP.GE.AND P2, PT, R12, c[0x0][0x16c], PT ;  /* 0x00005b000c007a0c */ /* 0x000fe20003f46270 */
[----:B------:R1:W-:Y:S01]  /*1590*/  LDGSTS.E.BYPASS.LTC128B.128 [R222+0xc880], [R2.64+0x100], !P0 ;  /* 0x0c88010002de7fae */ /* 0x0003e2000c101d50 */
[----:B------:R-:W-:Y:S01]  /*15a0*/  ISETP.LT.OR P0, PT, R0, 0x21, P4 ;  /* 0x000000210000780c */ /* 0x000fe20002701670 */
[----:B------:R-:W-:Y:S01]  /*15b0*/  IMAD.WIDE.U32 R8, R10, c[0x0][0x1a8], R8 ;  /* 0x00006a000a087a25 */ /* 0x000fe200078e0008 */
[----:B------:R-:W-:Y:S01]  /*15c0*/  CS2R R152, SRZ ;  /* 0x0000000000987805 */ /* 0x000fe2000001ff00 */
[----:B------:R2:W-:Y:S01]  /*15d0*/  LDGSTS.E.BYPASS.LTC128B.128 [R222+0x8880], [R6.64], !P5 ;  /* 0x0888000006de7fae */ /* 0x0005e2000e901d50 */
[----:B------:R-:W-:Y:S01]  /*15e0*/  CS2R R150, SRZ ;  /* 0x0000000000967805 */ /* 0x000fe2000001ff00 */
[----:B------:R-:W-:Y:S01]  /*15f0*/  IMAD.IADD R5, R9, 0x1, R5 ;  /* 0x0000000109057824 */ /* 0x000fe200078e0205 */
[----:B------:R-:W-:Y:S01]  /*1600*/  CS2R R148, SRZ ;  /* 0x0000000000947805 */ /* 0x000fe2000001ff00 */
[C---:B------:R-:W-:Y:S01]  /*1610*/  @!P1 ISETP.LT.OR P4, PT, R0.reuse, 0x41, P4 ;  /* 0x000000410000980c */ /* 0x040fe20002781670 */
[----:B------:R-:W-:Y:S01]  /*1620*/  IMAD.MOV.U32 R9, RZ, RZ, c[0x0][0x1a8] ;  /* 0x00006a00ff097624 */ /* 0x000fe200078e00ff */
[----:B------:R-:W-:Y:S01]  /*1630*/  CS2R R146, SRZ ;  /* 0x0000000000927805 */ /* 0x000fe2000001ff00 */
[----:B------:R-:W-:Y:S01]  /*1640*/  IMAD.U32 R20, RZ, RZ, UR14 ;  /* 0x0000000eff147e24 */ /* 0x000fe2000f8e00ff */
[----:B------:R-:W-:Y:S01]  /*1650*/  CS2R R144, SRZ ;  /* 0x0000000000907805 */ /* 0x000fe2000001ff00 */
[----:B------:R-:W-:Y:S01]  /*1660*/  IMAD.MOV.U32 R217, RZ, RZ, 0x10 ;  /* 0x00000010ffd97424 */ /* 0x000fe200078e00ff */
[----:B------:R2:W-:Y:S01]  /*1670*/  LDGSTS.E.BYPASS.LTC128B.128 [R222+0xb080], [R6.64+0x80], !P0 ;  /* 0x0b08008006de7fae */ /* 0x0005e2000c101d50 */
[----:B------:R-:W-:Y:S01]  /*1680*/  IMAD.MOV.U32 R208, RZ, RZ, 0x120 ;  /* 0x00000120ffd07424 */ /* 0x000fe200078e00ff */
[----:B------:R-:W-:Y:S01]  /*1690*/  CS2R R142, SRZ ;  /* 0x00000000008e7805 */ /* 0x000fe2000001ff00 */
[----:B------:R-:W-:Y:S01]  /*16a0*/  IMAD.MOV.U32 R249, RZ, RZ, 0x1 ;  /* 0x00000001fff97424 */ /* 0x000fe200078e00ff */
        /* <DEDUP_REMOVED lines=9> */
[----:B-1----:R-:W-:Y:S01]  /*1740*/  SEL R2, RZ, 0xffffffff, P3 ;  /* 0xffffffffff027807 */ /* 0x002fe20001800000 */
[----:B------:R-:W-:Y:S01]  /*1750*/  CS2R R126, SRZ ;  /* 0x00000000007e7805 */ /* 0x000fe2000001ff00 */
[----:B------:R-:W-:Y:S01]  /*1760*/  SEL R3, RZ, 0x1, P2 ;  /* 0x00000001ff037807 */ /* 0x000fe20001000000 */
[----:B------:R-:W-:Y:S01]  /*1770*/  CS2R R124, SRZ ;  /* 0x00000000007c7805 */ /* 0x000fe2000001ff00 */
[----:B------:R-:W-:Y:S01]  /*1780*/  @!P1 ISETP.GE.AND P2, PT, R0, 0x41, PT ;  /* 0x000000410000980c */ /* 0x000fe20003f46270 */
[----:B------:R-:W-:Y:S01]  /*1790*/  IMAD.SHL.U32 R10, R2, 0x2, RZ ;  /* 0x00000002020a7824 */ /* 0x000fe200078e00ff */
[C---:B------:R-:W-:Y:S01]  /*17a0*/  @!P1 LEA R2, P0, R13.reuse, R6, 0x1 ;  /* 0x000000060d029211 */ /* 0x040fe200078008ff */
[----:B------:R-:W-:Y:S01]  /*17b0*/  CS2R R122, SRZ ;  /* 0x00000000007a7805 */ /* 0x000fe2000001ff00 */
[----:B------:R-:W-:Y:S01]  /*17c0*/  LEA R4, P3, R8, c[0x0][0x190], 0x1 ;  /* 0x0000640008047a11 */ /* 0x000fe200078608ff */
[----:B------:R-:W-:Y:S01]  /*17d0*/  CS2R R120, SRZ ;  /* 0x0000000000787805 */ /* 0x000fe2000001ff00 */
[----:B------:R-:W-:Y:S01]  /*17e0*/  LOP3.LUT R10, R10, 0x2, R3, 0xe2, !PT ;  /* 0x000000020a0a7812 */ /* 0x000fe200078ee203 */
[----:B------:R-:W-:Y:S01]  /*17f0*/  CS2R R118, SRZ ;  /* 0x0000000000767805 */ /* 0x000fe2000001ff00 */
[----:B------:R-:W-:Y:S01]  /*1800*/  @!P1 LEA.HI.X R3, R13, R7, R11, 0x1, P0 ;  /* 0x000000070d039211 */ /* 0x000fe200000f0c0b */
[----:B------:R-:W-:Y:S01]  /*1810*/  IMAD.SHL.U32 R11, R9, 0x20, RZ ;  /* 0x00000020090b7824 */ /* 0x000fe200078e00ff */
[C---:B------:R-:W-:Y:S01]  /*1820*/  @!P1 ISETP.GE.OR P5, PT, R12.reuse, c[0x0][0x1cc], !P2 ;  /* 0x000073000c009a0c */ /* 0x040fe200057a6670 */
[----:B------:R-:W-:Y:S01]  /*1830*/  IMAD.MOV.U32 R13, RZ, RZ, c[0x0][0x178] ;  /* 0x00005e00ff0d7624 */ /* 0x000fe200078e00ff */
[----:B------:R-:W-:Y:S01]  /*1840*/  ISETP.GE.AND P0, PT, R12, c[0x0][0x19c], PT ;  /* 0x000067000c007a0c */ /* 0x000fe20003f06270 */
[----:B------:R-:W-:Y:S01]  /*1850*/  CS2R R116, SRZ ;  /* 0x0000000000747805 */ /* 0x000fe2000001ff00 */
[----:B------:R-:W-:Y:S01]  /*1860*/  @!P1 ISETP.GE.OR P2, PT, R25, c[0x0][0x1cc], !P2 ;  /* 0x0000730019009a0c */ /* 0x000fe20005746670 */
[----:B--2---:R-:W-:Y:S01]  /*1870*/  IMAD.WIDE.U32 R6, R84, c[0x0][0x180], R14 ;  /* 0x0000600054067a25 */ /* 0x004fe200078e000e */
[----:B------:R-:W-:Y:S01]  /*1880*/  LEA.HI.X R5, R8, c[0x0][0x194], R5, 0x1, P3 ;  /* 0x0000650008057a11 */ /* 0x000fe200018f0c05 */
[----:B------:R-:W-:Y:S01]  /*1890*/  CS2R R114, SRZ ;  /* 0x0000000000727805 */ /* 0x000fe2000001ff00 */
[----:B------:R-:W-:Y:S01]  /*18a0*/  ISETP.LT.OR P3, PT, R0, 0x1, P0 ;  /* 0x000000010000780c */ /* 0x000fe20000761670 */
[----:B------:R-:W-:Y:S01]  /*18b0*/  IMAD R8, R29, c[0x0][0x180], RZ ;  /* 0x000060001d087a24 */ /* 0x000fe200078e02ff */
[----:B------:R-:W-:Y:S01]  /*18c0*/  SHF.L.U64.HI R251, R13, R28, c[0x0][0x17c] ;  /* 0x00005f000dfb7619 */ /* 0x000fe2000001021c */
[----:B------:R-:W-:Y:S01]  /*18d0*/  CS2R R112, SRZ ;  /* 0x0000000000707805 */ /* 0x000fe2000001ff00 */
[----:B------:R-:W-:Y:S01]  /*18e0*/  CS2R R82, SRZ ;  /* 0x0000000000527805 */ /* 0x000fe2000001ff00 */
[----:B------:R1:W-:Y:S01]  /*18f0*/  @!P1 LDGSTS.E.BYPASS.LTC128B.128 [R222+0x9880], [R2.64], !P5 ;  /* 0x0988000002de9fae */ /* 0x0003e2000e901d50 */
[----:B------:R-:W-:Y:S01]  /*1900*/  ISETP.GE.AND P5, PT, R25, c[0x0][0x19c], PT ;  /* 0x0000670019007a0c */ /* 0x000fe20003fa6270 */
[----:B------:R-:W-:Y:S01]  /*1910*/  IMAD R8, R84, c[0x0][0x184], R8 ;  /* 0x0000610054087a24 */ /* 0x000fe200078e0208 */
[----:B------:R-:W-:Y:S01]  /*1920*/  CS2R R80, SRZ ;  /* 0x0000000000507805 */ /* 0x000fe2000001ff00 */
[----:B------:R1:W-:Y:S01]  /*1930*/  @!P1 LDGSTS.E.BYPASS.LTC128B.128 [R222+0xc080], [R2.64+0x80], !P4 ;  /* 0x0c08008002de9fae */ /* 0x0003e2000e101d50 */
[----:B------:R-:W-:Y:S01]  /*1940*/  ISETP.LT.OR P4, PT, R0, 0x1, P6 ;  /* 0x000000010000780c */ /* 0x000fe20003781670 */
[----:B------:R-:W-:Y:S01]  /*1950*/  IMAD.IADD R7, R7, 0x1, R8 ;  /* 0x0000000107077824 */ /* 0x000fe200078e0208 */
[----:B------:R-:W-:Y:S01]  /*1960*/  CS2R R78, SRZ ;  /* 0x00000000004e7805 */ /* 0x000fe2000001ff00 */
[----:B------:R1:W-:Y:S01]  /*1970*/  @!P1 LDGSTS.E.BYPASS.LTC128B.128 [R222+0xe880], [R2.64+0x100], !P2 ;  /* 0x0e88010002de9fae */ /* 0x0003e2000d101d50 */
[----:B------:R-:W-:Y:S01]  /*1980*/  CS2R R76, SRZ ;  /* 0x00000000004c7805 */ /* 0x000fe2000001ff00 */
[----:B------:R-:W-:Y:S01]  /*1990*/  IMAD.WIDE.U32 R236, R20, c[0x0][0x188], R6 ;  /* 0x0000620014ec7a25 */ /* 0x000fe200078e0006 */
[----:B------:R-:W-:Y:S01]  /*19a0*/  CS2R R74, SRZ ;  /* 0x00000000004a7805 */ /* 0x000fe2000001ff00 */
[----:B------:R2:W-:Y:S01]  /*19b0*/  LDGSTS.E.BYPASS.LTC128B.128 [R222+0x80], [R4.64], !P3 ;  /* 0x0008000004de7fae */ /* 0x0005e2000d901d50 */
[C---:B------:R-:W-:Y:S01]  /*19c0*/  ISETP.LT.OR P3, PT, R0.reuse, 0x1, P5 ;  /* 0x000000010000780c */ /* 0x040fe20002f61670 */
[----:B------:R-:W-:Y:S01]  /*19d0*/  IMAD.MOV.U32 R228, RZ, RZ, R236 ;  /* 0x000000ffffe47224 */ /* 0x000fe200078e00ec */
[----:B------:R-:W-:Y:S01]  /*19e0*/  IADD3 R229, R237, UR5, RZ ;  /* 0x00000005ede57c10 */ /* 0x000fe2000fffe0ff */
[----:B------:R-:W-:Y:S01]  /*19f0*/  UIMAD UR5, UR6, 0xc0, URZ ;  /* 0x000000c0060578a4 */ /* 0x000fe2000f8e023f */
[----:B------:R-:W-:Y:S01]  /*1a00*/  CS2R R72, SRZ ;  /* 0x0000000000487805 */ /* 0x000fe2000001ff00 */
[----:B------:R2:W-:Y:S01]  /*1a10*/  LDGSTS.E.BYPASS.LTC128B.128 [R222+0x2880], [R4.64+0x80], !P4 ;  /* 0x0288008004de7fae */ /* 0x0005e2000e101d50 */
[C---:B------:R-:W-:Y:S01]  /*1a20*/  ISETP.LT.OR P4, PT, R0.reuse, 0x21, P0 ;  /* 0x000000210000780c */ /* 0x040fe20000781670 */
[----:B------:R-:W-:Y:S01]  /*1a30*/  CS2R R70, SRZ ;  /* 0x0000000000467805 */ /* 0x000fe2000001ff00 */
[C---:B------:R-:W-:Y:S01]  /*1a40*/  @!P1 ISETP.LT.OR P0, PT, R0.reuse, 0x41, P0 ;  /* 0x000000410000980c */ /* 0x040fe20000701670 */
[----:B------:R-:W-:Y:S01]  /*1a50*/  CS2R R68, SRZ ;  /* 0x0000000000447805 */ /* 0x000fe2000001ff00 */
[----:B------:R-:W-:Y:S01]  /*1a60*/  CS2R R66, SRZ ;  /* 0x0000000000427805 */ /* 0x000fe2000001ff00 */
[----:B------:R-:W-:Y:S01]  /*1a70*/  CS2R R64, SRZ ;  /* 0x0000000000407805 */ /* 0x000fe2000001ff00 */
        /* <DEDUP_REMOVED lines=9> */
[----:B------:R-:W-:Y:S01]  /*1b10*/  CS2R R50, SRZ ;  /* 0x0000000000327805 */ /* 0x000fe2000001ff00 */
[----:B-1----:R-:W-:Y:S01]  /*1b20*/  IMAD.MOV.U32 R3, RZ, RZ, c[0x0][0x1ac] ;  /* 0x00006b00ff037624 */ /* 0x002fe200078e00ff */
[C---:B------:R-:W-:Y:S01]  /*1b30*/  LEA R2, P2, R9.reuse, R4, 0x6 ;  /* 0x0000000409027211 */ /* 0x040fe200078430ff */
[----:B------:R-:W-:Y:S01]  /*1b40*/  CS2R R48, SRZ ;  /* 0x0000000000307805 */ /* 0x000fe2000001ff00 */
[----:B------:R-:W-:Y:S01]  /*1b50*/  CS2R R46, SRZ ;  /* 0x00000000002e7805 */ /* 0x000fe2000001ff00 */
[----:B------:R-:W-:Y:S01]  /*1b60*/  CS2R R44, SRZ ;  /* 0x00000000002c7805 */ /* 0x000fe2000001ff00 */
[C---:B------:R-:W-:Y:S01]  /*1b70*/  LEA.HI.X R3, R9.reuse, R5, R3, 0x6, P2 ;  /* 0x0000000509037211 */ /* 0x040fe200010f3403 */
[----:B------:R-:W-:Y:S01]  /*1b80*/  CS2R R42, SRZ ;  /* 0x00000000002a7805 */ /* 0x000fe2000001ff00 */
[----:B------:R-:W-:Y:S01]  /*1b90*/  SHF.L.U64.HI R9, R9, R28, c[0x0][0x1ac] ;  /* 0x00006b0009097619 */ /* 0x000fe2000001021c */
[----:B------:R-:W-:Y:S01]  /*1ba0*/  CS2R R40, SRZ ;  /* 0x0000000000287805 */ /* 0x000fe2000001ff00 */
[C---:B------:R-:W-:Y:S01]  /*1bb0*/  @!P1 LEA R8, P2, R11.reuse, R2, 0x1 ;  /* 0x000000020b089211 */ /* 0x040fe200078408ff */
[----:B------:R1:W-:Y:S01]  /*1bc0*/  LDGSTS.E.BYPASS.LTC128B.128 [R222+0x1080], [R2.64], !P4 ;  /* 0x0108000002de7fae */ /* 0x0003e2000e101d50 */
[----:B------:R-:W-:Y:S01]  /*1bd0*/  CS2R R38, SRZ ;  /* 0x0000000000267805 */ /* 0x000fe2000001ff00 */
[----:B------:R-:W-:Y:S01]  /*1be0*/  CS2R R36, SRZ ;  /* 0x0000000000247805 */ /* 0x000fe2000001ff00 */
[----:B------:R-:W-:Y:S01]  /*1bf0*/  @!P1 LEA.HI.X R9, R11, R3, R9, 0x1, P2 ;  /* 0x000000030b099211 */ /* 0x000fe200010f0c09 */
[----:B------:R-:W-:Y:S01]  /*1c00*/  IMAD.SHL.U32 R11, R13, 0x40, RZ ;  /* 0x000000400d0b7824 */ /* 0x000fe200078e00ff */
[----:B------:R-:W-:Y:S01]  /*1c10*/  ISETP.GE.AND P2, PT, R25, c[0x0][0x16c], PT ;  /* 0x00005b0019007a0c */ /* 0x000fe20003f46270 */
[----:B------:R1:W-:Y:S01]  /*1c20*/  LDGSTS.E.BYPASS.LTC128B.128 [R222+0x3880], [R2.64+0x80], !P3 ;  /* 0x0388008002de7fae */ /* 0x0003e2000d901d50 */
[----:B------:R-:W-:Y:S01]  /*1c30*/  CS2R R34, SRZ ;  /* 0x0000000000227805 */ /* 0x000fe2000001ff00 */
[----:B--2---:R-:W-:Y:S01]  /*1c40*/  SHF.L.U64.HI R4, R13, R30, c[0x0][0x17c] ;  /* 0x00005f000d047619 */ /* 0x004fe2000001021e */
[C---:B------:R-:W-:Y:S01]  /*1c50*/  IMAD.WIDE.U32 R6, R11.reuse, UR15, R228 ;  /* 0x0000000f0b067c25 */ /* 0x040fe2000f8e00e4 */
[----:B------:R-:W-:Y:S01]  /*1c60*/  SEL R5, RZ, 0x4, P2 ;  /* 0x00000004ff057807 */ /* 0x000fe20001000000 */
[----:B------:R-:W-:Y:S01]  /*1c70*/  CS2R R32, SRZ ;  /* 0x0000000000207805 */ /* 0x000fe2000001ff00 */
[----:B------:R-:W-:Y:S01]  /*1c80*/  ISETP.LT.OR P2, PT, R0, 0x21, P5 ;  /* 0x000000210000780c */ /* 0x000fe20002f41670 */
[----:B------:R-:W-:Y:S01]  /*1c90*/  IMAD R4, R4, UR15, RZ ;  /* 0x0000000f04047c24 */ /* 0x000fe2000f8e02ff */
[----:B------:R-:W-:Y:S01]  /*1ca0*/  @!P1 ISETP.LT.OR P5, PT, R0, 0x41, P5 ;  /* 0x000000410000980c */ /* 0x000fe20002fa1670 */
[----:B------:R-:W-:Y:S01]  /*1cb0*/  UISETP.GE.AND UP6, UPT, UR8, 0x21, UPT ;  /* 0x000000210800788c */ /* 0x000fe2000bfc6270 */
[----:B------:R-:W-:Y:S01]  /*1cc0*/  LOP3.LUT R0, R10, R5, RZ, 0xfc, !PT ;  /* 0x000000050a007212 */ /* 0x000fe200078efcff */
[----:B------:R-:W-:Y:S01]  /*1cd0*/  IMAD R4, R11, UR19, R4 ;  /* 0x000000130b047c24 */ /* 0x000fe2000f8e0204 */
[----:B------:R-:W-:Y:S01]  /*1ce0*/  IADD3 R245, R222, 0xf080, RZ ;  /* 0x0000f080def57810 */ /* 0x000fe20007ffe0ff */
[----:B------:R-:W-:Y:S01]  /*1cf0*/  IMAD.U32 R10, RZ, RZ, UR18 ;  /* 0x00000012ff0a7e24 */ /* 0x000fe2000f8e00ff */
[C---:B------:R-:W-:Y:S01]  /*1d00*/  LOP3.LUT P4, RZ, R0.reuse, 0x1, RZ, 0xc0, !PT ;  /* 0x0000000100ff7812 */ /* 0x040fe2000788c0ff */
[----:B------:R-:W-:Y:S01]  /*1d10*/  UISETP.GE.AND UP5, UPT, UR8, 0x22, UPT ;  /* 0x000000220800788c */ /* 0x000fe2000bfa6270 */
[C---:B------:R-:W-:Y:S01]  /*1d20*/  LOP3.LUT P3, RZ, R0.reuse, 0x2, RZ, 0xc0, !PT ;  /* 0x0000000200ff7812 */ /* 0x040fe2000786c0ff */
[----:B------:R-:W-:Y:S01]  /*1d30*/  UISETP.GE.AND UP4, UPT, UR8, 0x31, UPT ;  /* 0x000000310800788c */ /* 0x000fe2000bf86270 */
[----:B------:R-:W-:Y:S01]  /*1d40*/  P2R R11, PR, RZ, 0x10 ;  /* 0x00000010ff0b7803 */ /* 0x000fe20000000000 */
[----:B------:R1:W-:Y:S01]  /*1d50*/  LDGSTS.E.BYPASS.LTC128B.128 [R222+0x6080], [R2.64+0x100], !P2 ;  /* 0x0608010002de7fae */ /* 0x0003e2000d101d50 */
[----:B------:R-:W-:Y:S01]  /*1d60*/  LOP3.LUT P2, RZ, R0, 0x4, RZ, 0xc0, !PT ;  /* 0x0000000400ff7812 */ /* 0x000fe2000784c0ff */
[----:B------:R-:W-:Y:S01]  /*1d70*/  IMAD.IADD R0, R7, 0x1, R4 ;  /* 0x0000000107007824 */ /* 0x000fe200078e0204 */
[----:B------:R-:W-:Y:S01]  /*1d80*/  UISETP.GE.AND UP3, UPT, UR8, 0x32, UPT ;  /* 0x000000320800788c */ /* 0x000fe2000bf66270 */
[----:B------:R2:W-:Y:S01]  /*1d90*/  @!P1 LDGSTS.E.BYPASS.LTC128B.128 [R222+0x2080], [R8.64], !P0 ;  /* 0x0208000008de9fae */ /* 0x0005e2000c101d50 */
[----:B------:R-:W-:Y:S01]  /*1da0*/  LEA R4, P0, R6, c[0x0][0x160], 0x1 ;  /* 0x0000580006047a11 */ /* 0x000fe200078008ff */
[----:B------:R-:W-:-:S02]  /*1db0*/  UISETP.GE.AND UP2, UPT, UR8, 0x41, UPT ;  /* 0x000000410800788c */ /* 0x000fc4000bf46270 */
[----:B------:R2:W-:Y:S01]  /*1dc0*/  @!P1 LDGSTS.E.BYPASS.LTC128B.128 [R222+0x4880], [R8.64+0x80], !P6 ;  /* 0x0488008008de9fae */ /* 0x0005e2000f101d50 */
[----:B------:R-:W-:Y:S01]  /*1dd0*/  LEA.HI.X R5, R6, c[0x0][0x164], R0, 0x1, P0 ;  /* 0x0000590006057a11 */ /* 0x000fe200000f0c00 */
[----:B------:R-:W-:Y:S01]  /*1de0*/  IMAD R6, R29, c[0x0][0x270], RZ ;  /* 0x00009c001d067a24 */ /* 0x000fe200078e02ff */
[----:B------:R-:W-:Y:S01]  /*1df0*/  IADD3 R0, -R235, UR11, -R10 ;  /* 0x0000000beb007c10 */ /* 0x000fe2000fffe90a */
[----:B------:R2:W-:Y:S01]  /*1e00*/  @!P1 LDGSTS.E.BYPASS.LTC128B.128 [R222+0x7080], [R8.64+0x100], !P5 ;  /* 0x0708010008de9fae */ /* 0x0005e2000e901d50 */
[C---:B------:R-:W-:Y:S01]  /*1e10*/  IADD3 R14, P0, R31.reuse, UR6, RZ ;  /* 0x000000061f0e7c10 */ /* 0x040fe2000ff1e0ff */
[----:B------:R-:W-:Y:S01]  /*1e20*/  IMAD R6, R84, c[0x0][0x274], R6 ;  /* 0x00009d0054067a24 */ /* 0x000fe200078e0206 */
[C---:B------:R-:W-:Y:S01]  /*1e30*/  ISETP.LT.OR P6, PT, R0.reuse, 0x1, !P4 ;  /* 0x000000010000780c */ /* 0x040fe200067c1670 */
[----:B------:R-:W0:Y:S01]  /*1e40*/  LDGDEPBAR ;  /* 0x00000000000079af */ /* 0x000e220000000000 */
[C---:B------:R-:W-:Y:S01]  /*1e50*/  ISETP.LT.OR P5, PT, R0.reuse, 0x1, !P3 ;  /* 0x000000010000780c */ /* 0x040fe20005fa1670 */
[----:B------:R-:W-:Y:S01]  /*1e60*/  ULDC.64 UR6, c[0x0][0x278] ;  /* 0x00009e0000067ab9 */ /* 0x000fe20000000a00 */
[----:B------:R-:W-:Y:S01]  /*1e70*/  ISETP.LT.OR P1, PT, R0, 0x1, !P2 ;  /* 0x000000010000780c */ /* 0x000fe20005721670 */
[----:B------:R-:W-:Y:S01]  /*1e80*/  UIMAD UR6, UR13, UR6, URZ ;  /* 0x000000060d0672a4 */ /* 0x000fe2000f8e023f */
[----:B------:R-:W-:Y:S01]  /*1e90*/  LEA.HI.X.SX32 R15, R31, UR4, 0x1, P0 ;  /* 0x000000041f0f7c11 */ /* 0x000fe200080f0eff */
[----:B------:R-:W-:Y:S01]  /*1ea0*/  IMAD.SHL.U32 R31, R13, 0x20, RZ ;  /* 0x000000200d1f7824 */ /* 0x000fe200078e00ff */
[----:B------:R-:W-:Y:S01]  /*1eb0*/  IADD3 R16, P0, R248, UR5, RZ ;  /* 0x00000005f8107c10 */ /* 0x000fe2000ff1e0ff */
[----:B------:R-:W-:Y:S01]  /*1ec0*/  IMAD.MOV.U32 R13, RZ, RZ, c[0x0][0x208] ;  /* 0x00008200ff0d7624 */ /* 0x000fe200078e00ff */
[----:B------:R-:W-:Y:S01]  /*1ed0*/  UIMAD UR7, UR14, UR7, UR6 ;  /* 0x000000070e0772a4 */ /* 0x000fe2000f8e0206 */
[----:B------:R-:W-:Y:S01]  /*1ee0*/  IADD3 R10, -R10, UR11, -R235 ;  /* 0x0000000b0a0a7c10 */ /* 0x000fe2000fffe9eb */
[----:B-1----:R-:W-:Y:S01]  /*1ef0*/  IMAD.WIDE.U32 R2, R84, c[0x0][0x270], R14 ;  /* 0x00009c0054027a25 */ /* 0x002fe200078e000e */
[----:B------:R1:W-:Y:S01]  /*1f00*/  LDGSTS.E.BYPASS.LTC128B.128 [R222+0xf080], [R4.64], !P6 ;  /* 0x0f08000004de7fae */ /* 0x0003e2000f101d50 */
[C---:B------:R-:W-:Y:S01]  /*1f10*/  ISETP.LT.OR P6, PT, R0.reuse, 0x21, !P3 ;  /* 0x000000210000780c */ /* 0x040fe20005fc1670 */
[----:B------:R-:W-:Y:S01]  /*1f20*/  USHF.R.S32.HI UR6, URZ, 0x1f, UR18 ;  /* 0x0000001f3f067899 */ /* 0x000fe20008011412 */
[----:B------:R-:W-:Y:S01]  /*1f30*/  IMAD.IADD R7, R3, 0x1, R6 ;  /* 0x0000000103077824 */ /* 0x000fe200078e0206 */
[----:B------:R1:W-:Y:S01]  /*1f40*/  LDGSTS.E.BYPASS.LTC128B.128 [R222+0x11080], [R4.64+0x80], !P5 ;  /* 0x1108008004de7fae */ /* 0x0003e2000e901d50 */
[----:B------:R-:W-:Y:S01]  /*1f50*/  IMAD.MOV.U32 R6, RZ, RZ, R2 ;  /* 0x000000ffff067224 */ /* 0x000fe200078e0002 */
[----:B------:R-:W-:Y:S01]  /*1f60*/  ISETP.LT.OR P5, PT, R0, 0x21, !P2 ;  /* 0x000000210000780c */ /* 0x000fe200057a1670 */
[----:B------:R-:W-:Y:S01]  /*1f70*/  IMAD.IADD R3, R19, 0x1, R22 ;  /* 0x0000000113037824 */ /* 0x000fe200078e0216 */
[----:B------:R1:W-:Y:S01]  /*1f80*/  LDGSTS.E.BYPASS.LTC128B.128 [R222+0x13080], [R4.64+0x100], !P1 ;  /* 0x1308010004de7fae */ /* 0x0003e2000c901d50 */
[----:B------:R-:W-:Y:S01]  /*1f90*/  IMAD.MOV.U32 R2, RZ, RZ, R18 ;  /* 0x000000ffff027224 */ /* 0x000fe200078e0012 */
[----:B------:R-:W-:Y:S01]  /*1fa0*/  SHF.L.U64.HI R250, R13, R28, c[0x0][0x20c] ;  /* 0x000083000dfa7619 */ /* 0x000fe2000001021c */
[----:B--2---:R-:W-:Y:S01]  /*1fb0*/  IMAD.U32 R8, RZ, RZ, UR5 ;  /* 0x00000005ff087e24 */ /* 0x004fe2000f8e00ff */
[----:B------:R-:W-:Y:S01]  /*1fc0*/  SHF.R.S32.HI R9, RZ, 0x1f, R248 ;  /* 0x0000001fff097819 */ /* 0x000fe200000114f8 */
[----:B------:R-:W-:Y:S01]  /*1fd0*/  IMAD.WIDE.U32 R2, R84, c[0x0][0x210], R2 ;  /* 0x0000840054027a25 */ /* 0x000fe200078e0002 */
[----:B------:R-:W-:Y:S01]  /*1fe0*/  ULDC.64 UR4, c[0x0][0x218] ;  /* 0x0000860000047ab9 */ /* 0x000fe20000000a00 */
[----:B------:R-:W-:Y:S01]  /*1ff0*/  LEA.HI R19, R27, R248, RZ, 0x2 ;  /* 0x000000f81b137211 */ /* 0x000fe200078f10ff */
[----:B------:R-:W-:Y:S01]  /*2000*/  UIMAD UR4, UR13, UR4, URZ ;  /* 0x000000040d0472a4 */ /* 0x000fe2000f8e023f */
[----:B------:R-:W-:Y:S01]  /*2010*/  LEA.HI.X.SX32 R17, R8, R9, 0x1, P0 ;  /* 0x0000000908117211 */ /* 0x000fe200000f0eff */
[----:B------:R-:W-:Y:S01]  /*2020*/  IMAD R9, R29, c[0x0][0x210], RZ ;  /* 0x000084001d097a24 */ /* 0x000fe200078e02ff */
[----:B------:R-:W-:Y:S01]  /*2030*/  LEA R8, P1, R31, R4, 0x1 ;  /* 0x000000041f087211 */ /* 0x000fe200078208ff */
[----:B------:R-:W-:Y:S01]  /*2040*/  IMAD.WIDE.U32 R240, R20, c[0x0][0x278], R6 ;  /* 0x00009e0014f07a25 */ /* 0x000fe200078e0006 */
[----:B------:R-:W-:Y:S01]  /*2050*/  ISETP.LT.OR P0, PT, R0, 0x21, !P4 ;  /* 0x000000210000780c */ /* 0x000fe20006701670 */
[----:B------:R-:W-:Y:S01]  /*2060*/  UIMAD UR4, UR14, UR5, UR4 ;  /* 0x000000050e0472a4 */ /* 0x000fe2000f8e0204 */
[C---:B------:R-:W-:Y:S01]  /*2070*/  SHF.L.U64.HI R0, R13.reuse, R30, c[0x0][0x20c] ;  /* 0x000083000d007619 */ /* 0x040fe2000001021e */
[----:B------:R-:W-:Y:S01]  /*2080*/  IMAD.SHL.U32 R252, R13, 0x20, RZ ;  /* 0x000000200dfc7824 */ /* 0x000fe200078e00ff */
[----:B------:R-:W-:Y:S01]  /*2090*/  IADD3 R247, R241, UR7, RZ ;  /* 0x00000007f1f77c10 */ /* 0x000fe2000fffe0ff */
[----:B------:R-:W-:Y:S01]  /*20a0*/  ULDC UR7, c[0x0][0x2a0] ;  /* 0x0000a80000077ab9 */ /* 0x000fe20000000800 */
[----:B------:R-:W-:Y:S01]  /*20b0*/  ISETP.GE.AND P4, PT, R12, c[0x0][0x1fc], PT ;  /* 0x00007f000c007a0c */ /* 0x000fe20003f86270 */
[----:B------:R-:W-:Y:S01]  /*20c0*/  IMAD R0, R0, UR15, RZ ;  /* 0x0000000f00007c24 */ /* 0x000fe2000f8e02ff */
[----:B------:R-:W-:Y:S01]  /*20d0*/  LEA.HI R18, R27, R248, RZ, 0x4 ;  /* 0x000000f81b127211 */ /* 0x000fe200078f20ff */
[----:B------:R-:W-:Y:S01]  /*20e0*/  ULOP3.LUT UR7, URZ, UR7, URZ, 0x33, !UPT ;  /* 0x000000073f077292 */ /* 0x000fe2000f8e333f */
[----:B-1----:R-:W-:Y:S01]  /*20f0*/  IMAD R4, R84, c[0x0][0x214], R9 ;  /* 0x0000850054047a24 */ /* 0x002fe200078e0209 */
[----:B------:R-:W-:-:S02]  /*2100*/  LEA.HI.X R9, R31, R5, R251, 0x1, P1 ;  /* 0x000000051f097211 */ /* 0x000fc400008f0cfb */
[----:B------:R-:W-:Y:S01]  /*2110*/  ISETP.GT.AND P1, PT, R248, 0xf, PT ;  /* 0x0000000ff800780c */ /* 0x000fe20003f24270 */
[----:B------:R-:W-:Y:S01]  /*2120*/  IMAD.IADD R3, R3, 0x1, R4 ;  /* 0x0000000103037824 */ /* 0x000fe200078e0204 */
[----:B------:R-:W-:Y:S01]  /*2130*/  CS2R R30, SRZ ;  /* 0x00000000001e7805 */ /* 0x000fe2000001ff00 */
[----:B------:R1:W-:Y:S02]  /*2140*/  LDGSTS.E.BYPASS.LTC128B.128 [R222+0x10080], [R8.64], !P0 ;  /* 0x1008000008de7fae */ /* 0x0003e4000c101d50 */
[----:B------:R-:W-:Y:S02]  /*2150*/  IMAD.WIDE.U32 R230, R20, c[0x0][0x218], R2 ;  /* 0x0000860014e67a25 */ /* 0x000fe400078e0002 */
[----:B------:R1:W-:Y:S01]  /*2160*/  LDGSTS.E.BYPASS.LTC128B.128 [R222+0x12080], [R8.64+0x80], !P6 ;  /* 0x1208008008de7fae */ /* 0x0003e2000f101d50 */
[----:B------:R-:W-:Y:S01]  /*2170*/  ISETP.GE.AND P6, PT, R23, c[0x0][0x1fc], PT ;  /* 0x00007f0017007a0c */ /* 0x000fe20003fc6270 */
[----:B------:R-:W-:Y:S01]  /*2180*/  IMAD.SHL.U32 R2, R13, 0x40, RZ ;  /* 0x000000400d027824 */ /* 0x000fe200078e00ff */
[----:B------:R-:W-:Y:S01]  /*2190*/  IADD3 R227, R231, UR4, RZ ;  /* 0x00000004e7e37c10 */ /* 0x000fe2000fffe0ff */
[----:B------:R-:W-:Y:S01]  /*21a0*/  IMAD.MOV.U32 R226, RZ, RZ, R230 ;  /* 0x000000ffffe27224 */ /* 0x000fe200078e00e6 */
[----:B------:R1:W-:Y:S01]  /*21b0*/  LDGSTS.E.BYPASS.LTC128B.128 [R222+0x14080], [R8.64+0x100], !P5 ;  /* 0x1408010008de7fae */ /* 0x0003e2000e901d50 */
[----:B------:R-:W-:Y:S01]  /*21c0*/  @!P1 IADD3 R4, P0, R240, UR18, RZ ;  /* 0x00000012f0049c10 */ /* 0x000fe2000ff1e0ff */
[C---:B------:R-:W-:Y:S01]  /*21d0*/  IMAD R0, R2.reuse, UR19, R0 ;  /* 0x0000001302007c24 */ /* 0x040fe2000f8e0200 */
[----:B------:R-:W-:Y:S01]  /*21e0*/  ULDC.64 UR4, c[0x0][0x290] ;  /* 0x0000a40000047ab9 */ /* 0x000fe20000000a00 */
[----:B------:R-:W-:Y:S01]  /*21f0*/  IMAD.WIDE.U32 R2, R2, UR15, R226 ;  /* 0x0000000f02027c25 */ /* 0x000fe2000f8e00e2 */
[----:B------:R-:W-:Y:S01]  /*2200*/  @!P1 IADD3.X R5, R247, UR6, RZ, P0, !PT ;  /* 0x00000006f7059c10 */ /* 0x000fe200087fe4ff */
[----:B------:R-:W-:Y:S01]  /*2210*/  UIMAD UR4, UR13, UR4, URZ ;  /* 0x000000040d0472a4 */ /* 0x000fe2000f8e023f */
[----:B------:R-:W-:Y:S01]  /*2220*/  @!P1 LEA R6, P0, R4, c[0x0][0x258], 0x2 ;  /* 0x0000960004069a11 */ /* 0x000fe200078010ff */
[----:B------:R-:W-:Y:S01]  /*2230*/  IMAD.IADD R0, R3, 0x1, R0 ;  /* 0x0000000103007824 */ /* 0x000fe200078e0200 */
[----:B------:R-:W-:Y:S01]  /*2240*/  UP2UR UR19, UPR, URZ, 0x2 ;  /* 0x000000023f137883 */ /* 0x000fe20008000000 */
[----:B------:R-:W-:Y:S01]  /*2250*/  @!P1 IMAD.SHL.U32 R3, R248, 0x10, RZ ;  /* 0x00000010f8039824 */ /* 0x000fe200078e00ff */
[----:B------:R-:W-:Y:S01]  /*2260*/  @!P1 LEA.HI.X R7, R4, c[0x0][0x25c], R5, 0x2, P0 ;  /* 0x0000970004079a11 */ /* 0x000fe200000f1405 */
[----:B------:R-:W-:Y:S01]  /*2270*/  IMAD R13, R29, c[0x0][0x238], RZ ;  /* 0x00008e001d0d7a24 */ /* 0x000fe200078e02ff */
[----:B------:R-:W-:Y:S01]  /*2280*/  ISETP.LT.OR P0, PT, R10, 0x1, P4 ;  /* 0x000000010a00780c */ /* 0x000fe20002701670 */
[----:B------:R-:W-:Y:S01]  /*2290*/  UIMAD UR4, UR14, UR5, UR4 ;  /* 0x000000050e0472a4 */ /* 0x000fe2000f8e0204 */
[----:B------:R-:W-:Y:S01]  /*22a0*/  LEA R4, P5, R2, c[0x0][0x1f0], 0x1 ;  /* 0x00007c0002047a11 */ /* 0x000fe200078a08ff */
[----:B------:R2:W-:Y:S01]  /*22b0*/  @!P1 LDGSTS.E.BYPASS.LTC128B.128 [R3+0x21080], [R6.64] ;  /* 0x2108000006039fae */ /* 0x0005e2000b901d50 */
[----:B------:R-:W-:Y:S01]  /*22c0*/  IMAD R13, R84, c[0x0][0x23c], R13 ;  /* 0x00008f00540d7a24 */ /* 0x000fe200078e020d */
[----:B------:R-:W-:Y:S01]  /*22d0*/  UISETP.GE.AND UP1, UPT, UR8, 0x11, UPT ;  /* 0x000000110800788c */ /* 0x000fe2000bf26270 */
[----:B------:R-:W-:Y:S01]  /*22e0*/  LEA.HI.X R5, R2, c[0x0][0x1f4], R0, 0x1, P5 ;  /* 0x00007d0002057a11 */ /* 0x000fe200028f0c00 */
[----:B------:R-:W0:Y:S01]  /*22f0*/  LDGDEPBAR ;  /* 0x00000000000079af */ /* 0x000e220000000000 */
[----:B------:R-:W-:-:S02]  /*2300*/  ISETP.GE.AND P5, PT, R25, c[0x0][0x1fc], PT ;  /* 0x00007f0019007a0c */ /* 0x000fc40003fa6270 */
[----:B------:R-:W-:-:S03]  /*2310*/  SHF.R.S32.HI R0, RZ, 0x1f, R19 ;  /* 0x0000001fff007819 */ /* 0x000fc60000011413 */
[----:B------:R3:W-:Y:S01]  /*2320*/  LDGSTS.E.BYPASS.LTC128B.128 [R222+0x1b080], [R4.64], !P0 ;  /* 0x1b08000004de7fae */ /* 0x0007e2000c101d50 */
[C---:B------:R-:W-:Y:S01]  /*2330*/  ISETP.LT.OR P0, PT, R10.reuse, 0x1, P6 ;  /* 0x000000010a00780c */ /* 0x040fe20003701670 */
[----:B-1----:R-:W-:Y:S01]  /*2340*/  IMAD R9, R29, c[0x0][0x288], RZ ;  /* 0x0000a2001d097a24 */ /* 0x002fe200078e02ff */
[----:B------:R-:W-:Y:S01]  /*2350*/  ISETP.LT.OR P6, PT, R10, 0x21, P6 ;  /* 0x000000210a00780c */ /* 0x000fe200037c1670 */
[----:B------:R-:W-:Y:S02]  /*2360*/  CS2R R28, SRZ ;  /* 0x00000000001c7805 */ /* 0x000fe4000001ff00 */
[----:B------:R-:W-:-:S08]  /*2370*/  IMAD R9, R84, c[0x0][0x28c], R9 ;  /* 0x0000a30054097a24 */ /* 0x000fd000078e0209 */
[----:B------:R3:W-:Y:S01]  /*2380*/  LDGSTS.E.BYPASS.LTC128B.128 [R222+0x1d080], [R4.64+0x80], !P0 ;  /* 0x1d08008004de7fae */ /* 0x0007e2000c101d50 */
[----:B--2---:R-:W-:Y:S01]  /*2390*/  LEA R6, P0, R252, R4, 0x1 ;  /* 0x00000004fc067211 */ /* 0x004fe200078008ff */
[----:B------:R-:W-:Y:S01]  /*23a0*/  IMAD.WIDE.U32 R2, R84, c[0x0][0x288], R14 ;  /* 0x0000a20054027a25 */ /* 0x000fe200078e000e */
[----:B------:R-:W-:Y:S02]  /*23b0*/  SHF.R.S32.HI R15, RZ, 0x2, R19 ;  /* 0x00000002ff0f7819 */ /* 0x000fe40000011413 */
[----:B------:R-:W-:Y:S01]  /*23c0*/  LEA.HI.X R7, R252, R5, R250, 0x1, P0 ;  /* 0x00000005fc077211 */ /* 0x000fe200000f0cfa */
[----:B------:R-:W-:Y:S01]  /*23d0*/  IMAD.IADD R3, R3, 0x1, R9 ;  /* 0x0000000103037824 */ /* 0x000fe200078e0209 */
[----:B------:R-:W-:Y:S02]  /*23e0*/  ISETP.LT.OR P0, PT, R10, 0x1, P5 ;  /* 0x000000010a00780c */ /* 0x000fe40002f01670 */
[----:B------:R-:W-:Y:S01]  /*23f0*/  LEA.HI R0, R0, R15, RZ, 0x3 ;  /* 0x0000000f00007211 */ /* 0x000fe200078f18ff */
[----:B------:R-:W-:Y:S01]  /*2400*/  IMAD.WIDE.U32 R238, R20, c[0x0][0x290], R2 ;  /* 0x0000a40014ee7a25 */ /* 0x000fe200078e0002 */
[----:B------:R-:W-:-:S02]  /*2410*/  LEA.HI R14, R27, R248, RZ, 0x7 ;  /* 0x000000f81b0e7211 */ /* 0x000fc400078f38ff */
[----:B------:R-:W-:Y:S02]  /*2420*/  LOP3.LUT R0, R0, 0xfffffff8, RZ, 0xc0, !PT ;  /* 0xfffffff800007812 */ /* 0x000fe400078ec0ff */
[----:B------:R-:W-:Y:S02]  /*2430*/  SHF.R.S32.HI R14, RZ, 0x7, R14 ;  /* 0x00000007ff0e7819 */ /* 0x000fe4000001140e */
[C---:B------:R-:W-:Y:S01]  /*2440*/  ISETP.LT.OR P5, PT, R10.reuse, 0x21, P5 ;  /* 0x000000210a00780c */ /* 0x040fe20002fa1670 */
[----:B------:R-:W-:Y:S01]  /*2450*/  IMAD.IADD R15, R15, 0x1, -R0 ;  /* 0x000000010f0f7824 */ /* 0x000fe200078e0a00 */
[----:B------:R-:W-:Y:S01]  /*2460*/  LOP3.LUT R3, R19, 0x3ffffffc, RZ, 0xc0, !PT ;  /* 0x3ffffffc13037812 */ /* 0x000fe200078ec0ff */
[----:B------:R3:W-:Y:S01]  /*2470*/  LDGSTS.E.BYPASS.LTC128B.128 [R222+0x1f080], [R4.64+0x100], !P0 ;  /* 0x1f08010004de7fae */ /* 0x0007e2000c101d50 */
[----:B------:R-:W-:Y:S01]  /*2480*/  ISETP.LT.OR P0, PT, R10, 0x21, P4 ;  /* 0x000000210a00780c */ /* 0x000fe20002701670 */
[----:B------:R-:W-:Y:S01]  /*2490*/  IMAD.SHL.U32 R9, R14, 0x8, RZ ;  /* 0x000000080e097824 */ /* 0x000fe200078e00ff */
[----:B------:R-:W-:-:S02]  /*24a0*/  ISETP.NE.AND P4, PT, R11, RZ, PT ;  /* 0x000000ff0b00720c */ /* 0x000fc40003f85270 */
[----:B------:R-:W-:Y:S02]  /*24b0*/  SHF.R.S32.HI R11, RZ, 0x4, R18 ;  /* 0x00000004ff0b7819 */ /* 0x000fe40000011412 */
[----:B------:R-:W-:Y:S01]  /*24c0*/  IADD3 R244, R239, UR4, RZ ;  /* 0x00000004eff47c10 */ /* 0x000fe2000fffe0ff */
[----:B------:R-:W-:Y:S01]  /*24d0*/  ULDC.64 UR4, c[0x0][0x240] ;  /* 0x0000900000047ab9 */ /* 0x000fe20000000a00 */
[----:B------:R-:W-:Y:S01]  /*24e0*/  LEA.HI R8, R18, R11, RZ, 0x1 ;  /* 0x0000000b12087211 */ /* 0x000fe200078f08ff */
[----:B------:R-:W-:-:S03]  /*24f0*/  UIMAD UR4, UR13, UR4, URZ ;  /* 0x000000040d0472a4 */ /* 0x000fc6000f8e023f */
[----:B------:R-:W-:Y:S01]  /*2500*/  LOP3.LUT R8, R8, 0xfffffffe, RZ, 0xc0, !PT ;  /* 0xfffffffe08087812 */ /* 0x000fe200078ec0ff */
[----:B------:R1:W-:Y:S01]  /*2510*/  LDGSTS.E.BYPASS.LTC128B.128 [R222+0x1c080], [R6.64], !P0 ;  /* 0x1c08000006de7fae */ /* 0x0003e2000c101d50 */
[----:B------:R-:W-:Y:S01]  /*2520*/  ISETP.GE.AND P0, PT, R12, c[0x0][0x1fc], PT ;  /* 0x00007f000c007a0c */ /* 0x000fe20003f06270 */
[----:B------:R-:W-:Y:S02]  /*2530*/  UMOV UR13, 0x1 ;  /* 0x00000001000d7882 */ /* 0x000fe40000000000 */
[----:B------:R-:W-:Y:S01]  /*2540*/  IMAD.IADD R0, R11, 0x1, -R8 ;  /* 0x000000010b007824 */ /* 0x000fe200078e0a08 */
[----:B------:R1:W-:Y:S01]  /*2550*/  LDGSTS.E.BYPASS.LTC128B.128 [R222+0x1e080], [R6.64+0x80], !P6 ;  /* 0x1e08008006de7fae */ /* 0x0003e2000f101d50 */
[----:B------:R-:W-:Y:S02]  /*2560*/  ISETP.GE.AND P6, PT, R23, c[0x0][0x1fc], PT ;  /* 0x00007f0017007a0c */ /* 0x000fe40003fc6270 */
[----:B------:R-:W-:Y:S01]  /*2570*/  SEL R23, RZ, 0x1, P0 ;  /* 0x00000001ff177807 */ /* 0x000fe20000000000 */
[----:B------:R1:W-:Y:S01]  /*2580*/  LDGSTS.E.BYPASS.LTC128B.128 [R222+0x20080], [R6.64+0x100], !P5 ;  /* 0x2008010006de7fae */ /* 0x0003e2000e901d50 */
[----:B------:R-:W-:Y:S01]  /*2590*/  ISETP.GE.AND P5, PT, R248, 0x10, PT ;  /* 0x00000010f800780c */ /* 0x000fe20003fa6270 */
[----:B---3--:R-:W-:Y:S01]  /*25a0*/  IMAD.WIDE.U32 R4, R84, c[0x0][0x238], R16 ;  /* 0x00008e0054047a25 */ /* 0x008fe200078e0010 */
[----:B------:R-:W-:-:S03]  /*25b0*/  LEA.HI R17, R27, R248, RZ, 0x5 ;  /* 0x000000f81b117211 */ /* 0x000fc600078f28ff */
[----:B------:R-:W-:Y:S01]  /*25c0*/  IMAD.IADD R11, R5, 0x1, R13 ;  /* 0x00000001050b7824 */ /* 0x000fe200078e020d */
[--C-:B------:R-:W-:Y:S01]  /*25d0*/  SHF.R.S32.HI R12, RZ, 0x1f, R17.reuse ;  /* 0x0000001fff0c7819 */ /* 0x100fe20000011411 */
[----:B------:R-:W-:Y:S01]  /*25e0*/  IMAD.MOV.U32 R10, RZ, RZ, R4 ;  /* 0x000000ffff0a7224 */ /* 0x000fe200078e0004 */
[----:B------:R-:W-:Y:S02]  /*25f0*/  SHF.R.S32.HI R22, RZ, 0x5, R17 ;  /* 0x00000005ff167819 */ /* 0x000fe40000011411 */
[----:B------:R-:W-:Y:S01]  /*2600*/  LOP3.LUT R13, R9, 0x8, RZ, 0xc0, !PT ;  /* 0x00000008090d7812 */ /* 0x000fe200078ec0ff */
[----:B------:R-:W-:Y:S01]  /*2610*/  IMAD.WIDE.U32 R242, R20, c[0x0][0x240], R10 ;  /* 0x0000900014f27a25 */ /* 0x000fe200078e000a */
[----:B------:R-:W-:Y:S02]  /*2620*/  LEA.HI R8, R12, R22, RZ, 0x2 ;  /* 0x000000160c087211 */ /* 0x000fe400078f10ff */
[----:B------:R-:W-:Y:S02]  /*2630*/  LOP3.LUT R12, R18, 0xfffffff0, RZ, 0xc0, !PT ;  /* 0xfffffff0120c7812 */ /* 0x000fe400078ec0ff */
[----:B------:R-:W-:-:S05]  /*2640*/  LOP3.LUT R8, R8, 0xfffffffc, RZ, 0xc0, !PT ;  /* 0xfffffffc08087812 */ /* 0x000fca00078ec0ff */
[----:B------:R-:W-:Y:S02]  /*2650*/  IMAD.IADD R16, R22, 0x1, -R8 ;  /* 0x0000000116107824 */ /* 0x000fe400078e0a08 */
[----:B------:R-:W-:Y:S02]  /*2660*/  IMAD.SHL.U32 R8, R15, 0x10, RZ ;  /* 0x000000100f087824 */ /* 0x000fe400078e00ff */
[----:B------:R-:W-:-:S03]  /*2670*/  IMAD.SHL.U32 R5, R16, 0x100, RZ ;  /* 0x0000010010057824 */ /* 0x000fc600078e00ff */
[----:B------:R-:W-:Y:S01]  /*2680*/  LOP3.LUT R4, R13, 0x70, R8, 0xf8, !PT ;  /* 0x000000700d047812 */ /* 0x000fe200078ef808 */
[----:B------:R-:W-:-:S03]  /*2690*/  IMAD.IADD R8, R248, 0x1, -R3 ;  /* 0x00000001f8087824 */ /* 0x000fc600078e0a03 */
[----:B------:R-:W-:Y:S02]  /*26a0*/  LOP3.LUT R9, R4, 0x100, R5, 0xf8, !PT ;  /* 0x0000010004097812 */ /* 0x000fe400078ef805 */
[----:B------:R-:W-:Y:S02]  /*26b0*/  LEA.HI R4, R16, R16, RZ, 0x1 ;  /* 0x0000001010047211 */ /* 0x000fe400078f08ff */
[----:B------:R-:W-:Y:S01]  /*26c0*/  IADD3 R5, P0, R238, UR18, RZ ;  /* 0x00000012ee057c10 */ /* 0x000fe2000ff1e0ff */
[----:B------:R-:W-:Y:S01]  /*26d0*/  UP2UR UR18, UPR, URZ, 0x1 ;  /* 0x000000013f127883 */ /* 0x000fe20008000000 */
[----:B-1----:R-:W-:Y:S01]  /*26e0*/  SHF.R.U32.HI R6, RZ, 0x3, R9 ;  /* 0x00000003ff067819 */ /* 0x002fe20000011609 */
[----:B------:R-:W-:Y:S01]  /*26f0*/  IMAD.SHL.U32 R2, R4, 0x100, RZ ;  /* 0x0000010004027824 */ /* 0x000fe200078e00ff */
[----:B------:R-:W-:Y:S01]  /*2700*/  IADD3.X R3, R244, UR6, RZ, P0, !PT ;  /* 0x00000006f4037c10 */ /* 0x000fe200087fe4ff */
[----:B------:R-:W-:Y:S01]  /*2710*/  UIMAD UR6, UR14, UR5, UR4 ;  /* 0x000000050e0672a4 */ /* 0x000fe2000f8e0204 */
[C---:B------:R-:W-:Y:S01]  /*2720*/  LEA R4, P0, R5.reuse, c[0x0][0x280], 0x2 ;  /* 0x0000a00005047a11 */ /* 0x040fe200078010ff */
[----:B------:R-:W-:Y:S01]  /*2730*/  UISETP.GE.AND UP0, UPT, UR8, 0x12, UPT ;  /* 0x000000120800788c */ /* 0x000fe2000bf06270 */
[----:B------:R-:W-:Y:S01]  /*2740*/  LOP3.LUT R7, R2, 0x7ffffe00, RZ, 0xc0, !PT ;  /* 0x7ffffe0002077812 */ /* 0x000fe200078ec0ff */
[----:B------:R-:W-:Y:S01]  /*2750*/  IMAD.IADD R2, R248, 0x1, -R12 ;  /* 0x00000001f8027824 */ /* 0x000fe200078e0a0c */
[----:B------:R-:W-:Y:S01]  /*2760*/  LEA.HI.X R5, R5, c[0x0][0x284], R3, 0x2, P0 ;  /* 0x0000a10005057a11 */ /* 0x000fe200000f1403 */
[----:B------:R-:W-:Y:S01]  /*2770*/  UIADD3 UR5, UR10, -UR11, URZ ;  /* 0x8000000b0a057290 */ /* 0x000fe2000fffe03f */
[----:B------:R-:W-:Y:S01]  /*2780*/  LOP3.LUT R3, R9, 0x28, R6, 0x78, !PT ;  /* 0x0000002809037812 */ /* 0x000fe200078e7806 */
[----:B------:R-:W-:Y:S01]  /*2790*/  IMAD R7, R8, 0x2, R7 ;  /* 0x0000000208077824 */ /* 0x000fe200078e0207 */
[----:B------:R-:W-:Y:S01]  /*27a0*/  LOP3.LUT P0, RZ, R15, 0x1, RZ, 0xc0, !PT ;  /* 0x000000010fff7812 */ /* 0x000fe2000780c0ff */
[----:B------:R-:W-:Y:S01]  /*27b0*/  IMAD.SHL.U32 R6, R2, 0x10, RZ ;  /* 0x0000001002067824 */ /* 0x000fe200078e00ff */
[----:B------:R-:W-:Y:S01]  /*27c0*/  LEA.HI R9, R14, R14, RZ, 0x1 ;  /* 0x0000000e0e097211 */ /* 0x000fe200078f08ff */
[----:B------:R-:W-:Y:S01]  /*27d0*/  IMAD.IADD R7, R7, 0x1, R3 ;  /* 0x0000000107077824 */ /* 0x000fe200078e0203 */
[----:B------:R-:W-:Y:S01]  /*27e0*/  IADD3 R246, R243, UR6, RZ ;  /* 0x00000006f3f67c10 */ /* 0x000fe2000fffe0ff */
[----:B------:R-:W-:Y:S01]  /*27f0*/  IMAD.SHL.U32 R3, R22, 0x100, RZ ;  /* 0x0000010016037824 */ /* 0x000fe200078e00ff */
[----:B------:R-:W-:Y:S01]  /*2800*/  LOP3.LUT R6, R6, 0xf0, RZ, 0xc0, !PT ;  /* 0x000000f006067812 */ /* 0x000fe200078ec0ff */
[----:B------:R-:W-:Y:S01]  /*2810*/  @!P5 IMAD.SHL.U32 R8, R248, 0x10, RZ ;  /* 0x00000010f808d824 */ /* 0x000fe200078e00ff */
[----:B------:R-:W-:Y:S01]  /*2820*/  UP2UR UR14, UPR, URZ, 0x2 ;  /* 0x000000023f0e7883 */ /* 0x000fe20008000000 */
[----:B------:R-:W-:Y:S01]  /*2830*/  IMAD.SHL.U32 R220, R7, 0x2, RZ ;  /* 0x0000000207dc7824 */ /* 0x000fe200078e00ff */
[----:B------:R-:W-:Y:S01]  /*2840*/  LOP3.LUT R12, R6, 0x100, R3, 0xf8, !PT ;  /* 0x00000100060c7812 */ /* 0x000fe200078ef803 */
[----:B------:R-:W-:Y:S01]  /*2850*/  IMAD.SHL.U32 R207, R2, 0x2, RZ ;  /* 0x0000000202cf7824 */ /* 0x000fe200078e00ff */
[----:B------:R-:W-:Y:S01]  /*2860*/  LOP3.LUT R3, R17, 0xffffffe0, RZ, 0xc0, !PT ;  /* 0xffffffe011037812 */ /* 0x000fe200078ec0ff */
[----:B------:R1:W-:Y:S01]  /*2870*/  @!P5 LDGSTS.E.BYPASS.LTC128B.128 [R8+0x21280], [R4.64] ;  /* 0x212800000408dfae */ /* 0x0003e2000b901d50 */
[----:B------:R-:W-:Y:S01]  /*2880*/  IADD3 R221, R220, 0x215a0, RZ ;  /* 0x000215a0dcdd7810 */ /* 0x000fe20007ffe0ff */
[----:B------:R-:W-:Y:S01]  /*2890*/  UMOV UR4, URZ ;  /* 0x0000003f00047c82 */ /* 0x000fe20008000000 */
[----:B------:R-:W-:Y:S01]  /*28a0*/  ISETP.GE.AND P5, PT, R25, c[0x0][0x1fc], PT ;  /* 0x00007f0019007a0c */ /* 0x000fe20003fa6270 */
[----:B------:R-:W-:Y:S01]  /*28b0*/  IMAD.IADD R3, R248, 0x1, -R3 ;  /* 0x00000001f8037824 */ /* 0x000fe200078e0a03 */
[----:B------:R-:W0:Y:S01]  /*28c0*/  LDGDEPBAR ;  /* 0x00000000000079af */ /* 0x000e220000000000 */
[----:B------:R-:W-:Y:S01]  /*28d0*/  SHF.R.U32.HI R210, RZ, 0x3, R12 ;  /* 0x00000003ffd27819 */ /* 0x000fe2000001160c */
[----:B------:R-:W-:-:S02]  /*28e0*/  UP2UR UR10, UPR, URZ, 0x1 ;  /* 0x000000013f0a7883 */ /* 0x000fc40008000000 */
[----:B------:R-:W0:Y:S01]  /*28f0*/  LDGDEPBAR ;  /* 0x00000000000079af */ /* 0x000e220000000000 */
[----:B------:R-:W-:Y:S01]  /*2900*/  LOP3.LUT R210, R210, 0x38, RZ, 0xc0, !PT ;  /* 0x00000038d2d27812 */ /* 0x000fe200078ec0ff */
[----:B------:R-:W-:Y:S01]  /*2910*/  UISETP.GE.AND UP1, UPT, UR8, 0x42, UPT ;  /* 0x000000420800788c */ /* 0x000fe2000bf26270 */
[----:B-1----:R-:W-:Y:S02]  /*2920*/  SHF.R.S32.HI R5, RZ, 0x1f, R2 ;  /* 0x0000001fff057819 */ /* 0x002fe40000011402 */
[----:B------:R-:W-:Y:S02]  /*2930*/  IADD3 R4, R220, 0x21480, RZ ;  /* 0x00021480dc047810 */ /* 0x000fe40007ffe0ff */
[----:B------:R-:W-:Y:S02]  /*2940*/  LEA.HI R209, R5, R2, RZ, 0x3 ;  /* 0x0000000205d17211 */ /* 0x000fe400078f18ff */
[----:B------:R-:W-:Y:S02]  /*2950*/  SHF.R.S32.HI R5, RZ, 0x1f, R3 ;  /* 0x0000001fff057819 */ /* 0x000fe40000011403 */
[----:B------:R-:W-:-:S02]  /*2960*/  @P0 IADD3 R221, R4, 0xe0, RZ ;  /* 0x000000e004dd0810 */ /* 0x000fc40007ffe0ff */
[C---:B------:R-:W-:Y:S01]  /*2970*/  LOP3.LUT R4, R209.reuse, 0xfffffff8, RZ, 0xc0, !PT ;  /* 0xfffffff8d1047812 */ /* 0x040fe200078ec0ff */
[----:B------:R-:W-:Y:S01]  /*2980*/  IMAD.SHL.U32 R209, R209, 0x40, RZ ;  /* 0x00000040d1d17824 */ /* 0x000fe200078e00ff */
[----:B------:R-:W-:Y:S02]  /*2990*/  LEA.HI R5, R5, R3, RZ, 0x2 ;  /* 0x0000000305057211 */ /* 0x000fe400078f10ff */
[----:B------:R-:W-:Y:S01]  /*29a0*/  LOP3.LUT R8, R6, R13, RZ, 0xfc, !PT ;  /* 0x0000000d06087212 */ /* 0x000fe200078efcff */
[C---:B------:R-:W-:Y:S01]  /*29b0*/  IMAD.IADD R7, R2.reuse, 0x1, -R4 ;  /* 0x0000000102077824 */ /* 0x040fe200078e0a04 */
[----:B------:R-:W-:Y:S01]  /*29c0*/  SEL R13, RZ, 0xffffffff, P6 ;  /* 0xffffffffff0d7807 */ /* 0x000fe20003000000 */
[----:B------:R-:W-:Y:S01]  /*29d0*/  IMAD.SHL.U32 R4, R21, 0x40, RZ ;  /* 0x0000004015047824 */ /* 0x000fe200078e00ff */
[----:B------:R-:W-:Y:S01]  /*29e0*/  LOP3.LUT P6, RZ, R2, 0x2, RZ, 0xc0, !PT ;  /* 0x0000000202ff7812 */ /* 0x000fe200078cc0ff */
[----:B------:R-:W-:Y:S01]  /*29f0*/  IMAD.SHL.U32 R6, R24, 0x8, RZ ;  /* 0x0000000818067824 */ /* 0x000fe200078e00ff */
[----:B------:R-:W-:Y:S01]  /*2a00*/  LOP3.LUT R2, R5, 0x7ffffffc, RZ, 0xc0, !PT ;  /* 0x7ffffffc05027812 */ /* 0x000fe200078ec0ff */
[----:B------:R-:W-:Y:S01]  /*2a10*/  CS2R R24, SRZ ;  /* 0x0000000000187805 */ /* 0x000fe2000001ff00 */
[----:B------:R-:W-:-:S02]  /*2a20*/  LOP3.LUT R207, R8, 0x18, R207, 0x78, !PT ;  /* 0x0000001808cf7812 */ /* 0x000fc400078e78cf */
[----:B------:R-:W-:Y:S01]  /*2a30*/  LOP3.LUT P0, RZ, R21, 0x2, RZ, 0xc0, !PT ;  /* 0x0000000215ff7812 */ /* 0x000fe2000780c0ff */
[----:B------:R-:W-:Y:S01]  /*2a40*/  IMAD.IADD R10, R3, 0x1, -R2 ;  /* 0x00000001030a7824 */ /* 0x000fe200078e0a02 */
[----:B------:R-:W-:Y:S01]  /*2a50*/  LOP3.LUT R2, R4, 0x1c0, RZ, 0xc0, !PT ;  /* 0x000001c004027812 */ /* 0x000fe200078ec0ff */
[----:B------:R-:W-:Y:S01]  /*2a60*/  IMAD.SHL.U32 R4, R0, 0x20, RZ ;  /* 0x0000002000047824 */ /* 0x000fe200078e00ff */
[----:B------:R-:W-:Y:S01]  /*2a70*/  LOP3.LUT R209, R209, 0xfffffe00, RZ, 0xc0, !PT ;  /* 0xfffffe00d1d17812 */ /* 0x000fe200078ec0ff */
[----:B------:R-:W-:Y:S01]  /*2a80*/  IMAD.SHL.U32 R3, R16, 0x10, RZ ;  /* 0x0000001010037824 */ /* 0x000fe200078e00ff */
[----:B------:R-:W-:Y:S01]  /*2a90*/  LOP3.LUT R8, R2, 0x8, R26, 0xf8, !PT ;  /* 0x0000000802087812 */ /* 0x000fe200078ef81a */
[----:B------:R-:W-:Y:S01]  /*2aa0*/  IMAD.SHL.U32 R207, R207, 0x2, RZ ;  /* 0x00000002cfcf7824 */ /* 0x000fe200078e00ff */
[----:B------:R-:W-:Y:S02]  /*2ab0*/  LOP3.LUT R4, R4, 0x20, RZ, 0xc0, !PT ;  /* 0x0000002004047812 */ /* 0x000fe400078ec0ff */
[----:B------:R-:W-:-:S02]  /*2ac0*/  LEA.HI.SX32 R223, R5, R3, 0x1e ;  /* 0x0000000305df7211 */ /* 0x000fc400078ff2ff */
[----:B------:R-:W-:Y:S01]  /*2ad0*/  LOP3.LUT R11, R4, 0x18, R6, 0xf8, !PT ;  /* 0x00000018040b7812 */ /* 0x000fe200078ef806 */
[----:B------:R-:W-:Y:S01]  /*2ae0*/  IMAD.SHL.U32 R4, R0, 0x8, RZ ;  /* 0x0000000800047824 */ /* 0x000fe200078e00ff */
[----:B------:R-:W-:Y:S02]  /*2af0*/  LOP3.LUT R3, R2, 0x30, R3, 0xf8, !PT ;  /* 0x0000003002037812 */ /* 0x000fe400078ef803 */
[----:B------:R-:W-:Y:S02]  /*2b00*/  SHF.R.U32.HI R5, RZ, 0x3, R2 ;  /* 0x00000003ff057819 */ /* 0x000fe40000011602 */
[----:B------:R-:W-:Y:S01]  /*2b10*/  LOP3.LUT R6, R4, 0x8, RZ, 0xc0, !PT ;  /* 0x0000000804067812 */ /* 0x000fe200078ec0ff */
[----:B------:R-:W-:Y:S01]  /*2b20*/  IMAD.SHL.U32 R4, R13, 0x2, RZ ;  /* 0x000000020d047824 */ /* 0x000fe200078e00ff */
[----:B------:R-:W-:Y:S02]  /*2b30*/  LOP3.LUT R2, R9, 0x1ffffffe, RZ, 0xc0, !PT ;  /* 0x1ffffffe09027812 */ /* 0x000fe400078ec0ff */
[----:B------:R-:W-:-:S02]  /*2b40*/  LOP3.LUT R9, R3, 0x8, R26, 0xf8, !PT ;  /* 0x0000000803097812 */ /* 0x000fc400078ef81a */
        /* <DEDUP_REMOVED lines=17> */
[C---:B------:R-:W-:Y:S02]  /*2c60*/  LOP3.LUT P0, RZ, R7.reuse, 0x2, RZ, 0xc0, !PT ;  /* 0x0000000207ff7812 */ /* 0x040fe4000780c0ff */
[----:B------:R-:W-:Y:S01]  /*2c70*/  SEL R10, RZ, 0x4, P5 ;  /* 0x00000004ff0a7807 */ /* 0x000fe20002800000 */
        /* <DEDUP_REMOVED lines=10> */
[----:B------:R-:W-:Y:S01]  /*2d20*/  IMAD.SHL.U32 R218, R217, 0x2, RZ ;  /* 0x00000002d9da7824 */ /* 0x000fe200078e00ff */
[----:B------:R-:W-:Y:S01]  /*2d30*/  SEL R2, R14, 0xffffffe0, !P5 ;  /* 0xffffffe00e027807 */ /* 0x000fe20006800000 */
[C---:B------:R-:W-:Y:S01]  /*2d40*/  IMAD R206, R205.reuse, 0x2, R0 ;  /* 0x00000002cdce7824 */ /* 0x040fe200078e0200 */
[----:B------:R-:W-:Y:S01]  /*2d50*/  IADD3 R211, R212, 0x1b080, RZ ;  /* 0x0001b080d4d37810 */ /* 0x000fe20007ffe0ff */
[----:B------:R-:W-:Y:S01]  /*2d60*/  IMAD R208, R208, 0x2, R207 ;  /* 0x00000002d0d07824 */ /* 0x000fe200078e02cf */
[----:B------:R-:W-:Y:S01]  /*2d70*/  LOP3.LUT R210, R210, R12, R6, 0x1e, !PT ;  /* 0x0000000cd2d27212 */ /* 0x000fe200078e1e06 */
[----:B------:R-:W-:Y:S01]  /*2d80*/  IMAD R205, R205, 0x2, R204 ;  /* 0x00000002cdcd7824 */ /* 0x000fe200078e02cc */
[C---:B------:R-:W-:Y:S01]  /*2d90*/  IADD3 R4, -R3.reuse, UR20, RZ ;  /* 0x0000001403047c10 */ /* 0x040fe2000fffe1ff */
[----:B------:R-:W-:Y:S01]  /*2da0*/  IMAD R211, R2, 0x2, R211 ;  /* 0x0000000202d37824 */ /* 0x000fe200078e02d3 */
[----:B------:R-:W-:Y:S01]  /*2db0*/  LOP3.LUT R224, R8, R10, RZ, 0xfc, !PT ;  /* 0x0000000a08e07212 */ /* 0x000fe200078efcff */
[----:B------:R-:W-:Y:S01]  /*2dc0*/  IMAD.IADD R215, R214, 0x1, R2 ;  /* 0x00000001d6d77824 */ /* 0x000fe200078e0202 */
[----:B------:R-:W-:Y:S01]  /*2dd0*/  LEA R210, R210, 0x23c80, 0x1 ;  /* 0x00023c80d2d27811 */ /* 0x000fe200078e08ff */
[----:B------:R-:W-:Y:S01]  /*2de0*/  IMAD.IADD R213, R212, 0x1, R218 ;  /* 0x00000001d4d57824 */ /* 0x000fe200078e02da */
[C---:B------:R-:W-:Y:S01]  /*2df0*/  IADD3 R234, -R3.reuse, UR21, RZ ;  /* 0x0000001503ea7c10 */ /* 0x040fe2000fffe1ff */
[----:B------:R-:W-:Y:S01]  /*2e00*/  IMAD.IADD R219, R214, 0x1, R217 ;  /* 0x00000001d6db7824 */ /* 0x000fe200078e02d9 */
[----:B------:R-:W-:-:S02]  /*2e10*/  IADD3 R233, -R3, UR8, RZ ;  /* 0x0000000803e97c10 */ /* 0x000fc4000fffe1ff */
[C---:B------:R-:W-:Y:S02]  /*2e20*/  IADD3 R225, R4.reuse, c[0x0][0x2a4], RZ ;  /* 0x0000a90004e17a10 */ /* 0x040fe40007ffe0ff */
[----:B------:R-:W-:Y:S02]  /*2e30*/  IADD3 R232, R4, UR7, RZ ;  /* 0x0000000704e87c10 */ /* 0x000fe4000fffe0ff */
[----:B------:R-:W-:Y:S02]  /*2e40*/  LEA R209, R209, 0x80, 0x1 ;  /* 0x00000080d1d17811 */ /* 0x000fe400078e08ff */
[----:B------:R-:W-:Y:S02]  /*2e50*/  ISETP.LE.AND P0, PT, R249, c[0x0][0x2a8], PT ;  /* 0x0000aa00f9007a0c */ /* 0x000fe40003f03270 */
.L_x_1059:
        /* <DEDUP_REMOVED lines=171> */
[-C--:B------:R-:W-:Y:S03]  /*3910*/  IADD3 R108, R225, R3.reuse, RZ ;  /* 0x00000003e16c7210 */ /* 0x080fe60007ffe0ff */
        /* <DEDUP_REMOVED lines=10> */
[----:B------:R3:W1:Y:S03]  /*39c0*/  MUFU.TANH R196, R12 ;  /* 0x0000000c00c47308 */ /* 0x0006660000002400 */
[----:B------:R-:W-:Y:S07]  /*39d0*/  IADD3 R107, R232, R3, RZ ;  /* 0x00000003e86b7210 */ /* 0x000fee0007ffe0ff */
        /* <DEDUP_REMOVED lines=27> */
.L_x_1051:
[----:B------:R-:W-:Y:S11]  /*3b90*/  ISETP.NE.AND P0, PT, R249, c[0x0][0x2a8], PT ;  /* 0x0000aa00f9007a0c */ /* 0x000ff60003f05270 */
[----:B------:R-:W-:Y:S02]  /*3ba0*/  @!UPT UIADD3 URZ, URZ, URZ, URZ ;  /* 0x0000003f3f3ff290 */ /* 0x000fe4000fffe03f */
[----:B------:R-:W-:Y:S05]  /*3bb0*/  @P0 IMAD.HI.U32 R4, R2, c[0x0][0x2ac], RZ ;  /* 0x0000ab0002040a27 */ /* 0x000fea00078e00ff */
[----:B------:R-:W-:Y:S02]  /*3bc0*/  @P0 SHF.R.U32.HI R2, RZ, c[0x0][0x2b0], R4 ;  /* 0x0000ac00ff020a19 */ /* 0x000fe40000011604 */
.L_x_1052:
[----:B------:R-:W-:Y:S05]  /*3bd0*/  BSYNC B0 ;  /* 0x0000000000007941 */ /* 0x000fea0003800000 */
.L_x_1050:
[----:B------:R-:W-:Y:S05]  /*3be0*/  IMAD R2, R2, c[0x0][0x2a8], R233 ;  /* 0x0000aa0002027a24 */ /* 0x000fea00078e02e9 */
[----:B------:R-:W-:Y:S02]  /*3bf0*/  IADD3 R4, R2, c[0x0][0x2a8], RZ ;  /* 0x0000aa0002047a10 */ /* 0x000fe40007ffe0ff */
[----:B------:R-:W-:Y:S02]  /*3c00*/  IMNMX R107, R107, R2, !PT ;  /* 0x000000026b6b7217 */ /* 0x000fe40007800200 */
[----:B------:R-:W-:Y:S02]  /*3c10*/  IMNMX R108, R108, R4, PT ;  /* 0x000000046c6c7217 */ /* 0x000fe40003800200 */
.L_x_1049:
        /* <DEDUP_REMOVED lines=16> */
.L_x_1055:
[----:B------:R-:W-:Y:S11]  /*3d20*/  ISETP.NE.AND P0, PT, R249, c[0x0][0x2a8], PT ;  /* 0x0000aa00f9007a0c */ /* 0x000ff60003f05270 */
[----:B------:R-:W-:Y:S02]  /*3d30*/  @!UPT UIADD3 URZ, URZ, URZ, URZ ;  /* 0x0000003f3f3ff290 */ /* 0x000fe4000fffe03f */
[----:B------:R-:W-:Y:S05]  /*3d40*/  @P0 IMAD.HI.U32 R3, R2, c[0x0][0x2ac], RZ ;  /* 0x0000ab0002030a27 */ /* 0x000fea00078e00ff */
[----:B------:R-:W-:Y:S02]  /*3d50*/  @P0 SHF.R.U32.HI R2, RZ, c[0x0][0x2b0], R3 ;  /* 0x0000ac00ff020a19 */ /* 0x000fe40000011603 */
.L_x_1056:
[----:B------:R-:W-:Y:S05]  /*3d60*/  BSYNC B0 ;  /* 0x0000000000007941 */ /* 0x000fea0003800000 */
.L_x_1054:
[----:B------:R-:W-:Y:S05]  /*3d70*/  IMAD R2, R2, c[0x0][0x2a8], R233 ;  /* 0x0000aa0002027a24 */ /* 0x000fea00078e02e9 */
[----:B------:R-:W-:Y:S02]  /*3d80*/  IADD3 R3, R2, c[0x0][0x2a8], RZ ;  /* 0x0000aa0002037a10 */ /* 0x000fe40007ffe0ff */
[----:B------:R-:W-:Y:S02]  /*3d90*/  IMNMX R105, R105, R2, !PT ;  /* 0x0000000269697217 */ /* 0x000fe40007800200 */
[----:B------:R-:W-:Y:S02]  /*3da0*/  IMNMX R106, R106, R3, PT ;  /* 0x000000036a6a7217 */ /* 0x000fe40003800200 */
.L_x_1053:
[----:B------:R-:W-:Y:S04]  /*3db0*/  DEPBAR.LE SB0, 0x0 ;  /* 0x000080000000791a */ /* 0x000fe80000000000 */
[----:B------:R-:W-:Y:S01]  /*3dc0*/  BAR.SYNC.DEFER_BLOCKING 0x0 ;  /* 0x0000000000007b1d */ /* 0x000fe20000010000 */
[----:B------:R-:W-:Y:S04]  /*3dd0*/  UIADD3 UR8, UR15, 0x1, URZ ;  /* 0x000000010f087890 */ /* 0x000fe8000fffe03f */
        /* <DEDUP_REMOVED lines=19> */
[----:B------:R-:W-:Y:S01]  /*3f10*/  UIMAD UR20, UR20, UR6, URZ ;  /* 0x00000006141472a4 */ /* 0x000fe2000f8e023f */
[----:B------:R-:W-:Y:S01]  /*3f20*/  IMAD.SHL.U32 R100, R248, 0x4, RZ ;  /* 0x00000004f8647824 */ /* 0x000fe200078e00ff */
        /* <DEDUP_REMOVED lines=17> */
[----:B------:R-:W-:Y:S02]  /*4040*/  IADD3 R5, -R235, UR7, RZ ;  /* 0x00000007eb057c10 */ /* 0x000fe4000fffe1ff */
[C---:B------:R-:W-:Y:S02]  /*4050*/  LEA R6, P5, R18.reuse, c[0x0][0x160], 0x1 ;  /* 0x0000580012067a11 */ /* 0x040fe400078a08ff */
[----:B------:R-:W-:Y:S01]  /*4060*/  LEA.HI.X R11, R7, c[0x0][0x164], R4, 0x1, P0 ;  /* 0x00005900070b7a11 */ /* 0x000fe200000f0c04 */
[----:B------:R-:W-:Y:S01]  /*4070*/  IMAD.U32 R4, RZ, RZ, UR13 ;  /* 0x0000000dff047e24 */ /* 0x000fe2000f8e00ff */
[C---:B------:R-:W-:Y:S02]  /*4080*/  ISETP.LT.OR P0, PT, R5.reuse, 0x1, !P4 ;  /* 0x000000010500780c */ /* 0x040fe40006701670 */
[----:B------:R-:W-:Y:S01]  /*4090*/  LEA.HI.X R7, R18, c[0x0][0x164], R19, 0x1, P5 ;  /* 0x0000590012077a11 */ /* 0x000fe200028f0c13 */
[----:B------:R-:W-:Y:S01]  /*40a0*/  IMAD R4, R4, 0x6000, R245 ;  /* 0x0000600004047824 */ /* 0x000fe200078e02f5 */
[C---:B------:R-:W-:Y:S09]  /*40b0*/  ISETP.LT.OR P5, PT, R5.reuse, 0x1, !P3 ;  /* 0x000000010500780c */ /* 0x040ff20005fa1670 */
        /* <DEDUP_REMOVED lines=11> */
[----:B------:R-:W-:Y:S04]  /*4170*/  IMAD.U32 R5, RZ, RZ, UR13 ;  /* 0x0000000dff057e24 */ /* 0x000fe8000f8e00ff */
[----:B------:R-:W-:Y:S04]  /*4180*/  @!P1 IMAD R5, R5, 0x40, R100 ;  /* 0x0000004005059824 */ /* 0x000fe800078e0264 */
[----:B------:R2:W-:Y:S01]  /*4190*/  LDGSTS.E.BYPASS.LTC128B.128 [R4+0x3000], [R6.64+0x80], !P0 ;  /* 0x0300008006047fae */ /* 0x0005e2000c101d50 */
[----:B------:R-:W-:Y:S03]  /*41a0*/  @!P1 IMAD.SHL.U32 R5, R5, 0x4, RZ ;  /* 0x0000000405059824 */ /* 0x000fe600078e00ff */
[----:B------:R2:W-:Y:S04]  /*41b0*/  LDGSTS.E.BYPASS.LTC128B.128 [R4+0x5000], [R6.64+0x100], !P5 ;  /* 0x0500010006047fae */ /* 0x0005e8000e901d50 */
[----:B------:R2:W-:Y:S02]  /*41c0*/  @!P1 LDGSTS.E.BYPASS.LTC128B.128 [R5+0x21080], [R14.64] ;  /* 0x210800000e059fae */ /* 0x0005e4000b901d50 */
.L_x_1057:
        /* <DEDUP_REMOVED lines=120> */
[C---:B----4-:R-:W-:Y:S03]  /*4950*/  HMMA.16816.F32.BF16 R4, R92.reuse, R88, R4 ;  /* 0x000000585c04723c */ /* 0x050fe60000041804 */
[----:B------:R-:W4:Y:S02]  /*4960*/  LDSM.16.M88.2 R88, [R0+0xc880] ;  /* 0x00c880000058783b */ /* 0x000f240000000100 */
[----:B------:R-:W-:Y:S02]  /*4970*/  FSEL R103, R188, -INF , !P5 ;  /* 0xff800000bc677808 */ /* 0x000fe40006800000 */
[----:B------:R-:W-:Y:S01]  /*4980*/  PLOP3.LUT P5, PT, PT, PT, UP4, 0x40, 0x0 ;  /* 0x000000000000781c */ /* 0x000fe20003fae848 */
[C---:B-1----:R-:W-:Y:S01]  /*4990*/  HMMA.16816.F32.BF16 R8, R92.reuse, R2, R8 ;  /* 0x000000025c08723c */ /* 0x042fe20000041808 */
[----:B------:R-:W1:Y:S02]  /*49a0*/  LDSM.16.M88.2 R2, [R0+0xd080] ;  /* 0x00d080000002783b */ /* 0x000e640000000100 */
[----:B------:R-:W-:Y:S04]  /*49b0*/  ISETP.GT.AND P5, PT, R105, 0x30, P5 ;  /* 0x000000306900780c */ /* 0x000fe80002fa4270 */
[----:B------:R-:W-:Y:S01]  /*49c0*/  ISETP.LT.OR P5, PT, R106, 0x31, P5 ;  /* 0x000000316a00780c */ /* 0x000fe20002fa1670 */
[C---:B--2---:R-:W-:Y:S01]  /*49d0*/  HMMA.16816.F32.BF16 R12, R92.reuse, R84, R12 ;  /* 0x000000545c0c723c */ /* 0x044fe2000004180c */
[----:B------:R-:W2:Y:S03]  /*49e0*/  LDSM.16.M88.2 R84, [R0+0xd880] ;  /* 0x00d880000054783b */ /* 0x000ea60000000100 */
[----:B------:R-:W-:Y:S01]  /*49f0*/  FSEL R174, R185, -INF , !P5 ;  /* 0xff800000b9ae7808 */ /* 0x000fe20006800000 */
[--C-:B------:R-:W-:Y:S01]  /*4a00*/  FFMA.FTZ R100, R176, c[0x0][0x29c], -R109.reuse ;  /* 0x0000a700b0647a23 */ /* 0x100fe2000001086d */
[----:B------:R-:W-:Y:S02]  /*4a10*/  PLOP3.LUT P5, PT, PT, PT, UP3, 0x40, 0x0 ;  /* 0x000000000000781c */ /* 0x000fe40003fae838 */
[C---:B---3--:R-:W-:Y:S01]  /*4a20*/  HMMA.16816.F32.BF16 R16, R92.reuse, R86, R16 ;  /* 0x000000565c10723c */ /* 0x048fe20000041810 */
[----:B------:R-:W3:Y:S01]  /*4a30*/  LDSM.16.M88.2 R86, [R0+0xe080] ;  /* 0x00e080000056783b */ /* 0x000ee20000000100 */
        /* <DEDUP_REMOVED lines=13> */
[C---:B------:R-:W-:Y:S01]  /*4b10*/  ISETP.LT.OR P5, PT, R106.reuse, 0x41, P5 ;  /* 0x000000416a00780c */ /* 0x040fe20002fa1670 */
[--C-:B------:R-:W-:Y:S03]  /*4b20*/  FFMA.FTZ R100, R103, c[0x0][0x29c], -R109.reuse ;  /* 0x0000a70067647a23 */ /* 0x100fe6000001086d */
[----:B------:R-:W-:Y:S01]  /*4b30*/  FSEL R173, R183, -INF , !P5 ;  /* 0xff800000b7ad7808 */ /* 0x000fe20006800000 */
[C---:B--2---:R-:W-:Y:S01]  /*4b40*/  HMMA.16816.F32.BF16 R12, R96.reuse, R84, R12 ;  /* 0x00000054600c723c */ /* 0x044fe2000004180c */
[----:B------:R-:W2:Y:S01]  /*4b50*/  LDSM.16.M88.2 R84, [R204+0xd880] ;  /* 0x00d88000cc54783b */ /* 0x000ea20000000100 */
[----:B------:R4:W-:Y:S01]  /*4b60*/  MUFU.EX2 R175, R100 ;  /* 0x0000006400af7308 */ /* 0x0009e20000000800 */
[----:B------:R-:W-:Y:S04]  /*4b70*/  PLOP3.LUT P5, PT, PT, PT, UP1, 0x40, 0x0 ;  /* 0x000000000000781c */ /* 0x000fe80003fae818 */
[----:B------:R-:W-:Y:S01]  /*4b80*/  ISETP.GT.AND P5, PT, R105, 0x41, P5 ;  /* 0x000000416900780c */ /* 0x000fe20002fa4270 */
[C---:B---3--:R-:W-:Y:S01]  /*4b90*/  HMMA.16816.F32.BF16 R16, R96.reuse, R86, R16 ;  /* 0x000000566010723c */ /* 0x048fe20000041810 */
[----:B------:R-:W3:Y:S02]  /*4ba0*/  LDSM.16.M88.2 R86, [R204+0xe080] ;  /* 0x00e08000cc56783b */ /* 0x000ee40000000100 */
        /* <DEDUP_REMOVED lines=8> */
[C---:B----4-:R-:W-:Y:S03]  /*4c30*/  HMMA.16816.F32.BF16 R4, R92.reuse, R88, R4 ;  /* 0x000000585c04723c */ /* 0x050fe60000041804 */
[----:B------:R4:W4:Y:S01]  /*4c40*/  MUFU.EX2 R180, R96 ;  /* 0x0000006000b47308 */ /* 0x0009220000000800 */
        /* <DEDUP_REMOVED lines=8> */
[C---:B--2---:R-:W-:Y:S01]  /*4cd0*/  HMMA.16816.F32.BF16 R12, R92.reuse, R84, R12 ;  /* 0x000000545c0c723c */ /* 0x044fe2000004180c */
[----:B------:R-:W-:Y:S02]  /*4ce0*/  LDSM.16.M88.2 R84, [R206+0xd880] ;  /* 0x00d88000ce54783b */ /* 0x000fe40000000100 */
[----:B------:R-:W-:Y:S04]  /*4cf0*/  ISETP.GT.AND P5, PT, R107, RZ, P5 ;  /* 0x000000ff6b00720c */ /* 0x000fe80002fa4270 */
        /* <DEDUP_REMOVED lines=334> */
[----:B------:R-:W-:Y:S02]  /*61e0*/  LEA R4, P0, R3, c[0x0][0x1f0], 0x1 ;  /* 0x00007c0003047a11 */ /* 0x000fe400078008ff */
[----:B------:R-:W-:Y:S02]  /*61f0*/  IADD3 R2, -R235, UR11, -R2 ;  /* 0x0000000beb027c10 */ /* 0x000fe4000fffe902 */
        /* <DEDUP_REMOVED lines=21> */
.L_x_1058:
[-C--:B-1234-:R-:W-:Y:S01]  /*6350*/  HMMA.16816.F32.BF16 R4, R108, R16.reuse, RZ ;  /* 0x000000106c04723c */ /* 0x09efe200000418ff */
[----:B------:R-:W-:Y:S01]  /*6360*/  LDSM.16.M88.4 R196, [R210+0x1400] ;  /* 0x00140000d2c4783b */ /* 0x000fe20000000200 */
[----:B------:R-:W-:Y:S02]  /*6370*/  UIMAD UR15, UR15, 0x3000, URZ ;  /* 0x000030000f0f78a4 */ /* 0x000fe4000f8e023f */
[----:B------:R-:W-:Y:S01]  /*6380*/  IMAD.U32 R2, RZ, RZ, UR4 ;  /* 0x00000004ff027e24 */ /* 0x000fe2000f8e00ff */
[----:B------:R-:W-:Y:S01]  /*6390*/  LDSM.16.MT88.4 R200, [R209+0x3800] ;  /* 0x00380000d1c8783b */ /* 0x000fe20000004200 */
[----:B------:R-:W-:Y:S02]  /*63a0*/  UIADD3 UR6, UR4, 0x1, URZ ;  /* 0x0000000104067890 */ /* 0x000fe4000fffe03f */
[C---:B------:R-:W-:Y:S01]  /*63b0*/  HMMA.16816.F32.BF16 R8, R104.reuse, R16, RZ ;  /* 0x000000106808723c */ /* 0x040fe200000418ff */
[----:B------:R-:W0:Y:S01]  /*63c0*/  LDGDEPBAR ;  /* 0x00000000000079af */ /* 0x000e220000000000 */
[----:B------:R-:W-:Y:S02]  /*63d0*/  UISETP.GE.AND UP0, UPT, UR4, 0x1, UPT ;  /* 0x000000010400788c */ /* 0x000fe4000bf06270 */
[----:B------:R-:W-:Y:S01]  /*63e0*/  IADD3 R3, P5, R242, UR15, RZ ;  /* 0x0000000ff2037c10 */ /* 0x000fe2000ffbe0ff */
[----:B------:R-:W-:Y:S01]  /*63f0*/  IMAD R2, R2, 0x3000, R216 ;  /* 0x0000300002027824 */ /* 0x000fe200078e02d8 */
[----:B------:R-:W-:Y:S02]  /*6400*/  USEL UR4, UR6, URZ, !UP0 ;  /* 0x0000003f06047287 */ /* 0x000fe4000c000000 */
        /* <DEDUP_REMOVED lines=29> */
[----:B------:R-:W-:Y:S07]  /*65e0*/  LDSM.16.M88.4 R184, [R210+0x1c00] ;  /* 0x001c0000d2b8783b */ /* 0x000fee0000000200 */
[----:B------:R-:W-:Y:S01]  /*65f0*/  HMMA.16816.F32.BF16 R108, R176, R194, R108 ;  /* 0x000000c2b06c723c */ /* 0x000fe2000004186c */
[----:B------:R-:W-:Y:S04]  /*6600*/  LDSM.16.M88.4 R176, [R210+0x1800] ;  /* 0x00180000d2b0783b */ /* 0x000fe80000000200 */
[----:B------:R-:W-:Y:S03]  /*6610*/  LDSM.16.MT88.4 R192, [R209+0x4000] ;  /* 0x00400000d1c0783b */ /* 0x000fe60000004200 */
[-C--:B-1----:R-:W-:Y:S08]  /*6620*/  HMMA.16816.F32.BF16 R4, R172, R180.reuse, R4 ;  /* 0x000000b4ac04723c */ /* 0x082ff00000041804 */
        /* <DEDUP_REMOVED lines=8> */
[----:B------:R-:W3:Y:S07]  /*66b0*/  LDSM.16.MT88.4 R200, [R209+0x6800] ;  /* 0x00680000d1c8783b */ /* 0x000eee0000004200 */
[-C--:B--2---:R-:W-:Y:S08]  /*66c0*/  HMMA.16816.F32.BF16 R96, R172, R188.reuse, R96 ;  /* 0x000000bcac60723c */ /* 0x084ff00000041860 */
[C---:B------:R-:W-:Y:S08]  /*66d0*/  HMMA.16816.F32.BF16 R100, R196.reuse, R188, R100 ;  /* 0x000000bcc464723c */ /* 0x040ff00000041864 */
[-C--:B------:R-:W-:Y:S01]  /*66e0*/  HMMA.16816.F32.BF16 R104, R196, R190.reuse, R104 ;  /* 0x000000bec468723c */ /* 0x080fe20000041868 */
[----:B------:R-:W-:Y:S07]  /*66f0*/  LDSM.16.MT88.4 R196, [R209+0x4800] ;  /* 0x00480000d1c4783b */ /* 0x000fee0000004200 */
[----:B------:R-:W-:Y:S01]  /*6700*/  HMMA.16816.F32.BF16 R108, R172, R190, R108 ;  /* 0x000000beac6c723c */ /* 0x000fe2000004186c */
[----:B------:R-:W-:Y:S04]  /*6710*/  LDSM.16.M88.4 R172, [R210+0x2000] ;  /* 0x00200000d2ac783b */ /* 0x000fe80000000200 */
[----:B------:R-:W-:Y:S03]  /*6720*/  LDSM.16.M88.4 R188, [R210+0x2400] ;  /* 0x00240000d2bc783b */ /* 0x000fe60000000200 */
        /* <DEDUP_REMOVED lines=12> */
[-C--:B------:R-:W-:Y:S08]  /*67f0*/  HMMA.16816.F32.BF16 R104, R184, R202.reuse, R104 ;  /* 0x000000cab868723c */ /* 0x080ff00000041868 */
[----:B------:R-:W-:Y:S07]  /*6800*/  HMMA.16816.F32.BF16 R108, R176, R202, R108 ;  /* 0x000000cab06c723c */ /* 0x000fee000004186c */
[----:B------:R-:W-:Y:S01]  /*6810*/  IMAD.U32 R177, RZ, RZ, UR15 ;  /* 0x0000000fffb17e24 */ /* 0x000fe2000f8e00ff */
[-C--:B-1----:R-:W-:Y:S01]  /*6820*/  HMMA.16816.F32.BF16 R4, R172, R180.reuse, R4 ;  /* 0x000000b4ac04723c */ /* 0x082fe20000041804 */
[----:B------:R-:W-:Y:S04]  /*6830*/  UMOV UR15, UR8 ;  /* 0x00000008000f7c82 */ /* 0x000fe80008000000 */
[----:B------:R-:W-:Y:S02]  /*6840*/  LEA.HI.X.SX32 R177, R177, R246, 0x1, P5 ;  /* 0x000000f6b1b17211 */ /* 0x000fe400028f0eff */
[C---:B------:R-:W-:Y:S01]  /*6850*/  LEA R176, P5, R3.reuse, c[0x0][0x220], 0x2 ;  /* 0x0000880003b07a11 */ /* 0x040fe200078a10ff */
[C---:B------:R-:W-:Y:S04]  /*6860*/  HMMA.16816.F32.BF16 R8, R188.reuse, R180, R8 ;  /* 0x000000b4bc08723c */ /* 0x040fe80000041808 */
[----:B------:R-:W-:Y:S04]  /*6870*/  LEA.HI.X R177, R3, c[0x0][0x224], R177, 0x2, P5 ;  /* 0x0000890003b17a11 */ /* 0x000fe800028f14b1 */
        /* <DEDUP_REMOVED lines=213> */
.L_x_1048:
[----:B------:R-:W-:Y:S05]  /*75d0*/  @P1 EXIT ;  /* 0x000000000000194d */ /* 0x000fea0003800000 */
[----:B------:R-:W-:Y:S02]  /*75e0*/  ULDC.64 UR4, c[0x0][0x360] ;  /* 0x0000d80000047ab9 */ /* 0x000fe40000000a00 */
[----:B------:R-:W-:Y:S02]  /*75f0*/  UISETP.NE.U32.AND UP0, UPT, URZ, UR4, UPT ;  /* 0x000000043f00728c */ /* 0x000fe4000bf05070 */
[----:B------:R-:W-:-:S02]  /*7600*/  ULDC.64 UR6, c[0x0][0x360] ;  /* 0x0000d80000067ab9 */ /* 0x000fc40000000a00 */
[----:B------:R-:W-:-:S06]  /*7610*/  UISETP.NE.AND.EX UP0, UPT, URZ, UR5, UPT, UP0 ;  /* 0x000000053f00728c */ /* 0x000fcc000bf05300 */
[----:B------:R-:W-:-:S05]  /*7620*/  PLOP3.LUT P0, PT, PT, PT, UP0, 0x80, 0x0 ;  /* 0x000000000000781c */ /* 0x000fca0003f0f008 */
[----:B------:R-:W-:Y:S02]  /*7630*/  @UP0 UMOV UR4, 0x4 ;  /* 0x0000000400040882 */ /* 0x000fe40000000000 */
[----:B------:R-:W-:-:S06]  /*7640*/  @UP0 UIMAD.WIDE UR4, UR12, UR4, UR6 ;  /* 0x000000040c0402a5 */ /* 0x000fcc000f8e0206 */
[----:B------:R-:W-:Y:S02]  /*7650*/  IMAD.U32 R2, RZ, RZ, UR4 ;  /* 0x00000004ff027e24 */ /* 0x000fe4000f8e00ff */
[----:B------:R-:W-:-:S05]  /*7660*/  IMAD.U32 R3, RZ, RZ, UR5 ;  /* 0x00000005ff037e24 */ /* 0x000fca000f8e00ff */
[----:B------:R2:W3:Y:S01]  /*7670*/  @P0 LDG.E R0, [R2.64] ;  /* 0x0000001002000981 */ /* 0x0004e2000c1e1900 */
[----:B------:R-:W4:Y:S01]  /*7680*/  S2UR UR6, SR_CTAID.X ;  /* 0x00000000000679c3 */ /* 0x000f220000002500 */
[----:B--2---:R-:W-:Y:S01]  /*7690*/  MOV R2, 0x1 ;  /* 0x0000000100027802 */ /* 0x004fe20000000f00 */
[----:B----4-:R-:W-:Y:S01]  /*76a0*/  UIMAD UR6, UR6, 0x3c00, URZ ;  /* 0x00003c00060678a4 */ /* 0x010fe2000f8e023f */
[----:B------:R-:W-:Y:S06]  /*76b0*/  BAR.SYNC.DEFER_BLOCKING 0x1, 0x100 ;  /* 0x0044000000007b1d */ /* 0x000fec0000010000 */
[----:B---3--:R2:W3:Y:S01]  /*76c0*/  @P0 R2UR UR4, R0 ;  /* 0x00000000000403c2 */ /* 0x0084e200000e0000 */
[----:B------:R-:W-:Y:S01]  /*76d0*/  ISETP.NE.AND P0, PT, R2, c[0x0][0x338], PT ;  /* 0x0000ce0002007a0c */ /* 0x000fe20003f05270 */
[----:B--2---:R-:W2:Y:S01]  /*76e0*/  S2R R0, SR_CTAID.Y ;  /* 0x0000000000007919 */ /* 0x004ea20000002600 */
[----:B---3--:R-:W-:-:S04]  /*76f0*/  @UP0 UIMAD UR4, UR12, 0x50, UR4 ;  /* 0x000000500c0408a4 */ /* 0x008fc8000f8e0204 */
[----:B------:R-:W-:-:S04]  /*7700*/  UIMAD.WIDE UR4, UR4, 0x66666667, URZ ;  /* 0x66666667040478a5 */ /* 0x000fc8000f8e023f */
[----:B------:R-:W-:-:S04]  /*7710*/  @UP0 USHF.R.U32.HI UR4, URZ, 0x1f, UR5 ;  /* 0x0000001f3f040899 */ /* 0x000fc80008011605 */
[----:B------:R-:W-:-:S04]  /*7720*/  @UP0 ULEA.HI.SX32 UR4, UR5, UR4, 0x1b ;  /* 0x0000000405040291 */ /* 0x000fc8000f8fda3f */
[----:B------:R-:W-:Y:S02]  /*7730*/  @UP0 UIMAD UR8, UR4, 0x3c00, URZ ;  /* 0x00003c00040808a4 */ /* 0x000fe4000f8e023f */
[----:B------:R-:W-:Y:S02]  /*7740*/  USHF.R.S32.HI UR4, URZ, 0x1f, UR6 ;  /* 0x0000001f3f047899 */ /* 0x000fe40008011406 */
[----:B------:R-:W-:Y:S01]  /*7750*/  @UP0 USHF.R.S32.HI UR5, URZ, 0x1f, UR8 ;  /* 0x0000001f3f050899 */ /* 0x000fe20008011408 */
[----:B--2---:R-:W-:Y:S02]  /*7760*/  @P0 IMAD.HI.U32 R2, R0, c[0x0][0x33c], RZ ;  /* 0x0000cf0000020a27 */ /* 0x004fe400078e00ff */
[----:B------:R-:W-:Y:S01]  /*7770*/  @!UP0 UMOV UR8, URZ ;  /* 0x0000003f00088c82 */ /* 0x000fe20008000000 */
[----:B------:R-:W-:-:S03]  /*7780*/  MOV R3, UR4 ;  /* 0x0000000400037c02 */ /* 0x000fc60008000f00 */
[----:B------:R-:W-:Y:S01]  /*7790*/  @UP0 UMOV UR9, UR5 ;  /* 0x0000000500090c82 */ /* 0x000fe20008000000 */
[----:B------:R-:W-:Y:S01]  /*77a0*/  @P0 SHF.R.U32.HI R0, RZ, c[0x0][0x340], R2 ;  /* 0x0000d000ff000a19 */ /* 0x000fe20000011602 */
[----:B------:R-:W-:Y:S01]  /*77b0*/  IMAD.U32 R2, RZ, RZ, UR6 ;  /* 0x00000006ff027e24 */ /* 0x000fe2000f8e00ff */
[----:B------:R-:W-:Y:S02]  /*77c0*/  @!UP0 UMOV UR9, URZ ;  /* 0x0000003f00098c82 */ /* 0x000fe40008000000 */
[----:B-1----:R-:W-:Y:S01]  /*77d0*/  SHF.R.S32.HI R6, RZ, 0x1f, R0 ;  /* 0x0000001fff067819 */ /* 0x002fe20000011400 */
[----:B------:R-:W-:Y:S01]  /*77e0*/  ULDC.64 UR6, c[0x0][0x330] ;  /* 0x0000cc0000067ab9 */ /* 0x000fe20000000a00 */
[--C-:B------:R-:W-:Y:S01]  /*77f0*/  IADD3 R2, P1, P0, R2, UR8, R248.reuse ;  /* 0x0000000802027c10 */ /* 0x100fe2000f83e0f8 */
[----:B------:R-:W-:Y:S01]  /*7800*/  USHF.R.S32.HI UR8, URZ, 0x1f, UR12 ;  /* 0x0000001f3f087899 */ /* 0x000fe2000801140c */
[----:B------:R-:W-:Y:S01]  /*7810*/  SHF.R.S32.HI R248, RZ, 0x1f, R248 ;  /* 0x0000001ffff87819 */ /* 0x000fe200000114f8 */
[C---:B------:R-:W-:Y:S01]  /*7820*/  IMAD R4, R6.reuse, c[0x0][0x328], RZ ;  /* 0x0000ca0006047a24 */ /* 0x040fe200078e02ff */
[----:B------:R-:W-:Y:S01]  /*7830*/  ULDC.64 UR4, c[0x0][0x308] ;  /* 0x0000c20000047ab9 */ /* 0x000fe20000000a00 */
[----:B------:R-:W-:Y:S01]  /*7840*/  IMAD R6, R6, c[0x0][0x300], RZ ;  /* 0x0000c00006067a24 */ /* 0x000fe200078e02ff */
[----:B------:R-:W-:Y:S01]  /*7850*/  IADD3.X R3, R3, UR9, R248, P1, P0 ;  /* 0x0000000903037c10 */ /* 0x000fe20008fe04f8 */
[----:B------:R-:W-:Y:S01]  /*7860*/  USEL UR9, UR12, URZ, !UP0 ;  /* 0x0000003f0c097287 */ /* 0x000fe2000c000000 */
[C---:B------:R-:W-:Y:S01]  /*7870*/  IMAD R7, R0.reuse, c[0x0][0x32c], R4 ;  /* 0x0000cb0000077a24 */ /* 0x040fe200078e0204 */
[----:B------:R-:W-:Y:S01]  /*7880*/  USEL UR8, UR8, URZ, !UP0 ;  /* 0x0000003f08087287 */ /* 0x000fe2000c000000 */
[----:B------:R-:W-:-:S02]  /*7890*/  IMAD R6, R0, c[0x0][0x304], R6 ;  /* 0x0000c10000067a24 */ /* 0x000fc400078e0206 */
[C---:B------:R-:W-:Y:S01]  /*78a0*/  IMAD.WIDE.U32 R4, R0.reuse, c[0x0][0x328], R2 ;  /* 0x0000ca0000047a25 */ /* 0x040fe200078e0002 */
[----:B------:R-:W-:Y:S02]  /*78b0*/  UIMAD UR6, UR8, UR6, URZ ;  /* 0x00000006080672a4 */ /* 0x000fe4000f8e023f */
[----:B------:R-:W-:Y:S01]  /*78c0*/  UIMAD UR4, UR8, UR4, URZ ;  /* 0x00000004080472a4 */ /* 0x000fe2000f8e023f */
[----:B------:R-:W-:Y:S01]  /*78d0*/  IMAD.IADD R5, R5, 0x1, R7 ;  /* 0x0000000105057824 */ /* 0x000fe200078e0207 */
[----:B------:R-:W-:Y:S01]  /*78e0*/  UIMAD UR6, UR9, UR7, UR6 ;  /* 0x00000007090672a4 */ /* 0x000fe2000f8e0206 */
[----:B------:R-:W-:Y:S01]  /*78f0*/  IMAD.U32 R8, RZ, RZ, UR9 ;  /* 0x00000009ff087e24 */ /* 0x000fe2000f8e00ff */
[----:B------:R-:W-:Y:S01]  /*7900*/  UIMAD UR4, UR9, UR5, UR4 ;  /* 0x00000005090472a4 */ /* 0x000fe2000f8e0204 */
[----:B------:R-:W-:-:S04]  /*7910*/  IMAD.WIDE.U32 R2, R0, c[0x0][0x300], R2 ;  /* 0x0000c00000027a25 */ /* 0x000fc800078e0002 */
[----:B------:R-:W-:Y:S01]  /*7920*/  IMAD.WIDE.U32 R8, R8, c[0x0][0x330], R4 ;  /* 0x0000cc0008087a25 */ /* 0x000fe200078e0004 */
[----:B------:R-:W-:Y:S02]  /*7930*/  IADD3 R3, R3, R6, RZ ;  /* 0x0000000603037210 */ /* 0x000fe40007ffe0ff */
[----:B------:R-:W-:Y:S02]  /*7940*/  MOV R6, UR9 ;  /* 0x0000000900067c02 */ /* 0x000fe40008000f00 */
[----:B------:R-:W-:Y:S02]  /*7950*/  IADD3 R0, R9, UR6, RZ ;  /* 0x0000000609007c10 */ /* 0x000fe4000fffe0ff */
[----:B------:R-:W-:Y:S01]  /*7960*/  LEA R4, P1, R8, c[0x0][0x310], 0x2 ;  /* 0x0000c40008047a11 */ /* 0x000fe200078210ff */
[----:B------:R-:W-:-:S03]  /*7970*/  IMAD.WIDE.U32 R6, R6, c[0x0][0x308], R2 ;  /* 0x0000c20006067a25 */ /* 0x000fc600078e0002 */
[----:B------:R-:W-:Y:S02]  /*7980*/  LEA.HI.X R5, R8, c[0x0][0x314], R0, 0x2, P1 ;  /* 0x0000c50008057a11 */ /* 0x000fe400008f1400 */
[C---:B------:R-:W-:Y:S02]  /*7990*/  LEA R2, P0, R6.reuse, c[0x0][0x2e8], 0x2 ;  /* 0x0000ba0006027a11 */ /* 0x040fe400078010ff */
[----:B------:R-:W-:Y:S01]  /*79a0*/  IADD3 R3, R7, UR4, RZ ;  /* 0x0000000407037c10 */ /* 0x000fe2000fffe0ff */
        /* <DEDUP_REMOVED lines=122> */
.L_x_1060:
        /* <DEDUP_REMOVED lines=11> */
.L_x_1418:


//--------------------- .text._ZN7cutlass13device_kernelIN5flash19enable_sm80_to_sm89INS1_16FlashAttnBwdSm80INS1_25CollectiveMainloopBwdSm80ILi2ELi1EN4cute5tupleIJNS5_1CILi64EEENS7_ILi80EEENS7_ILi192EEEEEENS_10bfloat16_tEfNS_4arch4Sm80ELb0ELb1ELb1ELb1ELb1ELb0ELb1ELb0ELi2ELi4ELi2ELi2ELb0EEENS1_24CollectiveEpilogueBwdGQAISB_fSE_Li256ELb1ELb1EEENS1_19SingleTileSchedulerILb1ELb0ELb0ELi80EEEEEEEEEvNT_6ParamsE --------------------------
	.section	.text._ZN7cutlass13device_kernelIN5flash19enable_sm80_to_sm89INS1_16FlashAttnBwdSm80INS1_25CollectiveMainloopBwdSm80ILi2ELi1EN4cute5tupleIJNS5_1CILi64EEENS7_ILi80EEENS7_ILi192EEEEEENS_10bfloat16_tEfNS_4arch4Sm80ELb0ELb1ELb1ELb1ELb1ELb0ELb1ELb0ELi2ELi4ELi2ELi2ELb0EEENS1_24CollectiveEpilogueBwdGQAISB_fSE_Li256ELb1ELb1EEENS1_19SingleTileSchedulerILb1ELb0ELb0ELi80EEEEEEEEEvNT_6ParamsE,"ax",@progbits
	.sectioninfo	@"SHI_REGISTERS=255"
	.align	128
.text._ZN7cutlass13device_kernelIN5flash19enable_sm80_to_sm89INS1_16FlashAttnBwdSm80INS1_25CollectiveMainloopBwdSm80ILi2ELi1EN4cute5tupleIJNS5_1CILi64EEENS7_ILi80EEENS7_ILi192EEEEEENS_10bfloat16_tEfNS_4arch4Sm80ELb0ELb1ELb1ELb1ELb1ELb0ELb1ELb0ELi2ELi4ELi2ELi2ELb0EEENS1_24CollectiveEpilogueBwdGQAISB_fSE_Li256ELb1ELb1EEENS1_19SingleTileSchedulerILb1ELb0ELb0ELi80EEEEEEEEEvNT_6ParamsE:
        .type           _ZN7cutlass13device_kernelIN5flash19enable_sm80_to_sm89INS1_16FlashAttnBwdSm80INS1_25CollectiveMainloopBwdSm80ILi2ELi1EN4cute5tupleIJNS5_1CILi64EEENS7_ILi80EEENS7_ILi192EEEEEENS_10bfloat16_tEfNS_4arch4Sm80ELb0ELb1ELb1ELb1ELb1ELb0ELb1ELb0ELi2ELi4ELi2ELi2ELb0EEENS1_24CollectiveEpilogueBwdGQAISB_fSE_Li256ELb1ELb1EEENS1_19SingleTileSchedulerILb1ELb0ELb0ELi80EEEEEEEEEvNT_6ParamsE,@function
        .size           _ZN7cutlass13device_kernelIN5flash19enable_sm80_to_sm89INS1_16FlashAttnBwdSm80INS1_25CollectiveMainloopBwdSm80ILi2ELi1EN4cute5tupleIJNS5_1CILi64EEENS7_ILi80EEENS7_ILi192EEEEEENS_10bfloat16_tEfNS_4arch4Sm80ELb0ELb1ELb1ELb1ELb1ELb0ELb1ELb0ELi2ELi4ELi2ELi2ELb0EEENS1_24CollectiveEpilogueBwdGQAISB_fSE_Li256ELb1ELb1EEENS1_19SingleTileSchedulerILb1ELb0ELb0ELi80EEEEEEEEEvNT_6ParamsE,(.L_x_1419 - _ZN7cutlass13device_kernelIN5flash19enable_sm80_to_sm89INS1_16FlashAttnBwdSm80INS1_25CollectiveMainloopBwdSm80ILi2ELi1EN4cute5tupleIJNS5_1CILi64EEENS7_ILi80EEENS7_ILi192EEEEEENS_10bfloat16_tEfNS_4arch4Sm80ELb0ELb1ELb1ELb1ELb1ELb0ELb1ELb0ELi2ELi4ELi2ELi2ELb0EEENS1_24CollectiveEpilogueBwdGQAISB_fSE_Li256ELb1ELb1EEENS1_19SingleTileSchedulerILb1ELb0ELb0ELi80EEEEEEEEEvNT_6ParamsE)
        .other          _ZN7cutlass13device_kernelIN5flash19enable_sm80_to_sm89INS1_16FlashAttnBwdSm80INS1_25CollectiveMainloopBwdSm80ILi2ELi1EN4cute5tupleIJNS5_1CILi64EEENS7_ILi80EEENS7_ILi192EEEEEENS_10bfloat16_tEfNS_4arch4Sm80ELb0ELb1ELb1ELb1ELb1ELb0ELb1ELb0ELi2ELi4ELi2ELi2ELb0EEENS1_24CollectiveEpilogueBwdGQAISB_fSE_Li256ELb1ELb1EEENS1_19SingleTileSchedulerILb1ELb0ELb0ELi80EEEEEEEEEvNT_6ParamsE,@"STO_CUDA_ENTRY STV_DEFAULT"
_ZN7cutlass13device_kernelIN5flash19enable_sm80_to_sm89INS1_16FlashAttnBwdSm80INS1_25CollectiveMainloopBwdSm80ILi2ELi1EN4cute5tupleIJNS5_1CILi64EEENS7_ILi80EEENS7_ILi192EEEEEENS_10bfloat16_tEfNS_4arch4Sm80ELb0ELb1ELb1ELb1ELb1ELb0ELb1ELb0ELi2ELi4ELi2ELi2ELb0EEENS1_24CollectiveEpilogueBwdGQAISB_fSE_Li256ELb1ELb1EEENS1_19SingleTileSchedulerILb1ELb0ELb0ELi80EEEEEEEEEvNT_6ParamsE:
        /* <DEDUP_REMOVED lines=21> */
.L_x_1062:
        /* <DEDUP_REMOVED lines=13> */
.L_x_1064:
[----:B------:R-:W-:Y:S02]  /*0220*/  ULDC UR6, c[0x0][0x3ac] ;  /* 0x0000eb0000067ab9 */ /* 0x000fe40000000800 */
.L_x_1063:
[----:B------:R-:W-:-:S04]  /*0230*/  UIMAD UR5, UR17, 0x50, URZ ;  /* 0x00000050110578a4 */ /* 0x000fc8000f8e023f */
[----:B------:R-:W-:-:S04]  /*0240*/  UISETP.GE.AND UP0, UPT, UR5, UR6, UPT ;  /* 0x000000060500728c */ /* 0x000fc8000bf06270 */
[----:B------:R-:W-:Y:S01]  /*0250*/  USEL UR10, UR10, 0xffffffff, !UP0 ;  /* 0xffffffff0a0a7887 */ /* 0x000fe2000c000000 */
[----:B------:R-:W-:Y:S05]  /*0260*/  BRA `(.L_x_1065) ;  /* 0x0000019000007947 */ /* 0x000fea0003800000 */
.L_x_1061:
        /* <DEDUP_REMOVED lines=8> */
.L_x_1066:
        /* <DEDUP_REMOVED lines=13> */
.L_x_1068:
[----:B------:R-:W-:Y:S02]  /*03c0*/  ULDC UR6, c[0x0][0x3ac] ;  /* 0x0000eb0000067ab9 */ /* 0x000fe40000000800 */
.L_x_1067:
[----:B------:R-:W-:-:S04]  /*03d0*/  UIMAD UR5, UR17, 0x50, URZ ;  /* 0x00000050110578a4 */ /* 0x000fc8000f8e023f */
[----:B------:R-:W-:-:S04]  /*03e0*/  UISETP.GE.AND UP0, UPT, UR5, UR6, UPT ;  /* 0x000000060500728c */ /* 0x000fc8000bf06270 */
[----:B------:R-:W-:-:S06]  /*03f0*/  USEL UR10, UR10, 0xffffffff, !UP0 ;  /* 0xffffffff0a0a7887 */ /* 0x000fcc000c000000 */
.L_x_1065:
        /* <DEDUP_REMOVED lines=58> */
.L_x_1069:
        /* <DEDUP_REMOVED lines=10> */
.L_x_1070:
[----:B------:R-:W-:Y:S05]  /*0840*/  @!P1 BRA `(.L_x_1071) ;  /* 0x0000005000009947 */ /* 0x000fea0003800000 */
[----:B------:R3:W4:Y:S04]  /*0850*/  LDG.E R0, [R2.64] ;  /* 0x0000000e02007981 */ /* 0x000728000c1e1900 */
[----:B---3--:R-:W3:Y:S01]  /*0860*/  LDG.E R2, [R2.64+0x4] ;  /* 0x0000040e02027981 */ /* 0x008ee2000c1e1900 */
[----:B----4-:R-:W4:Y:S08]  /*0870*/  R2UR UR8, R0 ;  /* 0x00000000000873c2 */ /* 0x010f3000000e0000 */
[----:B---3--:R-:W4:Y:S02]  /*0880*/  R2UR UR4, R2 ;  /* 0x00000000020473c2 */ /* 0x008f2400000e0000 */
[----:B----4-:R-:W-:-:S06]  /*0890*/  UIADD3 UR8, -UR8, UR4, URZ ;  /* 0x0000000408087290 */ /* 0x010fcc000fffe13f */
.L_x_1071:
        /* <DEDUP_REMOVED lines=15> */
.L_x_1072:
        /* <DEDUP_REMOVED lines=75> */
[----:B------:R-:W2:Y:S01]  /*0e40*/  S2R R8, SR_CTAID.X ;  /* 0x0000000000087919 */ /* 0x000ea20000002500 */
[----:B------:R-:W-:Y:S01]  /*0e50*/  IMAD.MOV.U32 R4, RZ, RZ, R84 ;  /* 0x000000ffff047224 */ /* 0x000fe200078e0054 */
        /* <DEDUP_REMOVED lines=15> */
[----:B------:R-:W-:Y:S01]  /*0f50*/  UIMAD UR4, UR12, UR5, UR4 ;  /* 0x000000050c0472a4 */ /* 0x000fe2000f8e0204 */
[----:B------:R-:W-:Y:S01]  /*0f60*/  CS2R R170, SRZ ;  /* 0x0000000000aa7805 */ /* 0x000fe2000001ff00 */
[----:B------:R-:W-:Y:S01]  /*0f70*/  USEL UR11, UR11, URZ, !UP2 ;  /* 0x0000003f0b0b7287 */ /* 0x000fe2000d000000 */
[----:B------:R-:W-:Y:S01]  /*0f80*/  IMAD.SHL.U32 R12, R21, 0x8, RZ ;  /* 0x00000008150c7824 */ /* 0x000fe200078e00ff */
[----:B------:R-:W-:Y:S01]  /*0f90*/  @P0 SHF.R.U32.HI R4, RZ, c[0x0][0x250], R2 ;  /* 0x00009400ff040a19 */ /* 0x000fe20000011602 */
[----:B------:R-:W-:Y:S01]  /*0fa0*/  IMAD.MOV.U32 R18, RZ, RZ, c[0x0][0x178] ;  /* 0x00005e00ff127624 */ /* 0x000fe200078e00ff */
[----:B-1----:R-:W-:Y:S01]  /*0fb0*/  IADD3 R6, P0, R238, UR20, RZ ;  /* 0x00000014ee067c10 */ /* 0x002fe2000ff1e0ff */
[----:B------:R-:W-:Y:S01]  /*0fc0*/  IMAD.MOV.U32 R28, RZ, RZ, 0x6 ;  /* 0x00000006ff1c7424 */ /* 0x000fe200078e00ff */
[----:B------:R-:W-:Y:S01]  /*0fd0*/  SHF.R.S32.HI R5, RZ, 0x1f, R4 ;  /* 0x0000001fff057819 */ /* 0x000fe20000011404 */
[----:B------:R-:W-:Y:S01]  /*0fe0*/  IMAD.SHL.U32 R30, R18, 0x20, RZ ;  /* 0x00000020121e7824 */ /* 0x000fe200078e00ff */
[--C-:B------:R-:W-:Y:S01]  /*0ff0*/  SHF.R.S32.HI R13, RZ, 0x1f, R12.reuse ;  /* 0x0000001fff0d7819 */ /* 0x100fe2000001140c */
[----:B------:R-:W-:Y:S01]  /*1000*/  IMAD R29, R19, c[0x0][0x210], RZ ;  /* 0x00008400131d7a24 */ /* 0x000fe200078e02ff */
[----:B------:R-:W-:Y:S01]  /*1010*/  IADD3.X R7, R16, UR21, RZ, P0, !PT ;  /* 0x0000001510077c10 */ /* 0x000fe200087fe4ff */
[----:B------:R-:W-:Y:S01]  /*1020*/  IMAD R0, R5, c[0x0][0x1e0], RZ ;  /* 0x0000780005007a24 */ /* 0x000fe200078e02ff */
[----:B------:R-:W-:Y:S01]  /*1030*/  ISETP.GE.AND P2, PT, R12, c[0x0][0x1cc], PT ;  /* 0x000073000c007a0c */ /* 0x000fe20003f46270 */
[----:B------:R-:W-:Y:S01]  /*1040*/  IMAD.WIDE.U32 R2, R4, c[0x0][0x1e0], R12 ;  /* 0x0000780004027a25 */ /* 0x000fe200078e000c */
[C---:B------:R-:W-:Y:S01]  /*1050*/  IADD3 R23, R12.reuse, 0x40, RZ ;  /* 0x000000400c177810 */ /* 0x040fe20007ffe0ff */
[----:B------:R-:W-:Y:S01]  /*1060*/  CS2R R168, SRZ ;  /* 0x0000000000a87805 */ /* 0x000fe2000001ff00 */
[----:B------:R-:W-:Y:S01]  /*1070*/  IADD3 R25, R12, 0x80, RZ ;  /* 0x000000800c197810 */ /* 0x000fe20007ffe0ff */
[----:B------:R-:W-:Y:S01]  /*1080*/  IMAD R0, R4, c[0x0][0x1e4], R0 ;  /* 0x0000790004007a24 */ /* 0x000fe200078e0200 */
[----:B------:R-:W-:Y:S01]  /*1090*/  ISETP.GE.AND P3, PT, R23, c[0x0][0x1cc], PT ;  /* 0x0000730017007a0c */ /* 0x000fe20003f66270 */
[----:B--2---:R-:W-:Y:S01]  /*10a0*/  IMAD.WIDE R6, R8, 0x50, R6 ;  /* 0x0000005008067825 */ /* 0x004fe200078e0206 */
[----:B------:R-:W-:Y:S01]  /*10b0*/  ISETP.GE.AND P5, PT, R25, c[0x0][0x1cc], PT ;  /* 0x0000730019007a0c */ /* 0x000fe20003fa6270 */
[----:B------:R-:W-:Y:S01]  /*10c0*/  CS2R R166, SRZ ;  /* 0x0000000000a67805 */ /* 0x000fe2000001ff00 */
[----:B------:R-:W-:Y:S01]  /*10d0*/  SHF.L.U64.HI R251, R18, R27, c[0x0][0x17c] ;  /* 0x00005f0012fb7619 */ /* 0x000fe2000001021b */
[----:B------:R-:W-:Y:S01]  /*10e0*/  IMAD.IADD R3, R3, 0x1, R0 ;  /* 0x0000000103037824 */ /* 0x000fe200078e0200 */
[----:B------:R-:W-:Y:S01]  /*10f0*/  CS2R R164, SRZ ;  /* 0x0000000000a47805 */ /* 0x000fe2000001ff00 */
[----:B------:R-:W-:Y:S01]  /*1100*/  IMAD.SHL.U32 R0, R238, 0x40, RZ ;  /* 0x00000040ee007824 */ /* 0x000fe200078e00ff */
[----:B------:R-:W-:Y:S01]  /*1110*/  CS2R R162, SRZ ;  /* 0x0000000000a27805 */ /* 0x000fe2000001ff00 */
[----:B------:R-:W-:Y:S01]  /*1120*/  IMAD.WIDE.U32 R2, R15, c[0x0][0x1e8], R2 ;  /* 0x00007a000f027a25 */ /* 0x000fe200078e0002 */
[----:B------:R-:W-:Y:S01]  /*1130*/  CS2R R160, SRZ ;  /* 0x0000000000a07805 */ /* 0x000fe2000001ff00 */
[----:B------:R-:W-:Y:S01]  /*1140*/  CS2R R158, SRZ ;  /* 0x00000000009e7805 */ /* 0x000fe2000001ff00 */
[----:B------:R-:W-:Y:S01]  /*1150*/  LOP3.LUT R0, R0, 0x1c0, RZ, 0xc0, !PT ;  /* 0x000001c000007812 */ /* 0x000fe200078ec0ff */
[----:B------:R-:W-:Y:S01]  /*1160*/  IMAD R5, R5, c[0x0][0x1b0], RZ ;  /* 0x00006c0005057a24 */ /* 0x000fe200078e02ff */
[----:B------:R-:W-:Y:S01]  /*1170*/  IADD3 R3, R3, UR4, RZ ;  /* 0x0000000403037c10 */ /* 0x000fe2000fffe0ff */
[----:B------:R-:W-:Y:S01]  /*1180*/  IMAD R10, R7, c[0x0][0x1d8], RZ ;  /* 0x00007600070a7a24 */ /* 0x000fe200078e02ff */
[----:B------:R-:W-:Y:S01]  /*1190*/  LOP3.LUT R14, R0, 0x38, R12, 0xf8, !PT ;  /* 0x00000038000e7812 */ /* 0x000fe200078ef80c */
[C---:B------:R-:W-:Y:S01]  /*11a0*/  IMAD R5, R4.reuse, c[0x0][0x1b4], R5 ;  /* 0x00006d0004057a24 */ /* 0x040fe200078e0205 */
[----:B------:R-:W-:Y:S01]  /*11b0*/  SHF.R.U32.HI R0, RZ, 0x3, R0 ;  /* 0x00000003ff007819 */ /* 0x000fe20000011600 */
[----:B------:R-:W-:Y:S01]  /*11c0*/  IMAD.WIDE.U32 R8, R4, c[0x0][0x1b0], R12 ;  /* 0x00006c0004087a25 */ /* 0x000fe200078e000c */
[----:B------:R-:W-:Y:S01]  /*11d0*/  ULDC.64 UR4, c[0x0][0x1b8] ;  /* 0x00006e0000047ab9 */ /* 0x000fe20000000a00 */
[----:B------:R-:W-:Y:S01]  /*11e0*/  CS2R R156, SRZ ;  /* 0x00000000009c7805 */ /* 0x000fe2000001ff00 */
[----:B------:R-:W-:Y:S01]  /*11f0*/  UIMAD UR4, UR6, UR4, URZ ;  /* 0x00000004060472a4 */ /* 0x000fe2000f8e023f */
[C---:B------:R-:W-:Y:S01]  /*1200*/  IMAD R4, R6.reuse, c[0x0][0x1dc], R10 ;  /* 0x0000770006047a24 */ /* 0x040fe200078e020a */
[----:B------:R-:W-:Y:S01]  /*1210*/  UIMAD UR6, UR17, -0x50, URZ ;  /* 0xffffffb0110678a4 */ /* 0x000fe2000f8e023f */
[----:B------:R-:W-:Y:S01]  /*1220*/  IMAD.WIDE.U32 R10, R6, c[0x0][0x1d8], R2 ;  /* 0x00007600060a7a25 */ /* 0x000fe200078e0002 */
[----:B------:R-:W-:Y:S01]  /*1230*/  UIMAD UR4, UR12, UR5, UR4 ;  /* 0x000000050c0472a4 */ /* 0x000fe2000f8e0204 */
[----:B------:R-:W-:Y:S01]  /*1240*/  CS2R R154, SRZ ;  /* 0x00000000009a7805 */ /* 0x000fe2000001ff00 */
[----:B------:R-:W-:Y:S01]  /*1250*/  USEL UR12, UR10, URZ, !UP2 ;  /* 0x0000003f0a0c7287 */ /* 0x000fe2000d000000 */
[----:B------:R-:W-:Y:S01]  /*1260*/  IMAD.IADD R3, R9, 0x1, R5 ;  /* 0x0000000109037824 */ /* 0x000fe200078e0205 */
[----:B------:R-:W-:Y:S01]  /*1270*/  LOP3.LUT R9, R14, R0, RZ, 0x3c, !PT ;  /* 0x000000000e097212 */ /* 0x000fe200078e3cff */
[----:B------:R-:W-:Y:S01]  /*1280*/  IMAD.IADD R0, R11, 0x1, R4 ;  /* 0x000000010b007824 */ /* 0x000fe200078e0204 */
[C---:B------:R-:W-:Y:S01]  /*1290*/  LEA R4, P0, R10.reuse, c[0x0][0x1c0], 0x1 ;  /* 0x000070000a047a11 */ /* 0x040fe200078008ff */
[----:B------:R-:W-:Y:S01]  /*12a0*/  IMAD.MOV.U32 R2, RZ, RZ, R8 ;  /* 0x000000ffff027224 */ /* 0x000fe200078e0008 */
[----:B------:R-:W-:Y:S01]  /*12b0*/  USHF.R.S32.HI UR17, URZ, 0x1f, UR13 ;  /* 0x0000001f3f117899 */ /* 0x000fe2000801140d */
[----:B------:R-:W-:Y:S01]  /*12c0*/  IMAD R7, R7, c[0x0][0x1a8], RZ ;  /* 0x00006a0007077a24 */ /* 0x000fe200078e02ff */
        /* <DEDUP_REMOVED lines=11> */
[C---:B------:R-:W-:Y:S01]  /*1380*/  IMAD.SHL.U32 R17, R10.reuse, 0x20, RZ ;  /* 0x000000200a117824 */ /* 0x040fe200078e00ff */
[----:B------:R-:W-:Y:S01]  /*1390*/  LEA R2, P4, R10, R4, 0x6 ;  /* 0x000000040a027211 */ /* 0x000fe200078830ff */
[----:B------:R-:W-:Y:S01]  /*13a0*/  IMAD R8, R24, 0x200, R9 ;  /* 0x0000020018087824 */ /* 0x000fe200078e0209 */
[----:B------:R-:W-:Y:S01]  /*13b0*/  ISETP.LT.OR P6, PT, R0, 0x1, P3 ;  /* 0x000000010000780c */ /* 0x000fe20001fc1670 */
[----:B------:R-:W-:Y:S01]  /*13c0*/  IMAD.U32 R20, RZ, RZ, UR12 ;  /* 0x0000000cff147e24 */ /* 0x000fe2000f8e00ff */
[----:B------:R-:W-:Y:S01]  /*13d0*/  LEA.HI.X R3, R10, R5, R3, 0x6, P4 ;  /* 0x000000050a037211 */ /* 0x000fe200020f3403 */
[----:B------:R-:W-:Y:S01]  /*13e0*/  IMAD.SHL.U32 R223, R8, 0x2, RZ ;  /* 0x0000000208df7824 */ /* 0x000fe200078e00ff */
[----:B------:R-:W-:Y:S01]  /*13f0*/  ISETP.LT.OR P4, PT, R0, 0x1, P5 ;  /* 0x000000010000780c */ /* 0x000fe20002f81670 */
[----:B------:R-:W-:Y:S01]  /*1400*/  IMAD.MOV.U32 R217, RZ, RZ, 0x10 ;  /* 0x00000010ffd97424 */ /* 0x000fe200078e00ff */
[----:B------:R-:W-:Y:S01]  /*1410*/  SHF.L.U64.HI R9, R10, R27, c[0x0][0x1dc] ;  /* 0x000077000a097619 */ /* 0x000fe2000001021b */
[----:B------:R-:W-:Y:S01]  /*1420*/  IMAD.MOV.U32 R10, RZ, RZ, R14 ;  /* 0x000000ffff0a7224 */ /* 0x000fe200078e000e */
[----:B------:R-:W-:Y:S01]  /*1430*/  ISETP.LT.OR P2, PT, R0, 0x21, P2 ;  /* 0x000000210000780c */ /* 0x000fe20001741670 */
[----:B------:R-:W-:Y:S01]  /*1440*/  @!PT LDS RZ, [RZ] ;  /* 0x00000000fffff984 */ /* 0x000fe20000000800 */
[----:B------:R-:W-:Y:S01]  /*1450*/  @!PT LDS RZ, [RZ] ;  /* 0x00000000fffff984 */ /* 0x000fe20000000800 */
[----:B------:R-:W-:Y:S01]  /*1460*/  @!PT LDS RZ, [RZ] ;  /* 0x00000000fffff984 */ /* 0x000fe20000000800 */
[----:B------:R1:W-:Y:S01]  /*1470*/  LDGSTS.E.BYPASS.LTC128B.128 [R223+0x7880], [R4.64], !P1 ;  /* 0x0788000004df7fae */ /* 0x0003e2000c901d4e */
[C---:B------:R-:W-:Y:S01]  /*1480*/  @!P0 LEA R8, P1, R17.reuse, R2, 0x1 ;  /* 0x0000000211088211 */ /* 0x040fe200078208ff */
[----:B------:R-:W-:Y:S01]  /*1490*/  IMAD R14, R6, c[0x0][0x1ac], R7 ;  /* 0x00006b00060e7a24 */ /* 0x000fe200078e0207 */
[C---:B------:R-:W-:Y:S01]  /*14a0*/  ISETP.LT.OR P5, PT, R0.reuse, 0x21, P5 ;  /* 0x000000210000780c */ /* 0x040fe20002fa1670 */
[----:B------:R1:W-:Y:S01]  /*14b0*/  LDGSTS.E.BYPASS.LTC128B.128 [R223+0xa080], [R4.64+0x80], !P6 ;  /* 0x0a08008004df7fae */ /* 0x0003e2000f101d4e */
[----:B------:R-:W-:Y:S01]  /*14c0*/  @!P0 LEA.HI.X R9, R17, R3, R9, 0x1, P1 ;  /* 0x0000000311098211 */ /* 0x000fe200008f0c09 */
[----:B------:R-:W-:Y:S01]  /*14d0*/  IMAD.MOV.U32 R212, RZ, RZ, 0x120 ;  /* 0x00000120ffd47424 */ /* 0x000fe200078e00ff */
[C---:B------:R-:W-:Y:S01]  /*14e0*/  @!P0 ISETP.GE.AND P1, PT, R0.reuse, 0x41, PT ;  /* 0x000000410000880c */ /* 0x040fe20003f26270 */
[----:B------:R1:W-:Y:S01]  /*14f0*/  LDGSTS.E.BYPASS.LTC128B.128 [R223+0xc880], [R4.64+0x100], !P4 ;  /* 0x0c88010004df7fae */ /* 0x0003e2000e101d4e */
[----:B------:R-:W-:Y:S01]  /*1500*/  ISETP.LT.OR P6, PT, R0, 0x21, P3 ;  /* 0x000000210000780c */ /* 0x000fe20001fc1670 */
[----:B------:R-:W-:Y:S01]  /*1510*/  UIADD3 UR20, -UR9, 0x1, UR21 ;  /* 0x0000000109147890 */ /* 0x000fe2000fffe115 */
[----:B------:R-:W-:Y:S01]  /*1520*/  IADD3 R11, R15, UR4, RZ ;  /* 0x000000040f0b7c10 */ /* 0x000fe2000fffe0ff */
[----:B------:R2:W-:Y:S01]  /*1530*/  LDGSTS.E.BYPASS.LTC128B.128 [R223+0x8880], [R2.64], !P2 ;  /* 0x0888000002df7fae */ /* 0x0005e2000d101d4e */
[----:B------:R-:W-:Y:S01]  /*1540*/  @!P0 ISETP.GE.OR P4, PT, R12, c[0x0][0x1cc], !P1 ;  /* 0x000073000c008a0c */ /* 0x000fe20004f86670 */
[----:B------:R-:W-:Y:S01]  /*1550*/  UIMAD UR4, UR16, 0xc0, URZ ;  /* 0x000000c0100478a4 */ /* 0x000fe2000f8e023f */
[----:B------:R-:W-:Y:S01]  /*1560*/  @!P0 ISETP.LT.OR P3, PT, R0, 0x41, P3 ;  /* 0x000000410000880c */ /* 0x000fe20001f61670 */
[----:B------:R-:W-:Y:S01]  /*1570*/  IMAD.WIDE.U32 R6, R6, c[0x0][0x1a8], R10 ;  /* 0x00006a0006067a25 */ /* 0x000fe200078e000a */
[C---:B------:R-:W-:Y:S01]  /*1580*/  @!P0 ISETP.GE.OR P1, PT, R25.reuse, c[0x0][0x1cc], !P1 ;  /* 0x0000730019008a0c */ /* 0x040fe20004f26670 */
[----:B------:R-:W-:Y:S01]  /*1590*/  UISETP.GE.AND UP1, UPT, UR6, 0x1, UPT ;  /* 0x000000010600788c */ /* 0x000fe2000bf26270 */
[----:B------:R-:W-:Y:S01]  /*15a0*/  CS2R R152, SRZ ;  /* 0x0000000000987805 */ /* 0x000fe2000001ff00 */
[----:B------:R-:W-:Y:S01]  /*15b0*/  UISETP.GE.AND UP0, UPT, UR6, 0x2, UPT ;  /* 0x000000020600788c */ /* 0x000fe2000bf06270 */
[----:B------:R-:W-:Y:S01]  /*15c0*/  IMAD.MOV.U32 R249, RZ, RZ, 0x1 ;  /* 0x00000001fff97424 */ /* 0x000fe200078e00ff */
        /* <DEDUP_REMOVED lines=13> */
[----:B-1----:R-:W-:Y:S01]  /*16a0*/  IMAD.IADD R5, R7, 0x1, R14 ;  /* 0x0000000107057824 */ /* 0x002fe200078e020e */
[C---:B------:R-:W-:Y:S01]  /*16b0*/  LEA R4, P2, R6.reuse, c[0x0][0x190], 0x1 ;  /* 0x0000640006047a11 */ /* 0x040fe200078408ff */
[----:B------:R-:W-:Y:S01]  /*16c0*/  IMAD.MOV.U32 R7, RZ, RZ, c[0x0][0x1a8] ;  /* 0x00006a00ff077624 */ /* 0x000fe200078e00ff */
[----:B------:R3:W-:Y:S01]  /*16d0*/  @!P0 LDGSTS.E.BYPASS.LTC128B.128 [R223+0xe880], [R8.64+0x100], !P1 ;  /* 0x0e88010008df8fae */ /* 0x0007e2000c901d4e */
[----:B------:R-:W-:Y:S01]  /*16e0*/  CS2R R136, SRZ ;  /* 0x0000000000887805 */ /* 0x000fe2000001ff00 */
[----:B------:R-:W-:Y:S01]  /*16f0*/  LEA.HI.X R5, R6, c[0x0][0x194], R5, 0x1, P2 ;  /* 0x0000650006057a11 */ /* 0x000fe200010f0c05 */
[----:B------:R-:W-:Y:S01]  /*1700*/  CS2R R134, SRZ ;  /* 0x0000000000867805 */ /* 0x000fe2000001ff00 */
[----:B------:R-:W-:Y:S01]  /*1710*/  ISETP.GE.AND P2, PT, R12, c[0x0][0x19c], PT ;  /* 0x000067000c007a0c */ /* 0x000fe20003f46270 */
[----:B------:R-:W-:Y:S01]  /*1720*/  CS2R R132, SRZ ;  /* 0x0000000000847805 */ /* 0x000fe2000001ff00 */
[----:B------:R-:W-:Y:S01]  /*1730*/  IADD3 R6, P4, R238, UR18, RZ ;  /* 0x00000012ee067c10 */ /* 0x000fe2000ff9e0ff */
[----:B------:R-:W-:Y:S01]  /*1740*/  CS2R R130, SRZ ;  /* 0x0000000000827805 */ /* 0x000fe2000001ff00 */
[C---:B------:R-:W-:Y:S01]  /*1750*/  ISETP.LT.OR P1, PT, R0.reuse, 0x1, P2 ;  /* 0x000000010000780c */ /* 0x040fe20001721670 */
[----:B------:R-:W-:Y:S01]  /*1760*/  CS2R R128, SRZ ;  /* 0x0000000000807805 */ /* 0x000fe2000001ff00 */
[----:B------:R-:W-:Y:S01]  /*1770*/  CS2R R126, SRZ ;  /* 0x00000000007e7805 */ /* 0x000fe2000001ff00 */
[----:B------:R-:W-:Y:S01]  /*1780*/  CS2R R124, SRZ ;  /* 0x00000000007c7805 */ /* 0x000fe2000001ff00 */
[----:B------:R-:W-:Y:S01]  /*1790*/  CS2R R122, SRZ ;  /* 0x00000000007a7805 */ /* 0x000fe2000001ff00 */
[----:B------:R-:W-:Y:S01]  /*17a0*/  CS2R R120, SRZ ;  /* 0x0000000000787805 */ /* 0x000fe2000001ff00 */
[----:B------:R-:W-:Y:S01]  /*17b0*/  CS2R R118, SRZ ;  /* 0x0000000000767805 */ /* 0x000fe2000001ff00 */
[----:B--2---:R-:W-:Y:S01]  /*17c0*/  IMAD.MOV.U32 R3, RZ, RZ, c[0x0][0x1ac] ;  /* 0x00006b00ff037624 */ /* 0x004fe200078e00ff */
[C---:B------:R-:W-:Y:S01]  /*17d0*/  LEA R2, P3, R7.reuse, R4, 0x6 ;  /* 0x0000000407027211 */ /* 0x040fe200078630ff */
[----:B------:R-:W-:Y:S01]  /*17e0*/  CS2R R116, SRZ ;  /* 0x0000000000747805 */ /* 0x000fe2000001ff00 */
[----:B------:R-:W-:Y:S01]  /*17f0*/  CS2R R114, SRZ ;  /* 0x0000000000727805 */ /* 0x000fe2000001ff00 */
[----:B------:R-:W-:Y:S01]  /*1800*/  CS2R R112, SRZ ;  /* 0x0000000000707805 */ /* 0x000fe2000001ff00 */
[C---:B------:R-:W-:Y:S01]  /*1810*/  LEA.HI.X R3, R7.reuse, R5, R3, 0x6, P3 ;  /* 0x0000000507037211 */ /* 0x040fe200018f3403 */
[----:B------:R1:W-:Y:S01]  /*1820*/  LDGSTS.E.BYPASS.LTC128B.128 [R223+0x80], [R4.64], !P1 ;  /* 0x0008000004df7fae */ /* 0x0003e2000c901d4e */
[----:B------:R-:W-:Y:S01]  /*1830*/  ISETP.LT.OR P3, PT, R0, 0x1, P6 ;  /* 0x000000010000780c */ /* 0x000fe20003761670 */
[----:B------:R-:W-:Y:S01]  /*1840*/  CS2R R82, SRZ ;  /* 0x0000000000527805 */ /* 0x000fe2000001ff00 */
[----:B------:R-:W-:Y:S01]  /*1850*/  CS2R R80, SRZ ;  /* 0x0000000000507805 */ /* 0x000fe2000001ff00 */
[----:B------:R-:W-:Y:S01]  /*1860*/  CS2R R78, SRZ ;  /* 0x00000000004e7805 */ /* 0x000fe2000001ff00 */
[----:B------:R-:W-:Y:S01]  /*1870*/  CS2R R76, SRZ ;  /* 0x00000000004c7805 */ /* 0x000fe2000001ff00 */
[C---:B---3--:R-:W-:Y:S01]  /*1880*/  SHF.L.U64.HI R8, R7.reuse, R27, c[0x0][0x1ac] ;  /* 0x00006b0007087619 */ /* 0x048fe2000001021b */
[----:B------:R-:W-:Y:S01]  /*1890*/  IMAD.SHL.U32 R9, R7, 0x20, RZ ;  /* 0x0000002007097824 */ /* 0x000fe200078e00ff */
[----:B------:R-:W-:Y:S01]  /*18a0*/  IADD3.X R7, R16, UR19, RZ, P4, !PT ;  /* 0x0000001310077c10 */ /* 0x000fe2000a7fe4ff */
[----:B------:R-:W-:Y:S01]  /*18b0*/  CS2R R74, SRZ ;  /* 0x00000000004a7805 */ /* 0x000fe2000001ff00 */
[----:B------:R-:W-:Y:S01]  /*18c0*/  ISETP.LT.OR P4, PT, R0, 0x1, P5 ;  /* 0x000000010000780c */ /* 0x000fe20002f81670 */
        /* <DEDUP_REMOVED lines=8> */
[----:B------:R-:W-:Y:S01]  /*1950*/  CS2R R64, SRZ ;  /* 0x0000000000407805 */ /* 0x000fe2000001ff00 */
[----:B------:R-:W-:Y:S01]  /*1960*/  IADD3 R16, P1, R248, UR4, RZ ;  /* 0x00000004f8107c10 */ /* 0x000fe2000ff3e0ff */
[----:B------:R-:W-:Y:S01]  /*1970*/  ULDC.64 UR4, c[0x0][0x188] ;  /* 0x0000620000047ab9 */ /* 0x000fe20000000a00 */
[----:B------:R-:W-:Y:S01]  /*1980*/  CS2R R62, SRZ ;  /* 0x00000000003e7805 */ /* 0x000fe2000001ff00 */
[----:B------:R1:W-:Y:S01]  /*1990*/  LDGSTS.E.BYPASS.LTC128B.128 [R223+0x2880], [R4.64+0x80], !P4 ;  /* 0x0288008004df7fae */ /* 0x0003e2000e101d4e */
[----:B------:R-:W-:Y:S01]  /*19a0*/  ISETP.LT.OR P4, PT, R0, 0x21, P2 ;  /* 0x000000210000780c */ /* 0x000fe20001781670 */
[----:B------:R-:W-:Y:S01]  /*19b0*/  UIMAD UR4, UR11, UR4, URZ ;  /* 0x000000040b0472a4 */ /* 0x000fe2000f8e023f */
[----:B------:R-:W-:Y:S01]  /*19c0*/  LEA.HI.X.SX32 R17, R8, R9, 0x1, P1 ;  /* 0x0000000908117211 */ /* 0x000fe200008f0eff */
[----:B------:R1:W-:Y:S01]  /*19d0*/  LDGSTS.E.BYPASS.LTC128B.128 [R223+0x5080], [R4.64+0x100], !P3 ;  /* 0x0508010004df7fae */ /* 0x0003e2000d901d4e */
[----:B------:R-:W-:Y:S01]  /*19e0*/  ISETP.GE.AND P3, PT, R12, c[0x0][0x16c], PT ;  /* 0x00005b000c007a0c */ /* 0x000fe20003f66270 */
[----:B------:R-:W-:Y:S01]  /*19f0*/  UIMAD UR5, UR12, UR5, UR4 ;  /* 0x000000050c0572a4 */ /* 0x000fe2000f8e0204 */
[----:B------:R-:W-:Y:S01]  /*1a00*/  ISETP.GE.AND P1, PT, R23, c[0x0][0x16c], PT ;  /* 0x00005b0017007a0c */ /* 0x000fe20003f26270 */
[----:B------:R-:W-:Y:S01]  /*1a10*/  USHF.R.S32.HI UR4, URZ, 0x1f, UR16 ;  /* 0x0000001f3f047899 */ /* 0x000fe20008011410 */
[C---:B------:R-:W-:Y:S01]  /*1a20*/  @!P0 ISETP.LT.OR P2, PT, R0.reuse, 0x41, P2 ;  /* 0x000000410000880c */ /* 0x040fe20001741670 */
[----:B------:R-:W-:Y:S01]  /*1a30*/  CS2R R60, SRZ ;  /* 0x00000000003c7805 */ /* 0x000fe2000001ff00 */
[----:B------:R-:W-:Y:S01]  /*1a40*/  SEL R14, RZ, 0xffffffff, P1 ;  /* 0xffffffffff0e7807 */ /* 0x000fe20000800000 */
[----:B------:R-:W-:Y:S01]  /*1a50*/  CS2R R58, SRZ ;  /* 0x00000000003a7805 */ /* 0x000fe2000001ff00 */
[C---:B------:R-:W-:Y:S01]  /*1a60*/  @!P0 ISETP.LT.OR P1, PT, R0.reuse, 0x41, P6 ;  /* 0x000000410000880c */ /* 0x040fe20003721670 */
[----:B------:R2:W-:Y:S01]  /*1a70*/  LDGSTS.E.BYPASS.LTC128B.128 [R223+0x1080], [R2.64], !P4 ;  /* 0x0108000002df7fae */ /* 0x0005e2000e101d4e */
[----:B------:R-:W-:Y:S01]  /*1a80*/  ISETP.LT.OR P4, PT, R0, 0x21, P6 ;  /* 0x000000210000780c */ /* 0x000fe20003781670 */
[----:B------:R-:W-:Y:S01]  /*1a90*/  CS2R R56, SRZ ;  /* 0x0000000000387805 */ /* 0x000fe2000001ff00 */
        /* <DEDUP_REMOVED lines=13> */
[----:B------:R-:W-:Y:S01]  /*1b70*/  UISETP.GE.AND UP6, UPT, UR6, 0x21, UPT ;  /* 0x000000210600788c */ /* 0x000fe2000bfc6270 */
[C---:B-1----:R-:W-:Y:S01]  /*1b80*/  IMAD R4, R7.reuse, c[0x0][0x178], RZ ;  /* 0x00005e0007047a24 */ /* 0x042fe200078e02ff */
[----:B------:R-:W-:Y:S01]  /*1b90*/  UISETP.GE.AND UP5, UPT, UR6, 0x22, UPT ;  /* 0x000000220600788c */ /* 0x000fe2000bfa6270 */
[----:B------:R-:W-:Y:S01]  /*1ba0*/  IMAD R7, R7, c[0x0][0x208], RZ ;  /* 0x0000820007077a24 */ /* 0x000fe200078e02ff */
[----:B------:R-:W-:Y:S01]  /*1bb0*/  UISETP.GE.AND UP4, UPT, UR6, 0x31, UPT ;  /* 0x000000310600788c */ /* 0x000fe2000bf86270 */
[C---:B------:R-:W-:Y:S01]  /*1bc0*/  IMAD R8, R6.reuse, c[0x0][0x17c], R4 ;  /* 0x00005f0006087a24 */ /* 0x040fe200078e0204 */
[----:B------:R-:W-:Y:S01]  /*1bd0*/  UISETP.GE.AND UP3, UPT, UR6, 0x32, UPT ;  /* 0x000000320600788c */ /* 0x000fe2000bf66270 */
[C---:B------:R-:W-:Y:S01]  /*1be0*/  IMAD R9, R6.reuse, c[0x0][0x20c], R7 ;  /* 0x0000830006097a24 */ /* 0x040fe200078e0207 */
[----:B------:R-:W-:Y:S01]  /*1bf0*/  UISETP.GE.AND UP2, UPT, UR6, 0x41, UPT ;  /* 0x000000410600788c */ /* 0x000fe2000bf46270 */
[----:B------:R-:W-:-:S04]  /*1c00*/  IMAD.WIDE.U32 R4, R6, c[0x0][0x178], R12 ;  /* 0x00005e0006047a25 */ /* 0x000fc800078e000c */
[----:B------:R-:W-:Y:S01]  /*1c10*/  IMAD.WIDE.U32 R6, R6, c[0x0][0x208], R12 ;  /* 0x0000820006067a25 */ /* 0x000fe200078e000c */
[----:B------:R-:W-:Y:S02]  /*1c20*/  SEL R13, RZ, 0x1, P3 ;  /* 0x00000001ff0d7807 */ /* 0x000fe40001800000 */
[C---:B------:R-:W-:Y:S01]  /*1c30*/  ISETP.LT.OR P3, PT, R0.reuse, 0x21, P5 ;  /* 0x000000210000780c */ /* 0x040fe20002f61670 */
[----:B------:R-:W-:Y:S01]  /*1c40*/  IMAD.IADD R5, R5, 0x1, R8 ;  /* 0x0000000105057824 */ /* 0x000fe200078e0208 */
[----:B------:R-:W-:Y:S01]  /*1c50*/  @!P0 ISETP.LT.OR P5, PT, R0, 0x41, P5 ;  /* 0x000000410000880c */ /* 0x000fe20002fa1670 */
[----:B------:R-:W-:Y:S02]  /*1c60*/  IMAD.SHL.U32 R0, R14, 0x2, RZ ;  /* 0x000000020e007824 */ /* 0x000fe400078e00ff */
[----:B------:R-:W-:Y:S01]  /*1c70*/  IMAD.IADD R9, R7, 0x1, R9 ;  /* 0x0000000107097824 */ /* 0x000fe200078e0209 */
[----:B------:R-:W-:Y:S01]  /*1c80*/  SEL R7, RZ, 0x4, P6 ;  /* 0x00000004ff077807 */ /* 0x000fe20003000000 */
[----:B------:R-:W-:Y:S01]  /*1c90*/  IMAD.MOV.U32 R8, RZ, RZ, R6 ;  /* 0x000000ffff087224 */ /* 0x000fe200078e0006 */
[----:B------:R-:W-:Y:S01]  /*1ca0*/  LOP3.LUT R0, R0, 0x2, R13, 0xe2, !PT ;  /* 0x0000000200007812 */ /* 0x000fe200078ee20d */
[----:B------:R-:W-:-:S02]  /*1cb0*/  IMAD R6, R19, c[0x0][0x180], RZ ;  /* 0x0000600013067a24 */ /* 0x000fc400078e02ff */
[----:B------:R-:W-:Y:S01]  /*1cc0*/  IMAD.WIDE.U32 R8, R84, c[0x0][0x210], R8 ;  /* 0x0000840054087a25 */ /* 0x000fe200078e0008 */
[----:B------:R-:W-:Y:S01]  /*1cd0*/  LOP3.LUT R0, R0, R7, RZ, 0xfc, !PT ;  /* 0x0000000700007212 */ /* 0x000fe200078efcff */
[----:B------:R2:W-:Y:S02]  /*1ce0*/  LDGSTS.E.BYPASS.LTC128B.128 [R223+0x3880], [R2.64+0x80], !P3 ;  /* 0x0388008002df7fae */ /* 0x0005e4000d901d4e */
[----:B------:R-:W-:Y:S01]  /*1cf0*/  IMAD R6, R84, c[0x0][0x184], R6 ;  /* 0x0000610054067a24 */ /* 0x000fe200078e0206 */
[C---:B------:R-:W-:Y:S01]  /*1d00*/  LOP3.LUT P3, RZ, R0.reuse, 0x2, RZ, 0xc0, !PT ;  /* 0x0000000200ff7812 */ /* 0x040fe2000786c0ff */
[----:B------:R2:W-:Y:S01]  /*1d10*/  LDGSTS.E.BYPASS.LTC128B.128 [R223+0x6080], [R2.64+0x100], !P4 ;  /* 0x0608010002df7fae */ /* 0x0005e2000e101d4e */
[----:B------:R-:W-:-:S03]  /*1d20*/  LOP3.LUT P4, RZ, R0, 0x1, RZ, 0xc0, !PT ;  /* 0x0000000100ff7812 */ /* 0x000fc6000788c0ff */
[----:B------:R1:W-:Y:S01]  /*1d30*/  @!P0 LDGSTS.E.BYPASS.LTC128B.128 [R223+0x2080], [R10.64], !P2 ;  /* 0x020800000adf8fae */ /* 0x0003e2000d101d4e */
[----:B------:R-:W-:Y:S02]  /*1d40*/  LOP3.LUT P2, RZ, R0, 0x4, RZ, 0xc0, !PT ;  /* 0x0000000400ff7812 */ /* 0x000fe4000784c0ff */
[----:B------:R-:W-:Y:S01]  /*1d50*/  SHF.L.U64.HI R0, R18, R28, c[0x0][0x17c] ;  /* 0x00005f0012007619 */ /* 0x000fe2000001021c */
[----:B------:R1:W-:Y:S04]  /*1d60*/  @!P0 LDGSTS.E.BYPASS.LTC128B.128 [R223+0x4880], [R10.64+0x80], !P5 ;  /* 0x048800800adf8fae */ /* 0x0003e8000e901d4e */
[----:B------:R-:W-:Y:S01]  /*1d70*/  IMAD R0, R0, UR13, RZ ;  /* 0x0000000d00007c24 */ /* 0x000fe2000f8e02ff */
[----:B------:R1:W-:Y:S04]  /*1d80*/  @!P0 LDGSTS.E.BYPASS.LTC128B.128 [R223+0x7080], [R10.64+0x100], !P1 ;  /* 0x070801000adf8fae */ /* 0x0003e8000c901d4e */
[----:B------:R-:W0:Y:S01]  /*1d90*/  LDGDEPBAR ;  /* 0x00000000000079af */ /* 0x000e220000000000 */
[----:B--2---:R-:W-:-:S04]  /*1da0*/  IMAD.WIDE.U32 R2, R84, c[0x0][0x180], R4 ;  /* 0x0000600054027a25 */ /* 0x004fc800078e0004 */
[----:B------:R-:W-:Y:S02]  /*1db0*/  IMAD.SHL.U32 R5, R248, 0x4, RZ ;  /* 0x00000004f8057824 */ /* 0x000fe400078e00ff */
[----:B------:R-:W-:Y:S02]  /*1dc0*/  IMAD.IADD R3, R3, 0x1, R6 ;  /* 0x0000000103037824 */ /* 0x000fe400078e0206 */
[----:B------:R-:W-:Y:S01]  /*1dd0*/  IMAD.SHL.U32 R4, R18, 0x40, RZ ;  /* 0x0000004012047824 */ /* 0x000fe200078e00ff */
[C---:B------:R-:W-:Y:S01]  /*1de0*/  IADD3 R14, P6, R5.reuse, UR16, RZ ;  /* 0x00000010050e7c10 */ /* 0x040fe2000ffde0ff */
        /* <DEDUP_REMOVED lines=25> */
[----:B-1----:R-:W-:Y:S01]  /*1f80*/  IMAD R10, R84, c[0x0][0x214], R29 ;  /* 0x00008500540a7a24 */ /* 0x002fe200078e021d */
[----:B------:R-:W-:Y:S01]  /*1f90*/  USHF.R.S32.HI UR18, URZ, 0x1f, UR16 ;  /* 0x0000001f3f127899 */ /* 0x000fe20008011410 */
[----:B------:R-:W-:Y:S01]  /*1fa0*/  IMAD.MOV.U32 R11, RZ, RZ, c[0x0][0x208] ;  /* 0x00008200ff0b7624 */ /* 0x000fe200078e00ff */
[----:B------:R-:W-:Y:S01]  /*1fb0*/  LEA.HI.X R3, R4, c[0x0][0x164], R3, 0x1, P0 ;  /* 0x0000590004037a11 */ /* 0x000fe200000f0c03 */
[----:B------:R-:W-:Y:S01]  /*1fc0*/  IMAD.IADD R5, R9, 0x1, R10 ;  /* 0x0000000109057824 */ /* 0x000fe200078e020a */
[----:B------:R-:W-:Y:S01]  /*1fd0*/  ISETP.LT.OR P0, PT, R0, 0x21, !P4 ;  /* 0x000000210000780c */ /* 0x000fe20006701670 */
[----:B------:R-:W-:Y:S01]  /*1fe0*/  IMAD.MOV.U32 R4, RZ, RZ, R8 ;  /* 0x000000ffff047224 */ /* 0x000fe200078e0008 */
[----:B------:R-:W-:Y:S01]  /*1ff0*/  P2R R10, PR, RZ, 0x10 ;  /* 0x00000010ff0a7803 */ /* 0x000fe20000000000 */
[----:B------:R1:W-:Y:S01]  /*2000*/  LDGSTS.E.BYPASS.LTC128B.128 [R223+0xf080], [R2.64], !P6 ;  /* 0x0f08000002df7fae */ /* 0x0003e2000f101d4e */
[----:B------:R-:W-:Y:S01]  /*2010*/  IMAD.WIDE.U32 R242, R20, c[0x0][0x278], R6 ;  /* 0x00009e0014f27a25 */ /* 0x000fe200078e0006 */
[----:B------:R-:W-:-:S02]  /*2020*/  ISETP.LT.OR P6, PT, R0, 0x21, !P3 ;  /* 0x000000210000780c */ /* 0x000fc40005fc1670 */
[----:B------:R1:W-:Y:S01]  /*2030*/  LDGSTS.E.BYPASS.LTC128B.128 [R223+0x11080], [R2.64+0x80], !P5 ;  /* 0x1108008002df7fae */ /* 0x0003e2000e901d4e */
[----:B------:R-:W-:Y:S01]  /*2040*/  IMAD.WIDE.U32 R232, R20, c[0x0][0x218], R4 ;  /* 0x0000860014e87a25 */ /* 0x000fe200078e0004 */
[----:B------:R-:W-:Y:S01]  /*2050*/  IADD3 R247, R243, UR19, RZ ;  /* 0x00000013f3f77c10 */ /* 0x000fe2000fffe0ff */
[----:B------:R-:W-:Y:S01]  /*2060*/  UP2UR UR19, UPR, URZ, 0x2 ;  /* 0x000000023f137883 */ /* 0x000fe20008000000 */
[----:B------:R1:W-:Y:S01]  /*2070*/  LDGSTS.E.BYPASS.LTC128B.128 [R223+0x13080], [R2.64+0x100], !P1 ;  /* 0x1308010002df7fae */ /* 0x0003e2000c901d4e */
[----:B------:R-:W-:Y:S01]  /*2080*/  ISETP.GT.AND P1, PT, R248, 0xf, PT ;  /* 0x0000000ff800780c */ /* 0x000fe20003f24270 */
[----:B------:R-:W-:Y:S01]  /*2090*/  IMAD.SHL.U32 R4, R11, 0x40, RZ ;  /* 0x000000400b047824 */ /* 0x000fe200078e00ff */
[----:B------:R-:W-:Y:S01]  /*20a0*/  IADD3 R229, R233, UR5, RZ ;  /* 0x00000005e9e57c10 */ /* 0x000fe2000fffe0ff */
[----:B------:R-:W-:Y:S01]  /*20b0*/  IMAD.MOV.U32 R228, RZ, RZ, R232 ;  /* 0x000000ffffe47224 */ /* 0x000fe200078e00e8 */
[----:B------:R-:W-:Y:S01]  /*20c0*/  IADD3 R8, -R13, UR9, -R238 ;  /* 0x000000090d087c10 */ /* 0x000fe2000fffe9ee */
[----:B------:R-:W-:Y:S01]  /*20d0*/  IMAD.SHL.U32 R252, R11, 0x20, RZ ;  /* 0x000000200bfc7824 */ /* 0x000fe200078e00ff */
[----:B------:R-:W-:Y:S01]  /*20e0*/  ISETP.GE.AND P4, PT, R12, c[0x0][0x1fc], PT ;  /* 0x00007f000c007a0c */ /* 0x000fe20003f86270 */
[----:B------:R-:W-:Y:S01]  /*20f0*/  IMAD R13, R19, c[0x0][0x238], RZ ;  /* 0x00008e00130d7a24 */ /* 0x000fe200078e02ff */
[----:B------:R-:W-:Y:S01]  /*2100*/  SHF.L.U64.HI R250, R11, R27, c[0x0][0x20c] ;  /* 0x000083000bfa7619 */ /* 0x000fe2000001021b */
[----:B------:R-:W-:-:S02]  /*2110*/  ULDC.64 UR4, c[0x0][0x290] ;  /* 0x0000a40000047ab9 */ /* 0x000fc40000000a00 */
[----:B------:R-:W-:Y:S01]  /*2120*/  IMAD R13, R84, c[0x0][0x23c], R13 ;  /* 0x00008f00540d7a24 */ /* 0x000fe200078e020d */
[----:B------:R-:W-:Y:S02]  /*2130*/  UIMAD UR4, UR11, UR4, URZ ;  /* 0x000000040b0472a4 */ /* 0x000fe4000f8e023f */
[----:B------:R-:W-:Y:S02]  /*2140*/  UISETP.GE.AND UP1, UPT, UR6, 0x11, UPT ;  /* 0x000000110600788c */ /* 0x000fe4000bf26270 */
[----:B------:R-:W-:Y:S01]  /*2150*/  UIMAD UR4, UR12, UR5, UR4 ;  /* 0x000000050c0472a4 */ /* 0x000fe2000f8e0204 */
        /* <DEDUP_REMOVED lines=31> */
[-C--:B------:R-:W-:Y:S01]  /*2350*/  LEA.HI R19, R22, R248.reuse, RZ, 0x2 ;  /* 0x000000f816137211 */ /* 0x080fe200078f10ff */
[----:B------:R1:W-:Y:S01]  /*2360*/  LDGSTS.E.BYPASS.LTC128B.128 [R223+0x1b080], [R2.64], !P0 ;  /* 0x1b08000002df7fae */ /* 0x0003e2000c101d4e */
[----:B------:R-:W-:Y:S01]  /*2370*/  ISETP.LT.OR P0, PT, R8, 0x1, P6 ;  /* 0x000000010800780c */ /* 0x000fe20003701670 */
[----:B--2---:R-:W-:Y:S01]  /*2380*/  IMAD.WIDE.U32 R6, R84, c[0x0][0x238], R16 ;  /* 0x00008e0054067a25 */ /* 0x004fe200078e0010 */
[----:B------:R-:W-:Y:S02]  /*2390*/  LEA.HI R17, R22, R248, RZ, 0x5 ;  /* 0x000000f816117211 */ /* 0x000fe400078f28ff */
[----:B------:R-:W-:-:S09]  /*23a0*/  ISETP.LT.OR P6, PT, R8, 0x21, P6 ;  /* 0x000000210800780c */ /* 0x000fd200037c1670 */
        /* <DEDUP_REMOVED lines=26> */
[----:B------:R-:W-:Y:S02]  /*2550*/  SHF.R.S32.HI R14, RZ, 0x7, R14 ;  /* 0x00000007ff0e7819 */ /* 0x000fe4000001140e */
[----:B------:R-:W-:Y:S01]  /*2560*/  LOP3.LUT R3, R19, 0x3ffffffc, RZ, 0xc0, !PT ;  /* 0x3ffffffc13037812 */ /* 0x000fe200078ec0ff */
[----:B------:R-:W-:Y:S01]  /*2570*/  IMAD.IADD R15, R15, 0x1, -R0 ;  /* 0x000000010f0f7824 */ /* 0x000fe200078e0a00 */
[----:B------:R-:W-:Y:S01]  /*2580*/  IADD3 R239, R241, UR4, RZ ;  /* 0x00000004f1ef7c10 */ /* 0x000fe2000fffe0ff */
[----:B------:R-:W-:Y:S01]  /*2590*/  IMAD.IADD R0, R11, 0x1, -R9 ;  /* 0x000000010b007824 */ /* 0x000fe200078e0a09 */
[----:B------:R-:W-:Y:S01]  /*25a0*/  LEA.HI R9, R12, R22, RZ, 0x2 ;  /* 0x000000160c097211 */ /* 0x000fe200078f10ff */
[----:B------:R-:W-:Y:S01]  /*25b0*/  IMAD.SHL.U32 R10, R14, 0x8, RZ ;  /* 0x000000080e0a7824 */ /* 0x000fe200078e00ff */
[----:B------:R-:W-:Y:S01]  /*25c0*/  LOP3.LUT R12, R18, 0xfffffff0, RZ, 0xc0, !PT ;  /* 0xfffffff0120c7812 */ /* 0x000fe200078ec0ff */
[----:B------:R-:W-:Y:S01]  /*25d0*/  IMAD.IADD R11, R7, 0x1, R13 ;  /* 0x00000001070b7824 */ /* 0x000fe200078e020d */
[----:B------:R-:W-:Y:S01]  /*25e0*/  LOP3.LUT R8, R9, 0xfffffffc, RZ, 0xc0, !PT ;  /* 0xfffffffc09087812 */ /* 0x000fe200078ec0ff */
[----:B------:R-:W-:Y:S01]  /*25f0*/  ULDC.64 UR4, c[0x0][0x240] ;  /* 0x0000900000047ab9 */ /* 0x000fe20000000a00 */
[----:B------:R-:W-:Y:S01]  /*2600*/  LOP3.LUT R13, R10, 0x8, RZ, 0xc0, !PT ;  /* 0x000000080a0d7812 */ /* 0x000fe200078ec0ff */
[----:B------:R-:W-:Y:S01]  /*2610*/  IMAD.MOV.U32 R10, RZ, RZ, R6 ;  /* 0x000000ffff0a7224 */ /* 0x000fe200078e0006 */
[----:B--2---:R-:W-:Y:S01]  /*2620*/  IADD3 R5, P0, R240, UR16, RZ ;  /* 0x00000010f0057c10 */ /* 0x004fe2000ff1e0ff */
[----:B------:R-:W-:Y:S01]  /*2630*/  IMAD.IADD R16, R22, 0x1, -R8 ;  /* 0x0000000116107824 */ /* 0x000fe200078e0a08 */
[----:B------:R-:W-:Y:S01]  /*2640*/  UIMAD UR4, UR11, UR4, URZ ;  /* 0x000000040b0472a4 */ /* 0x000fe2000f8e023f */
[----:B------:R-:W-:-:S02]  /*2650*/  IMAD.SHL.U32 R8, R15, 0x10, RZ ;  /* 0x000000100f087824 */ /* 0x000fc400078e00ff */
[C---:B------:R-:W-:Y:S01]  /*2660*/  IMAD.SHL.U32 R7, R16.reuse, 0x100, RZ ;  /* 0x0000010010077824 */ /* 0x040fe200078e00ff */
[----:B------:R-:W-:Y:S01]  /*2670*/  LEA.HI R4, R16, R16, RZ, 0x1 ;  /* 0x0000001010047211 */ /* 0x000fe200078f08ff */
[----:B------:R-:W-:Y:S01]  /*2680*/  IMAD.WIDE.U32 R244, R20, c[0x0][0x240], R10 ;  /* 0x0000900014f47a25 */ /* 0x000fe200078e000a */
[----:B------:R-:W-:Y:S01]  /*2690*/  LOP3.LUT R6, R13, 0x70, R8, 0xf8, !PT ;  /* 0x000000700d067812 */ /* 0x000fe200078ef808 */
[----:B------:R-:W-:Y:S02]  /*26a0*/  UIMAD UR16, UR12, UR5, UR4 ;  /* 0x000000050c1072a4 */ /* 0x000fe4000f8e0204 */
[----:B------:R-:W-:Y:S01]  /*26b0*/  IMAD.SHL.U32 R2, R4, 0x100, RZ ;  /* 0x0000010004027824 */ /* 0x000fe200078e00ff */
[----:B------:R-:W-:Y:S01]  /*26c0*/  LOP3.LUT R9, R6, 0x100, R7, 0xf8, !PT ;  /* 0x0000010006097812 */ /* 0x000fe200078ef807 */
[----:B------:R-:W-:Y:S01]  /*26d0*/  IMAD.IADD R8, R248, 0x1, -R3 ;  /* 0x00000001f8087824 */ /* 0x000fe200078e0a03 */
[----:B------:R-:W-:Y:S01]  /*26e0*/  IADD3.X R3, R239, UR18, RZ, P0, !PT ;  /* 0x00000012ef037c10 */ /* 0x000fe200087fe4ff */
[----:B------:R-:W-:Y:S01]  /*26f0*/  UP2UR UR18, UPR, URZ, 0x1 ;  /* 0x000000013f127883 */ /* 0x000fe20008000000 */
[C---:B------:R-:W-:Y:S01]  /*2700*/  LEA R4, P0, R5.reuse, c[0x0][0x280], 0x2 ;  /* 0x0000a00005047a11 */ /* 0x040fe200078010ff */
[----:B------:R-:W-:Y:S01]  /*2710*/  UISETP.GE.AND UP0, UPT, UR6, 0x12, UPT ;  /* 0x000000120600788c */ /* 0x000fe2000bf06270 */
[----:B------:R-:W-:Y:S01]  /*2720*/  LOP3.LUT R7, R2, 0x7ffffe00, RZ, 0xc0, !PT ;  /* 0x7ffffe0002077812 */ /* 0x000fe200078ec0ff */
[----:B------:R-:W-:Y:S01]  /*2730*/  IMAD.IADD R2, R248, 0x1, -R12 ;  /* 0x00000001f8027824 */ /* 0x000fe200078e0a0c */
[----:B------:R-:W-:Y:S01]  /*2740*/  SHF.R.U32.HI R6, RZ, 0x3, R9 ;  /* 0x00000003ff067819 */ /* 0x000fe20000011609 */
[----:B------:R-:W-:Y:S01]  /*2750*/  UIADD3 UR5, UR8, -UR9, URZ ;  /* 0x8000000908057290 */ /* 0x000fe2000fffe03f */
        /* <DEDUP_REMOVED lines=23> */
[----:B------:R-:W-:Y:S01]  /*28d0*/  UMOV UR4, URZ ;  /* 0x0000003f00047c82 */ /* 0x000fe20008000000 */
[----:B------:R-:W-:Y:S01]  /*28e0*/  LOP3.LUT R214, R214, 0x38, RZ, 0xc0, !PT ;  /* 0x00000038d6d67812 */ /* 0x000fe200078ec0ff */
[----:B------:R-:W-:-:S02]  /*28f0*/  UMOV UR11, 0x1 ;  /* 0x00000001000b7882 */ /* 0x000fc40000000000 */
[----:B------:R-:W-:Y:S02]  /*2900*/  UP2UR UR8, UPR, URZ, 0x1 ;  /* 0x000000013f087883 */ /* 0x000fe40008000000 */
        /* <DEDUP_REMOVED lines=83> */
.L_x_1084:
        /* <DEDUP_REMOVED lines=211> */
.L_x_1076:
[----:B------:R-:W-:Y:S11]  /*3b70*/  ISETP.NE.AND P0, PT, R249, c[0x0][0x2a8], PT ;  /* 0x0000aa00f9007a0c */ /* 0x000ff60003f05270 */
[----:B------:R-:W-:Y:S02]  /*3b80*/  @!UPT UIADD3 URZ, URZ, URZ, URZ ;  /* 0x0000003f3f3ff290 */ /* 0x000fe4000fffe03f */
[----:B------:R-:W-:Y:S05]  /*3b90*/  @P0 IMAD.HI.U32 R4, R2, c[0x0][0x2ac], RZ ;  /* 0x0000ab0002040a27 */ /* 0x000fea00078e00ff */
[----:B------:R-:W-:Y:S02]  /*3ba0*/  @P0 SHF.R.U32.HI R2, RZ, c[0x0][0x2b0], R4 ;  /* 0x0000ac00ff020a19 */ /* 0x000fe40000011604 */
.L_x_1077:
[----:B------:R-:W-:Y:S05]  /*3bb0*/  BSYNC B0 ;  /* 0x0000000000007941 */ /* 0x000fea0003800000 */
.L_x_1075:
[----:B------:R-:W-:Y:S05]  /*3bc0*/  IMAD R2, R2, c[0x0][0x2a8], R236 ;  /* 0x0000aa0002027a24 */ /* 0x000fea00078e02ec */
[----:B------:R-:W-:Y:S02]  /*3bd0*/  IADD3 R4, R2, c[0x0][0x2a8], RZ ;  /* 0x0000aa0002047a10 */ /* 0x000fe40007ffe0ff */
[----:B------:R-:W-:Y:S02]  /*3be0*/  IMNMX R109, R109, R2, !PT ;  /* 0x000000026d6d7217 */ /* 0x000fe40007800200 */
[----:B------:R-:W-:Y:S02]  /*3bf0*/  IMNMX R110, R110, R4, PT ;  /* 0x000000046e6e7217 */ /* 0x000fe40003800200 */
.L_x_1074:
        /* <DEDUP_REMOVED lines=16> */
.L_x_1080:
[----:B------:R-:W-:Y:S11]  /*3d00*/  ISETP.NE.AND P0, PT, R249, c[0x0][0x2a8], PT ;  /* 0x0000aa00f9007a0c */ /* 0x000ff60003f05270 */
[----:B------:R-:W-:Y:S02]  /*3d10*/  @!UPT UIADD3 URZ, URZ, URZ, URZ ;  /* 0x0000003f3f3ff290 */ /* 0x000fe4000fffe03f */
[----:B------:R-:W-:Y:S05]  /*3d20*/  @P0 IMAD.HI.U32 R3, R2, c[0x0][0x2ac], RZ ;  /* 0x0000ab0002030a27 */ /* 0x000fea00078e00ff */
[----:B------:R-:W-:Y:S02]  /*3d30*/  @P0 SHF.R.U32.HI R2, RZ, c[0x0][0x2b0], R3 ;  /* 0x0000ac00ff020a19 */ /* 0x000fe40000011603 */
.L_x_1081:
[----:B------:R-:W-:Y:S05]  /*3d40*/  BSYNC B0 ;  /* 0x0000000000007941 */ /* 0x000fea0003800000 */
.L_x_1079:
[----:B------:R-:W-:Y:S05]  /*3d50*/  IMAD R2, R2, c[0x0][0x2a8], R236 ;  /* 0x0000aa0002027a24 */ /* 0x000fea00078e02ec */
[----:B------:R-:W-:Y:S02]  /*3d60*/  IADD3 R3, R2, c[0x0][0x2a8], RZ ;  /* 0x0000aa0002037a10 */ /* 0x000fe40007ffe0ff */
[----:B------:R-:W-:Y:S02]  /*3d70*/  IMNMX R107, R107, R2, !PT ;  /* 0x000000026b6b7217 */ /* 0x000fe40007800200 */
[----:B------:R-:W-:Y:S02]  /*3d80*/  IMNMX R108, R108, R3, PT ;  /* 0x000000036c6c7217 */ /* 0x000fe40003800200 */
.L_x_1078:
        /* <DEDUP_REMOVED lines=33> */
[----:B------:R-:W-:Y:S03]  /*3fa0*/  @!P1 LEA.HI.X.SX32 R5, R5, R247, 0x1, P0 ;  /* 0x000000f705059211 */ /* 0x000fe600000f0eff */
[C---:B------:R-:W-:Y:S01]  /*3fb0*/  IADD3 R18, P5, P0, R234.reuse, UR16, R6 ;  /* 0x00000010ea127c10 */ /* 0x040fe2000f8be006 */
[----:B------:R-:W-:Y:S06]  /*3fc0*/  USHF.L.U64.HI UR20, UR22, 0x6, UR20 ;  /* 0x0000000616147899 */ /* 0x000fec0008010214 */
[----:B------:R-:W-:Y:S02]  /*3fd0*/  IADD3.X R19, R231, UR20, R251, P5, P0 ;  /* 0x00000014e7137c10 */ /* 0x000fe4000afe04fb */
[----:B------:R-:W-:Y:S01]  /*3fe0*/  IADD3 R7, P5, R234, UR16, RZ ;  /* 0x00000010ea077c10 */ /* 0x000fe2000ffbe0ff */
[----:B------:R-:W-:Y:S01]  /*3ff0*/  UIMAD UR16, UR6, -0x40, UR9 ;  /* 0xffffffc0061078a4 */ /* 0x000fe2000f8e0209 */
[C---:B------:R-:W-:Y:S04]  /*4000*/  @!P1 LEA R14, P0, R4.reuse, c[0x0][0x258], 0x2 ;  /* 0x00009600040e9a11 */ /* 0x040fe800078010ff */
        /* <DEDUP_REMOVED lines=30> */
.L_x_1082:
        /* <DEDUP_REMOVED lines=536> */
.L_x_1083:
        /* <DEDUP_REMOVED lines=296> */
.L_x_1073:
        /* <DEDUP_REMOVED lines=12> */
[----:B------:R-:W3:Y:S01]  /*76b0*/  S2UR UR6, SR_CTAID.X ;  /* 0x00000000000679c3 */ /* 0x000ee20000002500 */
[----:B------:R-:W-:Y:S02]  /*76c0*/  UMOV UR5, 0x1 ;  /* 0x0000000100057882 */ /* 0x000fe40000000000 */
[----:B------:R-:W-:Y:S01]  /*76d0*/  BAR.SYNC.DEFER_BLOCKING 0x1, 0x100 ;  /* 0x0044000000007b1d */ /* 0x000fe20000010000 */
[----:B------:R-:W-:Y:S01]  /*76e0*/  UISETP.NE.AND UP0, UPT, UR5, UR12, UPT ;  /* 0x0000000c0500728c */ /* 0x000fe2000bf05270 */
[----:B------:R-:W-:-:S04]  /*76f0*/  ISETP.NE.AND P2, PT, R248, RZ, PT ;  /* 0x000000fff800720c */ /* 0x000fc80003f45270 */
[----:B------:R-:W4:Y:S01]  /*7700*/  S2UR UR4, SR_CTAID.Y ;  /* 0x00000000000479c3 */ /* 0x000f220000002600 */
[----:B------:R-:W-:Y:S01]  /*7710*/  ULDC UR7, c[0x0][0x358] ;  /* 0x0000d60000077ab9 */ /* 0x000fe20000000800 */
[----:B------:R-:W-:Y:S01]  /*7720*/  BSSY B0, `(.L_x_1085) ;  /* 0x0000029000007945 */ /* 0x000fe20003800000 */
[----:B------:R-:W-:Y:S02]  /*7730*/  ULDC UR8, c[0x0][0x2f4] ;  /* 0x0000bd0000087ab9 */ /* 0x000fe40000000800 */
[----:B------:R-:W-:Y:S02]  /*7740*/  ULDC UR5, c[0x0][0x340] ;  /* 0x0000d00000057ab9 */ /* 0x000fe40000000800 */
[----:B------:R-:W-:Y:S02]  /*7750*/  UIMAD UR17, UR10, UR8, URZ ;  /* 0x000000080a1172a4 */ /* 0x000fe4000f8e023f */
[----:B---3--:R-:W-:-:S04]  /*7760*/  UIMAD UR7, UR6, UR7, URZ ;  /* 0x00000007060772a4 */ /* 0x008fc8000f8e023f */
[----:B------:R-:W-:-:S04]  /*7770*/  UIMAD UR8, UR7, UR8, URZ ;  /* 0x00000008070872a4 */ /* 0x000fc8000f8e023f */
[----:B------:R-:W-:Y:S02]  /*7780*/  USHF.R.S32.HI UR9, URZ, 0x1f, UR8 ;  /* 0x0000001f3f097899 */ /* 0x000fe40008011408 */
[----:B----4-:R-:W-:-:S03]  /*7790*/  UIMAD.WIDE.U32 UR18, UR4, UR13, URZ ;  /* 0x0000000d041272a5 */ /* 0x010fc6000f8e003f */
[----:B------:R-:W-:Y:S02]  /*77a0*/  UMOV UR13, UR4 ;  /* 0x00000004000d7c82 */ /* 0x000fe40008000000 */
[----:B------:R-:W-:Y:S02]  /*77b0*/  @UP0 USHF.R.U32.HI UR13, URZ, UR5, UR19 ;  /* 0x000000053f0d0299 */ /* 0x000fe40008011613 */
[----:B------:R-:W-:Y:S02]  /*77c0*/  USHF.R.S32.HI UR5, URZ, 0x1f, UR17 ;  /* 0x0000001f3f057899 */ /* 0x000fe40008011411 */
[----:B------:R-:W-:Y:S02]  /*77d0*/  UIADD3 UR8, UP1, UP0, UR8, UR17, UR13 ;  /* 0x0000001108087290 */ /* 0x000fe4000f83e00d */
[----:B------:R-:W-:Y:S02]  /*77e0*/  UIADD3 UR7, -UR13, URZ, URZ ;  /* 0x0000003f0d077290 */ /* 0x000fe4000fffe13f */
[----:B------:R-:W-:-:S02]  /*77f0*/  USHF.R.S32.HI UR11, URZ, 0x1f, UR13 ;  /* 0x0000001f3f0b7899 */ /* 0x000fc4000801140d */
[----:B------:R-:W-:Y:S02]  /*7800*/  UIMAD UR12, UR7, UR12, UR4 ;  /* 0x0000000c070c72a4 */ /* 0x000fe4000f8e0204 */
[----:B------:R-:W-:Y:S02]  /*7810*/  UIADD3.X UR9, UR9, UR5, UR11, UP1, UP0 ;  /* 0x0000000509097290 */ /* 0x000fe40008fe040b */
[----:B------:R-:W-:Y:S02]  /*7820*/  USHF.L.U32 UR7, UR8, 0x2, URZ ;  /* 0x0000000208077899 */ /* 0x000fe4000800063f */
[----:B------:R-:W-:Y:S02]  /*7830*/  ULDC.64 UR4, c[0x0][0x350] ;  /* 0x0000d40000047ab9 */ /* 0x000fe40000000a00 */
[----:B------:R-:W-:Y:S02]  /*7840*/  USHF.L.U64.HI UR8, UR8, 0x2, UR9 ;  /* 0x0000000208087899 */ /* 0x000fe40008010209 */
[----:B------:R-:W-:-:S02]  /*7850*/  UIADD3 UR4, UP0, UR7, UR4, URZ ;  /* 0x0000000407047290 */ /* 0x000fc4000ff1e03f */
[----:B------:R-:W-:Y:S02]  /*7860*/  USHF.R.S32.HI UR9, URZ, 0x1f, UR10 ;  /* 0x0000001f3f097899 */ /* 0x000fe4000801140a */
[----:B------:R-:W-:Y:S02]  /*7870*/  UIADD3.X UR5, UR8, UR5, URZ, UP0, !UPT ;  /* 0x0000000508057290 */ /* 0x000fe400087fe43f */
[----:B------:R-:W-:Y:S01]  /*7880*/  USEL UR9, UR9, URZ, !UP2 ;  /* 0x0000003f09097287 */ /* 0x000fe2000d000000 */
[----:B------:R-:W-:-:S03]  /*7890*/  MOV R4, UR4 ;  /* 0x0000000400047c02 */ /* 0x000fc60008000f00 */
[----:B------:R-:W-:Y:S01]  /*78a0*/  IMAD.U32 R5, RZ, RZ, UR5 ;  /* 0x00000005ff057e24 */ /* 0x000fe2000f8e00ff */
[----:B--2---:R-:W2:Y:S02]  /*78b0*/  @P0 R2UR UR16, R0 ;  /* 0x00000000001003c2 */ /* 0x004ea400000e0000 */
[----:B--2---:R-:W-:Y:S02]  /*78c0*/  @UP2 UIMAD UR16, UR10, 0x50, UR16 ;  /* 0x000000500a1028a4 */ /* 0x004fe4000f8e0210 */
[----:B------:R-:W-:Y:S02]  /*78d0*/  USEL UR10, UR10, URZ, !UP2 ;  /* 0x0000003f0a0a7287 */ /* 0x000fe4000d000000 */
[----:B------:R-:W-:-:S04]  /*78e0*/  UIMAD.WIDE UR16, UR16, 0x66666667, URZ ;  /* 0x66666667101078a5 */ /* 0x000fc8000f8e023f */
[----:B------:R-:W-:-:S04]  /*78f0*/  @UP2 USHF.R.U32.HI UR16, URZ, 0x1f, UR17 ;  /* 0x0000001f3f102899 */ /* 0x000fc80008011611 */
[----:B------:R-:W-:-:S04]  /*7900*/  @UP2 ULEA.HI.SX32 UR16, UR17, UR16, 0x1b ;  /* 0x0000001011102291 */ /* 0x000fc8000f8fda3f */
[----:B------:R-:W-:-:S04]  /*7910*/  @UP2 UIMAD UR16, UR16, 0x3c00, URZ ;  /* 0x00003c00101028a4 */ /* 0x000fc8000f8e023f */
[----:B------:R-:W-:-:S03]  /*7920*/  @UP2 USHF.R.S32.HI UR17, URZ, 0x1f, UR16 ;  /* 0x0000001f3f112899 */ /* 0x000fc60008011410 */
[----:B------:R-:W-:-:S04]  /*7930*/  @!UP2 UMOV UR16, URZ ;  /* 0x0000003f0010ac82 */ /* 0x000fc80008000000 */
[----:B------:R-:W-:Y:S01]  /*7940*/  @!UP2 UMOV UR17, URZ ;  /* 0x0000003f0011ac82 */ /* 0x000fe20008000000 */
[----:B------:R-:W-:Y:S05]  /*7950*/  @P2 BRA `(.L_x_1086) ;  /* 0x0000005000002947 */ /* 0x000fea0003800000 */
.L_x_1087:
[----:B------:R-:W2:Y:S01]  /*7960*/  LDG.E.STRONG.GPU R0, [R4.64] ;  /* 0x0000000e04007981 */ /* 0x000ea2000c1ef900 */
[----:B------:R-:W-:Y:S01]  /*7970*/  YIELD ;  /* 0x0000000000007946 */ /* 0x000fe20003800000 */
[----:B--2---:R-:W-:Y:S01]  /*7980*/  ISETP.NE.AND P0, PT, R0, UR12, PT ;  /* 0x0000000c00007c0c */ /* 0x004fe2000bf05270 */
[----:B------:R-:W-:-:S12]  /*7990*/  CCTL.IVALL ;  /* 0x00000000ff00798f */ /* 0x000fd80002000000 */
[----:B------:R-:W-:Y:S05]  /*79a0*/  @P0 BRA `(.L_x_1087) ;  /* 0xffffffb000000947 */ /* 0x000fea000383ffff */
.L_x_1086:
[----:B------:R-:W-:Y:S05]  /*79b0*/  BSYNC B0 ;  /* 0x0000000000007941 */ /* 0x000fea0003800000 */
.L_x_1085:
[----:B------:R-:W-:Y:S01]  /*79c0*/  MOV R11, 0xffffffff ;  /* 0xffffffff000b7802 */ /* 0x000fe20000000f00 */
[----:B------:R-:W-:Y:S05]  /*79d0*/  BRA.CONV ~URZ, `(.L_x_1088) ;  /* 0x000000237f007947 */ /* 0x000fea000b800000 */
[----:B------:R-:W-:Y:S02]  /*79e0*/  MOV R2, 0x7a00 ;  /* 0x00007a0000027802 */ /* 0x000fe40000000f00 */
[----:B-1----:R-:W-:Y:S05]  /*79f0*/  CALL.REL.NOINC `($__internal_9_$__cuda_sm70_warpsync) ;  /* 0x00000cd000007944 */ /* 0x002fea0003c00000 */
.L_x_1088:
[----:B------:R-:W-:Y:S01]  /*7a00*/  UIMAD UR5, UR6, 0x3c00, URZ ;  /* 0x00003c00060578a4 */ /* 0x000fe2000f8e023f */
[----:B------:R-:W-:Y:S01]  /*7a10*/  SHF.R.S32.HI R2, RZ, 0x1f, R248 ;  /* 0x0000001fff027819 */ /* 0x000fe200000114f8 */
[----:B------:R-:W-:Y:S01]  /*7a20*/  IMAD.U32 R10, RZ, RZ, UR10 ;  /* 0x0000000aff0a7e24 */ /* 0x000fe2000f8e00ff */
[----:B------:R-:W-:-:S06]  /*7a30*/  NOP ;  /* 0x0000000000007918 */ /* 0x000fcc0000000000 */
[----:B------:R-:W-:Y:S01]  /*7a40*/  USHF.R.S32.HI UR4, URZ, 0x1f, UR5 ;  /* 0x0000001f3f047899 */ /* 0x000fe20008011405 */
[----:B------:R-:W-:-:S05]  /*7a50*/  IMAD.U32 R8, RZ, RZ, UR5 ;  /* 0x00000005ff087e24 */ /* 0x000fca000f8e00ff */
[----:B------:R-:W-:Y:S01]  /*7a60*/  IMAD.U32 R0, RZ, RZ, UR4 ;  /* 0x00000004ff007e24 */ /* 0x000fe2000f8e00ff */
[----:B------:R-:W-:Y:S01]  /*7a70*/  IADD3 R8, P1, P0, R8, UR16, R248 ;  /* 0x0000001008087c10 */ /* 0x000fe2000f83e0f8 */
[----:B------:R-:W-:Y:S02]  /*7a80*/  ULDC.64 UR4, c[0x0][0x328] ;  /* 0x0000ca0000047ab9 */ /* 0x000fe40000000a00 */
[----:B------:R-:W-:Y:S01]  /*7a90*/  UIMAD UR4, UR11, UR4, URZ ;  /* 0x000000040b0472a4 */ /* 0x000fe2000f8e023f */
[----:B------:R-:W-:Y:S01]  /*7aa0*/  IADD3.X R9, R0, UR17, R2, P1, P0 ;  /* 0x0000001100097c10 */ /* 0x000fe20008fe0402 */
[----:B------:R-:W-:Y:S02]  /*7ab0*/  IMAD.U32 R2, RZ, RZ, UR13 ;  /* 0x0000000dff027e24 */ /* 0x000fe4000f8e00ff */
[----:B------:R-:W-:Y:S02]  /*7ac0*/  UIMAD UR18, UR13, UR5, UR4 ;  /* 0x000000050d1272a4 */ /* 0x000fe4000f8e0204 */
[----:B------:R-:W-:Y:S01]  /*7ad0*/  IMAD.WIDE.U32 R2, R2, c[0x0][0x328], R8 ;  /* 0x0000ca0002027a25 */ /* 0x000fe200078e0008 */
[----:B------:R-:W-:-:S02]  /*7ae0*/  ULDC.64 UR4, c[0x0][0x330] ;  /* 0x0000cc0000047ab9 */ /* 0x000fc40000000a00 */
        /* <DEDUP_REMOVED lines=69> */
[----:B------:R-:W-:Y:S05]  /*7f40*/  CALL.REL.NOINC `($__internal_9_$__cuda_sm70_warpsync) ;  /* 0x0000078000007944 */ /* 0x000fea0003c00000 */
.L_x_1089:
        /* <DEDUP_REMOVED lines=12> */
.L_x_1091:
[----:B------:R-:W-:Y:S05]  /*8010*/  BSYNC B0 ;  /* 0x0000000000007941 */ /* 0x000fea0003800000 */
.L_x_1090:
[----:B------:R-:W-:Y:S01]  /*8020*/  ULDC.64 UR4, c[0x0][0x348] ;  /* 0x0000d20000047ab9 */ /* 0x000fe20000000a00 */
[----:B------:R-:W-:Y:S01]  /*8030*/  BSSY B0, `(.L_x_1092) ;  /* 0x000000b000007945 */ /* 0x000fe20003800000 */
[----:B------:R-:W-:-:S04]  /*8040*/  UIADD3 UR4, UP0, UR7, UR4, URZ ;  /* 0x0000000407047290 */ /* 0x000fc8000ff1e03f */
[----:B------:R-:W-:Y:S02]  /*8050*/  UIADD3.X UR5, UR8, UR5, URZ, UP0, !UPT ;  /* 0x0000000508057290 */ /* 0x000fe400087fe43f */
[----:B--2---:R-:W-:-:S04]  /*8060*/  MOV R4, UR4 ;  /* 0x0000000400047c02 */ /* 0x004fc80008000f00 */
[----:B------:R-:W-:Y:S01]  /*8070*/  MOV R5, UR5 ;  /* 0x0000000500057c02 */ /* 0x000fe20008000f00 */
[----:B------:R-:W-:Y:S05]  /*8080*/  @P2 BRA `(.L_x_1093) ;  /* 0x0000005000002947 */ /* 0x000fea0003800000 */
.L_x_1094:
[----:B------:R-:W2:Y:S01]  /*8090*/  LDG.E.STRONG.GPU R0, [R4.64] ;  /* 0x0000000e04007981 */ /* 0x000ea2000c1ef900 */
[----:B------:R-:W-:Y:S01]  /*80a0*/  YIELD ;  /* 0x0000000000007946 */ /* 0x000fe20003800000 */
[----:B--2---:R-:W-:Y:S01]  /*80b0*/  ISETP.NE.AND P0, PT, R0, UR12, PT ;  /* 0x0000000c00007c0c */ /* 0x004fe2000bf05270 */
[----:B------:R-:W-:-:S12]  /*80c0*/  CCTL.IVALL ;  /* 0x00000000ff00798f */ /* 0x000fd80002000000 */
[----:B------:R-:W-:Y:S05]  /*80d0*/  @P0 BRA `(.L_x_1094) ;  /* 0xffffffb000000947 */ /* 0x000fea000383ffff */
.L_x_1093:
[----:B------:R-:W-:Y:S05]  /*80e0*/  BSYNC B0 ;  /* 0x0000000000007941 */ /* 0x000fea0003800000 */
.L_x_1092:
[----:B------:R-:W-:Y:S05]  /*80f0*/  BRA.CONV ~URZ, `(.L_x_1095) ;  /* 0x000000237f007947 */ /* 0x000fea000b800000 */
[----:B-1----:R-:W-:Y:S02]  /*8100*/  MOV R2, 0x8120 ;  /* 0x0000812000027802 */ /* 0x002fe40000000f00 */
[----:B------:R-:W-:Y:S05]  /*8110*/  CALL.REL.NOINC `($__internal_9_$__cuda_sm70_warpsync) ;  /* 0x000005b000007944 */ /* 0x000fea0003c00000 */
.L_x_1095:
        /* <DEDUP_REMOVED lines=79> */
.L_x_1096:
        /* <DEDUP_REMOVED lines=12> */
        .weak           $__internal_9_$__cuda_sm70_warpsync
        .type           $__internal_9_$__cuda_sm70_warpsync,@function
        .size           $__internal_9_$__cuda_sm70_warpsync,(.L_x_1419 - $__internal_9_$__cuda_sm70_warpsync)
$__internal_9_$__cuda_sm70_warpsync:
[----:B------:R-:W-:Y:S01]  /*86d0*/  MOV R3, 0x0 ;  /* 0x0000000000037802 */ /* 0x000fe20000000f00 */
[----:B------:R-:W-:Y:S04]  /*86e0*/  WARPSYNC R11 ;  /* 0x0000000b00007348 */ /* 0x000fe80003800000 */
[----:B------:R-:W-:Y:S05]  /*86f0*/  RET.REL.NODEC R2 `(_ZN7cutlass13device_kernelIN5flash19enable_sm80_to_sm89INS1_16FlashAttnBwdSm80INS1_25CollectiveMainloopBwdSm80ILi2ELi1EN4cute5tupleIJNS5_1CILi64EEENS7_ILi80EEENS7_ILi192EEEEEENS_10bfloat16_tEfNS_4arch4Sm80ELb0ELb1ELb1ELb1ELb1ELb0ELb1ELb0ELi2ELi4ELi2ELi2ELb0EEENS1_24CollectiveEpilogueBwdGQAISB_fSE_Li256ELb1ELb1EEENS1_19SingleTileSchedulerILb1ELb0ELb0ELi80EEEEEEEEEvNT_6ParamsE) ;  /* 0xffff790002007950 */ /* 0x000fea0003c3ffff */
.L_x_1097:
        /* <DEDUP_REMOVED lines=16> */
.L_x_1419:


//--------------------- .text._ZN7cutlass13device_kernelIN5flash19enable_sm80_to_sm89INS1_16FlashAttnBwdSm80INS1_25CollectiveMainloopBwdSm80ILi2ELi1EN4cute5tupleIJNS5_1CILi64EEENS7_ILi80EEENS7_ILi192EEEEEENS_10bfloat16_tEfNS_4arch4Sm80ELb1ELb0ELb1ELb0ELb0ELb0ELb1ELb0ELi2ELi4ELi2ELi2ELb0EEENS1_21CollectiveEpilogueBwdISB_SC_SE_Li256ELb0ELb1ELi4EEENS1_25SingleTileBwdLPTSchedulerILb0ELi80ELb0EEEEEEEEEvNT_6ParamsE --------------------------
	.section	.text._ZN7cutlass13device_kernelIN5flash19enable_sm80_to_sm89INS1_16FlashAttnBwdSm80INS1_25CollectiveMainloopBwdSm80ILi2ELi1EN4cute5tupleIJNS5_1CILi64EEENS7_ILi80EEENS7_ILi192EEEEEENS_10bfloat16_tEfNS_4arch4Sm80ELb1ELb0ELb1ELb0ELb0ELb0ELb1ELb0ELi2ELi4ELi2ELi2ELb0EEENS1_21CollectiveEpilogueBwdISB_SC_SE_Li256ELb0ELb1ELi4EEENS1_25SingleTileBwdLPTSchedulerILb0ELi80ELb0EEEEEEEEEvNT_6ParamsE,"ax",@progbits
	.sectioninfo	@"SHI_REGISTERS=255"
	.align	128
.text._ZN7cutlass13device_kernelIN5flash19enable_sm80_to_sm89INS1_16FlashAttnBwdSm80INS1_25CollectiveMainloopBwdSm80ILi2ELi1EN4cute5tupleIJNS5_1CILi64EEENS7_ILi80EEENS7_ILi192EEEEEENS_10bfloat16_tEfNS_4arch4Sm80ELb1ELb0ELb1ELb0ELb0ELb0ELb1ELb0ELi2ELi4ELi2ELi2ELb0EEENS1_21CollectiveEpilogueBwdISB_SC_SE_Li256ELb0ELb1ELi4EEENS1_25SingleTileBwdLPTSchedulerILb0ELi80ELb0EEEEEEEEEvNT_6ParamsE:
        .type           _ZN7cutlass13device_kernelIN5flash19enable_sm80_to_sm89INS1_16FlashAttnBwdSm80INS1_25CollectiveMainloopBwdSm80ILi2ELi1EN4cute5tupleIJNS5_1CILi64EEENS7_ILi80EEENS7_ILi192EEEEEENS_10bfloat16_tEfNS_4arch4Sm80ELb1ELb0ELb1ELb0ELb0ELb0ELb1ELb0ELi2ELi4ELi2ELi2ELb0EEENS1_21CollectiveEpilogueBwdISB_SC_SE_Li256ELb0ELb1ELi4EEENS1_25SingleTileBwdLPTSchedulerILb0ELi80ELb0EEEEEEEEEvNT_6ParamsE,@function
        .size           _ZN7cutlass13device_kernelIN5flash19enable_sm80_to_sm89INS1_16FlashAttnBwdSm80INS1_25CollectiveMainloopBwdSm80ILi2ELi1EN4cute5tupleIJNS5_1CILi64EEENS7_ILi80EEENS7_ILi192EEEEEENS_10bfloat16_tEfNS_4arch4Sm80ELb1ELb0ELb1ELb0ELb0ELb0ELb1ELb0ELi2ELi4ELi2ELi2ELb0EEENS1_21CollectiveEpilogueBwdISB_SC_SE_Li256ELb0ELb1ELi4EEENS1_25SingleTileBwdLPTSchedulerILb0ELi80ELb0EEEEEEEEEvNT_6ParamsE,(.L_x_1421 - _ZN7cutlass13device_kernelIN5flash19enable_sm80_to_sm89INS1_16FlashAttnBwdSm80INS1_25CollectiveMainloopBwdSm80ILi2ELi1EN4cute5tupleIJNS5_1CILi64EEENS7_ILi80EEENS7_ILi192EEEEEENS_10bfloat16_tEfNS_4arch4Sm80ELb1ELb0ELb1ELb0ELb0ELb0ELb1ELb0ELi2ELi4ELi2ELi2ELb0EEENS1_21CollectiveEpilogueBwdISB_SC_SE_Li256ELb0ELb1ELi4EEENS1_25SingleTileBwdLPTSchedulerILb0ELi80ELb0EEEEEEEEEvNT_6ParamsE)
        .other          _ZN7cutlass13device_kernelIN5flash19enable_sm80_to_sm89INS1_16FlashAttnBwdSm80INS1_25CollectiveMainloopBwdSm80ILi2ELi1EN4cute5tupleIJNS5_1CILi64EEENS7_ILi80EEENS7_ILi192EEEEEENS_10bfloat16_tEfNS_4arch4Sm80ELb1ELb0ELb1ELb0ELb0ELb0ELb1ELb0ELi2ELi4ELi2ELi2ELb0EEENS1_21CollectiveEpilogueBwdISB_SC_SE_Li256ELb0ELb1ELi4EEENS1_25SingleTileBwdLPTSchedulerILb0ELi80ELb0EEEEEEEEEvNT_6ParamsE,@"STO_CUDA_ENTRY STV_DEFAULT"
_ZN7cutlass13device_kernelIN5flash19enable_sm80_to_sm89INS1_16FlashAttnBwdSm80INS1_25CollectiveMainloopBwdSm80ILi2ELi1EN4cute5tupleIJNS5_1CILi64EEENS7_ILi80EEENS7_ILi192EEEEEENS_10bfloat16_tEfNS_4arch4Sm80ELb1ELb0ELb1ELb0ELb0ELb0ELb1ELb0ELi2ELi4ELi2ELi2ELb0EEENS1_21CollectiveEpilogueBwdISB_SC_SE_Li256ELb0ELb1ELi4EEENS1_25SingleTileBwdLPTSchedulerILb0ELi80ELb0EEEEEEEEEvNT_6ParamsE:
[----:B------:R-:W-:Y:S02]  /*0000*/  MOV R1, c[0x0][0x28] ;  /* 0x00000a0000017a02 */ /* 0x000fe40000000f00 */
[----:B------:R-:W1:Y:S04]  /*0010*/  S2R R226, SR_TID.X ;  /* 0x0000000000e27919 */ /* 0x000e680000002100 */
[----:B------:R-:W2:Y:S01]  /*0020*/  S2R R3, SR_CTAID.X ;  /* 0x0000000000037919 */ /* 0x000ea20000002500 */
[----:B-1----:R-:W-:-:S06]  /*0030*/  SHF.R.U32.HI R0, RZ, 0x5, R226 ;  /* 0x00000005ff007819 */ /* 0x002fcc00000116e2 */
[----:B------:R-:W1:Y:S02]  /*0040*/  SHFL.IDX PT, R0, R0, RZ, 0x1f ;  /* 0x00001fff00007589 */ /* 0x000e6400000e0000 */
[----:B-1----:R-:W-:-:S13]  /*0050*/  ISETP.NE.AND P0, PT, R0, RZ, PT ;  /* 0x000000ff0000720c */ /* 0x002fda0003f05270 */
[----:B------:R-:W-:Y:S05]  /*0060*/  @!P0 BRA `(.L_x_1098) ;  /* 0x0000020000008947 */ /* 0x000fea0003800000 */
[----:B--2---:R-:W-:Y:S01]  /*0070*/  IMAD.MOV.U32 R0, RZ, RZ, c[0x0][0x3b8] ;  /* 0x0000ee00ff007624 */ /* 0x004fe200078e00ff */
[----:B------:R-:W-:-:S04]  /*0080*/  MOV R2, R3 ;  /* 0x0000000300027202 */ /* 0x000fc80000000f00 */
[----:B------:R-:W-:-:S13]  /*0090*/  ISETP.NE.AND P0, PT, R0, 0x1, PT ;  /* 0x000000010000780c */ /* 0x000fda0003f05270 */
[----:B------:R-:W-:-:S05]  /*00a0*/  @P0 IMAD.HI.U32 R0, R3, c[0x0][0x3bc], RZ ;  /* 0x0000ef0003000a27 */ /* 0x000fca00078e00ff */
[----:B------:R-:W-:-:S04]  /*00b0*/  @P0 SHF.R.U32.HI R2, RZ, c[0x0][0x3c0], R0 ;  /* 0x0000f000ff020a19 */ /* 0x000fc80000011600 */
[----:B------:R-:W-:Y:S01]  /*00c0*/  ISETP.GE.AND P0, PT, R2, c[0x0][0x3d0], PT ;  /* 0x0000f40002007a0c */ /* 0x000fe20003f06270 */
[----:B------:R-:W-:-:S04]  /*00d0*/  IMAD.MOV R0, RZ, RZ, -R2 ;  /* 0x000000ffff007224 */ /* 0x000fc800078e0a02 */
[----:B------:R-:W-:-:S08]  /*00e0*/  IMAD R0, R0, c[0x0][0x3b8], R3 ;  /* 0x0000ee0000007a24 */ /* 0x000fd000078e0203 */
[----:B------:R-:W-:Y:S05]  /*00f0*/  @!P0 BRA `(.L_x_1099) ;  /* 0x0000007000008947 */ /* 0x000fea0003800000 */
[----:B------:R-:W-:Y:S02]  /*0100*/  MOV R3, c[0x0][0x3c4] ;  /* 0x0000f10000037a02 */ /* 0x000fe40000000f00 */
[----:B------:R-:W-:Y:S02]  /*0110*/  MOV R245, R0 ;  /* 0x0000000000f57202 */ /* 0x000fe40000000f00 */
[----:B------:R-:W-:-:S13]  /*0120*/  ISETP.NE.AND P0, PT, R3, 0x1, PT ;  /* 0x000000010300780c */ /* 0x000fda0003f05270 */
[----:B------:R-:W-:-:S05]  /*0130*/  @P0 IMAD.HI.U32 R3, R0, c[0x0][0x3c8], RZ ;  /* 0x0000f20000030a27 */ /* 0x000fca00078e00ff */
[----:B------:R-:W-:-:S05]  /*0140*/  @P0 SHF.R.U32.HI R245, RZ, c[0x0][0x3cc], R3 ;  /* 0x0000f300fff50a19 */ /* 0x000fca0000011603 */
[----:B------:R-:W-:Y:S01]  /*0150*/  IMAD R3, R245, c[0x0][0x3c4], RZ ;  /* 0x0000f100f5037a24 */ /* 0x000fe200078e02ff */
[----:B------:R-:W-:Y:S05]  /*0160*/  BRA `(.L_x_1100) ;  /* 0x0000006000007947 */ /* 0x000fea0003800000 */
.L_x_1099:
[----:B------:R-:W-:Y:S02]  /*0170*/  MOV R3, c[0x0][0x3ac] ;  /* 0x0000eb0000037a02 */ /* 0x000fe40000000f00 */
[----:B------:R-:W-:Y:S02]  /*0180*/  MOV R245, R0 ;  /* 0x0000000000f57202 */ /* 0x000fe40000000f00 */
[----:B------:R-:W-:-:S13]  /*0190*/  ISETP.NE.AND P0, PT, R3, 0x1, PT ;  /* 0x000000010300780c */ /* 0x000fda0003f05270 */
[----:B------:R-:W-:-:S05]  /*01a0*/  @P0 IMAD.HI.U32 R3, R0, c[0x0][0x3b0], RZ ;  /* 0x0000ec0000030a27 */ /* 0x000fca00078e00ff */
[----:B------:R-:W-:-:S05]  /*01b0*/  @P0 SHF.R.U32.HI R245, RZ, c[0x0][0x3b4], R3 ;  /* 0x0000ed00fff50a19 */ /* 0x000fca0000011603 */
[----:B------:R-:W-:-:S03]  /*01c0*/  IMAD R3, R245, c[0x0][0x3ac], RZ ;  /* 0x0000eb00f5037a24 */ /* 0x000fc600078e02ff */
.L_x_1100:
[----:B------:R-:W-:Y:S02]  /*01d0*/  MOV R4, c[0x0][0x3a0] ;  /* 0x0000e80000047a02 */ /* 0x000fe40000000f00 */
[----:B------:R-:W-:Y:S02]  /*01e0*/  IADD3 R0, R0, -R3, RZ ;  /* 0x8000000300007210 */ /* 0x000fe40007ffe0ff */
[----:B------:R-:W-:-:S03]  /*01f0*/  ISETP.NE.AND P0, PT, R4, 0x1, PT ;  /* 0x000000010400780c */ /* 0x000fc60003f05270 */
[----:B------:R-:W-:-:S05]  /*0200*/  IMAD R0, R2, c[0x0][0x3ac], R0 ;  /* 0x0000eb0002007a24 */ /* 0x000fca00078e0200 */
[----:B------:R-:W-:-:S05]  /*0210*/  MOV R229, R0 ;  /* 0x0000000000e57202 */ /* 0x000fca0000000f00 */
[----:B------:R-:W-:-:S05]  /*0220*/  @P0 IMAD.HI.U32 R2, R0, c[0x0][0x3a4], RZ ;  /* 0x0000e90000020a27 */ /* 0x000fca00078e00ff */
[----:B------:R-:W-:-:S04]  /*0230*/  @P0 SHF.R.U32.HI R229, RZ, c[0x0][0x3a8], R2 ;  /* 0x0000ea00ffe50a19 */ /* 0x000fc80000011602 */
[----:B------:R-:W-:-:S05]  /*0240*/  IADD3 R2, -R229, RZ, RZ ;  /* 0x000000ffe5027210 */ /* 0x000fca0007ffe1ff */
[----:B------:R-:W-:Y:S01]  /*0250*/  IMAD R230, R2, c[0x0][0x3a0], R0 ;  /* 0x0000e80002e67a24 */ /* 0x000fe200078e0200 */
[----:B------:R-:W-:Y:S05]  /*0260*/  BRA `(.L_x_1101) ;  /* 0x000001f000007947 */ /* 0x000fea0003800000 */
.L_x_1098:
        /* <DEDUP_REMOVED lines=16> */
.L_x_1102:
[----:B------:R-:W-:Y:S02]  /*0370*/  MOV R3, c[0x0][0x3ac] ;  /* 0x0000eb0000037a02 */ /* 0x000fe40000000f00 */
[----:B------:R-:W-:Y:S02]  /*0380*/  MOV R245, R0 ;  /* 0x0000000000f57202 */ /* 0x000fe40000000f00 */
[----:B------:R-:W-:-:S13]  /*0390*/  ISETP.NE.AND P0, PT, R3, 0x1, PT ;  /* 0x000000010300780c */ /* 0x000fda0003f05270 */
[----:B------:R-:W-:-:S05]  /*03a0*/  @P0 IMAD.HI.U32 R3, R0, c[0x0][0x3b0], RZ ;  /* 0x0000ec0000030a27 */ /* 0x000fca00078e00ff */
[----:B------:R-:W-:-:S05]  /*03b0*/  @P0 SHF.R.U32.HI R245, RZ, c[0x0][0x3b4], R3 ;  /* 0x0000ed00fff50a19 */ /* 0x000fca0000011603 */
[----:B------:R-:W-:-:S03]  /*03c0*/  IMAD R3, R245, c[0x0][0x3ac], RZ ;  /* 0x0000eb00f5037a24 */ /* 0x000fc600078e02ff */
.L_x_1103:
        /* <DEDUP_REMOVED lines=8> */
[----:B------:R-:W-:Y:S02]  /*0450*/  IMAD R230, R2, c[0x0][0x3a0], R0 ;  /* 0x0000e80002e67a24 */ /* 0x000fe400078e0200 */
.L_x_1101:
[----:B------:R-:W-:-:S13]  /*0460*/  ISETP.GE.AND P0, PT, R229, RZ, PT ;  /* 0x000000ffe500720c */ /* 0x000fda0003f06270 */
[----:B------:R-:W-:Y:S05]  /*0470*/  @!P0 EXIT ;  /* 0x000000000000894d */ /* 0x000fea0003800000 */
[----:B------:R-:W-:Y:S01]  /*0480*/  IMAD.MOV.U32 R3, RZ, RZ, c[0x0][0x168] ;  /* 0x00005a00ff037624 */ /* 0x000fe200078e00ff */
[----:B------:R-:W-:Y:S01]  /*0490*/  ULDC.64 UR4, c[0x0][0x118] ;  /* 0x0000460000047ab9 */ /* 0x000fe20000000a00 */
[----:B------:R-:W-:Y:S01]  /*04a0*/  PLOP3.LUT P1, PT, PT, PT, PT, 0x80, 0x0 ;  /* 0x000000000000781c */ /* 0x000fe20003f2f070 */
[----:B------:R-:W-:Y:S01]  /*04b0*/  CS2R R170, SRZ ;  /* 0x0000000000aa7805 */ /* 0x000fe2000001ff00 */
[----:B------:R-:W-:Y:S01]  /*04c0*/  IMAD R0, R245, 0x50, R3 ;  /* 0x00000050f5007824 */ /* 0x000fe200078e0203 */
[----:B------:R-:W-:Y:S01]  /*04d0*/  IADD3 R3, R3, 0x3f, RZ ;  /* 0x0000003f03037810 */ /* 0x000fe20007ffe0ff */
[----:B------:R-:W-:Y:S01]  /*04e0*/  CS2R R168, SRZ ;  /* 0x0000000000a87805 */ /* 0x000fe2000001ff00 */
[----:B------:R-:W-:Y:S01]  /*04f0*/  CS2R R166, SRZ ;  /* 0x0000000000a67805 */ /* 0x000fe2000001ff00 */
[----:B------:R-:W-:Y:S01]  /*0500*/  CS2R R164, SRZ ;  /* 0x0000000000a47805 */ /* 0x000fe2000001ff00 */
[----:B------:R-:W-:Y:S01]  /*0510*/  IADD3 R0, R0, -c[0x0][0x198], RZ ;  /* 0x8000660000007a10 */ /* 0x000fe20007ffe0ff */
[----:B------:R-:W-:Y:S01]  /*0520*/  CS2R R162, SRZ ;  /* 0x0000000000a27805 */ /* 0x000fe2000001ff00 */
[----:B------:R-:W-:Y:S01]  /*0530*/  SHF.R.S32.HI R4, RZ, 0x1f, R3 ;  /* 0x0000001fff047819 */ /* 0x000fe20000011403 */
[----:B------:R-:W-:Y:S01]  /*0540*/  CS2R R160, SRZ ;  /* 0x0000000000a07805 */ /* 0x000fe2000001ff00 */
[----:B------:R-:W-:Y:S01]  /*0550*/  IADD3 R0, R0, -c[0x0][0x2a4], RZ ;  /* 0x8000a90000007a10 */ /* 0x000fe20007ffe0ff */
[----:B------:R-:W-:Y:S01]  /*0560*/  CS2R R150, SRZ ;  /* 0x0000000000967805 */ /* 0x000fe2000001ff00 */
[----:B------:R-:W-:Y:S01]  /*0570*/  LEA.HI R3, R4, R3, RZ, 0x6 ;  /* 0x0000000304037211 */ /* 0x000fe200078f30ff */
[----:B------:R-:W-:Y:S01]  /*0580*/  CS2R R148, SRZ ;  /* 0x0000000000947805 */ /* 0x000fe2000001ff00 */
[----:B------:R-:W-:Y:S01]  /*0590*/  SHF.R.S32.HI R2, RZ, 0x1f, R0 ;  /* 0x0000001fff027819 */ /* 0x000fe20000011400 */
[----:B------:R-:W-:Y:S01]  /*05a0*/  CS2R R154, SRZ ;  /* 0x00000000009a7805 */ /* 0x000fe2000001ff00 */
[----:B------:R-:W-:Y:S01]  /*05b0*/  SHF.R.S32.HI R244, RZ, 0x6, R3 ;  /* 0x00000006fff47819 */ /* 0x000fe20000011403 */
[----:B------:R-:W-:Y:S01]  /*05c0*/  CS2R R152, SRZ ;  /* 0x0000000000987805 */ /* 0x000fe2000001ff00 */
[----:B------:R-:W-:Y:S01]  /*05d0*/  LEA.HI R2, R2, R0, RZ, 0x6 ;  /* 0x0000000002027211 */ /* 0x000fe200078f30ff */
[----:B------:R-:W-:Y:S01]  /*05e0*/  CS2R R158, SRZ ;  /* 0x00000000009e7805 */ /* 0x000fe2000001ff00 */
[----:B------:R-:W-:Y:S01]  /*05f0*/  CS2R R156, SRZ ;  /* 0x00000000009c7805 */ /* 0x000fe2000001ff00 */
[----:B------:R-:W-:Y:S01]  /*0600*/  CS2R R146, SRZ ;  /* 0x0000000000927805 */ /* 0x000fe2000001ff00 */
[----:B------:R-:W-:Y:S01]  /*0610*/  SHF.R.S32.HI R2, RZ, 0x6, R2 ;  /* 0x00000006ff027819 */ /* 0x000fe20000011402 */
[----:B------:R-:W-:Y:S01]  /*0620*/  CS2R R144, SRZ ;  /* 0x0000000000907805 */ /* 0x000fe2000001ff00 */
[----:B------:R-:W-:Y:S01]  /*0630*/  CS2R R142, SRZ ;  /* 0x00000000008e7805 */ /* 0x000fe2000001ff00 */
[----:B------:R-:W-:Y:S01]  /*0640*/  CS2R R140, SRZ ;  /* 0x00000000008c7805 */ /* 0x000fe2000001ff00 */
[----:B------:R-:W-:Y:S01]  /*0650*/  IMNMX R177, RZ, R2, !PT ;  /* 0x00000002ffb17217 */ /* 0x000fe20007800200 */
[----:B------:R-:W-:Y:S01]  /*0660*/  CS2R R138, SRZ ;  /* 0x00000000008a7805 */ /* 0x000fe2000001ff00 */
[----:B------:R-:W-:Y:S01]  /*0670*/  CS2R R136, SRZ ;  /* 0x0000000000887805 */ /* 0x000fe2000001ff00 */
[----:B------:R-:W-:Y:S01]  /*0680*/  CS2R R126, SRZ ;  /* 0x00000000007e7805 */ /* 0x000fe2000001ff00 */
[----:B------:R-:W-:Y:S01]  /*0690*/  ISETP.GT.AND P0, PT, R244, R177, PT ;  /* 0x000000b1f400720c */ /* 0x000fe20003f04270 */
        /* <DEDUP_REMOVED lines=44> */
[----:B------:R-:W-:Y:S01]  /*0960*/  IMAD.MOV.U32 R27, RZ, RZ, 0x5 ;  /* 0x00000005ff1b7424 */ /* 0x000fe200078e00ff */
[----:B------:R-:W-:Y:S01]  /*0970*/  SHF.R.S32.HI R25, RZ, 0x1f, R229 ;  /* 0x0000001fff197819 */ /* 0x000fe200000114e5 */
[----:B------:R-:W-:Y:S01]  /*0980*/  IMAD.MOV.U32 R18, RZ, RZ, c[0x0][0x178] ;  /* 0x00005e00ff127624 */ /* 0x000fe200078e00ff */
[----:B------:R-:W-:Y:S01]  /*0990*/  ISETP.NE.AND P0, PT, R0, 0x1, PT ;  /* 0x000000010000780c */ /* 0x000fe20003f05270 */
[--C-:B------:R-:W-:Y:S01]  /*09a0*/  IMAD.MOV.U32 R0, RZ, RZ, R230.reuse ;  /* 0x000000ffff007224 */ /* 0x100fe200078e00e6 */
[-C--:B------:R-:W-:Y:S01]  /*09b0*/  LEA.HI R23, R26, R226.reuse, RZ, 0x3 ;  /* 0x000000e21a177211 */ /* 0x080fe200078f18ff */
[C---:B------:R-:W-:Y:S01]  /*09c0*/  IMAD R7, R25.reuse, c[0x0][0x1e8], RZ ;  /* 0x00007a0019077a24 */ /* 0x040fe200078e02ff */
[----:B------:R-:W-:Y:S01]  /*09d0*/  SHF.R.S32.HI R17, RZ, 0x1f, R230 ;  /* 0x0000001fff117819 */ /* 0x000fe200000114e6 */
[----:B------:R-:W-:Y:S01]  /*09e0*/  IMAD R8, R25, c[0x0][0x1b8], RZ ;  /* 0x00006e0019087a24 */ /* 0x000fe200078e02ff */
[----:B------:R-:W-:Y:S01]  /*09f0*/  LOP3.LUT R3, R23, 0xfffffff8, RZ, 0xc0, !PT ;  /* 0xfffffff817037812 */ /* 0x000fe200078ec0ff */
[----:B------:R-:W-:Y:S01]  /*0a00*/  IMAD.MOV.U32 R28, RZ, RZ, 0x6 ;  /* 0x00000006ff1c7424 */ /* 0x000fe200078e00ff */
[----:B------:R-:W-:Y:S01]  /*0a10*/  SHF.R.S32.HI R234, RZ, 0x3, R23 ;  /* 0x00000003ffea7819 */ /* 0x000fe20000011417 */
[----:B------:R-:W-:Y:S01]  /*0a20*/  IMAD R8, R229, c[0x0][0x1bc], R8 ;  /* 0x00006f00e5087a24 */ /* 0x000fe200078e0208 */
[----:B------:R-:W-:Y:S01]  /*0a30*/  SHF.L.U64.HI R30, R18, R27, c[0x0][0x17c] ;  /* 0x00005f00121e7619 */ /* 0x000fe2000001021b */
[----:B------:R-:W-:Y:S01]  /*0a40*/  IMAD.IADD R20, R226, 0x1, -R3 ;  /* 0x00000001e2147824 */ /* 0x000fe200078e0a03 */
[----:B------:R-:W-:Y:S01]  /*0a50*/  SHF.R.S32.HI R235, RZ, 0x1f, R234 ;  /* 0x0000001fffeb7819 */ /* 0x000fe200000114ea */
[----:B------:R-:W-:Y:S01]  /*0a60*/  @P0 IMAD.HI.U32 R2, R230, c[0x0][0x24c], RZ ;  /* 0x00009300e6020a27 */ /* 0x000fe200078e00ff */
[----:B------:R-:W-:Y:S01]  /*0a70*/  CS2R R170, SRZ ;  /* 0x0000000000aa7805 */ /* 0x000fe2000001ff00 */
[----:B------:R-:W-:Y:S01]  /*0a80*/  CS2R R168, SRZ ;  /* 0x0000000000a87805 */ /* 0x000fe2000001ff00 */
[----:B------:R-:W-:Y:S01]  /*0a90*/  CS2R R166, SRZ ;  /* 0x0000000000a67805 */ /* 0x000fe2000001ff00 */
[----:B------:R-:W-:Y:S01]  /*0aa0*/  IMAD.SHL.U32 R12, R20, 0x8, RZ ;  /* 0x00000008140c7824 */ /* 0x000fe200078e00ff */
[----:B------:R-:W-:Y:S01]  /*0ab0*/  @P0 SHF.R.U32.HI R0, RZ, c[0x0][0x250], R2 ;  /* 0x00009400ff000a19 */ /* 0x000fe20000011602 */
[----:B------:R-:W-:Y:S01]  /*0ac0*/  IMAD.WIDE R10, R245, 0x50, R234 ;  /* 0x00000050f50a7825 */ /* 0x000fe200078e02ea */
[----:B------:R-:W-:Y:S01]  /*0ad0*/  CS2R R164, SRZ ;  /* 0x0000000000a47805 */ /* 0x000fe2000001ff00 */
[----:B------:R-:W-:Y:S01]  /*0ae0*/  CS2R R162, SRZ ;  /* 0x0000000000a27805 */ /* 0x000fe2000001ff00 */
[----:B------:R-:W-:Y:S01]  /*0af0*/  SHF.R.S32.HI R2, RZ, 0x1f, R0 ;  /* 0x0000001fff027819 */ /* 0x000fe20000011400 */
[----:B------:R-:W-:Y:S01]  /*0b00*/  IMAD R15, R11, c[0x0][0x1d8], RZ ;  /* 0x000076000b0f7a24 */ /* 0x000fe200078e02ff */
[--C-:B------:R-:W-:Y:S01]  /*0b10*/  SHF.R.S32.HI R13, RZ, 0x1f, R12.reuse ;  /* 0x0000001fff0d7819 */ /* 0x100fe2000001140c */
[----:B------:R-:W-:Y:S01]  /*0b20*/  IMAD.SHL.U32 R19, R18, 0x40, RZ ;  /* 0x0000004012137824 */ /* 0x000fe200078e00ff */
[----:B------:R-:W-:Y:S01]  /*0b30*/  ISETP.GE.AND P2, PT, R12, c[0x0][0x1cc], PT ;  /* 0x000073000c007a0c */ /* 0x000fe20003f46270 */
[----:B------:R-:W-:Y:S01]  /*0b40*/  IMAD R3, R2, c[0x0][0x1e0], RZ ;  /* 0x0000780002037a24 */ /* 0x000fe200078e02ff */
[----:B------:R-:W-:Y:S01]  /*0b50*/  IADD3 R21, R12, 0x40, RZ ;  /* 0x000000400c157810 */ /* 0x000fe20007ffe0ff */
[----:B------:R-:W-:Y:S01]  /*0b60*/  IMAD.WIDE.U32 R4, R0, c[0x0][0x1e0], R12 ;  /* 0x0000780000047a25 */ /* 0x000fe200078e000c */
[----:B------:R-:W-:Y:S01]  /*0b70*/  IADD3 R24, R12, 0x80, RZ ;  /* 0x000000800c187810 */ /* 0x000fe20007ffe0ff */
[----:B------:R-:W-:Y:S01]  /*0b80*/  CS2R R160, SRZ ;  /* 0x0000000000a07805 */ /* 0x000fe2000001ff00 */
[----:B------:R-:W-:Y:S01]  /*0b90*/  ISETP.GE.AND P6, PT, R21, c[0x0][0x1cc], PT ;  /* 0x0000730015007a0c */ /* 0x000fe20003fc6270 */
[----:B------:R-:W-:Y:S01]  /*0ba0*/  IMAD R3, R0, c[0x0][0x1e4], R3 ;  /* 0x0000790000037a24 */ /* 0x000fe200078e0203 */
[----:B------:R-:W-:Y:S01]  /*0bb0*/  ISETP.GE.AND P5, PT, R24, c[0x0][0x1cc], PT ;  /* 0x0000730018007a0c */ /* 0x000fe20003fa6270 */
[----:B------:R-:W-:Y:S01]  /*0bc0*/  IMAD R2, R2, c[0x0][0x1b0], RZ ;  /* 0x00006c0002027a24 */ /* 0x000fe200078e02ff */
[----:B------:R-:W-:Y:S01]  /*0bd0*/  CS2R R158, SRZ ;  /* 0x00000000009e7805 */ /* 0x000fe2000001ff00 */
[----:B------:R-:W-:Y:S01]  /*0be0*/  IMAD.IADD R5, R5, 0x1, R3 ;  /* 0x0000000105057824 */ /* 0x000fe200078e0203 */
[----:B------:R-:W-:Y:S01]  /*0bf0*/  CS2R R156, SRZ ;  /* 0x00000000009c7805 */ /* 0x000fe2000001ff00 */
[C---:B------:R-:W-:Y:S01]  /*0c00*/  IMAD R6, R0.reuse, c[0x0][0x1b4], R2 ;  /* 0x00006d0000067a24 */ /* 0x040fe200078e0202 */
[----:B------:R-:W-:Y:S01]  /*0c10*/  CS2R R154, SRZ ;  /* 0x00000000009a7805 */ /* 0x000fe2000001ff00 */
[----:B------:R-:W-:Y:S01]  /*0c20*/  IMAD.WIDE.U32 R2, R0, c[0x0][0x1b0], R12 ;  /* 0x00006c0000027a25 */ /* 0x000fe200078e000c */
        /* <DEDUP_REMOVED lines=11> */
[----:B------:R-:W-:Y:S01]  /*0ce0*/  IMAD.SHL.U32 R0, R234, 0x40, RZ ;  /* 0x00000040ea007824 */ /* 0x000fe200078e00ff */
[----:B------:R-:W-:Y:S01]  /*0cf0*/  CS2R R136, SRZ ;  /* 0x0000000000887805 */ /* 0x000fe2000001ff00 */
[----:B------:R-:W-:Y:S01]  /*0d00*/  IMAD.IADD R3, R3, 0x1, R6 ;  /* 0x0000000103037824 */ /* 0x000fe200078e0206 */
[----:B------:R-:W-:Y:S01]  /*0d10*/  CS2R R134, SRZ ;  /* 0x0000000000867805 */ /* 0x000fe2000001ff00 */
[----:B------:R-:W-:Y:S01]  /*0d20*/  IMAD R15, R10, c[0x0][0x1dc], R15 ;  /* 0x000077000a0f7a24 */ /* 0x000fe200078e020f */
[----:B------:R-:W-:Y:S01]  /*0d30*/  LOP3.LUT R0, R0, 0x1c0, RZ, 0xc0, !PT ;  /* 0x000001c000007812 */ /* 0x000fe200078ec0ff */
[----:B------:R-:W-:Y:S01]  /*0d40*/  IMAD.WIDE.U32 R6, R229, c[0x0][0x1b8], R2 ;  /* 0x00006e00e5067a25 */ /* 0x000fe200078e0002 */
[----:B------:R-:W-:Y:S01]  /*0d50*/  CS2R R132, SRZ ;  /* 0x0000000000847805 */ /* 0x000fe2000001ff00 */
[----:B------:R-:W-:Y:S01]  /*0d60*/  CS2R R130, SRZ ;  /* 0x0000000000827805 */ /* 0x000fe2000001ff00 */
[----:B------:R-:W-:Y:S01]  /*0d70*/  LOP3.LUT R14, R0, 0x38, R12, 0xf8, !PT ;  /* 0x00000038000e7812 */ /* 0x000fe200078ef80c */
[----:B------:R-:W-:Y:S01]  /*0d80*/  IMAD.WIDE.U32 R2, R10, c[0x0][0x1d8], R4 ;  /* 0x000076000a027a25 */ /* 0x000fe200078e0004 */
[----:B------:R-:W-:Y:S01]  /*0d90*/  SHF.R.U32.HI R5, RZ, 0x3, R0 ;  /* 0x00000003ff057819 */ /* 0x000fe20000011600 */
[----:B------:R-:W-:Y:S01]  /*0da0*/  CS2R R128, SRZ ;  /* 0x0000000000807805 */ /* 0x000fe2000001ff00 */
[----:B------:R-:W-:Y:S01]  /*0db0*/  CS2R R126, SRZ ;  /* 0x00000000007e7805 */ /* 0x000fe2000001ff00 */
[----:B------:R-:W-:Y:S01]  /*0dc0*/  IMAD.IADD R0, R3, 0x1, R15 ;  /* 0x0000000103007824 */ /* 0x000fe200078e020f */
[----:B------:R-:W-:Y:S01]  /*0dd0*/  LEA R4, P0, R2, c[0x0][0x1c0], 0x1 ;  /* 0x0000700002047a11 */ /* 0x000fe200078008ff */
[----:B------:R-:W-:Y:S01]  /*0de0*/  IMAD.MOV.U32 R15, RZ, RZ, c[0x0][0x1d8] ;  /* 0x00007600ff0f7624 */ /* 0x000fe200078e00ff */
[----:B------:R-:W-:Y:S01]  /*0df0*/  LOP3.LUT R14, R14, R5, RZ, 0x3c, !PT ;  /* 0x000000050e0e7212 */ /* 0x000fe200078e3cff */
[----:B------:R-:W-:Y:S01]  /*0e00*/  IMAD.MOV.U32 R3, RZ, RZ, c[0x0][0x1dc] ;  /* 0x00007700ff037624 */ /* 0x000fe200078e00ff */
[----:B------:R-:W-:Y:S01]  /*0e10*/  LEA.HI.X R5, R2, c[0x0][0x1c4], R0, 0x1, P0 ;  /* 0x0000710002057a11 */ /* 0x000fe200000f0c00 */
[----:B------:R-:W-:Y:S01]  /*0e20*/  IMAD.IADD R9, R7, 0x1, R8 ;  /* 0x0000000107097824 */ /* 0x000fe200078e0208 */
[----:B------:R-:W-:Y:S01]  /*0e30*/  IADD3 R0, -R234, c[0x0][0x198], RZ ;  /* 0x00006600ea007a10 */ /* 0x000fe20007ffe1ff */
[----:B------:R-:W-:Y:S01]  /*0e40*/  IMAD.MOV.U32 R8, RZ, RZ, R6 ;  /* 0x000000ffff087224 */ /* 0x000fe200078e0006 */
[----:B------:R-:W-:Y:S01]  /*0e50*/  LEA.HI R2, R26, R226, RZ, 0x6 ;  /* 0x000000e21a027211 */ /* 0x000fe200078f30ff */
[----:B------:R-:W-:Y:S01]  /*0e60*/  IMAD.SHL.U32 R16, R15, 0x20, RZ ;  /* 0x000000200f107824 */ /* 0x000fe200078e00ff */
[----:B------:R-:W-:Y:S01]  /*0e70*/  ISETP.GT.AND P0, PT, R226, 0x7f, PT ;  /* 0x0000007fe200780c */ /* 0x000fe20003f04270 */
[----:B------:R-:W-:Y:S01]  /*0e80*/  IMAD R0, R245, -0x50, R0 ;  /* 0xffffffb0f5007824 */ /* 0x000fe200078e0200 */
[----:B------:R-:W-:Y:S01]  /*0e90*/  SHF.R.S32.HI R22, RZ, 0x6, R2 ;  /* 0x00000006ff167819 */ /* 0x000fe20000011402 */
[----:B------:R-:W-:Y:S01]  /*0ea0*/  IMAD R7, R11, c[0x0][0x1a8], RZ ;  /* 0x00006a000b077a24 */ /* 0x000fe200078e02ff */
[C---:B------:R-:W-:Y:S01]  /*0eb0*/  LEA R2, P3, R15.reuse, R4, 0x6 ;  /* 0x000000040f027211 */ /* 0x040fe200078630ff */
[----:B------:R-:W-:Y:S01]  /*0ec0*/  IMAD.WIDE.U32 R8, R10, c[0x0][0x1a8], R8 ;  /* 0x00006a000a087a25 */ /* 0x000fe200078e0008 */
[C---:B------:R-:W-:Y:S01]  /*0ed0*/  ISETP.LT.OR P1, PT, R0.reuse, 0x1, P2 ;  /* 0x000000010000780c */ /* 0x040fe20001721670 */
[----:B------:R-:W-:Y:S01]  /*0ee0*/  CS2R R124, SRZ ;  /* 0x00000000007c7805 */ /* 0x000fe2000001ff00 */
[----:B------:R-:W-:Y:S01]  /*0ef0*/  ISETP.LT.OR P4, PT, R0, 0x1, P6 ;  /* 0x000000010000780c */ /* 0x000fe20003781670 */
[----:B------:R-:W-:Y:S01]  /*0f00*/  IMAD R6, R22, 0x200, R14 ;  /* 0x0000020016067824 */ /* 0x000fe200078e020e */
[----:B------:R-:W-:Y:S01]  /*0f10*/  LEA.HI.X R3, R15, R5, R3, 0x6, P3 ;  /* 0x000000050f037211 */ /* 0x000fe200018f3403 */
[----:B------:R-:W-:Y:S01]  /*0f20*/  IMAD R14, R10, c[0x0][0x1ac], R7 ;  /* 0x00006b000a0e7a24 */ /* 0x000fe200078e0207 */
[----:B------:R-:W-:Y:S01]  /*0f30*/  ISETP.LT.OR P3, PT, R0, 0x1, P5 ;  /* 0x000000010000780c */ /* 0x000fe20002f61670 */
[----:B------:R-:W-:Y:S01]  /*0f40*/  IMAD.SHL.U32 R224, R6, 0x2, RZ ;  /* 0x0000000206e07824 */ /* 0x000fe200078e00ff */
[----:B------:R-:W-:Y:S01]  /*0f50*/  ISETP.LT.OR P2, PT, R0, 0x21, P2 ;  /* 0x000000210000780c */ /* 0x000fe20001741670 */
[----:B------:R-:W-:Y:S01]  /*0f60*/  IMAD R10, R235, c[0x0][0x178], RZ ;  /* 0x00005e00eb0a7a24 */ /* 0x000fe200078e02ff */
[----:B------:R-:W-:Y:S01]  /*0f70*/  SHF.L.U64.HI R15, R15, R27, c[0x0][0x1dc] ;  /* 0x000077000f0f7619 */ /* 0x000fe2000001021b */
[----:B------:R-:W-:Y:S01]  /*0f80*/  IMAD.SHL.U32 R29, R18, 0x20, RZ ;  /* 0x00000020121d7824 */ /* 0x000fe200078e00ff */
[----:B------:R-:W-:Y:S01]  /*0f90*/  ISETP.LT.OR P5, PT, R0, 0x21, P5 ;  /* 0x000000210000780c */ /* 0x000fe20002fa1670 */
[----:B------:R-:W-:Y:S01]  /*0fa0*/  @!PT LDS RZ, [RZ] ;  /* 0x00000000fffff984 */ /* 0x000fe20000000800 */
[----:B------:R-:W-:Y:S01]  /*0fb0*/  @!PT LDS RZ, [RZ] ;  /* 0x00000000fffff984 */ /* 0x000fe20000000800 */
[----:B------:R-:W-:Y:S01]  /*0fc0*/  @!PT LDS RZ, [RZ] ;  /* 0x00000000fffff984 */ /* 0x000fe20000000800 */
[----:B------:R1:W-:Y:S01]  /*0fd0*/  LDGSTS.E.BYPASS.LTC128B.128 [R224+0x7880], [R4.64], !P1 ;  /* 0x0788000004e07fae */ /* 0x0003e2000c901d44 */
[C---:B------:R-:W-:Y:S01]  /*0fe0*/  @!P0 LEA R6, P1, R16.reuse, R2, 0x1 ;  /* 0x0000000210068211 */ /* 0x040fe200078208ff */
[----:B------:R-:W-:Y:S01]  /*0ff0*/  IMAD.MOV.U32 R218, RZ, RZ, 0x10 ;  /* 0x00000010ffda7424 */ /* 0x000fe200078e00ff */
[----:B------:R-:W-:Y:S01]  /*1000*/  CS2R R122, SRZ ;  /* 0x00000000007a7805 */ /* 0x000fe2000001ff00 */
[----:B------:R1:W-:Y:S01]  /*1010*/  LDGSTS.E.BYPASS.LTC128B.128 [R224+0xa080], [R4.64+0x80], !P4 ;  /* 0x0a08008004e07fae */ /* 0x0003e2000e101d44 */
[----:B------:R-:W-:Y:S01]  /*1020*/  @!P0 LEA.HI.X R7, R16, R3, R15, 0x1, P1 ;  /* 0x0000000310078211 */ /* 0x000fe200008f0c0f */
[----:B------:R-:W-:Y:S01]  /*1030*/  IMAD.MOV.U32 R15, RZ, RZ, c[0x0][0x1a8] ;  /* 0x00006a00ff0f7624 */ /* 0x000fe200078e00ff */
[C---:B------:R-:W-:Y:S01]  /*1040*/  @!P0 ISETP.GE.AND P1, PT, R0.reuse, 0x41, PT ;  /* 0x000000410000880c */ /* 0x040fe20003f26270 */
[----:B------:R1:W-:Y:S01]  /*1050*/  LDGSTS.E.BYPASS.LTC128B.128 [R224+0xc880], [R4.64+0x100], !P3 ;  /* 0x0c88010004e07fae */ /* 0x0003e2000d901d44 */
[C---:B------:R-:W-:Y:S01]  /*1060*/  ISETP.LT.OR P3, PT, R0.reuse, 0x21, P6 ;  /* 0x000000210000780c */ /* 0x040fe20003761670 */
[----:B------:R-:W-:Y:S01]  /*1070*/  IMAD.MOV.U32 R209, RZ, RZ, 0x120 ;  /* 0x00000120ffd17424 */ /* 0x000fe200078e00ff */
[----:B------:R-:W-:Y:S01]  /*1080*/  @!P0 ISETP.LT.OR P6, PT, R0, 0x41, P6 ;  /* 0x000000410000880c */ /* 0x000fe200037c1670 */
[----:B------:R2:W-:Y:S01]  /*1090*/  LDGSTS.E.BYPASS.LTC128B.128 [R224+0x8880], [R2.64], !P2 ;  /* 0x0888000002e07fae */ /* 0x0005e2000d101d44 */
[----:B------:R-:W-:Y:S01]  /*10a0*/  @!P0 ISETP.GE.OR P2, PT, R12, c[0x0][0x1cc], !P1 ;  /* 0x000073000c008a0c */ /* 0x000fe20004f46670 */
[----:B------:R-:W-:Y:S01]  /*10b0*/  IMAD.MOV.U32 R233, RZ, RZ, -0x50 ;  /* 0xffffffb0ffe97424 */ /* 0x000fe200078e00ff */
[----:B------:R-:W-:Y:S01]  /*10c0*/  @!P0 ISETP.GE.OR P1, PT, R24, c[0x0][0x1cc], !P1 ;  /* 0x0000730018008a0c */ /* 0x000fe20004f26670 */
[----:B------:R-:W-:Y:S01]  /*10d0*/  IMAD.MOV.U32 R212, RZ, RZ, RZ ;  /* 0x000000ffffd47224 */ /* 0x000fe200078e00ff */
[----:B------:R-:W-:Y:S01]  /*10e0*/  SHF.R.S32.HI R16, RZ, 0x1f, R177 ;  /* 0x0000001fff107819 */ /* 0x000fe200000114b1 */
[----:B------:R-:W-:Y:S01]  /*10f0*/  IMAD R233, R245, R233, c[0x0][0x198] ;  /* 0x00006600f5e97624 */ /* 0x000fe200078e02e9 */
[----:B------:R-:W-:Y:S01]  /*1100*/  CS2R R120, SRZ ;  /* 0x0000000000787805 */ /* 0x000fe2000001ff00 */
[----:B------:R-:W-:Y:S01]  /*1110*/  IMAD.MOV.U32 R225, RZ, RZ, 0x1 ;  /* 0x00000001ffe17424 */ /* 0x000fe200078e00ff */
[----:B------:R-:W-:Y:S01]  /*1120*/  CS2R R118, SRZ ;  /* 0x0000000000767805 */ /* 0x000fe2000001ff00 */
[----:B------:R2:W-:Y:S01]  /*1130*/  LDGSTS.E.BYPASS.LTC128B.128 [R224+0xb080], [R2.64+0x80], !P3 ;  /* 0x0b08008002e07fae */ /* 0x0005e2000d901d44 */
[----:B------:R-:W-:Y:S01]  /*1140*/  ISETP.GE.AND P3, PT, R12, c[0x0][0x16c], PT ;  /* 0x00005b000c007a0c */ /* 0x000fe20003f66270 */
[----:B------:R-:W-:Y:S01]  /*1150*/  CS2R R116, SRZ ;  /* 0x0000000000747805 */ /* 0x000fe2000001ff00 */
[----:B------:R-:W-:Y:S01]  /*1160*/  CS2R R114, SRZ ;  /* 0x0000000000727805 */ /* 0x000fe2000001ff00 */
[----:B------:R2:W-:Y:S01]  /*1170*/  LDGSTS.E.BYPASS.LTC128B.128 [R224+0xd880], [R2.64+0x100], !P5 ;  /* 0x0d88010002e07fae */ /* 0x0005e2000e901d44 */
[C---:B------:R-:W-:Y:S01]  /*1180*/  ISETP.GE.AND P5, PT, R21.reuse, c[0x0][0x19c], PT ;  /* 0x0000670015007a0c */ /* 0x040fe20003fa6270 */
[----:B------:R-:W-:Y:S01]  /*1190*/  CS2R R112, SRZ ;  /* 0x0000000000707805 */ /* 0x000fe2000001ff00 */
[----:B------:R-:W-:Y:S01]  /*11a0*/  CS2R R82, SRZ ;  /* 0x0000000000527805 */ /* 0x000fe2000001ff00 */
[----:B------:R3:W-:Y:S01]  /*11b0*/  @!P0 LDGSTS.E.BYPASS.LTC128B.128 [R224+0x9880], [R6.64], !P2 ;  /* 0x0988000006e08fae */ /* 0x0007e2000d101d44 */
[----:B------:R-:W-:Y:S01]  /*11c0*/  ISETP.GE.AND P2, PT, R21, c[0x0][0x16c], PT ;  /* 0x00005b0015007a0c */ /* 0x000fe20003f46270 */
[----:B------:R-:W-:Y:S01]  /*11d0*/  CS2R R80, SRZ ;  /* 0x0000000000507805 */ /* 0x000fe2000001ff00 */
[----:B------:R-:W-:Y:S01]  /*11e0*/  CS2R R78, SRZ ;  /* 0x00000000004e7805 */ /* 0x000fe2000001ff00 */
[----:B------:R3:W-:Y:S01]  /*11f0*/  @!P0 LDGSTS.E.BYPASS.LTC128B.128 [R224+0xc080], [R6.64+0x80], !P6 ;  /* 0x0c08008006e08fae */ /* 0x0007e2000f101d44 */
[C---:B-1----:R-:W-:Y:S01]  /*1200*/  IMAD R4, R234.reuse, c[0x0][0x17c], R10 ;  /* 0x00005f00ea047a24 */ /* 0x042fe200078e020a */
[----:B------:R-:W-:Y:S01]  /*1210*/  CS2R R76, SRZ ;  /* 0x00000000004c7805 */ /* 0x000fe2000001ff00 */
[----:B------:R-:W-:Y:S01]  /*1220*/  IMAD.WIDE.U32 R10, R234, c[0x0][0x178], R12 ;  /* 0x00005e00ea0a7a25 */ /* 0x000fe200078e000c */
[----:B------:R3:W-:Y:S01]  /*1230*/  @!P0 LDGSTS.E.BYPASS.LTC128B.128 [R224+0xe880], [R6.64+0x100], !P1 ;  /* 0x0e88010006e08fae */ /* 0x0007e2000c901d44 */
[----:B------:R-:W-:Y:S01]  /*1240*/  ISETP.GE.AND P1, PT, R12, c[0x0][0x19c], PT ;  /* 0x000067000c007a0c */ /* 0x000fe20003f26270 */
[----:B------:R-:W-:Y:S01]  /*1250*/  CS2R R74, SRZ ;  /* 0x00000000004a7805 */ /* 0x000fe2000001ff00 */
[----:B------:R-:W-:Y:S01]  /*1260*/  IMAD.IADD R11, R11, 0x1, R4 ;  /* 0x000000010b0b7824 */ /* 0x000fe200078e0204 */
[----:B------:R-:W-:Y:S01]  /*1270*/  LEA R4, P4, R8, c[0x0][0x190], 0x1 ;  /* 0x0000640008047a11 */ /* 0x000fe200078808ff */
[----:B------:R-:W-:Y:S01]  /*1280*/  IMAD.IADD R5, R9, 0x1, R14 ;  /* 0x0000000109057824 */ /* 0x000fe200078e020e */
[----:B------:R-:W-:Y:S01]  /*1290*/  SEL R9, RZ, 0x1, P3 ;  /* 0x00000001ff097807 */ /* 0x000fe20001800000 */
[----:B------:R-:W-:Y:S01]  /*12a0*/  CS2R R72, SRZ ;  /* 0x0000000000487805 */ /* 0x000fe2000001ff00 */
[----:B------:R-:W-:Y:S01]  /*12b0*/  ISETP.LT.OR P3, PT, R0, 0x1, P5 ;  /* 0x000000010000780c */ /* 0x000fe20002f61670 */
[----:B------:R-:W-:Y:S01]  /*12c0*/  CS2R R70, SRZ ;  /* 0x0000000000467805 */ /* 0x000fe2000001ff00 */
[----:B------:R-:W-:Y:S01]  /*12d0*/  LEA.HI.X R5, R8, c[0x0][0x194], R5, 0x1, P4 ;  /* 0x0000650008057a11 */ /* 0x000fe200020f0c05 */
[----:B------:R-:W-:Y:S01]  /*12e0*/  CS2R R68, SRZ ;  /* 0x0000000000447805 */ /* 0x000fe2000001ff00 */
[----:B------:R-:W-:Y:S01]  /*12f0*/  ISETP.LT.OR P4, PT, R0, 0x1, P1 ;  /* 0x000000010000780c */ /* 0x000fe20000f81670 */
[----:B------:R-:W-:Y:S01]  /*1300*/  CS2R R66, SRZ ;  /* 0x0000000000427805 */ /* 0x000fe2000001ff00 */
[----:B------:R-:W-:Y:S01]  /*1310*/  SEL R14, RZ, 0xffffffff, P2 ;  /* 0xffffffffff0e7807 */ /* 0x000fe20001000000 */
[----:B--2---:R-:W-:Y:S01]  /*1320*/  IMAD R2, R17, c[0x0][0x180], RZ ;  /* 0x0000600011027a24 */ /* 0x004fe200078e02ff */
[----:B------:R-:W-:Y:S01]  /*1330*/  CS2R R64, SRZ ;  /* 0x0000000000407805 */ /* 0x000fe2000001ff00 */
[----:B------:R-:W-:Y:S01]  /*1340*/  IMAD.MOV.U32 R3, RZ, RZ, c[0x0][0x1ac] ;  /* 0x00006b00ff037624 */ /* 0x000fe200078e00ff */
[----:B------:R-:W-:Y:S01]  /*1350*/  CS2R R62, SRZ ;  /* 0x00000000003e7805 */ /* 0x000fe2000001ff00 */
[----:B------:R-:W-:Y:S01]  /*1360*/  IMAD R8, R230, c[0x0][0x184], R2 ;  /* 0x00006100e6087a24 */ /* 0x000fe200078e0202 */
[C---:B------:R-:W-:Y:S01]  /*1370*/  LEA R2, P6, R15.reuse, R4, 0x6 ;  /* 0x000000040f027211 */ /* 0x040fe200078c30ff */
[----:B------:R-:W-:Y:S01]  /*1380*/  IMAD.SHL.U32 R14, R14, 0x2, RZ ;  /* 0x000000020e0e7824 */ /* 0x000fe200078e00ff */
[----:B------:R-:W-:Y:S01]  /*1390*/  CS2R R60, SRZ ;  /* 0x00000000003c7805 */ /* 0x000fe2000001ff00 */
[----:B------:R-:W-:Y:S01]  /*13a0*/  CS2R R58, SRZ ;  /* 0x00000000003a7805 */ /* 0x000fe2000001ff00 */
[C---:B------:R-:W-:Y:S01]  /*13b0*/  LEA.HI.X R3, R15.reuse, R5, R3, 0x6, P6 ;  /* 0x000000050f037211 */ /* 0x040fe200030f3403 */
[----:B------:R1:W-:Y:S01]  /*13c0*/  LDGSTS.E.BYPASS.LTC128B.128 [R224+0x80], [R4.64], !P4 ;  /* 0x0008000004e07fae */ /* 0x0003e2000e101d44 */
[----:B------:R-:W-:Y:S01]  /*13d0*/  ISETP.GE.AND P6, PT, R24, c[0x0][0x19c], PT ;  /* 0x0000670018007a0c */ /* 0x000fe20003fc6270 */
[----:B---3--:R-:W-:Y:S01]  /*13e0*/  IMAD.WIDE.U32 R6, R230, c[0x0][0x180], R10 ;  /* 0x00006000e6067a25 */ /* 0x008fe200078e000a */
[C---:B------:R-:W-:Y:S01]  /*13f0*/  SHF.L.U64.HI R10, R15.reuse, R27, c[0x0][0x1ac] ;  /* 0x00006b000f0a7619 */ /* 0x040fe2000001021b */
[----:B------:R1:W-:Y:S01]  /*1400*/  LDGSTS.E.BYPASS.LTC128B.128 [R224+0x2880], [R4.64+0x80], !P3 ;  /* 0x0288008004e07fae */ /* 0x0003e2000d901d44 */
[----:B------:R-:W-:Y:S01]  /*1410*/  ISETP.LT.OR P4, PT, R0, 0x1, P6 ;  /* 0x000000010000780c */ /* 0x000fe20003781670 */
[----:B------:R-:W-:Y:S01]  /*1420*/  IMAD.SHL.U32 R11, R15, 0x20, RZ ;  /* 0x000000200f0b7824 */ /* 0x000fe200078e00ff */
[----:B------:R-:W-:Y:S01]  /*1430*/  LOP3.LUT R15, R14, 0x2, R9, 0xe2, !PT ;  /* 0x000000020e0f7812 */ /* 0x000fe200078ee209 */
[----:B------:R-:W-:Y:S01]  /*1440*/  IMAD.IADD R7, R7, 0x1, R8 ;  /* 0x0000000107077824 */ /* 0x000fe200078e0208 */
[----:B------:R-:W-:Y:S01]  /*1450*/  ISETP.LT.OR P3, PT, R0, 0x21, P5 ;  /* 0x000000210000780c */ /* 0x000fe20002f61670 */
[----:B------:R-:W-:Y:S01]  /*1460*/  CS2R R56, SRZ ;  /* 0x0000000000387805 */ /* 0x000fe2000001ff00 */
[----:B------:R-:W-:Y:S01]  /*1470*/  @!P0 LEA R8, P2, R11, R2, 0x1 ;  /* 0x000000020b088211 */ /* 0x000fe200078408ff */
[----:B------:R-:W-:Y:S01]  /*1480*/  IMAD.WIDE.U32 R242, R229, c[0x0][0x188], R6 ;  /* 0x00006200e5f27a25 */ /* 0x000fe200078e0006 */
[----:B------:R-:W-:Y:S01]  /*1490*/  SHF.L.U64.HI R14, R18, R28, c[0x0][0x17c] ;  /* 0x00005f00120e7619 */ /* 0x000fe2000001021c */
[----:B------:R-:W-:Y:S01]  /*14a0*/  CS2R R54, SRZ ;  /* 0x0000000000367805 */ /* 0x000fe2000001ff00 */
[----:B------:R-:W-:Y:S01]  /*14b0*/  @!P0 LEA.HI.X R9, R11, R3, R10, 0x1, P2 ;  /* 0x000000030b098211 */ /* 0x000fe200010f0c0a */
[----:B------:R-:W-:Y:S01]  /*14c0*/  IMAD R11, R25, c[0x0][0x188], RZ ;  /* 0x00006200190b7a24 */ /* 0x000fe200078e02ff */
[----:B------:R-:W-:Y:S01]  /*14d0*/  ISETP.GE.AND P2, PT, R24, c[0x0][0x16c], PT ;  /* 0x00005b0018007a0c */ /* 0x000fe20003f46270 */
[----:B------:R1:W-:Y:S01]  /*14e0*/  LDGSTS.E.BYPASS.LTC128B.128 [R224+0x5080], [R4.64+0x100], !P4 ;  /* 0x0508010004e07fae */ /* 0x0003e2000e101d44 */
[C---:B------:R-:W-:Y:S01]  /*14f0*/  ISETP.LT.OR P4, PT, R0.reuse, 0x21, P1 ;  /* 0x000000210000780c */ /* 0x040fe20000f81670 */
[----:B------:R-:W-:Y:S01]  /*1500*/  IMAD R11, R229, c[0x0][0x18c], R11 ;  /* 0x00006300e50b7a24 */ /* 0x000fe200078e020b */
[----:B------:R-:W-:Y:S01]  /*1510*/  @!P0 ISETP.LT.OR P1, PT, R0, 0x41, P1 ;  /* 0x000000410000880c */ /* 0x000fe20000f21670 */
[----:B------:R-:W-:Y:S01]  /*1520*/  IMAD R14, R14, R177, RZ ;  /* 0x000000b10e0e7224 */ /* 0x000fe200078e02ff */
[----:B------:R-:W-:Y:S01]  /*1530*/  @!P0 ISETP.LT.OR P5, PT, R0, 0x41, P5 ;  /* 0x000000410000880c */ /* 0x000fe20002fa1670 */
[----:B------:R-:W-:Y:S01]  /*1540*/  IMAD.IADD R239, R243, 0x1, R11 ;  /* 0x00000001f3ef7824 */ /* 0x000fe200078e020b */
[----:B------:R-:W-:Y:S01]  /*1550*/  CS2R R52, SRZ ;  /* 0x0000000000347805 */ /* 0x000fe2000001ff00 */
[----:B------:R-:W-:Y:S01]  /*1560*/  IMAD.MOV.U32 R238, RZ, RZ, R242 ;  /* 0x000000ffffee7224 */ /* 0x000fe200078e00f2 */
        /* <DEDUP_REMOVED lines=9> */
[----:B------:R2:W-:Y:S01]  /*1600*/  LDGSTS.E.BYPASS.LTC128B.128 [R224+0x3880], [R2.64+0x80], !P3 ;  /* 0x0388008002e07fae */ /* 0x0005e2000d901d44 */
[----:B------:R-:W-:Y:S01]  /*1610*/  CS2R R34, SRZ ;  /* 0x0000000000227805 */ /* 0x000fe2000001ff00 */
[----:B------:R-:W-:Y:S01]  /*1620*/  CS2R R32, SRZ ;  /* 0x0000000000207805 */ /* 0x000fe2000001ff00 */
[----:B------:R-:W-:Y:S01]  /*1630*/  SHF.R.S32.HI R227, RZ, 0x1f, R226 ;  /* 0x0000001fffe37819 */ /* 0x000fe200000114e2 */
[----:B-1----:R-:W-:-:S04]  /*1640*/  IMAD R4, R235, c[0x0][0x208], RZ ;  /* 0x00008200eb047a24 */ /* 0x002fc800078e02ff */
[C---:B------:R-:W-:Y:S02]  /*1650*/  IMAD R10, R234.reuse, c[0x0][0x20c], R4 ;  /* 0x00008300ea0a7a24 */ /* 0x040fe400078e0204 */
[----:B------:R-:W-:Y:S01]  /*1660*/  IMAD.WIDE.U32 R4, R234, c[0x0][0x208], R12 ;  /* 0x00008200ea047a25 */ /* 0x000fe200078e000c */
[----:B------:R-:W-:Y:S02]  /*1670*/  SEL R13, RZ, 0x4, P2 ;  /* 0x00000004ff0d7807 */ /* 0x000fe40001000000 */
[C---:B------:R-:W-:Y:S01]  /*1680*/  ISETP.LT.OR P2, PT, R0.reuse, 0x21, P6 ;  /* 0x000000210000780c */ /* 0x040fe20003741670 */
[----:B------:R-:W-:Y:S01]  /*1690*/  IMAD.IADD R7, R5, 0x1, R10 ;  /* 0x0000000105077824 */ /* 0x000fe200078e020a */
[----:B------:R-:W-:Y:S01]  /*16a0*/  @!P0 ISETP.LT.OR P6, PT, R0, 0x41, P6 ;  /* 0x000000410000880c */ /* 0x000fe200037c1670 */
[----:B------:R-:W-:Y:S01]  /*16b0*/  IMAD.MOV.U32 R6, RZ, RZ, R4 ;  /* 0x000000ffff067224 */ /* 0x000fe200078e0004 */
[----:B------:R-:W-:Y:S01]  /*16c0*/  LOP3.LUT R0, R15, R13, RZ, 0xfc, !PT ;  /* 0x0000000d0f007212 */ /* 0x000fe200078efcff */
[----:B------:R-:W-:-:S02]  /*16d0*/  IMAD R10, R16, R19, R14 ;  /* 0x00000013100a7224 */ /* 0x000fc400078e020e */
[C---:B------:R-:W-:Y:S01]  /*16e0*/  IMAD.WIDE.U32 R4, R177.reuse, R19, R238 ;  /* 0x00000013b1047225 */ /* 0x040fe200078e00ee */
[C---:B------:R-:W-:Y:S02]  /*16f0*/  LOP3.LUT P4, RZ, R0.reuse, 0x1, RZ, 0xc0, !PT ;  /* 0x0000000100ff7812 */ /* 0x040fe4000788c0ff */
[C---:B------:R-:W-:Y:S01]  /*1700*/  LOP3.LUT P3, RZ, R0.reuse, 0x2, RZ, 0xc0, !PT ;  /* 0x0000000200ff7812 */ /* 0x040fe2000786c0ff */
[----:B------:R-:W-:Y:S01]  /*1710*/  IMAD.SHL.U32 R19, R177, 0x40, RZ ;  /* 0x00000040b1137824 */ /* 0x000fe200078e00ff */
[----:B------:R-:W-:Y:S01]  /*1720*/  P2R R13, PR, RZ, 0x10 ;  /* 0x00000010ff0d7803 */ /* 0x000fe20000000000 */
[----:B------:R2:W-:Y:S01]  /*1730*/  LDGSTS.E.BYPASS.LTC128B.128 [R224+0x6080], [R2.64+0x100], !P2 ;  /* 0x0608010002e07fae */ /* 0x0005e2000d101d44 */
[----:B------:R-:W-:Y:S01]  /*1740*/  LOP3.LUT P2, RZ, R0, 0x4, RZ, 0xc0, !PT ;  /* 0x0000000400ff7812 */ /* 0x000fe2000784c0ff */
[----:B------:R-:W-:Y:S01]  /*1750*/  IMAD.MOV.U32 R14, RZ, RZ, c[0x0][0x208] ;  /* 0x00008200ff0e7624 */ /* 0x000fe200078e00ff */
[--C-:B------:R-:W-:Y:S01]  /*1760*/  IADD3 R0, -R234, c[0x0][0x168], -R19.reuse ;  /* 0x00005a00ea007a10 */ /* 0x100fe20007ffe913 */
[----:B------:R1:W-:Y:S01]  /*1770*/  @!P0 LDGSTS.E.BYPASS.LTC128B.128 [R224+0x2080], [R8.64], !P1 ;  /* 0x0208000008e08fae */ /* 0x0003e2000c901d44 */
[----:B------:R-:W-:-:S02]  /*1780*/  SHF.R.S32.HI R18, RZ, 0x1f, R19 ;  /* 0x0000001fff127819 */ /* 0x000fc40000011413 */
[----:B------:R-:W-:Y:S01]  /*1790*/  SHF.L.U64.HI R11, R14, R28, c[0x0][0x20c] ;  /* 0x000083000e0b7619 */ /* 0x000fe2000001021c */
[----:B------:R1:W-:Y:S01]  /*17a0*/  @!P0 LDGSTS.E.BYPASS.LTC128B.128 [R224+0x4880], [R8.64+0x80], !P5 ;  /* 0x0488008008e08fae */ /* 0x0003e2000e901d44 */
[----:B------:R-:W-:Y:S02]  /*17b0*/  ISETP.LT.OR P5, PT, R0, 0x1, !P4 ;  /* 0x000000010000780c */ /* 0x000fe400067a1670 */
[----:B------:R-:W-:Y:S01]  /*17c0*/  SHF.L.U64.HI R15, R14, R27, c[0x0][0x20c] ;  /* 0x000083000e0f7619 */ /* 0x000fe2000001021b */
[----:B------:R1:W-:Y:S01]  /*17d0*/  @!P0 LDGSTS.E.BYPASS.LTC128B.128 [R224+0x7080], [R8.64+0x100], !P6 ;  /* 0x0708010008e08fae */ /* 0x0003e2000f101d44 */
[C---:B------:R-:W-:Y:S02]  /*17e0*/  ISETP.LT.OR P0, PT, R0.reuse, 0x1, !P2 ;  /* 0x000000010000780c */ /* 0x040fe40005701670 */
[----:B------:R-:W-:Y:S01]  /*17f0*/  ISETP.LT.OR P6, PT, R0, 0x21, !P4 ;  /* 0x000000210000780c */ /* 0x000fe200067c1670 */
[----:B------:R-:W0:Y:S01]  /*1800*/  LDGDEPBAR ;  /* 0x00000000000079af */ /* 0x000e220000000000 */
[----:B------:R-:W-:Y:S01]  /*1810*/  ISETP.GE.AND P4, PT, R12, c[0x0][0x1fc], PT ;  /* 0x00007f000c007a0c */ /* 0x000fe20003f86270 */
[----:B--2---:R-:W-:Y:S01]  /*1820*/  IMAD.IADD R3, R5, 0x1, R10 ;  /* 0x0000000105037824 */ /* 0x004fe200078e020a */
[----:B------:R-:W-:Y:S01]  /*1830*/  LEA R2, P1, R4, c[0x0][0x160], 0x1 ;  /* 0x0000580004027a11 */ /* 0x000fe200078208ff */
[----:B------:R-:W-:-:S03]  /*1840*/  IMAD R10, R17, c[0x0][0x210], RZ ;  /* 0x00008400110a7a24 */ /* 0x000fc600078e02ff */
[----:B------:R-:W-:Y:S01]  /*1850*/  LEA.HI.X R3, R4, c[0x0][0x164], R3, 0x1, P1 ;  /* 0x0000590004037a11 */ /* 0x000fe200008f0c03 */
[----:B------:R-:W-:Y:S01]  /*1860*/  IMAD R10, R230, c[0x0][0x214], R10 ;  /* 0x00008500e60a7a24 */ /* 0x000fe200078e020a */
[----:B------:R-:W-:Y:S01]  /*1870*/  ISETP.LT.OR P1, PT, R0, 0x1, !P3 ;  /* 0x000000010000780c */ /* 0x000fe20005f21670 */
[----:B------:R-:W-:Y:S02]  /*1880*/  IMAD.WIDE.U32 R4, R230, c[0x0][0x210], R6 ;  /* 0x00008400e6047a25 */ /* 0x000fe400078e0006 */
[----:B------:R2:W-:Y:S01]  /*1890*/  LDGSTS.E.BYPASS.LTC128B.128 [R224+0xf080], [R2.64], !P5 ;  /* 0x0f08000002e07fae */ /* 0x0005e2000e901d44 */
[----:B------:R-:W-:Y:S01]  /*18a0*/  ISETP.LT.OR P5, PT, R0, 0x21, !P3 ;  /* 0x000000210000780c */ /* 0x000fe20005fa1670 */
[----:B-1----:R-:W-:Y:S02]  /*18b0*/  IMAD.SHL.U32 R8, R226, 0x4, RZ ;  /* 0x00000004e2087824 */ /* 0x002fe400078e00ff */
[----:B------:R-:W-:Y:S02]  /*18c0*/  IMAD.IADD R5, R5, 0x1, R10 ;  /* 0x0000000105057824 */ /* 0x000fe400078e020a */
[----:B------:R-:W-:Y:S01]  /*18d0*/  IMAD R10, R25, c[0x0][0x218], RZ ;  /* 0x00008600190a7a24 */ /* 0x000fe200078e02ff */
[----:B------:R-:W-:Y:S01]  /*18e0*/  SHF.R.S32.HI R9, RZ, 0x1f, R8 ;  /* 0x0000001fff097819 */ /* 0x000fe20000011408 */
[----:B------:R-:W-:-:S02]  /*18f0*/  IMAD.WIDE.U32 R240, R229, c[0x0][0x218], R4 ;  /* 0x00008600e5f07a25 */ /* 0x000fc400078e0004 */
[----:B------:R2:W-:Y:S01]  /*1900*/  LDGSTS.E.BYPASS.LTC128B.128 [R224+0x11080], [R2.64+0x80], !P1 ;  /* 0x1108008002e07fae */ /* 0x0005e2000c901d44 */
[----:B------:R-:W-:Y:S01]  /*1910*/  ISETP.LT.OR P1, PT, R0, 0x21, !P2 ;  /* 0x000000210000780c */ /* 0x000fe20005721670 */
[----:B------:R-:W-:Y:S02]  /*1920*/  IMAD R0, R17, c[0x0][0x270], RZ ;  /* 0x00009c0011007a24 */ /* 0x000fe400078e02ff */
[----:B------:R2:W-:Y:S01]  /*1930*/  LDGSTS.E.BYPASS.LTC128B.128 [R224+0x13080], [R2.64+0x100], !P0 ;  /* 0x1308010002e07fae */ /* 0x0005e2000c101d44 */
[----:B------:R-:W-:-:S04]  /*1940*/  IMAD.WIDE.U32 R6, R230, c[0x0][0x270], R8 ;  /* 0x00009c00e6067a25 */ /* 0x000fc800078e0008 */
[----:B------:R-:W-:Y:S02]  /*1950*/  IMAD R0, R230, c[0x0][0x274], R0 ;  /* 0x00009d00e6007a24 */ /* 0x000fe400078e0200 */
[----:B------:R-:W-:Y:S02]  /*1960*/  IMAD R10, R229, c[0x0][0x21c], R10 ;  /* 0x00008700e50a7a24 */ /* 0x000fe400078e020a */
[----:B------:R-:W-:Y:S02]  /*1970*/  IMAD.SHL.U32 R5, R14, 0x40, RZ ;  /* 0x000000400e057824 */ /* 0x000fe400078e00ff */
[----:B------:R-:W-:Y:S02]  /*1980*/  IMAD R4, R11, R177, RZ ;  /* 0x000000b10b047224 */ /* 0x000fe400078e02ff */
[----:B------:R-:W-:Y:S02]  /*1990*/  IMAD.IADD R7, R7, 0x1, R0 ;  /* 0x0000000107077824 */ /* 0x000fe400078e0200 */
[----:B------:R-:W-:-:S02]  /*19a0*/  IMAD.IADD R237, R241, 0x1, R10 ;  /* 0x00000001f1ed7824 */ /* 0x000fc400078e020a */
[----:B------:R-:W-:Y:S02]  /*19b0*/  IMAD R0, R25, c[0x0][0x278], RZ ;  /* 0x00009e0019007a24 */ /* 0x000fe400078e02ff */
[----:B------:R-:W-:Y:S02]  /*19c0*/  IMAD.MOV.U32 R236, RZ, RZ, R240 ;  /* 0x000000ffffec7224 */ /* 0x000fe400078e00f0 */
[----:B------:R-:W-:Y:S02]  /*19d0*/  IMAD R10, R16, R5, R4 ;  /* 0x00000005100a7224 */ /* 0x000fe400078e0204 */
[----:B------:R-:W-:Y:S01]  /*19e0*/  IMAD.WIDE.U32 R4, R5, R177, R236 ;  /* 0x000000b105047225 */ /* 0x000fe200078e00ec */
[----:B--2---:R-:W-:-:S03]  /*19f0*/  LEA R2, P0, R29, R2, 0x1 ;  /* 0x000000021d027211 */ /* 0x004fc600078008ff */
[C---:B------:R-:W-:Y:S02]  /*1a00*/  IMAD R0, R229.reuse, c[0x0][0x27c], R0 ;  /* 0x00009f00e5007a24 */ /* 0x040fe400078e0200 */
[----:B------:R-:W-:Y:S01]  /*1a10*/  IMAD.WIDE.U32 R248, R229, c[0x0][0x278], R6 ;  /* 0x00009e00e5f87a25 */ /* 0x000fe200078e0006 */
[----:B------:R-:W-:Y:S02]  /*1a20*/  LEA.HI.X R3, R29, R3, R30, 0x1, P0 ;  /* 0x000000031d037211 */ /* 0x000fe400000f0c1e */
[----:B------:R-:W-:Y:S01]  /*1a30*/  CS2R R30, SRZ ;  /* 0x00000000001e7805 */ /* 0x000fe2000001ff00 */
[----:B------:R-:W-:Y:S01]  /*1a40*/  IMAD.IADD R252, R249, 0x1, R0 ;  /* 0x00000001f9fc7824 */ /* 0x000fe200078e0200 */
[----:B------:R-:W-:Y:S01]  /*1a50*/  CS2R R28, SRZ ;  /* 0x00000000001c7805 */ /* 0x000fe2000001ff00 */
[----:B------:R1:W-:Y:S01]  /*1a60*/  LDGSTS.E.BYPASS.LTC128B.128 [R224+0x10080], [R2.64], !P6 ;  /* 0x1008000002e07fae */ /* 0x0003e2000f101d44 */
[----:B------:R-:W-:Y:S01]  /*1a70*/  ISETP.GE.AND P6, PT, R21, c[0x0][0x1fc], PT ;  /* 0x00007f0015007a0c */ /* 0x000fe20003fc6270 */
[----:B------:R-:W-:Y:S01]  /*1a80*/  IMAD.SHL.U32 R11, R14, 0x20, RZ ;  /* 0x000000200e0b7824 */ /* 0x000fe200078e00ff */
[----:B------:R-:W-:Y:S01]  /*1a90*/  LEA.HI R14, R26, R226, RZ, 0x4 ;  /* 0x000000e21a0e7211 */ /* 0x000fe200078f20ff */
[----:B------:R1:W-:Y:S01]  /*1aa0*/  LDGSTS.E.BYPASS.LTC128B.128 [R224+0x12080], [R2.64+0x80], !P5 ;  /* 0x1208008002e07fae */ /* 0x0003e2000e901d44 */
[----:B------:R-:W-:-:S02]  /*1ab0*/  IADD3 R0, P5, R19, R248, RZ ;  /* 0x000000f813007210 */ /* 0x000fc40007fbe0ff */
[----:B------:R-:W-:Y:S01]  /*1ac0*/  SHF.R.S32.HI R6, RZ, 0x4, R14 ;  /* 0x00000004ff067819 */ /* 0x000fe2000001140e */
[----:B------:R1:W-:Y:S01]  /*1ad0*/  LDGSTS.E.BYPASS.LTC128B.128 [R224+0x14080], [R2.64+0x100], !P1 ;  /* 0x1408010002e07fae */ /* 0x0003e2000c901d44 */
[----:B------:R-:W-:Y:S01]  /*1ae0*/  ISETP.GT.AND P1, PT, R226, 0xf, PT ;  /* 0x0000000fe200780c */ /* 0x000fe20003f24270 */
[----:B-1----:R-:W-:Y:S01]  /*1af0*/  IMAD.IADD R3, R5, 0x1, R10 ;  /* 0x0000000105037824 */ /* 0x002fe200078e020a */
[----:B------:R-:W-:Y:S01]  /*1b00*/  LEA R2, P0, R4, c[0x0][0x1f0], 0x1 ;  /* 0x00007c0004027a11 */ /* 0x000fe200078008ff */
[----:B------:R-:W-:Y:S01]  /*1b10*/  IMAD.X R5, R18, 0x1, R252, P5 ;  /* 0x0000000112057824 */ /* 0x000fe200028e06fc */
[----:B------:R-:W-:Y:S02]  /*1b20*/  IADD3 R10, -R19, c[0x0][0x168], -R234 ;  /* 0x00005a00130a7a10 */ /* 0x000fe40007ffe9ea */
[----:B------:R-:W-:Y:S02]  /*1b30*/  LEA.HI.X R3, R4, c[0x0][0x1f4], R3, 0x1, P0 ;  /* 0x00007d0004037a11 */ /* 0x000fe400000f0c03 */
[----:B------:R-:W-:-:S02]  /*1b40*/  ISETP.LT.OR P0, PT, R10, 0x1, P4 ;  /* 0x000000010a00780c */ /* 0x000fc40002701670 */
[----:B------:R-:W-:-:S04]  /*1b50*/  LEA R4, P5, R0, c[0x0][0x258], 0x2 ;  /* 0x0000960000047a11 */ /* 0x000fc800078a10ff */
[----:B------:R-:W-:Y:S01]  /*1b60*/  LEA.HI.X R5, R0, c[0x0][0x25c], R5, 0x2, P5 ;  /* 0x0000970000057a11 */ /* 0x000fe200028f1405 */
[----:B------:R-:W-:Y:S01]  /*1b70*/  @!P1 IMAD.SHL.U32 R0, R226, 0x10, RZ ;  /* 0x00000010e2009824 */ /* 0x000fe200078e00ff */
[----:B------:R-:W-:-:S04]  /*1b80*/  ISETP.GE.AND P5, PT, R24, c[0x0][0x1fc], PT ;  /* 0x00007f0018007a0c */ /* 0x000fc80003fa6270 */
[----:B------:R1:W-:Y:S04]  /*1b90*/  @!P1 LDGSTS.E.BYPASS.LTC128B.128 [R0+0x21080], [R4.64] ;  /* 0x2108000004009fae */ /* 0x0003e8000b901d44 */
[----:B------:R-:W0:Y:S04]  /*1ba0*/  LDGDEPBAR ;  /* 0x00000000000079af */ /* 0x000e280000000000 */
[----:B------:R2:W-:Y:S01]  /*1bb0*/  LDGSTS.E.BYPASS.LTC128B.128 [R224+0x1b080], [R2.64], !P0 ;  /* 0x1b08000002e07fae */ /* 0x0005e2000c101d44 */
[C---:B------:R-:W-:Y:S02]  /*1bc0*/  ISETP.LT.OR P0, PT, R10.reuse, 0x1, P6 ;  /* 0x000000010a00780c */ /* 0x040fe40003701670 */
[----:B------:R-:W-:-:S11]  /*1bd0*/  ISETP.LT.OR P6, PT, R10, 0x21, P6 ;  /* 0x000000210a00780c */ /* 0x000fd600037c1670 */
[----:B------:R2:W-:Y:S01]  /*1be0*/  LDGSTS.E.BYPASS.LTC128B.128 [R224+0x1d080], [R2.64+0x80], !P0 ;  /* 0x1d08008002e07fae */ /* 0x0005e2000c101d44 */
[----:B-1----:R-:W-:Y:S01]  /*1bf0*/  LEA R4, P0, R11, R2, 0x1 ;  /* 0x000000020b047211 */ /* 0x002fe200078008ff */
[----:B------:R-:W-:-:S03]  /*1c00*/  IMAD R0, R17, c[0x0][0x288], RZ ;  /* 0x0000a20011007a24 */ /* 0x000fc600078e02ff */
[----:B------:R-:W-:Y:S01]  /*1c10*/  LEA.HI.X R5, R11, R3, R15, 0x1, P0 ;  /* 0x000000030b057211 */ /* 0x000fe200000f0c0f */
[----:B------:R-:W-:Y:S01]  /*1c20*/  IMAD R0, R230, c[0x0][0x28c], R0 ;  /* 0x0000a300e6007a24 */ /* 0x000fe200078e0200 */
[----:B------:R-:W-:Y:S02]  /*1c30*/  ISETP.LT.OR P0, PT, R10, 0x1, P5 ;  /* 0x000000010a00780c */ /* 0x000fe40002f01670 */
[----:B------:R-:W-:Y:S02]  /*1c40*/  LEA.HI R11, R26, R226, RZ, 0x2 ;  /* 0x000000e21a0b7211 */ /* 0x000fe400078f10ff */
[----:B------:R-:W-:Y:S02]  /*1c50*/  ISETP.LT.OR P5, PT, R10, 0x21, P5 ;  /* 0x000000210a00780c */ /* 0x000fe40002fa1670 */
[----:B------:R-:W-:-:S07]  /*1c60*/  SHF.R.S32.HI R7, RZ, 0x1f, R11 ;  /* 0x0000001fff077819 */ /* 0x000fce000001140b */
[----:B------:R2:W-:Y:S01]  /*1c70*/  LDGSTS.E.BYPASS.LTC128B.128 [R224+0x1f080], [R2.64+0x100], !P0 ;  /* 0x1f08010002e07fae */ /* 0x0005e2000c101d44 */
[----:B------:R-:W-:Y:S02]  /*1c80*/  ISETP.LT.OR P0, PT, R10, 0x21, P4 ;  /* 0x000000210a00780c */ /* 0x000fe40002701670 */
[----:B------:R-:W-:-:S11]  /*1c90*/  ISETP.NE.AND P4, PT, R13, RZ, PT ;  /* 0x000000ff0d00720c */ /* 0x000fd60003f85270 */
[----:B------:R1:W-:Y:S01]  /*1ca0*/  LDGSTS.E.BYPASS.LTC128B.128 [R224+0x1c080], [R4.64], !P0 ;  /* 0x1c08000004e07fae */ /* 0x0003e2000c101d44 */
[----:B------:R-:W-:-:S03]  /*1cb0*/  ISETP.GE.AND P0, PT, R12, c[0x0][0x1fc], PT ;  /* 0x00007f000c007a0c */ /* 0x000fc60003f06270 */
[----:B------:R1:W-:Y:S01]  /*1cc0*/  LDGSTS.E.BYPASS.LTC128B.128 [R224+0x1e080], [R4.64+0x80], !P6 ;  /* 0x1e08008004e07fae */ /* 0x0003e2000f101d44 */
[----:B------:R-:W-:Y:S02]  /*1cd0*/  ISETP.GE.AND P6, PT, R21, c[0x0][0x1fc], PT ;  /* 0x00007f0015007a0c */ /* 0x000fe40003fc6270 */
[----:B------:R-:W-:Y:S01]  /*1ce0*/  SEL R21, RZ, 0x1, P0 ;  /* 0x00000001ff157807 */ /* 0x000fe20000000000 */
[----:B------:R1:W-:Y:S01]  /*1cf0*/  LDGSTS.E.BYPASS.LTC128B.128 [R224+0x20080], [R4.64+0x100], !P5 ;  /* 0x2008010004e07fae */ /* 0x0003e2000e901d44 */
[----:B------:R-:W-:Y:S01]  /*1d00*/  ISETP.GE.AND P5, PT, R226, 0x10, PT ;  /* 0x00000010e200780c */ /* 0x000fe20003fa6270 */
[----:B--2---:R-:W-:Y:S01]  /*1d10*/  IMAD.WIDE.U32 R2, R230, c[0x0][0x288], R8 ;  /* 0x0000a200e6027a25 */ /* 0x004fe200078e0008 */
[----:B------:R-:W-:Y:S02]  /*1d20*/  LEA.HI R8, R14, R6, RZ, 0x1 ;  /* 0x000000060e087211 */ /* 0x000fe400078f08ff */
[----:B------:R-:W-:Y:S01]  /*1d30*/  LEA.HI R9, R26, R226, RZ, 0x5 ;  /* 0x000000e21a097211 */ /* 0x000fe200078f28ff */
[----:B------:R-:W-:Y:S01]  /*1d40*/  IMAD.IADD R3, R3, 0x1, R0 ;  /* 0x0000000103037824 */ /* 0x000fe200078e0200 */
[----:B------:R-:W-:-:S02]  /*1d50*/  SHF.R.S32.HI R0, RZ, 0x2, R11 ;  /* 0x00000002ff007819 */ /* 0x000fc4000001140b */
[----:B------:R-:W-:Y:S01]  /*1d60*/  LOP3.LUT R8, R8, 0xfffffffe, RZ, 0xc0, !PT ;  /* 0xfffffffe08087812 */ /* 0x000fe200078ec0ff */
[----:B------:R-:W-:Y:S01]  /*1d70*/  IMAD.WIDE.U32 R246, R229, c[0x0][0x290], R2 ;  /* 0x0000a400e5f67a25 */ /* 0x000fe200078e0002 */
[----:B------:R-:W-:Y:S02]  /*1d80*/  LEA.HI R7, R7, R0, RZ, 0x3 ;  /* 0x0000000007077211 */ /* 0x000fe400078f18ff */
[----:B------:R-:W-:Y:S02]  /*1d90*/  SHF.R.S32.HI R13, RZ, 0x5, R9 ;  /* 0x00000005ff0d7819 */ /* 0x000fe40000011409 */
[----:B------:R-:W-:Y:S02]  /*1da0*/  LOP3.LUT R7, R7, 0xfffffff8, RZ, 0xc0, !PT ;  /* 0xfffffff807077812 */ /* 0x000fe400078ec0ff */
[----:B------:R-:W-:-:S03]  /*1db0*/  IADD3 R3, P0, R19, R246, RZ ;  /* 0x000000f613037210 */ /* 0x000fc60007f1e0ff */
[----:B------:R-:W-:Y:S01]  /*1dc0*/  IMAD.IADD R12, R0, 0x1, -R7 ;  /* 0x00000001000c7824 */ /* 0x000fe200078e0a07 */
[----:B------:R-:W-:Y:S01]  /*1dd0*/  SHF.R.S32.HI R7, RZ, 0x1f, R9 ;  /* 0x0000001fff077819 */ /* 0x000fe20000011409 */
[----:B------:R-:W-:Y:S01]  /*1de0*/  IMAD.IADD R0, R6, 0x1, -R8 ;  /* 0x0000000106007824 */ /* 0x000fe200078e0a08 */
[----:B------:R-:W-:Y:S01]  /*1df0*/  LEA.HI R6, R26, R226, RZ, 0x7 ;  /* 0x000000e21a067211 */ /* 0x000fe200078f38ff */
[----:B------:R-:W-:Y:S01]  /*1e00*/  IMAD R8, R25, c[0x0][0x290], RZ ;  /* 0x0000a40019087a24 */ /* 0x000fe200078e02ff */
[----:B------:R-:W-:Y:S01]  /*1e10*/  CS2R R26, SRZ ;  /* 0x00000000001a7805 */ /* 0x000fe2000001ff00 */
[----:B------:R-:W-:Y:S01]  /*1e20*/  IMAD.SHL.U32 R2, R12, 0x10, RZ ;  /* 0x000000100c027824 */ /* 0x000fe200078e00ff */
[----:B------:R-:W-:Y:S01]  /*1e30*/  SHF.R.S32.HI R17, RZ, 0x7, R6 ;  /* 0x00000007ff117819 */ /* 0x000fe20000011406 */
[----:B-1----:R-:W-:Y:S01]  /*1e40*/  IMAD R5, R229, c[0x0][0x294], R8 ;  /* 0x0000a500e5057a24 */ /* 0x002fe200078e0208 */
[----:B------:R-:W-:Y:S02]  /*1e50*/  LEA.HI R6, R7, R13, RZ, 0x2 ;  /* 0x0000000d07067211 */ /* 0x000fe400078f10ff */
[----:B------:R-:W-:Y:S01]  /*1e60*/  LOP3.LUT R8, R11, 0x3ffffffc, RZ, 0xc0, !PT ;  /* 0x3ffffffc0b087812 */ /* 0x000fe200078ec0ff */
[----:B------:R-:W-:Y:S01]  /*1e70*/  IMAD.SHL.U32 R7, R17, 0x8, RZ ;  /* 0x0000000811077824 */ /* 0x000fe200078e00ff */
[----:B------:R-:W-:Y:S01]  /*1e80*/  LOP3.LUT R4, R6, 0xfffffffc, RZ, 0xc0, !PT ;  /* 0xfffffffc06047812 */ /* 0x000fe200078ec0ff */
[----:B------:R-:W-:-:S03]  /*1e90*/  IMAD.IADD R251, R247, 0x1, R5 ;  /* 0x00000001f7fb7824 */ /* 0x000fc600078e0205 */
[----:B------:R-:W-:Y:S01]  /*1ea0*/  LOP3.LUT R16, R7, 0x8, RZ, 0xc0, !PT ;  /* 0x0000000807107812 */ /* 0x000fe200078ec0ff */
[----:B------:R-:W-:Y:S02]  /*1eb0*/  IMAD.IADD R15, R13, 0x1, -R4 ;  /* 0x000000010d0f7824 */ /* 0x000fe400078e0a04 */
[----:B------:R-:W-:Y:S01]  /*1ec0*/  IMAD.X R4, R18, 0x1, R251, P0 ;  /* 0x0000000112047824 */ /* 0x000fe200000e06fb */
[----:B------:R-:W-:Y:S01]  /*1ed0*/  LOP3.LUT R2, R16, 0x70, R2, 0xf8, !PT ;  /* 0x0000007010027812 */ /* 0x000fe200078ef802 */
[C---:B------:R-:W-:Y:S01]  /*1ee0*/  IMAD.SHL.U32 R7, R15.reuse, 0x100, RZ ;  /* 0x000001000f077824 */ /* 0x040fe200078e00ff */
[----:B------:R-:W-:Y:S02]  /*1ef0*/  LEA.HI R5, R15, R15, RZ, 0x1 ;  /* 0x0000000f0f057211 */ /* 0x000fe400078f08ff */
[----:B------:R-:W-:Y:S02]  /*1f00*/  LEA R10, P0, R3, c[0x0][0x280], 0x2 ;  /* 0x0000a000030a7a11 */ /* 0x000fe400078010ff */
[----:B------:R-:W-:Y:S01]  /*1f10*/  LOP3.LUT R2, R2, 0x100, R7, 0xf8, !PT ;  /* 0x0000010002027812 */ /* 0x000fe200078ef807 */
[----:B------:R-:W-:Y:S01]  /*1f20*/  IMAD.SHL.U32 R6, R5, 0x100, RZ ;  /* 0x0000010005067824 */ /* 0x000fe200078e00ff */
[----:B------:R-:W-:Y:S01]  /*1f30*/  LEA.HI.X R11, R3, c[0x0][0x284], R4, 0x2, P0 ;  /* 0x0000a100030b7a11 */ /* 0x000fe200000f1404 */
[C---:B------:R-:W-:Y:S01]  /*1f40*/  IMAD.IADD R5, R226.reuse, 0x1, -R8 ;  /* 0x00000001e2057824 */ /* 0x040fe200078e0a08 */
[----:B------:R-:W-:Y:S01]  /*1f50*/  SHF.R.U32.HI R3, RZ, 0x3, R2 ;  /* 0x00000003ff037819 */ /* 0x000fe20000011602 */
[----:B------:R-:W-:Y:S01]  /*1f60*/  @!P5 IMAD.SHL.U32 R7, R226, 0x10, RZ ;  /* 0x00000010e207d824 */ /* 0x000fe200078e00ff */
[----:B------:R-:W-:-:S02]  /*1f70*/  LOP3.LUT R4, R6, 0x7ffffe00, RZ, 0xc0, !PT ;  /* 0x7ffffe0006047812 */ /* 0x000fc400078ec0ff */
[----:B------:R-:W-:Y:S02]  /*1f80*/  LOP3.LUT R6, R9, 0xffffffe0, RZ, 0xc0, !PT ;  /* 0xffffffe009067812 */ /* 0x000fe400078ec0ff */
[----:B------:R-:W-:Y:S01]  /*1f90*/  LOP3.LUT R2, R2, 0x28, R3, 0x78, !PT ;  /* 0x0000002802027812 */ /* 0x000fe200078e7803 */
[----:B------:R-:W-:Y:S01]  /*1fa0*/  IMAD R5, R5, 0x2, R4 ;  /* 0x0000000205057824 */ /* 0x000fe200078e0204 */
[----:B------:R-:W-:Y:S01]  /*1fb0*/  LOP3.LUT R4, R14, 0xfffffff0, RZ, 0xc0, !PT ;  /* 0xfffffff00e047812 */ /* 0x000fe200078ec0ff */
[----:B------:R-:W-:Y:S01]  /*1fc0*/  IMAD.IADD R3, R226, 0x1, -R6 ;  /* 0x00000001e2037824 */ /* 0x000fe200078e0a06 */
[----:B------:R1:W-:Y:S01]  /*1fd0*/  @!P5 LDGSTS.E.BYPASS.LTC128B.128 [R7+0x21280], [R10.64] ;  /* 0x212800000a07dfae */ /* 0x0003e2000b901d44 */
[----:B------:R-:W-:Y:S01]  /*1fe0*/  IMAD.IADD R6, R5, 0x1, R2 ;  /* 0x0000000105067824 */ /* 0x000fe200078e0202 */
[----:B------:R-:W-:Y:S01]  /*1ff0*/  LOP3.LUT P0, RZ, R12, 0x1, RZ, 0xc0, !PT ;  /* 0x000000010cff7812 */ /* 0x000fe2000780c0ff */
[----:B------:R-:W-:Y:S01]  /*2000*/  IMAD.IADD R2, R226, 0x1, -R4 ;  /* 0x00000001e2027824 */ /* 0x000fe200078e0a04 */
[----:B------:R-:W-:Y:S01]  /*2010*/  SHF.R.S32.HI R4, RZ, 0x1f, R3 ;  /* 0x0000001fff047819 */ /* 0x000fe20000011403 */
[----:B------:R-:W-:Y:S01]  /*2020*/  IMAD.SHL.U32 R222, R6, 0x2, RZ ;  /* 0x0000000206de7824 */ /* 0x000fe200078e00ff */
[----:B------:R-:W-:Y:S01]  /*2030*/  SEL R14, RZ, 0xffffffff, P6 ;  /* 0xffffffffff0e7807 */ /* 0x000fe20003000000 */
[----:B------:R-:W-:Y:S01]  /*2040*/  IMAD.SHL.U32 R5, R2, 0x10, RZ ;  /* 0x0000001002057824 */ /* 0x000fe200078e00ff */
[----:B------:R-:W-:Y:S01]  /*2050*/  LEA.HI R8, R4, R3, RZ, 0x2 ;  /* 0x0000000304087211 */ /* 0x000fe200078f10ff */
[----:B------:R-:W-:Y:S01]  /*2060*/  IMAD.SHL.U32 R208, R2, 0x2, RZ ;  /* 0x0000000202d07824 */ /* 0x000fe200078e00ff */
[----:B------:R-:W-:Y:S01]  /*2070*/  IADD3 R6, R222, 0x21480, RZ ;  /* 0x00021480de067810 */ /* 0x000fe20007ffe0ff */
[----:B------:R-:W0:Y:S01]  /*2080*/  LDGDEPBAR ;  /* 0x00000000000079af */ /* 0x000e220000000000 */
[----:B------:R-:W-:-:S02]  /*2090*/  LOP3.LUT R4, R5, 0xf0, RZ, 0xc0, !PT ;  /* 0x000000f005047812 */ /* 0x000fc400078ec0ff */
[----:B------:R-:W-:Y:S01]  /*20a0*/  LOP3.LUT R5, R8, 0x7ffffffc, RZ, 0xc0, !PT ;  /* 0x7ffffffc08057812 */ /* 0x000fe200078ec0ff */
[----:B------:R-:W0:Y:S01]  /*20b0*/  LDGDEPBAR ;  /* 0x00000000000079af */ /* 0x000e220000000000 */
[----:B------:R-:W-:Y:S02]  /*20c0*/  LOP3.LUT R12, R4, R16, RZ, 0xfc, !PT ;  /* 0x00000010040c7212 */ /* 0x000fe400078efcff */
[----:B------:R-:W-:Y:S02]  /*20d0*/  LOP3.LUT P6, RZ, R20, 0x2, RZ, 0xc0, !PT ;  /* 0x0000000214ff7812 */ /* 0x000fe400078cc0ff */
[----:B------:R-:W-:Y:S02]  /*20e0*/  IADD3 R223, R222, 0x215a0, RZ ;  /* 0x000215a0dedf7810 */ /* 0x000fe40007ffe0ff */
[----:B------:R-:W-:Y:S01]  /*20f0*/  LOP3.LUT R208, R12, 0x18, R208, 0x78, !PT ;  /* 0x000000180cd07812 */ /* 0x000fe200078e78d0 */
[----:B------:R-:W-:Y:S01]  /*2100*/  IMAD.MOV.U32 R12, RZ, RZ, 0x20 ;  /* 0x00000020ff0c7424 */ /* 0x000fe200078e00ff */
[----:B------:R-:W-:Y:S01]  /*2110*/  @P0 IADD3 R223, R6, 0xe0, RZ ;  /* 0x000000e006df0810 */ /* 0x000fe20007ffe0ff */
[----:B------:R-:W-:Y:S01]  /*2120*/  IMAD.SHL.U32 R6, R0, 0x20, RZ ;  /* 0x0000002000067824 */ /* 0x000fe200078e00ff */
[----:B------:R-:W-:Y:S01]  /*2130*/  LEA.HI R9, R17, R17, RZ, 0x1 ;  /* 0x0000001111097211 */ /* 0x000fe200078f08ff */
[----:B-1----:R-:W-:Y:S01]  /*2140*/  IMAD.SHL.U32 R7, R13, 0x100, RZ ;  /* 0x000001000d077824 */ /* 0x002fe200078e00ff */
[----:B------:R-:W-:Y:S01]  /*2150*/  ISETP.GE.AND P5, PT, R24, c[0x0][0x1fc], PT ;  /* 0x00007f0018007a0c */ /* 0x000fe20003fa6270 */
[----:B------:R-:W-:Y:S01]  /*2160*/  IMAD.IADD R13, R3, 0x1, -R5 ;  /* 0x00000001030d7824 */ /* 0x000fe200078e0a05 */
[----:B------:R-:W-:Y:S01]  /*2170*/  SHF.R.S32.HI R3, RZ, 0x1f, R2 ;  /* 0x0000001fff037819 */ /* 0x000fe20000011402 */
[----:B------:R-:W-:Y:S01]  /*2180*/  IMAD.SHL.U32 R10, R22, 0x8, RZ ;  /* 0x00000008160a7824 */ /* 0x000fe200078e00ff */
[----:B------:R-:W-:Y:S01]  /*2190*/  LOP3.LUT P0, RZ, R20, 0x4, RZ, 0xc0, !PT ;  /* 0x0000000414ff7812 */ /* 0x000fe2000780c0ff */
[----:B------:R-:W-:Y:S01]  /*21a0*/  IMAD.SHL.U32 R208, R208, 0x2, RZ ;  /* 0x00000002d0d07824 */ /* 0x000fe200078e00ff */
[----:B------:R-:W-:Y:S01]  /*21b0*/  LEA.HI R210, R3, R2, RZ, 0x3 ;  /* 0x0000000203d27211 */ /* 0x000fe200078f18ff */
[----:B------:R-:W-:Y:S01]  /*21c0*/  IMAD.SHL.U32 R3, R20, 0x40, RZ ;  /* 0x0000004014037824 */ /* 0x000fe200078e00ff */
[----:B------:R-:W-:Y:S01]  /*21d0*/  LOP3.LUT R11, R4, 0x100, R7, 0xf8, !PT ;  /* 0x00000100040b7812 */ /* 0x000fe200078ef807 */
[----:B------:R-:W-:Y:S01]  /*21e0*/  IMAD.SHL.U32 R4, R15, 0x10, RZ ;  /* 0x000000100f047824 */ /* 0x000fe200078e00ff */
[C---:B------:R-:W-:Y:S01]  /*21f0*/  LOP3.LUT R5, R210.reuse, 0xfffffff8, RZ, 0xc0, !PT ;  /* 0xfffffff8d2057812 */ /* 0x040fe200078ec0ff */
[----:B------:R-:W-:Y:S01]  /*2200*/  IMAD.SHL.U32 R210, R210, 0x40, RZ ;  /* 0x00000040d2d27824 */ /* 0x000fe200078e00ff */
[----:B------:R-:W-:Y:S01]  /*2210*/  SEL R205, R218, 0xfffffff0, !P6 ;  /* 0xfffffff0dacd7807 */ /* 0x000fe20007000000 */
[----:B------:R-:W-:Y:S01]  /*2220*/  CS2R R24, SRZ ;  /* 0x0000000000187805 */ /* 0x000fe2000001ff00 */
[C---:B------:R-:W-:Y:S01]  /*2230*/  LOP3.LUT P6, RZ, R2.reuse, 0x2, RZ, 0xc0, !PT ;  /* 0x0000000202ff7812 */ /* 0x040fe200078cc0ff */
[----:B------:R-:W-:Y:S01]  /*2240*/  IMAD.IADD R5, R2, 0x1, -R5 ;  /* 0x0000000102057824 */ /* 0x000fe200078e0a05 */
[----:B------:R-:W-:-:S02]  /*2250*/  LOP3.LUT R2, R9, 0x1ffffffe, RZ, 0xc0, !PT ;  /* 0x1ffffffe09027812 */ /* 0x000fc400078ec0ff */
[----:B------:R-:W-:Y:S02]  /*2260*/  LOP3.LUT R3, R3, 0x1c0, RZ, 0xc0, !PT ;  /* 0x000001c003037812 */ /* 0x000fe400078ec0ff */
[----:B------:R-:W-:Y:S01]  /*2270*/  SEL R206, R12, 0xffffffe0, !P0 ;  /* 0xffffffe00cce7807 */ /* 0x000fe20004000000 */
[----:B------:R-:W-:Y:S01]  /*2280*/  IMAD.IADD R2, R17, 0x1, -R2 ;  /* 0x0000000111027824 */ /* 0x000fe200078e0a02 */
[----:B------:R-:W-:Y:S02]  /*2290*/  SEL R9, RZ, 0x4, P5 ;  /* 0x00000004ff097807 */ /* 0x000fe40002800000 */
[C---:B------:R-:W-:Y:S01]  /*22a0*/  LOP3.LUT P5, RZ, R5.reuse, 0x4, RZ, 0xc0, !PT ;  /* 0x0000000405ff7812 */ /* 0x040fe200078ac0ff */
[----:B------:R-:W-:Y:S01]  /*22b0*/  IMAD R13, R2, 0x4, R13 ;  /* 0x00000004020d7824 */ /* 0x000fe200078e020d */
[C---:B------:R-:W-:Y:S01]  /*22c0*/  LOP3.LUT P0, RZ, R5.reuse, 0x2, RZ, 0xc0, !PT ;  /* 0x0000000205ff7812 */ /* 0x040fe2000780c0ff */
[----:B------:R-:W-:Y:S01]  /*22d0*/  IMAD.SHL.U32 R5, R5, 0x40, RZ ;  /* 0x0000004005057824 */ /* 0x000fe200078e00ff */
[----:B------:R-:W-:Y:S01]  /*22e0*/  LEA.HI.SX32 R228, R8, R4, 0x1e ;  /* 0x0000000408e47211 */ /* 0x000fe200078ff2ff */
[----:B------:R-:W-:Y:S01]  /*22f0*/  IMAD.SHL.U32 R2, R14, 0x2, RZ ;  /* 0x000000020e027824 */ /* 0x000fe200078e00ff */
[----:B------:R-:W-:Y:S01]  /*2300*/  LOP3.LUT R204, R3, 0x8, R23, 0xf8, !PT ;  /* 0x0000000803cc7812 */ /* 0x000fe200078ef817 */
[----:B------:R-:W-:Y:S01]  /*2310*/  IMAD.SHL.U32 R250, R13, 0x2, RZ ;  /* 0x000000020dfa7824 */ /* 0x000fe200078e00ff */
[----:B------:R-:W-:-:S02]  /*2320*/  LOP3.LUT R4, R3, 0x30, R4, 0xf8, !PT ;  /* 0x0000003003047812 */ /* 0x000fc400078ef804 */
[----:B------:R-:W-:Y:S01]  /*2330*/  SHF.R.U32.HI R7, RZ, 0x3, R3 ;  /* 0x00000003ff077819 */ /* 0x000fe20000011603 */
[----:B------:R-:W-:Y:S01]  /*2340*/  IMAD.SHL.U32 R3, R0, 0x8, RZ ;  /* 0x0000000800037824 */ /* 0x000fe200078e00ff */
[----:B------:R-:W-:Y:S01]  /*2350*/  LOP3.LUT R6, R6, 0x20, RZ, 0xc0, !PT ;  /* 0x0000002006067812 */ /* 0x000fe200078ec0ff */
[----:B------:R-:W-:Y:S01]  /*2360*/  IMAD.IADD R233, R233, 0x1, -R250 ;  /* 0x00000001e9e97824 */ /* 0x000fe200078e0afa */
[----:B------:R-:W-:Y:S02]  /*2370*/  SHF.R.U32.HI R211, RZ, 0x3, R11 ;  /* 0x00000003ffd37819 */ /* 0x000fe4000001160b */
[----:B------:R-:W-:Y:S02]  /*2380*/  LOP3.LUT R5, R5, 0x1c0, RZ, 0xc0, !PT ;  /* 0x000001c005057812 */ /* 0x000fe400078ec0ff */
[----:B------:R-:W-:Y:S02]  /*2390*/  LOP3.LUT R10, R6, 0x18, R10, 0xf8, !PT ;  /* 0x00000018060a7812 */ /* 0x000fe400078ef80a */
[----:B------:R-:W-:-:S02]  /*23a0*/  LOP3.LUT R3, R3, 0x8, RZ, 0xc0, !PT ;  /* 0x0000000803037812 */ /* 0x000fc400078ec0ff */
[----:B------:R-:W-:Y:S02]  /*23b0*/  LOP3.LUT R211, R211, 0x38, RZ, 0xc0, !PT ;  /* 0x00000038d3d37812 */ /* 0x000fe400078ec0ff */
[----:B------:R-:W-:Y:S02]  /*23c0*/  LOP3.LUT R4, R4, 0x8, R23, 0xf8, !PT ;  /* 0x0000000804047812 */ /* 0x000fe400078ef817 */
[----:B------:R-:W-:Y:S02]  /*23d0*/  LOP3.LUT R210, R210, 0xfffffe00, RZ, 0xc0, !PT ;  /* 0xfffffe00d2d27812 */ /* 0x000fe400078ec0ff */
[----:B------:R-:W-:Y:S02]  /*23e0*/  SHF.R.U32.HI R6, RZ, 0x3, R5 ;  /* 0x00000003ff067819 */ /* 0x000fe40000011605 */
[----:B------:R-:W-:Y:S02]  /*23f0*/  LOP3.LUT R8, R2, 0x2, R21, 0xe2, !PT ;  /* 0x0000000202087812 */ /* 0x000fe400078ee215 */
[----:B------:R-:W-:-:S02]  /*2400*/  LOP3.LUT R211, R211, R11, R3, 0x1e, !PT ;  /* 0x0000000bd3d37212 */ /* 0x000fc400078e1e03 */
[----:B------:R-:W-:Y:S01]  /*2410*/  LOP3.LUT R2, R4, R7, RZ, 0x3c, !PT ;  /* 0x0000000704027212 */ /* 0x000fe200078e3cff */
[----:B------:R-:W-:Y:S01]  /*2420*/  IMAD R4, R15, 0x400, R210 ;  /* 0x000004000f047824 */ /* 0x000fe200078e02d2 */
[----:B------:R-:W-:Y:S02]  /*2430*/  LOP3.LUT R3, R6, R5, R3, 0x1e, !PT ;  /* 0x0000000506037212 */ /* 0x000fe400078e1e03 */
[----:B------:R-:W-:Y:S01]  /*2440*/  LOP3.LUT R204, R204, R7, RZ, 0x3c, !PT ;  /* 0x00000007cccc7212 */ /* 0x000fe200078e3cff */
[----:B------:R-:W-:Y:S01]  /*2450*/  IMAD R216, R0, 0x200, R2 ;  /* 0x0000020000d87824 */ /* 0x000fe200078e0202 */
[----:B------:R-:W-:Y:S01]  /*2460*/  SEL R218, R218, 0xfffffff0, !P0 ;  /* 0xfffffff0dada7807 */ /* 0x000fe20004000000 */
[----:B------:R-:W-:Y:S01]  /*2470*/  IMAD.IADD R217, R4, 0x1, R3 ;  /* 0x0000000104d97824 */ /* 0x000fe200078e0203 */
[----:B------:R-:W-:Y:S01]  /*2480*/  LOP3.LUT R5, R6, R10, R5, 0x1e, !PT ;  /* 0x0000000a06057212 */ /* 0x000fe200078e1e05 */
[----:B------:R-:W-:Y:S01]  /*2490*/  IMAD R204, R17, 0x200, R204 ;  /* 0x0000020011cc7824 */ /* 0x000fe200078e02cc */
[----:B------:R-:W-:Y:S01]  /*24a0*/  SEL R209, R209, 0xe0, !P6 ;  /* 0x000000e0d1d17807 */ /* 0x000fe20007000000 */
[----:B------:R-:W-:Y:S01]  /*24b0*/  IMAD.SHL.U32 R214, R217, 0x2, RZ ;  /* 0x00000002d9d67824 */ /* 0x000fe200078e00ff */
[----:B------:R-:W-:Y:S01]  /*24c0*/  SEL R0, R12, 0xffffffe0, !P5 ;  /* 0xffffffe00c007807 */ /* 0x000fe20006800000 */
[----:B------:R-:W-:Y:S01]  /*24d0*/  IMAD.SHL.U32 R204, R204, 0x2, RZ ;  /* 0x00000002cccc7824 */ /* 0x000fe200078e00ff */
[----:B------:R-:W-:Y:S01]  /*24e0*/  LOP3.LUT R210, R5, R210, RZ, 0xfc, !PT ;  /* 0x000000d205d27212 */ /* 0x000fe200078efcff */
[----:B------:R-:W-:Y:S01]  /*24f0*/  IMAD.SHL.U32 R215, R218, 0x2, RZ ;  /* 0x00000002dad77824 */ /* 0x000fe200078e00ff */
[----:B------:R-:W-:Y:S01]  /*2500*/  IADD3 R213, R214, 0x1b080, RZ ;  /* 0x0001b080d6d57810 */ /* 0x000fe20007ffe0ff */
[--C-:B------:R-:W-:Y:S01]  /*2510*/  IMAD R205, R205, 0x2, R204.reuse ;  /* 0x00000002cdcd7824 */ /* 0x100fe200078e02cc */
[----:B------:R-:W-:Y:S01]  /*2520*/  LOP3.LUT R231, R8, R9, RZ, 0xfc, !PT ;  /* 0x0000000908e77212 */ /* 0x000fe200078efcff */
[----:B------:R-:W-:Y:S01]  /*2530*/  IMAD R207, R206, 0x2, R204 ;  /* 0x00000002cecf7824 */ /* 0x000fe200078e02cc */
[----:B------:R-:W-:Y:S01]  /*2540*/  LEA R211, R211, 0x23c80, 0x1 ;  /* 0x00023c80d3d37811 */ /* 0x000fe200078e08ff */
[----:B------:R-:W-:Y:S01]  /*2550*/  IMAD R209, R209, 0x2, R208 ;  /* 0x00000002d1d17824 */ /* 0x000fe200078e02d0 */
[----:B------:R-:W-:Y:S01]  /*2560*/  LEA R210, R210, 0x80, 0x1 ;  /* 0x00000080d2d27811 */ /* 0x000fe200078e08ff */
[----:B------:R-:W-:-:S02]  /*2570*/  IMAD R206, R206, 0x2, R205 ;  /* 0x00000002cece7824 */ /* 0x000fc400078e02cd */
[----:B------:R-:W-:Y:S02]  /*2580*/  IMAD R213, R0, 0x2, R213 ;  /* 0x0000000200d57824 */ /* 0x000fe400078e02d5 */
[C---:B------:R-:W-:Y:S02]  /*2590*/  IMAD.IADD R219, R217.reuse, 0x1, R0 ;  /* 0x00000001d9db7824 */ /* 0x040fe400078e0200 */
[----:B------:R-:W-:Y:S02]  /*25a0*/  IMAD.IADD R215, R214, 0x1, R215 ;  /* 0x00000001d6d77824 */ /* 0x000fe400078e02d7 */
[----:B------:R-:W-:Y:S02]  /*25b0*/  IMAD.IADD R220, R217, 0x1, R218 ;  /* 0x00000001d9dc7824 */ /* 0x000fe400078e02da */
.L_x_1107:
[----:B------:R-:W-:Y:S04]  /*25c0*/  DEPBAR.LE SB0, 0x1 ;  /* 0x000080400000791a */ /* 0x000fe80000000000 */
[----:B------:R-:W-:Y:S01]  /*25d0*/  BAR.SYNC.DEFER_BLOCKING 0x0 ;  /* 0x0000000000007b1d */ /* 0x000fe20000010000 */
[C---:B------:R-:W-:Y:S01]  /*25e0*/  IMAD R0, R212.reuse, 0x3000, R217 ;  /* 0x00003000d4007824 */ /* 0x040fe200078e02d9 */
[----:B------:R-:W-:Y:S01]  /*25f0*/  IADD3 R221, R177, 0x1, RZ ;  /* 0x00000001b1dd7810 */ /* 0x000fe20007ffe0ff */
[----:B------:R-:W-:Y:S01]  /*2600*/  IMAD R18, R212, 0x3000, R219 ;  /* 0x00003000d4127824 */ /* 0x000fe200078e02db */
[----:B------:R-:W-:Y:S02]  /*2610*/  MOV R232, R177 ;  /* 0x000000b100e87202 */ /* 0x000fe40000000f00 */
[----:B------:R-:W-:Y:S01]  /*2620*/  SHF.L.U32 R174, R0, 0x1, RZ ;  /* 0x0000000100ae7819 */ /* 0x000fe200000006ff */
[----:B------:R-:W-:Y:S01]  /*2630*/  IMAD R0, R212, 0x3000, R218 ;  /* 0x00003000d4007824 */ /* 0x000fe200078e02da */
[----:B------:R-:W-:Y:S02]  /*2640*/  SHF.L.U32 R175, R18, 0x1, RZ ;  /* 0x0000000112af7819 */ /* 0x000fe400000006ff */
[----:B------:R-:W-:Y:S02]  /*2650*/  ISETP.GE.AND P0, PT, R221, R244, PT ;  /* 0x000000f4dd00720c */ /* 0x000fe40003f06270 */
[-C--:B------:R-:W-:Y:S02]  /*2660*/  IADD3 R4, R217, R0.reuse, RZ ;  /* 0x00000000d9047210 */ /* 0x080fe40007ffe0ff */
[----:B------:R-:W-:Y:S02]  /*2670*/  IADD3 R0, R219, R0, RZ ;  /* 0x00000000db007210 */ /* 0x000fe40007ffe0ff */
[----:B------:R-:W-:Y:S02]  /*2680*/  SHF.L.U32 R4, R4, 0x1, RZ ;  /* 0x0000000104047819 */ /* 0x000fe400000006ff */
[----:B------:R-:W-:Y:S01]  /*2690*/  SHF.L.U32 R176, R0, 0x1, RZ ;  /* 0x0000000100b07819 */ /* 0x000fe200000006ff */
[----:B------:R-:W-:Y:S01]  /*26a0*/  IMAD R0, R212, 0x3000, R220 ;  /* 0x00003000d4007824 */ /* 0x000fe200078e02dc */
[----:B------:R-:W-:Y:S04]  /*26b0*/  LDSM.16.M88.2 R2, [R204+0x80] ;  /* 0x00008000cc02783b */ /* 0x000fe80000000100 */
[----:B------:R-:W-:Y:S01]  /*26c0*/  SHF.L.U32 R0, R0, 0x1, RZ ;  /* 0x0000000100007819 */ /* 0x000fe200000006ff */
        /* <DEDUP_REMOVED lines=17> */
[----:B------:R-:W-:Y:S04]  /*27e0*/  LDSM.16.M88.2 R106, [R207+0x2080] ;  /* 0x00208000cf6a783b */ /* 0x000fe80000000100 */
[----:B------:R-:W-:Y:S01]  /*27f0*/  LDSM.16.M88.4 R108, [R176+0xf080] ;  /* 0x00f08000b06c783b */ /* 0x000fe20000000200 */
[C---:B----4-:R-:W-:Y:S03]  /*2800*/  HMMA.16816.F32.BF16 R16, R20.reuse, R16, RZ ;  /* 0x000000101410723c */ /* 0x050fe600000418ff */
[----:B------:R-:W-:Y:S05]  /*2810*/  LDSM.16.M88.2 R172, [R205+0x2880] ;  /* 0x00288000cdac783b */ /* 0x000fea0000000100 */
[----:B-----5:R-:W-:Y:S01]  /*2820*/  HMMA.16816.F32.BF16 R20, R20, R84, RZ ;  /* 0x000000541414723c */ /* 0x020fe200000418ff */
[----:B------:R-:W3:Y:S07]  /*2830*/  LDSM.16.M88.2 R84, [R207+0x880] ;  /* 0x00088000cf54783b */ /* 0x000eee0000000100 */
[C---:B------:R-:W-:Y:S01]  /*2840*/  HMMA.16816.F32.BF16 R4, R88.reuse, R86, R4 ;  /* 0x000000565804723c */ /* 0x040fe20000041804 */
[----:B------:R-:W4:Y:S07]  /*2850*/  LDSM.16.M88.2 R86, [R207+0x1080] ;  /* 0x00108000cf56783b */ /* 0x000f2e0000000100 */
[C---:B-1----:R-:W-:Y:S01]  /*2860*/  HMMA.16816.F32.BF16 R8, R88.reuse, R2, R8 ;  /* 0x000000025808723c */ /* 0x042fe20000041808 */
[----:B------:R-:W1:Y:S07]  /*2870*/  LDSM.16.M88.2 R2, [R206+0x80] ;  /* 0x00008000ce02783b */ /* 0x000e6e0000000100 */
[C---:B------:R-:W-:Y:S01]  /*2880*/  HMMA.16816.F32.BF16 R12, R88.reuse, R92, R12 ;  /* 0x0000005c580c723c */ /* 0x040fe2000004180c */
[----:B------:R-:W-:Y:S07]  /*2890*/  LDSM.16.M88.2 R92, [R206+0x1880] ;  /* 0x00188000ce5c783b */ /* 0x000fee0000000100 */
[C---:B------:R-:W-:Y:S01]  /*28a0*/  HMMA.16816.F32.BF16 R16, R88.reuse, R94, R16 ;  /* 0x0000005e5810723c */ /* 0x040fe20000041810 */
[----:B------:R-:W-:Y:S07]  /*28b0*/  LDSM.16.M88.2 R94, [R206+0x2080] ;  /* 0x00208000ce5e783b */ /* 0x000fee0000000100 */
[----:B------:R-:W-:Y:S01]  /*28c0*/  HMMA.16816.F32.BF16 R20, R88, R96, R20 ;  /* 0x000000605814723c */ /* 0x000fe20000041814 */
[----:B------:R-:W5:Y:S04]  /*28d0*/  LDSM.16.M88.2 R88, [R206+0x880] ;  /* 0x00088000ce58783b */ /* 0x000f680000000100 */
[----:B------:R-:W1:Y:S03]  /*28e0*/  LDSM.16.M88.2 R90, [R206+0x1080] ;  /* 0x00108000ce5a783b */ /* 0x000e660000000100 */
[C---:B--2---:R-:W-:Y:S01]  /*28f0*/  HMMA.16816.F32.BF16 R4, R100.reuse, R98, R4 ;  /* 0x000000626404723c */ /* 0x044fe20000041804 */
[----:B------:R-:W-:Y:S07]  /*2900*/  LDSM.16.M88.4 R96, [R174+0x11080] ;  /* 0x01108000ae60783b */ /* 0x000fee0000000200 */
[C---:B---3--:R-:W-:Y:S01]  /*2910*/  HMMA.16816.F32.BF16 R8, R100.reuse, R84, R8 ;  /* 0x000000546408723c */ /* 0x048fe20000041808 */
[----:B------:R-:W2:Y:S07]  /*2920*/  LDSM.16.M88.2 R84, [R204+0x2880] ;  /* 0x00288000cc54783b */ /* 0x000eae0000000100 */
[C---:B----4-:R-:W-:Y:S01]  /*2930*/  HMMA.16816.F32.BF16 R12, R100.reuse, R86, R12 ;  /* 0x00000056640c723c */ /* 0x050fe2000004180c */
[----:B------:R-:W3:Y:S07]  /*2940*/  LDSM.16.M88.2 R86, [R204+0x3080] ;  /* 0x00308000cc56783b */ /* 0x000eee0000000100 */
[C---:B------:R-:W-:Y:S08]  /*2950*/  HMMA.16816.F32.BF16 R16, R100.reuse, R104, R16 ;  /* 0x000000686410723c */ /* 0x040ff00000041810 */
[----:B------:R-:W-:Y:S01]  /*2960*/  HMMA.16816.F32.BF16 R20, R100, R106, R20 ;  /* 0x0000006a6414723c */ /* 0x000fe20000041814 */
[----:B------:R-:W-:Y:S04]  /*2970*/  LDSM.16.M88.2 R100, [R204+0x4080] ;  /* 0x00408000cc64783b */ /* 0x000fe80000000100 */
[----:B------:R-:W-:Y:S03]  /*2980*/  LDSM.16.M88.2 R102, [R204+0x4880] ;  /* 0x00488000cc66783b */ /* 0x000fe60000000100 */
[C---:B-1----:R-:W-:Y:S01]  /*2990*/  HMMA.16816.F32.BF16 R4, R108.reuse, R2, R4 ;  /* 0x000000026c04723c */ /* 0x042fe20000041804 */
[----:B------:R-:W1:Y:S04]  /*29a0*/  LDSM.16.M88.2 R2, [R204+0x3880] ;  /* 0x00388000cc02783b */ /* 0x000e680000000100 */
[----:B------:R-:W4:Y:S03]  /*29b0*/  LDSM.16.M88.4 R104, [R0+0x11080] ;  /* 0x011080000068783b */ /* 0x000f260000000200 */
[C---:B-----5:R-:W-:Y:S01]  /*29c0*/  HMMA.16816.F32.BF16 R8, R108.reuse, R88, R8 ;  /* 0x000000586c08723c */ /* 0x060fe20000041808 */
[----:B------:R-:W5:Y:S07]  /*29d0*/  LDSM.16.M88.2 R88, [R205+0x3080] ;  /* 0x00308000cd58783b */ /* 0x000f6e0000000100 */
[C---:B------:R-:W-:Y:S01]  /*29e0*/  HMMA.16816.F32.BF16 R12, R108.reuse, R90, R12 ;  /* 0x0000005a6c0c723c */ /* 0x040fe2000004180c */
[----:B------:R-:W-:Y:S07]  /*29f0*/  LDSM.16.M88.2 R90, [R205+0x4080] ;  /* 0x00408000cd5a783b */ /* 0x000fee0000000100 */
[C---:B------:R-:W-:Y:S01]  /*2a00*/  HMMA.16816.F32.BF16 R16, R108.reuse, R92, R16 ;  /* 0x0000005c6c10723c */ /* 0x040fe20000041810 */
[----:B------:R-:W-:Y:S07]  /*2a10*/  LDSM.16.M88.2 R92, [R205+0x4880] ;  /* 0x00488000cd5c783b */ /* 0x000fee0000000100 */
[----:B------:R-:W-:Y:S01]  /*2a20*/  HMMA.16816.F32.BF16 R20, R108, R94, R20 ;  /* 0x0000005e6c14723c */ /* 0x000fe20000041814 */
[----:B------:R-:W-:Y:S04]  /*2a30*/  LDSM.16.M88.2 R94, [R207+0x2880] ;  /* 0x00288000cf5e783b */ /* 0x000fe80000000100 */
[----:B------:R-:W-:Y:S03]  /*2a40*/  LDSM.16.M88.4 R108, [R175+0x11080] ;  /* 0x01108000af6c783b */ /* 0x000fe60000000200 */
[C---:B--2---:R-:W-:Y:S01]  /*2a50*/  HMMA.16816.F32.BF16 R4, R96.reuse, R84, R4 ;  /* 0x000000546004723c */ /* 0x044fe20000041804 */
[----:B------:R-:W2:Y:S07]  /*2a60*/  LDSM.16.M88.2 R84, [R205+0x3880] ;  /* 0x00388000cd54783b */ /* 0x000eae0000000100 */
[C---:B---3--:R-:W-:Y:S01]  /*2a70*/  HMMA.16816.F32.BF16 R8, R96.reuse, R86, R8 ;  /* 0x000000566008723c */ /* 0x048fe20000041808 */
[----:B------:R-:W-:Y:S07]  /*2a80*/  LDSM.16.M88.2 R86, [R207+0x3880] ;  /* 0x00388000cf56783b */ /* 0x000fee0000000100 */
[C---:B-1----:R-:W-:Y:S01]  /*2a90*/  HMMA.16816.F32.BF16 R12, R96.reuse, R2, R12 ;  /* 0x00000002600c723c */ /* 0x042fe2000004180c */
[----:B------:R-:W1:Y:S07]  /*2aa0*/  LDSM.16.M88.2 R2, [R207+0x3080] ;  /* 0x00308000cf02783b */ /* 0x000e6e0000000100 */
[C---:B------:R-:W-:Y:S08]  /*2ab0*/  HMMA.16816.F32.BF16 R16, R96.reuse, R100, R16 ;  /* 0x000000646010723c */ /* 0x040ff00000041810 */
[----:B------:R-:W-:Y:S01]  /*2ac0*/  HMMA.16816.F32.BF16 R20, R96, R102, R20 ;  /* 0x000000666014723c */ /* 0x000fe20000041814 */
[----:B------:R-:W3:Y:S04]  /*2ad0*/  LDSM.16.M88.2 R96, [R207+0x4080] ;  /* 0x00408000cf60783b */ /* 0x000ee80000000100 */
[----:B------:R-:W1:Y:S03]  /*2ae0*/  LDSM.16.M88.2 R98, [R207+0x4880] ;  /* 0x00488000cf62783b */ /* 0x000e660000000100 */
[C---:B----4-:R-:W-:Y:S01]  /*2af0*/  HMMA.16816.F32.BF16 R4, R104.reuse, R172, R4 ;  /* 0x000000ac6804723c */ /* 0x050fe20000041804 */
[----:B------:R-:W-:Y:S04]  /*2b00*/  LDSM.16.M88.2 R172, [R206+0x2880] ;  /* 0x00288000ceac783b */ /* 0x000fe80000000100 */
[----:B------:R-:W4:Y:S03]  /*2b10*/  LDSM.16.M88.4 R100, [R176+0x11080] ;  /* 0x01108000b064783b */ /* 0x000f260000000200 */
[C---:B-----5:R-:W-:Y:S01]  /*2b20*/  HMMA.16816.F32.BF16 R8, R104.reuse, R88, R8 ;  /* 0x000000586808723c */ /* 0x060fe20000041808 */
[----:B------:R-:W-:Y:S07]  /*2b30*/  LDSM.16.M88.2 R88, [R206+0x3880] ;  /* 0x00388000ce58783b */ /* 0x000fee0000000100 */
[C---:B--2---:R-:W-:Y:S01]  /*2b40*/  HMMA.16816.F32.BF16 R12, R104.reuse, R84, R12 ;  /* 0x00000054680c723c */ /* 0x044fe2000004180c */
[----:B------:R-:W2:Y:S07]  /*2b50*/  LDSM.16.M88.2 R84, [R206+0x3080] ;  /* 0x00308000ce54783b */ /* 0x000eae0000000100 */
[C---:B------:R-:W-:Y:S01]  /*2b60*/  HMMA.16816.F32.BF16 R16, R104.reuse, R90, R16 ;  /* 0x0000005a6810723c */ /* 0x040fe20000041810 */
[----:B------:R-:W5:Y:S07]  /*2b70*/  LDSM.16.M88.2 R90, [R206+0x4080] ;  /* 0x00408000ce5a783b */ /* 0x000f6e0000000100 */
        /* <DEDUP_REMOVED lines=9> */
[C---:B---3--:R-:W-:Y:S01]  /*2c10*/  HMMA.16816.F32.BF16 R16, R108.reuse, R96, R16 ;  /* 0x000000606c10723c */ /* 0x048fe20000041810 */
[----:B------:R-:W3:Y:S07]  /*2c20*/  LDSM.16.M88.2 R96, [R204+0x6880] ;  /* 0x00688000cc60783b */ /* 0x000eee0000000100 */
[----:B------:R-:W-:Y:S01]  /*2c30*/  HMMA.16816.F32.BF16 R20, R108, R98, R20 ;  /* 0x000000626c14723c */ /* 0x000fe20000041814 */
[----:B------:R-:W1:Y:S04]  /*2c40*/  LDSM.16.M88.2 R98, [R204+0x7080] ;  /* 0x00708000cc62783b */ /* 0x000e680000000100 */
[----:B------:R5:W-:Y:S03]  /*2c50*/  LDSM.16.M88.4 R108, [R0+0x13080] ;  /* 0x01308000006c783b */ /* 0x000be60000000200 */
[C---:B----4-:R-:W-:Y:S01]  /*2c60*/  HMMA.16816.F32.BF16 R4, R100.reuse, R172, R4 ;  /* 0x000000ac6404723c */ /* 0x050fe20000041804 */
[----:B------:R-:W4:Y:S07]  /*2c70*/  LDSM.16.M88.2 R172, [R205+0x5080] ;  /* 0x00508000cdac783b */ /* 0x000f2e0000000100 */
[C---:B--2---:R-:W-:Y:S01]  /*2c80*/  HMMA.16816.F32.BF16 R8, R100.reuse, R84, R8 ;  /* 0x000000546408723c */ /* 0x044fe20000041808 */
[----:B------:R-:W2:Y:S07]  /*2c90*/  LDSM.16.M88.2 R84, [R205+0x5880] ;  /* 0x00588000cd54783b */ /* 0x000eae0000000100 */
[C---:B------:R-:W-:Y:S01]  /*2ca0*/  HMMA.16816.F32.BF16 R12, R100.reuse, R88, R12 ;  /* 0x00000058640c723c */ /* 0x040fe2000004180c */
[----:B------:R-:W2:Y:S03]  /*2cb0*/  LDSM.16.M88.2 R88, [R205+0x6080] ;  /* 0x00608000cd58783b */ /* 0x000ea60000000100 */
[----:B-----5:R-:W-:Y:S04]  /*2cc0*/  LEA R0, R212, R228, 0x6 ;  /* 0x000000e4d4007211 */ /* 0x020fe800078e30ff */
        /* <DEDUP_REMOVED lines=15> */
[----:B------:R-:W-:Y:S03]  /*2dc0*/  LDSM.16.M88.4 R104, [R176+0x13080] ;  /* 0x01308000b068783b */ /* 0x000fe60000000200 */
[C---:B----4-:R-:W-:Y:S01]  /*2dd0*/  HMMA.16816.F32.BF16 R4, R108.reuse, R172, R4 ;  /* 0x000000ac6c04723c */ /* 0x050fe20000041804 */
[----:B------:R-:W4:Y:S07]  /*2de0*/  LDSM.16.M88.2 R172, [R206+0x5080] ;  /* 0x00508000ceac783b */ /* 0x000f2e0000000100 */
[C---:B--2---:R-:W-:Y:S01]  /*2df0*/  HMMA.16816.F32.BF16 R8, R108.reuse, R84, R8 ;  /* 0x000000546c08723c */ /* 0x044fe20000041808 */
[----:B------:R-:W-:Y:S07]  /*2e00*/  LDSM.16.M88.2 R84, [R206+0x6080] ;  /* 0x00608000ce54783b */ /* 0x000fee0000000100 */
[C---:B------:R-:W-:Y:S08]  /*2e10*/  HMMA.16816.F32.BF16 R12, R108.reuse, R88, R12 ;  /* 0x000000586c0c723c */ /* 0x040ff0000004180c */
[C---:B-----5:R-:W-:Y:S08]  /*2e20*/  HMMA.16816.F32.BF16 R16, R108.reuse, R90, R16 ;  /* 0x0000005a6c10723c */ /* 0x060ff00000041810 */
[----:B------:R-:W-:Y:S01]  /*2e30*/  HMMA.16816.F32.BF16 R20, R108, R92, R20 ;  /* 0x0000005c6c14723c */ /* 0x000fe20000041814 */
[----:B------:R-:W-:Y:S04]  /*2e40*/  LDS R108, [R0.X4+0x21080] ;  /* 0x02108000006c7984 */ /* 0x000fe80000004800 */
[----:B------:R-:W-:Y:S03]  /*2e50*/  LDS R109, [R0.X4+0x210a0] ;  /* 0x0210a000006d7984 */ /* 0x000fe60000004800 */
[C---:B------:R-:W-:Y:S08]  /*2e60*/  HMMA.16816.F32.BF16 R4, R100.reuse, R94, R4 ;  /* 0x0000005e6404723c */ /* 0x040ff00000041804 */
[C---:B-1----:R-:W-:Y:S01]  /*2e70*/  HMMA.16816.F32.BF16 R8, R100.reuse, R2, R8 ;  /* 0x000000026408723c */ /* 0x042fe20000041808 */
[----:B------:R-:W1:Y:S07]  /*2e80*/  LDSM.16.M88.2 R2, [R206+0x5880] ;  /* 0x00588000ce02783b */ /* 0x000e6e0000000100 */
[C---:B------:R-:W-:Y:S08]  /*2e90*/  HMMA.16816.F32.BF16 R12, R100.reuse, R86, R12 ;  /* 0x00000056640c723c */ /* 0x040ff0000004180c */
[C---:B---3--:R-:W-:Y:S08]  /*2ea0*/  HMMA.16816.F32.BF16 R16, R100.reuse, R96, R16 ;  /* 0x000000606410723c */ /* 0x048ff00000041810 */
[----:B------:R-:W-:Y:S08]  /*2eb0*/  HMMA.16816.F32.BF16 R20, R100, R98, R20 ;  /* 0x000000626414723c */ /* 0x000ff00000041814 */
[C---:B----4-:R-:W-:Y:S08]  /*2ec0*/  HMMA.16816.F32.BF16 R4, R104.reuse, R172, R4 ;  /* 0x000000ac6804723c */ /* 0x050ff00000041804 */
        /* <DEDUP_REMOVED lines=17> */
[----:B------:R-:W5:Y:S01]  /*2fe0*/  MUFU.TANH R193, R6 ;  /* 0x0000000600c17308 */ /* 0x000f620000002400 */
        /* <DEDUP_REMOVED lines=11> */
[----:B------:R-:W2:Y:S01]  /*30a0*/  MUFU.TANH R191, R10 ;  /* 0x0000000a00bf7308 */ /* 0x000ea20000002400 */
[----:B------:R2:W2:Y:S04]  /*30b0*/  LDSM.16.M88.2 R2, [R204+0x7880] ;  /* 0x00788000cc02783b */ /* 0x0004a80000000100 */
[----:B------:R2:W2:Y:S05]  /*30c0*/  LDSM.16.M88.2 R88, [R204+0x9880] ;  /* 0x00988000cc58783b */ /* 0x0004aa0000000100 */
[----:B------:R-:W2:Y:S01]  /*30d0*/  MUFU.TANH R178, R12 ;  /* 0x0000000c00b27308 */ /* 0x000ea20000002400 */
[----:B------:R2:W2:Y:S01]  /*30e0*/  LDSM.16.M88.2 R90, [R205+0x7880] ;  /* 0x00788000cd5a783b */ /* 0x0004a20000000100 */
[----:B---3--:R-:W-:Y:S03]  /*30f0*/  HMMA.16816.F32.BF16 R20, R104, R4, R20 ;  /* 0x000000046814723c */ /* 0x008fe60000041814 */
[----:B-1----:R1:W3:Y:S05]  /*3100*/  LDSM.16.M88.2 R8, [R204+0x8080] ;  /* 0x00808000cc08783b */ /* 0x0022ea0000000100 */
        /* <DEDUP_REMOVED lines=14> */
[----:B--2---:R2:W1:Y:S09]  /*31f0*/  LDSM.16.M88.2 R12, [R204+0x8880] ;  /* 0x00888000cc0c783b */ /* 0x0044720000000100 */
[----:B------:R-:W1:Y:S10]  /*3200*/  MUFU.TANH R188, R15 ;  /* 0x0000000f00bc7308 */ /* 0x000e740000002400 */
[----:B------:R1:W1:Y:S10]  /*3210*/  MUFU.TANH R179, R17 ;  /* 0x0000001100b37308 */ /* 0x0002740000002400 */
[----:B------:R2:W2:Y:S10]  /*3220*/  MUFU.TANH R187, R18 ;  /* 0x0000001200bb7308 */ /* 0x0004b40000002400 */
[----:B------:R2:W2:Y:S01]  /*3230*/  MUFU.TANH R186, R19 ;  /* 0x0000001300ba7308 */ /* 0x0004a20000002400 */
[----:B-1----:R1:W1:Y:S09]  /*3240*/  LDSM.16.M88.2 R16, [R204+0x9080] ;  /* 0x00908000cc10783b */ /* 0x0022720000000100 */
[----:B------:R1:W1:Y:S10]  /*3250*/  MUFU.TANH R174, R20 ;  /* 0x0000001400ae7308 */ /* 0x0002740000002400 */
[----:B------:R1:W1:Y:S10]  /*3260*/  MUFU.TANH R173, R21 ;  /* 0x0000001500ad7308 */ /* 0x0002740000002400 */
[----:B------:R1:W1:Y:S10]  /*3270*/  MUFU.TANH R185, R22 ;  /* 0x0000001600b97308 */ /* 0x0002740000002400 */
[----:B------:R1:W1:Y:S01]  /*3280*/  MUFU.TANH R184, R23 ;  /* 0x0000001700b87308 */ /* 0x0002620000002400 */
[----:B------:R-:W-:-:S05]  /*3290*/  @P0 BRA `(.L_x_1105) ;  /* 0x0000031000000947 */ /* 0x000fca0003800000 */
[----:B--2345:R-:W-:Y:S01]  /*32a0*/  SHF.R.S32.HI R0, RZ, 0x1f, R221 ;  /* 0x0000001fff007819 */ /* 0x03cfe200000114dd */
[----:B------:R-:W-:Y:S01]  /*32b0*/  IMAD.WIDE.U32 R6, R221, c[0x0][0x178], RZ ;  /* 0x00005e00dd067a25 */ /* 0x000fe200078e00ff */
[----:B------:R-:W-:Y:S03]  /*32c0*/  @!P1 LEA R4, R177, 0x40, 0x6 ;  /* 0x00000040b1049811 */ /* 0x000fe600078e30ff */
[----:B------:R-:W-:Y:S02]  /*32d0*/  IMAD R0, R0, c[0x0][0x178], RZ ;  /* 0x00005e0000007a24 */ /* 0x000fe400078e02ff */
[----:B------:R-:W-:Y:S02]  /*32e0*/  IMAD.MOV.U32 R196, RZ, RZ, c[0x0][0x178] ;  /* 0x00005e00ffc47624 */ /* 0x000fe400078e00ff */
[----:B------:R-:W-:Y:S01]  /*32f0*/  IMAD R10, R221, c[0x0][0x17c], R0 ;  /* 0x00005f00dd0a7a24 */ /* 0x000fe200078e0200 */
[----:B------:R-:W-:Y:S01]  /*3300*/  @!P1 IADD3 R0, P5, R4, R248, RZ ;  /* 0x000000f804009210 */ /* 0x000fe20007fbe0ff */
[----:B------:R-:W-:Y:S02]  /*3310*/  IMAD.SHL.U32 R5, R6, 0x40, RZ ;  /* 0x0000004006057824 */ /* 0x000fe400078e00ff */
[----:B------:R-:W-:Y:S01]  /*3320*/  IMAD.IADD R10, R7, 0x1, R10 ;  /* 0x00000001070a7824 */ /* 0x000fe200078e020a */
[----:B------:R-:W-:Y:S01]  /*3330*/  @!P1 LEA.HI.X.SX32 R7, R4, R252, 0x1, P5 ;  /* 0x000000fc04079211 */ /* 0x000fe200028f0eff */
[----:B------:R-:W-:Y:S02]  /*3340*/  IMAD.SHL.U32 R196, R196, 0x20, RZ ;  /* 0x00000020c4c47824 */ /* 0x000fe400078e00ff */
[----:B------:R-:W-:Y:S01]  /*3350*/  IMAD.MOV.U32 R195, RZ, RZ, 0x5 ;  /* 0x00000005ffc37424 */ /* 0x000fe200078e00ff */
[----:B------:R-:W-:Y:S01]  /*3360*/  SHF.L.U64.HI R4, R6, 0x6, R10 ;  /* 0x0000000606047819 */ /* 0x000fe2000001020a */
[----:B------:R-:W-:Y:S01]  /*3370*/  IMAD.MOV.U32 R194, RZ, RZ, c[0x0][0x178] ;  /* 0x00005e00ffc27624 */ /* 0x000fe200078e00ff */
[----:B------:R-:W-:Y:S01]  /*3380*/  IADD3 R15, P6, P5, R242, R5, R196 ;  /* 0x00000005f20f7210 */ /* 0x000fe20007dde0c4 */
[----:B------:R-:W-:Y:S03]  /*3390*/  IMAD.MOV.U32 R14, RZ, RZ, -0x40 ;  /* 0xffffffc0ff0e7424 */ /* 0x000fe600078e00ff */
[----:B------:R-:W-:Y:S01]  /*33a0*/  SHF.L.U64.HI R194, R194, R195, c[0x0][0x17c] ;  /* 0x00005f00c2c27619 */ /* 0x000fe200000102c3 */
[----:B------:R-:W-:Y:S03]  /*33b0*/  IMAD R14, R221, R14, c[0x0][0x168] ;  /* 0x00005a00dd0e7624 */ /* 0x000fe600078e020e */
[----:B------:R-:W-:Y:S01]  /*33c0*/  IADD3.X R18, R239, R4, R194, P6, P5 ;  /* 0x00000004ef127210 */ /* 0x000fe200037ea4c2 */
[----:B------:R-:W-:Y:S01]  /*33d0*/  IMAD.IADD R14, R14, 0x1, -R234 ;  /* 0x000000010e0e7824 */ /* 0x000fe200078e0aea */
[----:B------:R-:W-:Y:S02]  /*33e0*/  IADD3 R5, P6, R5, R242, RZ ;  /* 0x000000f205057210 */ /* 0x000fe40007fde0ff */
[C---:B------:R-:W-:Y:S04]  /*33f0*/  @!P1 LEA R10, P5, R0.reuse, c[0x0][0x258], 0x2 ;  /* 0x00009600000a9a11 */ /* 0x040fe800078a10ff */
[----:B------:R-:W-:Y:S01]  /*3400*/  @!P1 LEA.HI.X R11, R0, c[0x0][0x25c], R7, 0x2, P5 ;  /* 0x00009700000b9a11 */ /* 0x000fe200028f1407 */
[----:B------:R-:W-:Y:S01]  /*3410*/  IMAD.X R0, R4, 0x1, R239, P6 ;  /* 0x0000000104007824 */ /* 0x000fe200030e06ef */
[----:B------:R-:W-:Y:S02]  /*3420*/  LEA R6, P5, R5, c[0x0][0x160], 0x1 ;  /* 0x0000580005067a11 */ /* 0x000fe400078a08ff */
[----:B------:R-:W-:Y:S02]  /*3430*/  LEA R4, P6, R15, c[0x0][0x160], 0x1 ;  /* 0x000058000f047a11 */ /* 0x000fe400078c08ff */
[----:B------:R-:W-:Y:S02]  /*3440*/  LEA.HI.X R7, R5, c[0x0][0x164], R0, 0x1, P5 ;  /* 0x0000590005077a11 */ /* 0x000fe400028f0c00 */
[----:B------:R-:W-:Y:S02]  /*3450*/  ISETP.LT.OR P5, PT, R14, 0x1, !P4 ;  /* 0x000000010e00780c */ /* 0x000fe400067a1670 */
[----:B------:R-:W-:Y:S02]  /*3460*/  IADD3 R0, R224, 0xf080, RZ ;  /* 0x0000f080e0007810 */ /* 0x000fe40007ffe0ff */
[----:B------:R-:W-:Y:S02]  /*3470*/  LEA.HI.X R5, R15, c[0x0][0x164], R18, 0x1, P6 ;  /* 0x000059000f057a11 */ /* 0x000fe400030f0c12 */
[C---:B------:R-:W-:Y:S01]  /*3480*/  ISETP.LT.OR P6, PT, R14.reuse, 0x1, !P3 ;  /* 0x000000010e00780c */ /* 0x040fe20005fc1670 */
[C---:B------:R-:W-:Y:S06]  /*3490*/  IMAD R0, R225.reuse, 0x6000, R0 ;  /* 0x00006000e1007824 */ /* 0x040fec00078e0200 */
[----:B------:R-:W-:Y:S01]  /*34a0*/  @!PT LDS RZ, [RZ] ;  /* 0x00000000fffff984 */ /* 0x000fe20000000800 */
[----:B------:R-:W-:Y:S01]  /*34b0*/  @!PT LDS RZ, [RZ] ;  /* 0x00000000fffff984 */ /* 0x000fe20000000800 */
[----:B------:R-:W-:Y:S01]  /*34c0*/  @!PT LDS RZ, [RZ] ;  /* 0x00000000fffff984 */ /* 0x000fe20000000800 */
[----:B------:R2:W-:Y:S01]  /*34d0*/  LDGSTS.E.BYPASS.LTC128B.128 [R0], [R6.64], !P5 ;  /* 0x0000000006007fae */ /* 0x0005e2000e901d44 */
[C---:B------:R-:W-:Y:S05]  /*34e0*/  ISETP.LT.OR P5, PT, R14.reuse, 0x1, !P2 ;  /* 0x000000010e00780c */ /* 0x040fea00057a1670 */
[----:B------:R2:W-:Y:S01]  /*34f0*/  LDGSTS.E.BYPASS.LTC128B.128 [R0+0x2000], [R6.64+0x80], !P6 ;  /* 0x0200008006007fae */ /* 0x0005e2000f101d44 */
[C---:B------:R-:W-:Y:S07]  /*3500*/  ISETP.LT.OR P6, PT, R14.reuse, 0x21, !P4 ;  /* 0x000000210e00780c */ /* 0x040fee00067c1670 */
[----:B------:R2:W-:Y:S01]  /*3510*/  LDGSTS.E.BYPASS.LTC128B.128 [R0+0x4000], [R6.64+0x100], !P5 ;  /* 0x0400010006007fae */ /* 0x0005e2000e901d44 */
[C---:B------:R-:W-:Y:S05]  /*3520*/  ISETP.LT.OR P5, PT, R14.reuse, 0x21, !P3 ;  /* 0x000000210e00780c */ /* 0x040fea0005fa1670 */
[----:B------:R3:W-:Y:S01]  /*3530*/  LDGSTS.E.BYPASS.LTC128B.128 [R0+0x1000], [R4.64], !P6 ;  /* 0x0100000004007fae */ /* 0x0007e2000f101d44 */
[----:B------:R-:W-:Y:S07]  /*3540*/  ISETP.LT.OR P6, PT, R14, 0x21, !P2 ;  /* 0x000000210e00780c */ /* 0x000fee00057c1670 */
[----:B------:R3:W-:Y:S06]  /*3550*/  LDGSTS.E.BYPASS.LTC128B.128 [R0+0x3000], [R4.64+0x80], !P5 ;  /* 0x0300008004007fae */ /* 0x0007ec000e901d44 */
[----:B------:R3:W-:Y:S01]  /*3560*/  LDGSTS.E.BYPASS.LTC128B.128 [R0+0x5000], [R4.64+0x100], !P6 ;  /* 0x0500010004007fae */ /* 0x0007e2000f101d44 */
[----:B--2---:R-:W-:Y:S04]  /*3570*/  IMAD.SHL.U32 R6, R226, 0x4, RZ ;  /* 0x00000004e2067824 */ /* 0x004fe800078e00ff */
[----:B------:R-:W-:Y:S04]  /*3580*/  @!P1 IMAD R6, R225, 0x40, R6 ;  /* 0x00000040e1069824 */ /* 0x000fe800078e0206 */
[----:B------:R-:W-:Y:S05]  /*3590*/  @!P1 IMAD.SHL.U32 R6, R6, 0x4, RZ ;  /* 0x0000000406069824 */ /* 0x000fea00078e00ff */
[----:B------:R3:W-:Y:S02]  /*35a0*/  @!P1 LDGSTS.E.BYPASS.LTC128B.128 [R6+0x21080], [R10.64] ;  /* 0x210800000a069fae */ /* 0x0007e4000b901d44 */
.L_x_1105:
[C---:B--2345:R-:W-:Y:S01]  /*35b0*/  HMMA.16816.F32.BF16 R4, R84.reuse, R2, RZ ;  /* 0x000000025404723c */ /* 0x07cfe200000418ff */
[----:B------:R-:W-:Y:S03]  /*35c0*/  LDSM.16.M88.2 R2, [R207+0x7880] ;  /* 0x00788000cf02783b */ /* 0x000fe60000000100 */
[----:B------:R-:W-:Y:S02]  /*35d0*/  SHF.L.U32 R0, R218, 0x1, RZ ;  /* 0x00000001da007819 */ /* 0x000fe400000006ff */
[----:B------:R-:W2:Y:S02]  /*35e0*/  LDSM.16.M88.4 R104, [R213] ;  /* 0x00000000d568783b */ /* 0x000ea40000000200 */
[C---:B------:R-:W-:Y:S01]  /*35f0*/  HMMA.16816.F32.BF16 R8, R84.reuse, R8, RZ ;  /* 0x000000085408723c */ /* 0x040fe200000418ff */
[----:B------:R-:W-:Y:S02]  /*3600*/  IADD3 R0, R0, R213, RZ ;  /* 0x000000d500007210 */ /* 0x000fe40007ffe0ff */
[----:B------:R-:W0:Y:S05]  /*3610*/  LDGDEPBAR ;  /* 0x00000000000079af */ /* 0x000e2a0000000000 */
[C---:B------:R-:W-:Y:S08]  /*3620*/  HMMA.16816.F32.BF16 R12, R84.reuse, R12, RZ ;  /* 0x0000000c540c723c */ /* 0x040ff000000418ff */
[C---:B-1----:R-:W-:Y:S08]  /*3630*/  HMMA.16816.F32.BF16 R16, R84.reuse, R16, RZ ;  /* 0x000000105410723c */ /* 0x042ff000000418ff */
[----:B------:R-:W-:Y:S01]  /*3640*/  HMMA.16816.F32.BF16 R20, R84, R88, RZ ;  /* 0x000000585414723c */ /* 0x000fe200000418ff */
[----:B------:R-:W1:Y:S05]  /*3650*/  LDSM.16.M88.2 R84, [R207+0x8080] ;  /* 0x00808000cf54783b */ /* 0x000e6a0000000100 */
[----:B------:R-:W3:Y:S02]  /*3660*/  LDSM.16.M88.2 R86, [R207+0x8880] ;  /* 0x00888000cf56783b */ /* 0x000ee40000000100 */
[C---:B------:R-:W-:Y:S03]  /*3670*/  HMMA.16816.F32.BF16 R4, R92.reuse, R90, R4 ;  /* 0x0000005a5c04723c */ /* 0x040fe60000041804 */
[----:B------:R-:W4:Y:S05]  /*3680*/  LDSM.16.M88.2 R88, [R207+0x9080] ;  /* 0x00908000cf58783b */ /* 0x000f2a0000000100 */
[C---:B------:R-:W-:Y:S01]  /*3690*/  HMMA.16816.F32.BF16 R8, R92.reuse, R96, R8 ;  /* 0x000000605c08723c */ /* 0x040fe20000041808 */
[----:B------:R-:W5:Y:S05]  /*36a0*/  LDSM.16.M88.2 R90, [R207+0x9880] ;  /* 0x00988000cf5a783b */ /* 0x000f6a0000000100 */
[----:B------:R-:W-:Y:S02]  /*36b0*/  LDSM.16.M88.2 R96, [R206+0x8080] ;  /* 0x00808000ce60783b */ /* 0x000fe40000000100 */
[C---:B------:R-:W-:Y:S08]  /*36c0*/  HMMA.16816.F32.BF16 R12, R92.reuse, R98, R12 ;  /* 0x000000625c0c723c */ /* 0x040ff0000004180c */
[C---:B------:R-:W-:Y:S08]  /*36d0*/  HMMA.16816.F32.BF16 R16, R92.reuse, R100, R16 ;  /* 0x000000645c10723c */ /* 0x040ff00000041810 */
[----:B------:R-:W-:Y:S01]  /*36e0*/  HMMA.16816.F32.BF16 R20, R92, R102, R20 ;  /* 0x000000665c14723c */ /* 0x000fe20000041814 */
[----:B------:R-:W-:Y:S05]  /*36f0*/  LDSM.16.M88.4 R92, [R0] ;  /* 0x00000000005c783b */ /* 0x000fea0000000200 */
        /* <DEDUP_REMOVED lines=9> */
[----:B-----5:R-:W-:Y:S01]  /*3790*/  HMMA.16816.F32.BF16 R20, R104, R90, R20 ;  /* 0x0000005a6814723c */ /* 0x020fe20000041814 */
[----:B------:R-:W5:Y:S07]  /*37a0*/  LDSM.16.M88.2 R90, [R204+0xa080] ;  /* 0x00a08000cc5a783b */ /* 0x000f6e0000000100 */
[C---:B--2---:R-:W-:Y:S01]  /*37b0*/  HMMA.16816.F32.BF16 R4, R92.reuse, R2, R4 ;  /* 0x000000025c04723c */ /* 0x044fe20000041804 */
[----:B------:R-:W2:Y:S07]  /*37c0*/  LDSM.16.M88.2 R2, [R204+0xa880] ;  /* 0x00a88000cc02783b */ /* 0x000eae0000000100 */
[C---:B------:R-:W-:Y:S01]  /*37d0*/  HMMA.16816.F32.BF16 R8, R92.reuse, R96, R8 ;  /* 0x000000605c08723c */ /* 0x040fe20000041808 */
[----:B------:R-:W-:Y:S07]  /*37e0*/  LDSM.16.M88.2 R96, [R205+0xa880] ;  /* 0x00a88000cd60783b */ /* 0x000fee0000000100 */
[C---:B-1----:R-:W-:Y:S01]  /*37f0*/  HMMA.16816.F32.BF16 R12, R92.reuse, R84, R12 ;  /* 0x000000545c0c723c */ /* 0x042fe2000004180c */
[----:B------:R-:W1:Y:S07]  /*3800*/  LDSM.16.M88.2 R84, [R204+0xb080] ;  /* 0x00b08000cc54783b */ /* 0x000e6e0000000100 */
[C---:B---3--:R-:W-:Y:S01]  /*3810*/  HMMA.16816.F32.BF16 R16, R92.reuse, R86, R16 ;  /* 0x000000565c10723c */ /* 0x048fe20000041810 */
[----:B------:R-:W3:Y:S07]  /*3820*/  LDSM.16.M88.2 R86, [R204+0xb880] ;  /* 0x00b88000cc56783b */ /* 0x000eee0000000100 */
[----:B----4-:R-:W-:Y:S01]  /*3830*/  HMMA.16816.F32.BF16 R20, R92, R88, R20 ;  /* 0x000000585c14723c */ /* 0x010fe20000041814 */
[----:B------:R-:W4:Y:S05]  /*3840*/  LDSM.16.M88.2 R88, [R204+0xc080] ;  /* 0x00c08000cc58783b */ /* 0x000f2a0000000100 */
[----:B------:R-:W-:Y:S02]  /*3850*/  LDSM.16.M88.4 R92, [R215+0x1d080] ;  /* 0x01d08000d75c783b */ /* 0x000fe40000000200 */
[C---:B-----5:R-:W-:Y:S03]  /*3860*/  HMMA.16816.F32.BF16 R4, R100.reuse, R90, R4 ;  /* 0x0000005a6404723c */ /* 0x060fe60000041804 */
[----:B------:R-:W5:Y:S05]  /*3870*/  LDSM.16.M88.2 R90, [R205+0xa080] ;  /* 0x00a08000cd5a783b */ /* 0x000f6a0000000100 */
[C---:B--2---:R-:W-:Y:S01]  /*3880*/  HMMA.16816.F32.BF16 R8, R100.reuse, R2, R8 ;  /* 0x000000026408723c */ /* 0x044fe20000041808 */
[----:B------:R-:W2:Y:S07]  /*3890*/  LDSM.16.M88.2 R2, [R205+0xb080] ;  /* 0x00b08000cd02783b */ /* 0x000eae0000000100 */
[C---:B-1----:R-:W-:Y:S01]  /*38a0*/  HMMA.16816.F32.BF16 R12, R100.reuse, R84, R12 ;  /* 0x00000054640c723c */ /* 0x042fe2000004180c */
[----:B------:R-:W1:Y:S07]  /*38b0*/  LDSM.16.M88.2 R84, [R205+0xb880] ;  /* 0x00b88000cd54783b */ /* 0x000e6e0000000100 */
[C---:B---3--:R-:W-:Y:S01]  /*38c0*/  HMMA.16816.F32.BF16 R16, R100.reuse, R86, R16 ;  /* 0x000000566410723c */ /* 0x048fe20000041810 */
[----:B------:R-:W3:Y:S07]  /*38d0*/  LDSM.16.M88.2 R86, [R205+0xc080] ;  /* 0x00c08000cd56783b */ /* 0x000eee0000000100 */
[----:B----4-:R-:W-:Y:S01]  /*38e0*/  HMMA.16816.F32.BF16 R20, R100, R88, R20 ;  /* 0x000000586414723c */ /* 0x010fe20000041814 */
[----:B------:R-:W-:Y:S05]  /*38f0*/  LDSM.16.M88.2 R88, [R207+0xa080] ;  /* 0x00a08000cf58783b */ /* 0x000fea0000000100 */
[----:B------:R-:W4:Y:S02]  /*3900*/  LDSM.16.M88.4 R100, [R213+0x2000] ;  /* 0x00200000d564783b */ /* 0x000f240000000200 */
[C---:B-----5:R-:W-:Y:S03]  /*3910*/  HMMA.16816.F32.BF16 R4, R92.reuse, R90, R4 ;  /* 0x0000005a5c04723c */ /* 0x060fe60000041804 */
[----:B------:R-:W5:Y:S05]  /*3920*/  LDSM.16.M88.2 R90, [R207+0xa880] ;  /* 0x00a88000cf5a783b */ /* 0x000f6a0000000100 */
[C---:B------:R-:W-:Y:S01]  /*3930*/  HMMA.16816.F32.BF16 R8, R92.reuse, R96, R8 ;  /* 0x000000605c08723c */ /* 0x040fe20000041808 */
[----:B------:R-:W-:Y:S07]  /*3940*/  LDSM.16.M88.4 R96, [R214+0x1f080] ;  /* 0x01f08000d660783b */ /* 0x000fee0000000200 */
[C---:B--2---:R-:W-:Y:S01]  /*3950*/  HMMA.16816.F32.BF16 R12, R92.reuse, R2, R12 ;  /* 0x000000025c0c723c */ /* 0x044fe2000004180c */
[----:B------:R-:W2:Y:S07]  /*3960*/  LDSM.16.M88.2 R2, [R207+0xb080] ;  /* 0x00b08000cf02783b */ /* 0x000eae0000000100 */
[C---:B-1----:R-:W-:Y:S01]  /*3970*/  HMMA.16816.F32.BF16 R16, R92.reuse, R84, R16 ;  /* 0x000000545c10723c */ /* 0x042fe20000041810 */
[----:B------:R-:W1:Y:S07]  /*3980*/  LDSM.16.M88.2 R84, [R207+0xb880] ;  /* 0x00b88000cf54783b */ /* 0x000e6e0000000100 */
[----:B---3--:R-:W-:Y:S01]  /*3990*/  HMMA.16816.F32.BF16 R20, R92, R86, R20 ;  /* 0x000000565c14723c */ /* 0x008fe20000041814 */
[----:B------:R-:W3:Y:S05]  /*39a0*/  LDSM.16.M88.2 R86, [R207+0xc080] ;  /* 0x00c08000cf56783b */ /* 0x000eea0000000100 */
[----:B------:R-:W-:Y:S02]  /*39b0*/  LDSM.16.M88.4 R92, [R0+0x2000] ;  /* 0x00200000005c783b */ /* 0x000fe40000000200 */
[C---:B----4-:R-:W-:Y:S03]  /*39c0*/  HMMA.16816.F32.BF16 R4, R100.reuse, R88, R4 ;  /* 0x000000586404723c */ /* 0x050fe60000041804 */
[----:B------:R-:W4:Y:S05]  /*39d0*/  LDSM.16.M88.2 R88, [R206+0xa080] ;  /* 0x00a08000ce58783b */ /* 0x000f2a0000000100 */
[C---:B-----5:R-:W-:Y:S01]  /*39e0*/  HMMA.16816.F32.BF16 R8, R100.reuse, R90, R8 ;  /* 0x0000005a6408723c */ /* 0x060fe20000041808 */
[----:B------:R-:W5:Y:S07]  /*39f0*/  LDSM.16.M88.2 R90, [R206+0xa880] ;  /* 0x00a88000ce5a783b */ /* 0x000f6e0000000100 */
[C---:B--2---:R-:W-:Y:S01]  /*3a00*/  HMMA.16816.F32.BF16 R12, R100.reuse, R2, R12 ;  /* 0x00000002640c723c */ /* 0x044fe2000004180c */
[----:B------:R-:W2:Y:S07]  /*3a10*/  LDSM.16.M88.2 R2, [R206+0xb080] ;  /* 0x00b08000ce02783b */ /* 0x000eae0000000100 */
[C---:B-1----:R-:W-:Y:S01]  /*3a20*/  HMMA.16816.F32.BF16 R16, R100.reuse, R84, R16 ;  /* 0x000000546410723c */ /* 0x042fe20000041810 */
[----:B------:R-:W1:Y:S07]  /*3a30*/  LDSM.16.M88.2 R84, [R206+0xb880] ;  /* 0x00b88000ce54783b */ /* 0x000e6e0000000100 */
[----:B---3--:R-:W-:Y:S01]  /*3a40*/  HMMA.16816.F32.BF16 R20, R100, R86, R20 ;  /* 0x000000566414723c */ /* 0x008fe20000041814 */
[----:B------:R-:W3:Y:S06]  /*3a50*/  LDSM.16.M88.2 R86, [R206+0xc080] ;  /* 0x00c08000ce56783b */ /* 0x000eec0000000100 */
[----:B------:R-:W-:Y:S02]  /*3a60*/  MOV R100, 0xffffffb0 ;  /* 0xffffffb000647802 */ /* 0x000fe40000000f00 */
[----:B------:R-:W-:Y:S01]  /*3a70*/  MOV R101, 0x1 ;  /* 0x0000000100657802 */ /* 0x000fe20000000f00 */
[C---:B----4-:R-:W-:Y:S01]  /*3a80*/  HMMA.16816.F32.BF16 R4, R92.reuse, R88, R4 ;  /* 0x000000585c04723c */ /* 0x050fe20000041804 */
[----:B------:R-:W4:Y:S04]  /*3a90*/  LDSM.16.M88.2 R88, [R204+0xc880] ;  /* 0x00c88000cc58783b */ /* 0x000f280000000100 */
[----:B------:R-:W-:Y:S03]  /*3aa0*/  IMAD R100, R245, R100, c[0x0][0x198] ;  /* 0x00006600f5647624 */ /* 0x000fe600078e0264 */
[C---:B-----5:R-:W-:Y:S01]  /*3ab0*/  HMMA.16816.F32.BF16 R8, R92.reuse, R90, R8 ;  /* 0x0000005a5c08723c */ /* 0x060fe20000041808 */
[----:B------:R-:W5:Y:S03]  /*3ac0*/  LDSM.16.M88.2 R90, [R204+0xd080] ;  /* 0x00d08000cc5a783b */ /* 0x000f660000000100 */
[----:B------:R-:W-:Y:S04]  /*3ad0*/  LEA R100, R177, R100, 0x6 ;  /* 0x00000064b1647211 */ /* 0x000fe800078e30ff */
[C---:B--2---:R-:W-:Y:S01]  /*3ae0*/  HMMA.16816.F32.BF16 R12, R92.reuse, R2, R12 ;  /* 0x000000025c0c723c */ /* 0x044fe2000004180c */
[----:B------:R-:W2:Y:S03]  /*3af0*/  LDSM.16.M88.2 R2, [R204+0xd880] ;  /* 0x00d88000cc02783b */ /* 0x000ea60000000100 */
[----:B------:R-:W-:Y:S04]  /*3b00*/  IADD3 R100, R100, -c[0x0][0x168], R101 ;  /* 0x80005a0064647a10 */ /* 0x000fe80007ffe065 */
[C---:B-1----:R-:W-:Y:S01]  /*3b10*/  HMMA.16816.F32.BF16 R16, R92.reuse, R84, R16 ;  /* 0x000000545c10723c */ /* 0x042fe20000041810 */
[----:B------:R-:W1:Y:S03]  /*3b20*/  LDSM.16.M88.2 R84, [R204+0xe080] ;  /* 0x00e08000cc54783b */ /* 0x000e660000000100 */
[----:B------:R-:W-:Y:S04]  /*3b30*/  IADD3 R101, -R250, R228, R100 ;  /* 0x000000e4fa657210 */ /* 0x000fe80007ffe164 */
[----:B---3--:R-:W-:Y:S01]  /*3b40*/  HMMA.16816.F32.BF16 R20, R92, R86, R20 ;  /* 0x000000565c14723c */ /* 0x008fe20000041814 */
[----:B------:R-:W3:Y:S03]  /*3b50*/  LDSM.16.M88.2 R86, [R204+0xe880] ;  /* 0x00e88000cc56783b */ /* 0x000ee60000000100 */
[----:B------:R-:W-:Y:S02]  /*3b60*/  IMNMX R100, R233, R101, PT ;  /* 0x00000065e9647217 */ /* 0x000fe40003800200 */
[----:B------:R-:W-:Y:S02]  /*3b70*/  LDSM.16.M88.4 R92, [R215+0x1f080] ;  /* 0x01f08000d75c783b */ /* 0x000fe40000000200 */
[C---:B------:R-:W-:Y:S01]  /*3b80*/  ISETP.GT.AND P5, PT, R100.reuse, RZ, PT ;  /* 0x000000ff6400720c */ /* 0x040fe20003fa4270 */
[C---:B----4-:R-:W-:Y:S02]  /*3b90*/  HMMA.16816.F32.BF16 R4, R96.reuse, R88, R4 ;  /* 0x000000586004723c */ /* 0x050fe40000041804 */
[----:B------:R-:W4:Y:S06]  /*3ba0*/  LDSM.16.M88.2 R88, [R205+0xc880] ;  /* 0x00c88000cd58783b */ /* 0x000f2c0000000100 */
[C---:B-----5:R-:W-:Y:S01]  /*3bb0*/  HMMA.16816.F32.BF16 R8, R96.reuse, R90, R8 ;  /* 0x0000005a6008723c */ /* 0x060fe20000041808 */
[----:B------:R-:W5:Y:S07]  /*3bc0*/  LDSM.16.M88.2 R90, [R205+0xd080] ;  /* 0x00d08000cd5a783b */ /* 0x000f6e0000000100 */
[C---:B--2---:R-:W-:Y:S01]  /*3bd0*/  HMMA.16816.F32.BF16 R12, R96.reuse, R2, R12 ;  /* 0x00000002600c723c */ /* 0x044fe2000004180c */
[----:B------:R-:W2:Y:S07]  /*3be0*/  LDSM.16.M88.2 R2, [R205+0xd880] ;  /* 0x00d88000cd02783b */ /* 0x000eae0000000100 */
[C---:B-1----:R-:W-:Y:S07]  /*3bf0*/  HMMA.16816.F32.BF16 R16, R96.reuse, R84, R16 ;  /* 0x000000546010723c */ /* 0x042fee0000041810 */
[----:B------:R-:W-:Y:S01]  /*3c00*/  FSEL R84, R183, -INF , P5 ;  /* 0xff800000b7547808 */ /* 0x000fe20002800000 */
[----:B---3--:R-:W-:Y:S03]  /*3c10*/  HMMA.16816.F32.BF16 R20, R96, R86, R20 ;  /* 0x000000566014723c */ /* 0x008fe60000041814 */
[----:B------:R-:W-:Y:S01]  /*3c20*/  ISETP.GT.AND P5, PT, R100, 0x1, PT ;  /* 0x000000016400780c */ /* 0x000fe20003fa4270 */
[--C-:B------:R-:W-:Y:S02]  /*3c30*/  FFMA.FTZ R102, R84, c[0x0][0x29c], -R108.reuse ;  /* 0x0000a70054667a23 */ /* 0x100fe4000001086c */
[----:B------:R-:W1:Y:S01]  /*3c40*/  LDSM.16.M88.2 R84, [R205+0xe080] ;  /* 0x00e08000cd54783b */ /* 0x000e620000000100 */
[----:B------:R-:W-:Y:S01]  /*3c50*/  FSEL R86, R181, -INF , P5 ;  /* 0xff800000b5567808 */ /* 0x000fe20002800000 */
[----:B------:R-:W-:Y:S01]  /*3c60*/  MUFU.EX2 R111, R102 ;  /* 0x00000066006f7308 */ /* 0x000fe20000000800 */
[----:B------:R-:W-:Y:S01]  /*3c70*/  ISETP.GT.AND P5, PT, R100, 0x10, PT ;  /* 0x000000106400780c */ /* 0x000fe20003fa4270 */
[C---:B----4-:R-:W-:Y:S01]  /*3c80*/  HMMA.16816.F32.BF16 R4, R92.reuse, R88, R4 ;  /* 0x000000585c04723c */ /* 0x050fe20000041804 */
[----:B------:R-:W-:Y:S04]  /*3c90*/  LDSM.16.M88.2 R88, [R207+0xc880] ;  /* 0x00c88000cf58783b */ /* 0x000fe80000000100 */
[--C-:B------:R-:W-:Y:S02]  /*3ca0*/  FFMA.FTZ R96, R86, c[0x0][0x29c], -R108.reuse ;  /* 0x0000a70056607a23 */ /* 0x100fe4000001086c */
[----:B------:R-:W3:Y:S01]  /*3cb0*/  LDSM.16.M88.2 R86, [R205+0xe880] ;  /* 0x00e88000cd56783b */ /* 0x000ee20000000100 */
[C---:B-----5:R-:W-:Y:S01]  /*3cc0*/  HMMA.16816.F32.BF16 R8, R92.reuse, R90, R8 ;  /* 0x0000005a5c08723c */ /* 0x060fe20000041808 */
[----:B------:R4:W5:Y:S07]  /*3cd0*/  MUFU.EX2 R110, R96 ;  /* 0x00000060006e7308 */ /* 0x00096e0000000800 */
[C---:B--2---:R-:W-:Y:S01]  /*3ce0*/  HMMA.16816.F32.BF16 R12, R92.reuse, R2, R12 ;  /* 0x000000025c0c723c */ /* 0x044fe2000004180c */
[----:B------:R-:W-:Y:S03]  /*3cf0*/  LDSM.16.M88.2 R2, [R207+0xd080] ;  /* 0x00d08000cf02783b */ /* 0x000fe60000000100 */
[----:B----4-:R-:W-:Y:S02]  /*3d00*/  FSEL R96, R182, -INF , P5 ;  /* 0xff800000b6607808 */ /* 0x010fe40002800000 */
[----:B------:R-:W-:Y:S02]  /*3d10*/  ISETP.GT.AND P5, PT, R100, 0x11, PT ;  /* 0x000000116400780c */ /* 0x000fe40003fa4270 */
[C---:B-1----:R-:W-:Y:S01]  /*3d20*/  HMMA.16816.F32.BF16 R16, R92.reuse, R84, R16 ;  /* 0x000000545c10723c */ /* 0x042fe20000041810 */
[----:B------:R-:W-:Y:S03]  /*3d30*/  LDSM.16.M88.2 R84, [R207+0xe080] ;  /* 0x00e08000cf54783b */ /* 0x000fe60000000100 */
[--C-:B------:R-:W-:Y:S01]  /*3d40*/  FFMA.FTZ R102, R96, c[0x0][0x29c], -R108.reuse ;  /* 0x0000a70060667a23 */ /* 0x100fe2000001086c */
[----:B------:R-:W-:Y:S02]  /*3d50*/  FSEL R90, R176, -INF , P5 ;  /* 0xff800000b05a7808 */ /* 0x000fe40002800000 */
[----:B------:R-:W-:Y:S01]  /*3d60*/  ISETP.GT.AND P5, PT, R100, 0x20, PT ;  /* 0x000000206400780c */ /* 0x000fe20003fa4270 */
[----:B------:R1:W-:Y:S01]  /*3d70*/  MUFU.EX2 R107, R102 ;  /* 0x00000066006b7308 */ /* 0x0003e20000000800 */
[----:B------:R-:W2:Y:S03]  /*3d80*/  LDSM.16.M88.4 R96, [R213+0x4000] ;  /* 0x00400000d560783b */ /* 0x000ea60000000200 */
[--C-:B------:R-:W-:Y:S01]  /*3d90*/  FFMA.FTZ R90, R90, c[0x0][0x29c], -R108.reuse ;  /* 0x0000a7005a5a7a23 */ /* 0x100fe2000001086c */
[----:B---3--:R-:W-:Y:S01]  /*3da0*/  HMMA.16816.F32.BF16 R20, R92, R86, R20 ;  /* 0x000000565c14723c */ /* 0x008fe20000041814 */
[----:B------:R-:W-:Y:S04]  /*3db0*/  LDSM.16.M88.2 R86, [R207+0xe880] ;  /* 0x00e88000cf56783b */ /* 0x000fe80000000100 */
[----:B------:R3:W4:Y:S01]  /*3dc0*/  MUFU.EX2 R105, R90 ;  /* 0x0000005a00697308 */ /* 0x0007220000000800 */
[----:B-1----:R-:W-:Y:S02]  /*3dd0*/  FSEL R102, R178, -INF , P5 ;  /* 0xff800000b2667808 */ /* 0x002fe40002800000 */
[----:B------:R-:W-:Y:S04]  /*3de0*/  ISETP.GT.AND P5, PT, R100, 0x21, PT ;  /* 0x000000216400780c */ /* 0x000fe80003fa4270 */
[--C-:B------:R-:W-:Y:S04]  /*3df0*/  FFMA.FTZ R102, R102, c[0x0][0x29c], -R108.reuse ;  /* 0x0000a70066667a23 */ /* 0x100fe8000001086c */
[----:B------:R1:W-:Y:S01]  /*3e00*/  MUFU.EX2 R106, R102 ;  /* 0x00000066006a7308 */ /* 0x0003e20000000800 */
[----:B---3--:R-:W3:Y:S01]  /*3e10*/  LDSM.16.M88.2 R90, [R207+0xd880] ;  /* 0x00d88000cf5a783b */ /* 0x008ee20000000100 */
[C---:B--2---:R-:W-:Y:S04]  /*3e20*/  HMMA.16816.F32.BF16 R4, R96.reuse, R88, R4 ;  /* 0x000000586004723c */ /* 0x044fe80000041804 */
[----:B------:R-:W-:Y:S04]  /*3e30*/  LDSM.16.M88.2 R88, [R206+0xc880] ;  /* 0x00c88000ce58783b */ /* 0x000fe80000000100 */
[C---:B------:R-:W-:Y:S01]  /*3e40*/  HMMA.16816.F32.BF16 R8, R96.reuse, R2, R8 ;  /* 0x000000026008723c */ /* 0x040fe20000041808 */
[----:B------:R-:W-:Y:S03]  /*3e50*/  LDSM.16.M88.2 R2, [R206+0xd080] ;  /* 0x00d08000ce02783b */ /* 0x000fe60000000100 */
[----:B-1----:R-:W-:Y:S02]  /*3e60*/  FSEL R102, R175, -INF , P5 ;  /* 0xff800000af667808 */ /* 0x002fe40002800000 */
[----:B------:R-:W-:Y:S03]  /*3e70*/  ISETP.GT.AND P5, PT, R100, 0x30, PT ;  /* 0x000000306400780c */ /* 0x000fe60003fa4270 */
[--C-:B------:R-:W-:Y:S03]  /*3e80*/  FFMA.FTZ R102, R102, c[0x0][0x29c], -R108.reuse ;  /* 0x0000a70066667a23 */ /* 0x100fe6000001086c */
[----:B------:R-:W-:Y:S02]  /*3e90*/  FSEL R92, R180, -INF , P5 ;  /* 0xff800000b45c7808 */ /* 0x000fe40002800000 */
[----:B------:R-:W-:Y:S01]  /*3ea0*/  ISETP.GT.AND P5, PT, R100, 0x31, PT ;  /* 0x000000316400780c */ /* 0x000fe20003fa4270 */
[----:B------:R1:W-:Y:S02]  /*3eb0*/  MUFU.EX2 R103, R102 ;  /* 0x0000006600677308 */ /* 0x0003e40000000800 */
[--C-:B------:R-:W-:Y:S01]  /*3ec0*/  FFMA.FTZ R92, R92, c[0x0][0x29c], -R108.reuse ;  /* 0x0000a7005c5c7a23 */ /* 0x100fe2000001086c */
[C---:B---3--:R-:W-:Y:S01]  /*3ed0*/  HMMA.16816.F32.BF16 R12, R96.reuse, R90, R12 ;  /* 0x0000005a600c723c */ /* 0x048fe2000004180c */
[----:B------:R-:W-:Y:S06]  /*3ee0*/  LDSM.16.M88.2 R90, [R206+0xd880] ;  /* 0x00d88000ce5a783b */ /* 0x000fec0000000100 */
[----:B------:R2:W-:Y:S01]  /*3ef0*/  MUFU.EX2 R104, R92 ;  /* 0x0000005c00687308 */ /* 0x0005e20000000800 */
[C---:B------:R-:W-:Y:S01]  /*3f00*/  HMMA.16816.F32.BF16 R16, R96.reuse, R84, R16 ;  /* 0x000000546010723c */ /* 0x040fe20000041810 */
[----:B------:R-:W-:Y:S07]  /*3f10*/  LDSM.16.M88.2 R84, [R206+0xe080] ;  /* 0x00e08000ce54783b */ /* 0x000fee0000000100 */
[----:B------:R-:W-:Y:S01]  /*3f20*/  HMMA.16816.F32.BF16 R20, R96, R86, R20 ;  /* 0x000000566014723c */ /* 0x000fe20000041814 */
[----:B------:R-:W-:Y:S03]  /*3f30*/  LDSM.16.M88.2 R86, [R206+0xe880] ;  /* 0x00e88000ce56783b */ /* 0x000fe60000000100 */
[----:B-1----:R-:W-:Y:S02]  /*3f40*/  FSEL R102, R179, -INF , P5 ;  /* 0xff800000b3667808 */ /* 0x002fe40002800000 */
[----:B------:R-:W-:Y:S03]  /*3f50*/  ISETP.GT.AND P5, PT, R100, 0x40, PT ;  /* 0x000000406400780c */ /* 0x000fe60003fa4270 */
[--C-:B------:R-:W-:Y:S01]  /*3f60*/  FFMA.FTZ R102, R102, c[0x0][0x29c], -R108.reuse ;  /* 0x0000a70066667a23 */ /* 0x100fe2000001086c */
[----:B--2---:R1:W2:Y:S05]  /*3f70*/  LDSM.16.M88.4 R92, [R0+0x4000] ;  /* 0x00400000005c783b */ /* 0x0042aa0000000200 */
[----:B------:R-:W3:Y:S01]  /*3f80*/  MUFU.EX2 R102, R102 ;  /* 0x0000006600667308 */ /* 0x000ee20000000800 */
[----:B-1----:R-:W-:Y:S02]  /*3f90*/  FSEL R0, R174, -INF , P5 ;  /* 0xff800000ae007808 */ /* 0x002fe40002800000 */
[----:B------:R-:W-:Y:S03]  /*3fa0*/  ISETP.GT.AND P5, PT, R100, 0x41, PT ;  /* 0x000000416400780c */ /* 0x000fe60003fa4270 */
[--C-:B------:R-:W-:Y:S01]  /*3fb0*/  FFMA.FTZ R100, R0, c[0x0][0x29c], -R108.reuse ;  /* 0x0000a70000647a23 */ /* 0x100fe2000001086c */
[----:B------:R-:W-:Y:S02]  /*3fc0*/  IADD3 R0, R101, 0x8, RZ ;  /* 0x0000000865007810 */ /* 0x000fe40007ffe0ff */
[----:B------:R-:W-:Y:S02]  /*3fd0*/  FSEL R101, R173, -INF , P5 ;  /* 0xff800000ad657808 */ /* 0x000fe40002800000 */
[----:B------:R-:W-:Y:S01]  /*3fe0*/  IMNMX R0, R233, R0, PT ;  /* 0x00000000e9007217 */ /* 0x000fe20003800200 */
[----:B------:R-:W-:Y:S02]  /*3ff0*/  MUFU.EX2 R100, R100 ;  /* 0x0000006400647308 */ /* 0x000fe40000000800 */
[----:B------:R-:W-:Y:S01]  /*4000*/  FFMA.FTZ R108, R101, c[0x0][0x29c], -R108 ;  /* 0x0000a700656c7a23 */ /* 0x000fe2000001086c */
[C---:B------:R-:W-:Y:S02]  /*4010*/  ISETP.GT.AND P5, PT, R0.reuse, RZ, PT ;  /* 0x000000ff0000720c */ /* 0x040fe40003fa4270 */
[C---:B------:R-:W-:Y:S01]  /*4020*/  ISETP.GT.AND P6, PT, R0.reuse, 0x20, PT ;  /* 0x000000200000780c */ /* 0x040fe20003fc4270 */
[C---:B--2---:R-:W-:Y:S01]  /*4030*/  HMMA.16816.F32.BF16 R4, R92.reuse, R88, R4 ;  /* 0x000000585c04723c */ /* 0x044fe20000041804 */
[----:B------:R-:W1:Y:S03]  /*4040*/  LDS R88, [R228.X4+0x21280] ;  /* 0x02128000e4587984 */ /* 0x000e660000004800 */
[----:B------:R-:W2:Y:S01]  /*4050*/  MUFU.EX2 R108, R108 ;  /* 0x0000006c006c7308 */ /* 0x000ea20000000800 */
[----:B------:R-:W-:Y:S02]  /*4060*/  FSEL R101, R193, -INF , P5 ;  /* 0xff800000c1657808 */ /* 0x000fe40002800000 */
[----:B------:R-:W-:Y:S01]  /*4070*/  ISETP.GT.AND P5, PT, R0, 0x1, PT ;  /* 0x000000010000780c */ /* 0x000fe20003fa4270 */
[C---:B------:R-:W-:Y:S04]  /*4080*/  HMMA.16816.F32.BF16 R8, R92.reuse, R2, R8 ;  /* 0x000000025c08723c */ /* 0x040fe80000041808 */
[----:B------:R-:W-:Y:S01]  /*4090*/  FSEL R98, R192, -INF , P5 ;  /* 0xff800000c0627808 */ /* 0x000fe20002800000 */
[--C-:B------:R-:W-:Y:S01]  /*40a0*/  FFMA.FTZ R99, R101, c[0x0][0x29c], -R109.reuse ;  /* 0x0000a70065637a23 */ /* 0x100fe2000001086d */
[----:B------:R-:W-:Y:S02]  /*40b0*/  ISETP.GT.AND P5, PT, R0, 0x10, PT ;  /* 0x000000100000780c */ /* 0x000fe40003fa4270 */
[C---:B------:R-:W-:Y:S03]  /*40c0*/  HMMA.16816.F32.BF16 R12, R92.reuse, R90, R12 ;  /* 0x0000005a5c0c723c */ /* 0x040fe6000004180c */
[----:B------:R-:W-:Y:S01]  /*40d0*/  MUFU.EX2 R99, R99 ;  /* 0x0000006300637308 */ /* 0x000fe20000000800 */
[----:B------:R-:W-:Y:S01]  /*40e0*/  FSEL R97, R191, -INF , P5 ;  /* 0xff800000bf617808 */ /* 0x000fe20002800000 */
[--C-:B------:R-:W-:Y:S01]  /*40f0*/  FFMA.FTZ R98, R98, c[0x0][0x29c], -R109.reuse ;  /* 0x0000a70062627a23 */ /* 0x100fe2000001086d */
[----:B------:R-:W-:Y:S02]  /*4100*/  ISETP.GT.AND P5, PT, R0, 0x11, PT ;  /* 0x000000110000780c */ /* 0x000fe40003fa4270 */
[C---:B------:R-:W-:Y:S04]  /*4110*/  HMMA.16816.F32.BF16 R16, R92.reuse, R84, R16 ;  /* 0x000000545c10723c */ /* 0x040fe80000041810 */
[----:B------:R-:W-:Y:S01]  /*4120*/  FSEL R96, R190, -INF , P5 ;  /* 0xff800000be607808 */ /* 0x000fe20002800000 */
[----:B------:R-:W2:Y:S01]  /*4130*/  MUFU.EX2 R98, R98 ;  /* 0x0000006200627308 */ /* 0x000ea20000000800 */
[----:B------:R-:W-:Y:S01]  /*4140*/  ISETP.GT.AND P5, PT, R0, 0x21, PT ;  /* 0x000000210000780c */ /* 0x000fe20003fa4270 */
[--C-:B------:R-:W-:Y:S01]  /*4150*/  FFMA.FTZ R97, R97, c[0x0][0x29c], -R109.reuse ;  /* 0x0000a70061617a23 */ /* 0x100fe2000001086d */
[----:B------:R-:W-:Y:S04]  /*4160*/  HMMA.16816.F32.BF16 R20, R92, R86, R20 ;  /* 0x000000565c14723c */ /* 0x000fe80000041814 */
[----:B------:R-:W-:Y:S01]  /*4170*/  FSEL R91, R189, -INF , P6 ;  /* 0xff800000bd5b7808 */ /* 0x000fe20003000000 */
[--C-:B------:R-:W-:Y:S01]  /*4180*/  FFMA.FTZ R96, R96, c[0x0][0x29c], -R109.reuse ;  /* 0x0000a70060607a23 */ /* 0x100fe2000001086d */
[----:B------:R-:W-:Y:S01]  /*4190*/  FSEL R90, R188, -INF , P5 ;  /* 0xff800000bc5a7808 */ /* 0x000fe20002800000 */
[----:B------:R-:W-:Y:S01]  /*41a0*/  MUFU.EX2 R97, R97 ;  /* 0x0000006100617308 */ /* 0x000fe20000000800 */
[C---:B------:R-:W-:Y:S01]  /*41b0*/  ISETP.GT.AND P6, PT, R0.reuse, 0x30, PT ;  /* 0x000000300000780c */ /* 0x040fe20003fc4270 */
[--C-:B-1----:R-:W-:Y:S01]  /*41c0*/  FADD.FTZ R5, R5, -R88.reuse ;  /* 0x8000005805057221 */ /* 0x102fe20000010000 */
[----:B------:R-:W-:Y:S02]  /*41d0*/  ISETP.GT.AND P5, PT, R0, 0x31, PT ;  /* 0x000000310000780c */ /* 0x000fe40003fa4270 */
[----:B------:R-:W-:Y:S01]  /*41e0*/  FSEL R89, R187, -INF , P6 ;  /* 0xff800000bb597808 */ /* 0x000fe20003000000 */
[--C-:B------:R-:W-:Y:S01]  /*41f0*/  FADD.FTZ R8, R8, -R88.reuse ;  /* 0x8000005808087221 */ /* 0x100fe20000010000 */
[----:B------:R-:W-:Y:S01]  /*4200*/  FSEL R3, R186, -INF , P5 ;  /* 0xff800000ba037808 */ /* 0x000fe20002800000 */
[----:B-----5:R-:W-:Y:S01]  /*4210*/  FMUL.FTZ R5, R110, R5 ;  /* 0x000000056e057220 */ /* 0x020fe20000410000 */
[C---:B------:R-:W-:Y:S01]  /*4220*/  ISETP.GT.AND P6, PT, R0.reuse, 0x40, PT ;  /* 0x000000400000780c */ /* 0x040fe20003fc4270 */
[--C-:B------:R-:W-:Y:S01]  /*4230*/  FFMA.FTZ R91, R91, c[0x0][0x29c], -R109.reuse ;  /* 0x0000a7005b5b7a23 */ /* 0x100fe2000001086d */
[----:B------:R-:W-:Y:S01]  /*4240*/  ISETP.GT.AND P5, PT, R0, 0x41, PT ;  /* 0x000000410000780c */ /* 0x000fe20003fa4270 */
[--C-:B------:R-:W-:Y:S01]  /*4250*/  FFMA.FTZ R101, R3, c[0x0][0x29c], -R109.reuse ;  /* 0x0000a70003657a23 */ /* 0x100fe2000001086d */
[----:B------:R-:W-:Y:S01]  /*4260*/  FSEL R2, R185, -INF , P6 ;  /* 0xff800000b9027808 */ /* 0x000fe20003000000 */
[--C-:B------:R-:W-:Y:S01]  /*4270*/  FADD.FTZ R3, R4, -R88.reuse ;  /* 0x8000005804037221 */ /* 0x100fe20000010000 */
[----:B------:R-:W-:Y:S01]  /*4280*/  FSEL R0, R184, -INF , P5 ;  /* 0xff800000b8007808 */ /* 0x000fe20002800000 */
[--C-:B------:R-:W-:Y:S01]  /*4290*/  FFMA.FTZ R90, R90, c[0x0][0x29c], -R109.reuse ;  /* 0x0000a7005a5a7a23 */ /* 0x100fe2000001086d */
[----:B------:R-:W-:Y:S01]  /*42a0*/  F2FP.BF16.PACK_AB R85, R110, R111 ;  /* 0x0000006f6e55723e */ /* 0x000fe200000010ff */
[--C-:B------:R-:W-:Y:S01]  /*42b0*/  FFMA.FTZ R172, R2, c[0x0][0x29c], -R109.reuse ;  /* 0x0000a70002ac7a23 */ /* 0x100fe2000001086d */
[----:B------:R-:W1:Y:S01]  /*42c0*/  MUFU.EX2 R96, R96 ;  /* 0x0000006000607308 */ /* 0x000e620000000800 */
[----:B------:R-:W-:Y:S01]  /*42d0*/  FMUL.FTZ R3, R111, R3 ;  /* 0x000000036f037220 */ /* 0x000fe20000410000 */
[----:B----4-:R-:W-:Y:S01]  /*42e0*/  F2FP.BF16.PACK_AB R84, R105, R107 ;  /* 0x0000006b6954723e */ /* 0x010fe200000010ff */
[----:B------:R-:W-:Y:S01]  /*42f0*/  FFMA.FTZ R2, -R183, R183, 1 ;  /* 0x3f800000b7027423 */ /* 0x000fe200000101b7 */
[----:B---3--:R-:W-:Y:S01]  /*4300*/  F2FP.BF16.PACK_AB R4, R102, R104 ;  /* 0x000000686604723e */ /* 0x008fe200000010ff */
[--C-:B------:R-:W-:Y:S02]  /*4310*/  FFMA.FTZ R89, R89, c[0x0][0x29c], -R109.reuse ;  /* 0x0000a70059597a23 */ /* 0x100fe4000001086d */
[----:B------:R-:W-:Y:S02]  /*4320*/  FFMA.FTZ R109, R0, c[0x0][0x29c], -R109 ;  /* 0x0000a700006d7a23 */ /* 0x000fe4000001086d */
[----:B------:R-:W-:Y:S01]  /*4330*/  FFMA.FTZ R0, -R181, R181, 1 ;  /* 0x3f800000b5007423 */ /* 0x000fe200000101b5 */
[----:B------:R-:W3:Y:S01]  /*4340*/  MUFU.EX2 R91, R91 ;  /* 0x0000005b005b7308 */ /* 0x000ee20000000800 */
[--C-:B------:R-:W-:Y:S02]  /*4350*/  FADD.FTZ R9, R9, -R88.reuse ;  /* 0x8000005809097221 */ /* 0x100fe40000010000 */
[----:B------:R-:W-:Y:S02]  /*4360*/  FMUL.FTZ R8, R107, R8 ;  /* 0x000000086b087220 */ /* 0x000fe40000410000 */
[----:B------:R-:W-:Y:S02]  /*4370*/  FMUL.FTZ R3, R3, R2 ;  /* 0x0000000203037220 */ /* 0x000fe40000410000 */
[----:B------:R-:W-:Y:S02]  /*4380*/  FFMA.FTZ R2, -R182, R182, 1 ;  /* 0x3f800000b6027423 */ /* 0x000fe400000101b6 */
[--C-:B------:R-:W-:Y:S01]  /*4390*/  FADD.FTZ R13, R13, -R88.reuse ;  /* 0x800000580d0d7221 */ /* 0x100fe20000010000 */
[----:B------:R-:W4:Y:S01]  /*43a0*/  MUFU.EX2 R90, R90 ;  /* 0x0000005a005a7308 */ /* 0x000f220000000800 */
[----:B------:R-:W-:Y:S02]  /*43b0*/  FMUL.FTZ R9, R105, R9 ;  /* 0x0000000969097220 */ /* 0x000fe40000410000 */
[----:B------:R-:W-:Y:S01]  /*43c0*/  FMUL.FTZ R87, R5, R0 ;  /* 0x0000000005577220 */ /* 0x000fe20000410000 */
[----:B--2---:R-:W-:Y:S01]  /*43d0*/  F2FP.BF16.PACK_AB R5, R108, R100 ;  /* 0x000000646c05723e */ /* 0x004fe200000010ff */
[----:B------:R-:W-:Y:S02]  /*43e0*/  FFMA.FTZ R0, -R176, R176, 1 ;  /* 0x3f800000b0007423 */ /* 0x000fe400000101b0 */
[----:B------:R-:W-:Y:S01]  /*43f0*/  FMUL.FTZ R13, R103, R13 ;  /* 0x0000000d670d7220 */ /* 0x000fe20000410000 */
[----:B------:R-:W-:Y:S01]  /*4400*/  F2FP.BF16.PACK_AB R87, R87, R3 ;  /* 0x000000035757723e */ /* 0x000fe200000010ff */
[----:B------:R-:W-:Y:S01]  /*4410*/  FMUL.FTZ R94, R8, R2 ;  /* 0x00000002085e7220 */ /* 0x000fe20000410000 */
[----:B------:R-:W-:Y:S01]  /*4420*/  MUFU.EX2 R89, R89 ;  /* 0x0000005900597308 */ /* 0x000fe20000000800 */
[----:B------:R-:W-:Y:S02]  /*4430*/  FFMA.FTZ R2, -R175, R175, 1 ;  /* 0x3f800000af027423 */ /* 0x000fe400000101af */
[--C-:B------:R-:W-:Y:S02]  /*4440*/  FADD.FTZ R16, R16, -R88.reuse ;  /* 0x8000005810107221 */ /* 0x100fe40000010000 */
[--C-:B------:R-:W-:Y:S02]  /*4450*/  FADD.FTZ R17, R17, -R88.reuse ;  /* 0x8000005811117221 */ /* 0x100fe40000010000 */
[--C-:B------:R-:W-:Y:S02]  /*4460*/  FADD.FTZ R21, R21, -R88.reuse ;  /* 0x8000005815157221 */ /* 0x100fe40000010000 */
[----:B------:R-:W-:Y:S01]  /*4470*/  FMUL.FTZ R93, R9, R0 ;  /* 0x00000000095d7220 */ /* 0x000fe20000410000 */
[----:B------:R-:W2:Y:S01]  /*4480*/  MUFU.EX2 R86, R101 ;  /* 0x0000006500567308 */ /* 0x000ea20000000800 */
[----:B------:R-:W5:Y:S01]  /*4490*/  LDS R0, [R228.X4+0x212a0] ;  /* 0x0212a000e4007984 */ /* 0x000f620000004800 */
[----:B------:R-:W-:Y:S02]  /*44a0*/  FMUL.FTZ R16, R104, R16 ;  /* 0x0000001068107220 */ /* 0x000fe40000410000 */
[----:B------:R-:W-:Y:S02]  /*44b0*/  FMUL.FTZ R108, R108, R21 ;  /* 0x000000156c6c7220 */ /* 0x000fe40000410000 */
[----:B------:R-:W-:Y:S01]  /*44c0*/  FFMA.FTZ R9, -R179, R179, 1 ;  /* 0x3f800000b3097423 */ /* 0x000fe200000101b3 */
[----:B------:R-:W-:Y:S01]  /*44d0*/  STS [R222+0x21480], R85 ;  /* 0x02148055de007388 */ /* 0x000fe20000000800 */
[--C-:B------:R-:W-:Y:S02]  /*44e0*/  FADD.FTZ R12, R12, -R88.reuse ;  /* 0x800000580c0c7221 */ /* 0x100fe40000010000 */
[----:B------:R-:W-:Y:S01]  /*44f0*/  FADD.FTZ R20, R20, -R88 ;  /* 0x8000005814147221 */ /* 0x000fe20000010000 */
[----:B------:R-:W-:Y:S01]  /*4500*/  MUFU.EX2 R8, R172 ;  /* 0x000000ac00087308 */ /* 0x000fe20000000800 */
[----:B------:R-:W-:Y:S02]  /*4510*/  FMUL.FTZ R88, R13, R2 ;  /* 0x000000020d587220 */ /* 0x000fe40000410000 */
[----:B------:R-:W-:Y:S02]  /*4520*/  FFMA.FTZ R13, -R180, R180, 1 ;  /* 0x3f800000b40d7423 */ /* 0x000fe400000101b4 */
[----:B------:R-:W-:Y:S02]  /*4530*/  FFMA.FTZ R2, -R173, R173, 1 ;  /* 0x3f800000ad027423 */ /* 0x000fe400000101ad */
[----:B------:R-:W-:Y:S01]  /*4540*/  FMUL.FTZ R17, R102, R17 ;  /* 0x0000001166117220 */ /* 0x000fe20000410000 */
[----:B------:R-:W-:Y:S01]  /*4550*/  SHF.L.U32 R102, R216, 0x1, RZ ;  /* 0x00000001d8667819 */ /* 0x000fe200000006ff */
[----:B------:R-:W-:Y:S01]  /*4560*/  FMUL.FTZ R21, R16, R13 ;  /* 0x0000000d10157220 */ /* 0x000fe20000410000 */
[----:B------:R-:W1:Y:S01]  /*4570*/  MUFU.EX2 R109, R109 ;  /* 0x0000006d006d7308 */ /* 0x000e620000000800 */
[----:B------:R-:W-:Y:S01]  /*4580*/  FMUL.FTZ R13, R17, R9 ;  /* 0x00000009110d7220 */ /* 0x000fe20000410000 */
[----:B------:R-:W-:Y:S01]  /*4590*/  F2FP.BF16.PACK_AB R9, R93, R94 ;  /* 0x0000005e5d09723e */ /* 0x000fe200000010ff */
[----:B------:R-:W-:Y:S01]  /*45a0*/  FMUL.FTZ R17, R108, R2 ;  /* 0x000000026c117220 */ /* 0x000fe20000410000 */
[----:B------:R-:W-:Y:S01]  /*45b0*/  F2FP.BF16.PACK_AB R2, R98, R99 ;  /* 0x000000636202723e */ /* 0x000fe200000010ff */
[----:B------:R-:W-:Y:S01]  /*45c0*/  FFMA.FTZ R3, -R178, R178, 1 ;  /* 0x3f800000b2037423 */ /* 0x000fe200000101b2 */
[----:B------:R-:W-:Y:S01]  /*45d0*/  F2FP.BF16.PACK_AB R13, R13, R21 ;  /* 0x000000150d0d723e */ /* 0x000fe200000010ff */
[----:B------:R-:W-:Y:S01]  /*45e0*/  FMUL.FTZ R92, R106, R12 ;  /* 0x0000000c6a5c7220 */ /* 0x000fe20000410000 */
[----:B------:R-:W-:Y:S01]  /*45f0*/  F2FP.BF16.PACK_AB R12, R103, R106 ;  /* 0x0000006a670c723e */ /* 0x000fe200000010ff */
[----:B------:R4:W-:Y:S01]  /*4600*/  STS [R223], R2 ;  /* 0x00000002df007388 */ /* 0x0009e20000000800 */
[----:B------:R-:W-:Y:S02]  /*4610*/  FMUL.FTZ R20, R100, R20 ;  /* 0x0000001464147220 */ /* 0x000fe40000410000 */
[----:B------:R-:W-:Y:S02]  /*4620*/  FMUL.FTZ R92, R92, R3 ;  /* 0x000000035c5c7220 */ /* 0x000fe40000410000 */
[----:B------:R-:W-:Y:S01]  /*4630*/  FFMA.FTZ R3, -R174, R174, 1 ;  /* 0x3f800000ae037423 */ /* 0x000fe200000101ae */
[----:B------:R-:W-:Y:S02]  /*4640*/  STS [R222+0x21c80], R84 ;  /* 0x021c8054de007388 */ /* 0x000fe40000000800 */
[----:B------:R-:W-:Y:S01]  /*4650*/  F2FP.BF16.PACK_AB R16, R88, R92 ;  /* 0x0000005c5810723e */ /* 0x000fe200000010ff */
[----:B------:R-:W-:Y:S02]  /*4660*/  FMUL.FTZ R3, R20, R3 ;  /* 0x0000000314037220 */ /* 0x000fe40000410000 */
[--C-:B-----5:R-:W-:Y:S02]  /*4670*/  FADD.FTZ R6, R6, -R0.reuse ;  /* 0x8000000006067221 */ /* 0x120fe40000010000 */
[--C-:B------:R-:W-:Y:S01]  /*4680*/  FADD.FTZ R7, R7, -R0.reuse ;  /* 0x8000000007077221 */ /* 0x100fe20000010000 */
[----:B------:R-:W-:Y:S01]  /*4690*/  F2FP.BF16.PACK_AB R17, R17, R3 ;  /* 0x000000031111723e */ /* 0x000fe200000010ff */
[--C-:B------:R-:W-:Y:S01]  /*46a0*/  FADD.FTZ R10, R10, -R0.reuse ;  /* 0x800000000a0a7221 */ /* 0x100fe20000010000 */
[----:B-1----:R-:W-:Y:S01]  /*46b0*/  F2FP.BF16.PACK_AB R3, R96, R97 ;  /* 0x000000616003723e */ /* 0x002fe200000010ff */
[--C-:B------:R-:W-:Y:S02]  /*46c0*/  FADD.FTZ R11, R11, -R0.reuse ;  /* 0x800000000b0b7221 */ /* 0x100fe40000010000 */
[--C-:B------:R-:W-:Y:S02]  /*46d0*/  FADD.FTZ R14, R14, -R0.reuse ;  /* 0x800000000e0e7221 */ /* 0x100fe40000010000 */
[----:B------:R1:W-:Y:S01]  /*46e0*/  STS [R223+0x800], R3 ;  /* 0x00080003df007388 */ /* 0x0003e20000000800 */
[----:B------:R-:W-:Y:S02]  /*46f0*/  FMUL.FTZ R11, R96, R11 ;  /* 0x0000000b600b7220 */ /* 0x000fe40000410000 */
[----:B---3--:R-:W-:Y:S01]  /*4700*/  FMUL.FTZ R14, R91, R14 ;  /* 0x0000000e5b0e7220 */ /* 0x008fe20000410000 */
[----:B----4-:R-:W-:Y:S01]  /*4710*/  F2FP.BF16.PACK_AB R2, R90, R91 ;  /* 0x0000005b5a02723e */ /* 0x010fe200000010ff */
[----:B------:R3:W-:Y:S01]  /*4720*/  STS [R222+0x22480], R12 ;  /* 0x0224800cde007388 */ /* 0x0007e20000000800 */
[--C-:B------:R-:W-:Y:S02]  /*4730*/  FADD.FTZ R15, R15, -R0.reuse ;  /* 0x800000000f0f7221 */ /* 0x100fe40000010000 */
[--C-:B------:R-:W-:Y:S02]  /*4740*/  FADD.FTZ R18, R18, -R0.reuse ;  /* 0x8000000012127221 */ /* 0x100fe40000010000 */
[----:B------:R4:W-:Y:S01]  /*4750*/  STS [R223+0x1000], R2 ;  /* 0x00100002df007388 */ /* 0x0009e20000000800 */
[--C-:B------:R-:W-:Y:S02]  /*4760*/  FADD.FTZ R22, R22, -R0.reuse ;  /* 0x8000000016167221 */ /* 0x100fe40000010000 */
[--C-:B------:R-:W-:Y:S02]  /*4770*/  FADD.FTZ R23, R23, -R0.reuse ;  /* 0x8000000017177221 */ /* 0x100fe40000010000 */
[----:B------:R5:W-:Y:S01]  /*4780*/  STS [R222+0x22c80], R4 ;  /* 0x022c8004de007388 */ /* 0x000be20000000800 */
[----:B------:R-:W-:Y:S02]  /*4790*/  FADD.FTZ R19, R19, -R0 ;  /* 0x8000000013137221 */ /* 0x000fe40000010000 */
[----:B------:R-:W-:Y:S02]  /*47a0*/  FFMA.FTZ R0, -R188, R188, 1 ;  /* 0x3f800000bc007423 */ /* 0x000fe400000101bc */
[C---:B--2---:R-:W-:Y:S01]  /*47b0*/  FMUL.FTZ R19, R86.reuse, R19 ;  /* 0x0000001356137220 */ /* 0x044fe20000410000 */
[----:B-1----:R-:W-:Y:S05]  /*47c0*/  F2FP.BF16.PACK_AB R3, R86, R89 ;  /* 0x000000595603723e */ /* 0x002fea00000010ff */
[----:B------:R1:W-:Y:S01]  /*47d0*/  STS [R223+0x1800], R3 ;  /* 0x00180003df007388 */ /* 0x0003e20000000800 */
[----:B---3--:R-:W-:Y:S02]  /*47e0*/  FMUL.FTZ R12, R97, R10 ;  /* 0x0000000a610c7220 */ /* 0x008fe40000410000 */
[----:B------:R-:W-:Y:S02]  /*47f0*/  FMUL.FTZ R10, R90, R15 ;  /* 0x0000000f5a0a7220 */ /* 0x000fe40000410000 */
[----:B------:R2:W-:Y:S01]  /*4800*/  STS [R222+0x23480], R5 ;  /* 0x02348005de007388 */ /* 0x0005e20000000800 */
[C---:B----4-:R-:W-:Y:S01]  /*4810*/  F2FP.BF16.PACK_AB R2, R109.reuse, R8 ;  /* 0x000000086d02723e */ /* 0x050fe200000010ff */
[----:B------:R-:W-:Y:S02]  /*4820*/  FMUL.FTZ R10, R10, R0 ;  /* 0x000000000a0a7220 */ /* 0x000fe40000410000 */
[----:B------:R-:W-:Y:S02]  /*4830*/  FMUL.FTZ R109, R109, R23 ;  /* 0x000000176d6d7220 */ /* 0x000fe40000410000 */
[----:B------:R3:W-:Y:S01]  /*4840*/  STS [R223+0x2000], R2 ;  /* 0x00200002df007388 */ /* 0x0007e20000000800 */
[----:B-----5:R-:W-:Y:S02]  /*4850*/  FMUL.FTZ R4, R98, R7 ;  /* 0x0000000762047220 */ /* 0x020fe40000410000 */
[----:B------:R-:W-:Y:S02]  /*4860*/  FFMA.FTZ R0, -R184, R184, 1 ;  /* 0x3f800000b8007423 */ /* 0x000fe400000101b8 */
[----:B------:R-:W-:Y:S01]  /*4870*/  BAR.SYNC.DEFER_BLOCKING 0x0 ;  /* 0x0000000000007b1d */ /* 0x000fe20000010000 */
[----:B------:R-:W-:Y:S02]  /*4880*/  FMUL.FTZ R7, R89, R18 ;  /* 0x0000001259077220 */ /* 0x000fe40000410000 */
[----:B------:R-:W-:Y:S02]  /*4890*/  FMUL.FTZ R109, R109, R0 ;  /* 0x000000006d6d7220 */ /* 0x000fe40000410000 */
[----:B------:R-:W-:Y:S02]  /*48a0*/  FMUL.FTZ R8, R8, R22 ;  /* 0x0000001608087220 */ /* 0x000fe40000410000 */
[----:B-1----:R-:W-:Y:S02]  /*48b0*/  FFMA.FTZ R3, -R193, R193, 1 ;  /* 0x3f800000c1037423 */ /* 0x002fe400000101c1 */
[----:B--2---:R-:W-:Y:S04]  /*48c0*/  FMUL.FTZ R5, R99, R6 ;  /* 0x0000000663057220 */ /* 0x004fe80000410000 */
[----:B------:R-:W-:Y:S02]  /*48d0*/  FMUL.FTZ R5, R5, R3 ;  /* 0x0000000305057220 */ /* 0x000fe40000410000 */
[----:B---3--:R-:W-:Y:S02]  /*48e0*/  FFMA.FTZ R2, -R192, R192, 1 ;  /* 0x3f800000c0027423 */ /* 0x008fe400000101c0 */
[----:B------:R-:W-:Y:S02]  /*48f0*/  FFMA.FTZ R3, -R191, R191, 1 ;  /* 0x3f800000bf037423 */ /* 0x000fe400000101bf */
[----:B------:R-:W-:Y:S01]  /*4900*/  FMUL.FTZ R4, R4, R2 ;  /* 0x0000000204047220 */ /* 0x000fe20000410000 */
[----:B------:R-:W-:Y:S01]  /*4910*/  STS [R222+0x23c80], R87 ;  /* 0x023c8057de007388 */ /* 0x000fe20000000800 */
[----:B------:R-:W-:Y:S02]  /*4920*/  FMUL.FTZ R12, R12, R3 ;  /* 0x000000030c0c7220 */ /* 0x000fe40000410000 */
[----:B------:R-:W-:Y:S01]  /*4930*/  FFMA.FTZ R2, -R190, R190, 1 ;  /* 0x3f800000be027423 */ /* 0x000fe200000101be */
[----:B------:R-:W-:Y:S01]  /*4940*/  F2FP.BF16.PACK_AB R3, R4, R5 ;  /* 0x000000050403723e */ /* 0x000fe200000010ff */
[----:B------:R-:W-:Y:S02]  /*4950*/  FFMA.FTZ R5, -R186, R186, 1 ;  /* 0x3f800000ba057423 */ /* 0x000fe400000101ba */
[----:B------:R-:W-:Y:S02]  /*4960*/  FMUL.FTZ R6, R11, R2 ;  /* 0x000000020b067220 */ /* 0x000fe40000410000 */
[----:B------:R1:W-:Y:S01]  /*4970*/  STS [R223+0x2800], R3 ;  /* 0x00280003df007388 */ /* 0x0003e20000000800 */
[----:B------:R-:W-:Y:S02]  /*4980*/  FFMA.FTZ R2, -R189, R189, 1 ;  /* 0x3f800000bd027423 */ /* 0x000fe400000101bd */
[----:B------:R-:W-:Y:S02]  /*4990*/  FFMA.FTZ R4, -R185, R185, 1 ;  /* 0x3f800000b9047423 */ /* 0x000fe400000101b9 */
[----:B------:R-:W-:Y:S01]  /*49a0*/  STS [R222+0x24480], R9 ;  /* 0x02448009de007388 */ /* 0x000fe20000000800 */
[----:B------:R-:W-:Y:S01]  /*49b0*/  FMUL.FTZ R11, R14, R2 ;  /* 0x000000020e0b7220 */ /* 0x000fe20000410000 */
[----:B------:R-:W-:Y:S01]  /*49c0*/  F2FP.BF16.PACK_AB R2, R6, R12 ;  /* 0x0000000c0602723e */ /* 0x000fe200000010ff */
[----:B------:R-:W-:Y:S03]  /*49d0*/  FFMA.FTZ R6, -R187, R187, 1 ;  /* 0x3f800000bb067423 */ /* 0x000fe600000101bb */
[----:B------:R-:W-:Y:S01]  /*49e0*/  F2FP.BF16.PACK_AB R0, R10, R11 ;  /* 0x0000000b0a00723e */ /* 0x000fe200000010ff */
[----:B------:R-:W-:Y:S01]  /*49f0*/  STS [R223+0x3000], R2 ;  /* 0x00300002df007388 */ /* 0x000fe20000000800 */
[----:B------:R-:W-:Y:S02]  /*4a00*/  FMUL.FTZ R7, R7, R6 ;  /* 0x0000000607077220 */ /* 0x000fe40000410000 */
[----:B------:R-:W-:Y:S02]  /*4a10*/  FMUL.FTZ R6, R19, R5 ;  /* 0x0000000513067220 */ /* 0x000fe40000410000 */
[----:B------:R-:W-:Y:S01]  /*4a20*/  STS [R222+0x24c80], R16 ;  /* 0x024c8010de007388 */ /* 0x000fe20000000800 */
[----:B------:R-:W-:Y:S02]  /*4a30*/  FMUL.FTZ R5, R8, R4 ;  /* 0x0000000408057220 */ /* 0x000fe40000410000 */
[----:B------:R-:W-:Y:S02]  /*4a40*/  F2FP.BF16.PACK_AB R4, R6, R7 ;  /* 0x000000070604723e */ /* 0x000fe400000010ff */
[----:B------:R-:W-:Y:S01]  /*4a50*/  STS [R223+0x3800], R0 ;  /* 0x00380000df007388 */ /* 0x000fe20000000800 */
[----:B-1----:R-:W-:Y:S04]  /*4a60*/  F2FP.BF16.PACK_AB R3, R109, R5 ;  /* 0x000000056d03723e */ /* 0x002fe800000010ff */
[----:B------:R-:W-:Y:S05]  /*4a70*/  STS [R222+0x25480], R13 ;  /* 0x0254800dde007388 */ /* 0x000fea0000000800 */
        /* <DEDUP_REMOVED lines=84> */
[----:B------:R2:W4:Y:S07]  /*4fc0*/  LDSM.16.M88.4 R172, [R211+0x400] ;  /* 0x00040000d3ac783b */ /* 0x00052e0000000200 */
[C---:B-----5:R-:W-:Y:S01]  /*4fd0*/  HMMA.16816.F32.BF16 R32, R100.reuse, R90, R32 ;  /* 0x0000005a6420723c */ /* 0x060fe20000041820 */
[----:B------:R2:W5:Y:S05]  /*4fe0*/  LDSM.16.MT88.4 R16, [R210] ;  /* 0x00000000d210783b */ /* 0x00056a0000004200 */
[----:B------:R2:W1:Y:S02]  /*4ff0*/  LDSM.16.MT88.4 R96, [R210+0x2800] ;  /* 0x00280000d260783b */ /* 0x0004640000004200 */
[-C--:B------:R-:W-:Y:S03]  /*5000*/  HMMA.16816.F32.BF16 R36, R100, R104.reuse, R36 ;  /* 0x000000686424723c */ /* 0x080fe60000041824 */
[----:B------:R2:W1:Y:S05]  /*5010*/  LDSM.16.MT88.4 R176, [R210+0x5000] ;  /* 0x00500000d2b0783b */ /* 0x00046a0000004200 */
[-C--:B------:R-:W-:Y:S01]  /*5020*/  HMMA.16816.F32.BF16 R40, R92, R104.reuse, R40 ;  /* 0x000000685c28723c */ /* 0x080fe20000041828 */
[----:B------:R2:W1:Y:S05]  /*5030*/  LDSM.16.M88.4 R180, [R211+0x800] ;  /* 0x00080000d3b4783b */ /* 0x00046a0000000200 */
[----:B------:R2:W1:Y:S02]  /*5040*/  LDSM.16.M88.4 R188, [R211+0xc00] ;  /* 0x000c0000d3bc783b */ /* 0x0004640000000200 */
[C---:B------:R-:W-:Y:S03]  /*5050*/  HMMA.16816.F32.BF16 R44, R84.reuse, R104, R44 ;  /* 0x00000068542c723c */ /* 0x040fe6000004182c */
[----:B------:R2:W1:Y:S05]  /*5060*/  LDSM.16.MT88.4 R184, [R210+0x800] ;  /* 0x00080000d2b8783b */ /* 0x00046a0000004200 */
        /* <DEDUP_REMOVED lines=12> */
[----:B--2345:R-:W-:Y:S01]  /*5130*/  SHF.R.S32.HI R0, RZ, 0x1f, R221 ;  /* 0x0000001fff007819 */ /* 0x03cfe200000114dd */
[C---:B------:R-:W-:Y:S01]  /*5140*/  IMAD.WIDE.U32 R2, R221.reuse, c[0x0][0x208], RZ ;  /* 0x00008200dd027a25 */ /* 0x040fe200078e00ff */
[----:B------:R-:W-:Y:S03]  /*5150*/  P2R R10, PR, RZ, 0x4 ;  /* 0x00000004ff0a7803 */ /* 0x000fe60000000000 */
[----:B------:R-:W-:Y:S02]  /*5160*/  IMAD.MOV.U32 R200, RZ, RZ, c[0x0][0x208] ;  /* 0x00008200ffc87624 */ /* 0x000fe400078e00ff */
[----:B------:R-:W-:Y:S02]  /*5170*/  IMAD R0, R0, c[0x0][0x208], RZ ;  /* 0x0000820000007a24 */ /* 0x000fe400078e02ff */
[----:B------:R-:W-:Y:S02]  /*5180*/  IMAD.SHL.U32 R200, R200, 0x20, RZ ;  /* 0x00000020c8c87824 */ /* 0x000fe400078e00ff */
[----:B------:R-:W-:Y:S02]  /*5190*/  IMAD.SHL.U32 R5, R2, 0x40, RZ ;  /* 0x0000004002057824 */ /* 0x000fe400078e00ff */
[C---:B------:R-:W-:Y:S02]  /*51a0*/  IMAD R4, R221.reuse, c[0x0][0x20c], R0 ;  /* 0x00008300dd047a24 */ /* 0x040fe400078e0200 */
[----:B------:R-:W-:Y:S01]  /*51b0*/  IMAD.SHL.U32 R0, R221, 0x40, RZ ;  /* 0x00000040dd007824 */ /* 0x000fe200078e00ff */
[----:B------:R-:W-:Y:S01]  /*51c0*/  IADD3 R8, P5, P0, R240, R5, R200 ;  /* 0x00000005f0087210 */ /* 0x000fe200078be0c8 */
[----:B------:R-:W-:Y:S02]  /*51d0*/  IMAD.IADD R4, R3, 0x1, R4 ;  /* 0x0000000103047824 */ /* 0x000fe400078e0204 */
[----:B------:R-:W-:Y:S01]  /*51e0*/  IMAD.MOV.U32 R201, RZ, RZ, 0x5 ;  /* 0x00000005ffc97424 */ /* 0x000fe200078e00ff */
[----:B------:R-:W-:Y:S01]  /*51f0*/  IADD3 R3, P6, R0, R246, RZ ;  /* 0x000000f600037210 */ /* 0x000fe20007fde0ff */
[----:B------:R-:W-:Y:S01]  /*5200*/  IMAD.MOV.U32 R200, RZ, RZ, c[0x0][0x208] ;  /* 0x00008200ffc87624 */ /* 0x000fe200078e00ff */
[----:B------:R-:W-:Y:S02]  /*5210*/  SHF.L.U64.HI R2, R2, 0x6, R4 ;  /* 0x0000000602027819 */ /* 0x000fe40000010204 */
[----:B------:R-:W-:Y:S02]  /*5220*/  LEA.HI.X.SX32 R4, R0, R251, 0x1, P6 ;  /* 0x000000fb00047211 */ /* 0x000fe400030f0eff */
[----:B------:R-:W-:Y:S02]  /*5230*/  SHF.L.U64.HI R200, R200, R201, c[0x0][0x20c] ;  /* 0x00008300c8c87619 */ /* 0x000fe400000102c9 */
[----:B------:R-:W-:Y:S02]  /*5240*/  LOP3.LUT P6, RZ, R231, 0x1, RZ, 0xc0, !PT ;  /* 0x00000001e7ff7812 */ /* 0x000fe400078cc0ff */
[----:B------:R-:W-:Y:S02]  /*5250*/  IADD3.X R9, R237, R2, R200, P5, P0 ;  /* 0x00000002ed097210 */ /* 0x000fe40002fe04c8 */
[----:B------:R-:W-:Y:S02]  /*5260*/  IADD3 R5, P5, R5, R240, RZ ;  /* 0x000000f005057210 */ /* 0x000fe40007fbe0ff */
[C---:B------:R-:W-:Y:S02]  /*5270*/  LEA R6, P0, R3.reuse, c[0x0][0x280], 0x2 ;  /* 0x0000a00003067a11 */ /* 0x040fe400078010ff */
[----:B------:R-:W-:Y:S01]  /*5280*/  IADD3 R0, -R234, c[0x0][0x168], -R0 ;  /* 0x00005a00ea007a10 */ /* 0x000fe20007ffe900 */
[----:B------:R-:W-:Y:S01]  /*5290*/  IMAD.X R2, R2, 0x1, R237, P5 ;  /* 0x0000000102027824 */ /* 0x000fe200028e06ed */
[----:B------:R-:W-:Y:S02]  /*52a0*/  LEA.HI.X R7, R3, c[0x0][0x284], R4, 0x2, P0 ;  /* 0x0000a10003077a11 */ /* 0x000fe400000f1404 */
[C---:B------:R-:W-:Y:S02]  /*52b0*/  ISETP.LT.OR P0, PT, R0.reuse, 0x1, !P6 ;  /* 0x000000010000780c */ /* 0x040fe40007701670 */
[C---:B------:R-:W-:Y:S02]  /*52c0*/  LEA R4, P5, R5.reuse, c[0x0][0x1f0], 0x1 ;  /* 0x00007c0005047a11 */ /* 0x040fe400078a08ff */
[----:B------:R-:W-:Y:S02]  /*52d0*/  ISETP.LT.OR P6, PT, R0, 0x21, !P6 ;  /* 0x000000210000780c */ /* 0x000fe400077c1670 */
[----:B------:R-:W-:Y:S02]  /*52e0*/  LEA.HI.X R5, R5, c[0x0][0x1f4], R2, 0x1, P5 ;  /* 0x00007d0005057a11 */ /* 0x000fe400028f0c02 */
[C---:B------:R-:W-:Y:S04]  /*52f0*/  LEA R2, P5, R8.reuse, c[0x0][0x1f0], 0x1 ;  /* 0x00007c0008027a11 */ /* 0x040fe800078a08ff */
[----:B------:R-:W-:Y:S01]  /*5300*/  LEA.HI.X R3, R8, c[0x0][0x1f4], R9, 0x1, P5 ;  /* 0x00007d0008037a11 */ /* 0x000fe200028f0c09 */
[----:B------:R-:W-:Y:S01]  /*5310*/  @!PT LDS RZ, [RZ] ;  /* 0x00000000fffff984 */ /* 0x000fe20000000800 */
[----:B------:R-:W-:Y:S01]  /*5320*/  @!PT LDS RZ, [RZ] ;  /* 0x00000000fffff984 */ /* 0x000fe20000000800 */
[----:B------:R-:W-:Y:S01]  /*5330*/  @!PT LDS RZ, [RZ] ;  /* 0x00000000fffff984 */ /* 0x000fe20000000800 */
[----:B------:R1:W-:Y:S01]  /*5340*/  LDGSTS.E.BYPASS.LTC128B.128 [R224+0x1b080], [R4.64], !P0 ;  /* 0x1b08000004e07fae */ /* 0x0003e2000c101d44 */
[C---:B------:R-:W-:Y:S04]  /*5350*/  LOP3.LUT P5, RZ, R231.reuse, 0x2, RZ, 0xc0, !PT ;  /* 0x00000002e7ff7812 */ /* 0x040fe800078ac0ff */
        /* <DEDUP_REMOVED lines=13> */
.L_x_1106:
[-C--:B-12345:R-:W-:Y:S01]  /*5430*/  HMMA.16816.F32.BF16 R4, R108, R16.reuse, RZ ;  /* 0x000000106c04723c */ /* 0x0befe200000418ff */
[----:B------:R-:W-:Y:S02]  /*5440*/  LDSM.16.M88.4 R200, [R211+0x1400] ;  /* 0x00140000d3c8783b */ /* 0x000fe40000000200 */
[----:B------:R-:W-:Y:S01]  /*5450*/  ISETP.GE.AND P6, PT, R212, 0x1, PT ;  /* 0x00000001d400780c */ /* 0x000fe20003fc6270 */
[----:B------:R-:W-:Y:S01]  /*5460*/  IMAD.WIDE.U32 R2, R230, c[0x0][0x238], R226 ;  /* 0x00008e00e6027a25 */ /* 0x000fe200078e00e2 */
[----:B------:R-:W0:Y:S01]  /*5470*/  LDGDEPBAR ;  /* 0x00000000000079af */ /* 0x000e220000000000 */
[----:B------:R-:W-:Y:S02]  /*5480*/  SHF.R.S32.HI R0, RZ, 0x1f, R230 ;  /* 0x0000001fff007819 */ /* 0x000fe400000114e6 */
[C---:B------:R-:W-:Y:S02]  /*5490*/  HMMA.16816.F32.BF16 R8, R172.reuse, R16, RZ ;  /* 0x00000010ac08723c */ /* 0x040fe400000418ff */
[----:B------:R-:W-:Y:S02]  /*54a0*/  ISETP.GE.AND P5, PT, R225, 0x1, PT ;  /* 0x00000001e100780c */ /* 0x000fe40003fa6270 */
[----:B------:R-:W-:Y:S04]  /*54b0*/  IMAD R0, R0, c[0x0][0x238], RZ ;  /* 0x00008e0000007a24 */ /* 0x000fe800078e02ff */
[-C--:B------:R-:W-:Y:S01]  /*54c0*/  HMMA.16816.F32.BF16 R12, R172, R18.reuse, RZ ;  /* 0x00000012ac0c723c */ /* 0x080fe200000418ff */
[----:B------:R-:W-:Y:S04]  /*54d0*/  IMAD R0, R230, c[0x0][0x23c], R0 ;  /* 0x00008f00e6007a24 */ /* 0x000fe800078e0200 */
[----:B------:R-:W-:Y:S02]  /*54e0*/  IMAD.IADD R3, R3, 0x1, R0 ;  /* 0x0000000103037824 */ /* 0x000fe400078e0200 */
[----:B------:R-:W-:Y:S01]  /*54f0*/  IMAD R0, R232, 0x3000, RZ ;  /* 0x00003000e8007824 */ /* 0x000fe200078e02ff */
[C---:B------:R-:W-:Y:S04]  /*5500*/  HMMA.16816.F32.BF16 R16, R108.reuse, R18, RZ ;  /* 0x000000126c10723c */ /* 0x040fe800000418ff */
[C---:B------:R-:W-:Y:S04]  /*5510*/  IMAD.WIDE.U32 R2, R229.reuse, c[0x0][0x240], R2 ;  /* 0x00009000e5027a25 */ /* 0x040fe800078e0002 */
[-C--:B------:R-:W-:Y:S08]  /*5520*/  HMMA.16816.F32.BF16 R20, R108, R96.reuse, RZ ;  /* 0x000000606c14723c */ /* 0x080ff000000418ff */
[C---:B------:R-:W-:Y:S08]  /*5530*/  HMMA.16816.F32.BF16 R84, R172.reuse, R96, RZ ;  /* 0x00000060ac54723c */ /* 0x040ff000000418ff */
[-C--:B------:R-:W-:Y:S08]  /*5540*/  HMMA.16816.F32.BF16 R88, R172, R98.reuse, RZ ;  /* 0x00000062ac58723c */ /* 0x080ff000000418ff */
[C---:B------:R-:W-:Y:S08]  /*5550*/  HMMA.16816.F32.BF16 R92, R108.reuse, R98, RZ ;  /* 0x000000626c5c723c */ /* 0x040ff000000418ff */
[-C--:B------:R-:W-:Y:S08]  /*5560*/  HMMA.16816.F32.BF16 R96, R108, R176.reuse, RZ ;  /* 0x000000b06c60723c */ /* 0x080ff000000418ff */
[C---:B------:R-:W-:Y:S08]  /*5570*/  HMMA.16816.F32.BF16 R100, R172.reuse, R176, RZ ;  /* 0x000000b0ac64723c */ /* 0x040ff000000418ff */
[-C--:B------:R-:W-:Y:S01]  /*5580*/  HMMA.16816.F32.BF16 R104, R172, R178.reuse, RZ ;  /* 0x000000b2ac68723c */ /* 0x080fe200000418ff */
[----:B------:R-:W-:Y:S07]  /*5590*/  LDSM.16.M88.4 R172, [R211+0x1000] ;  /* 0x00100000d3ac783b */ /* 0x000fee0000000200 */
[----:B------:R-:W-:Y:S01]  /*55a0*/  HMMA.16816.F32.BF16 R108, R108, R178, RZ ;  /* 0x000000b26c6c723c */ /* 0x000fe200000418ff */
        /* <DEDUP_REMOVED lines=16> */
[----:B------:R-:W3:Y:S04]  /*56b0*/  LDSM.16.MT88.4 R180, [R210+0x6000] ;  /* 0x00600000d2b4783b */ /* 0x000ee80000004200 */
[----:B------:R-:W4:Y:S03]  /*56c0*/  LDSM.16.M88.4 R196, [R211+0x1c00] ;  /* 0x001c0000d3c4783b */ /* 0x000f260000000200 */
        /* <DEDUP_REMOVED lines=9> */
[----:B------:R-:W-:Y:S07]  /*5760*/  LDSM.16.MT88.4 R184, [R210+0x2000] ;  /* 0x00200000d2b8783b */ /* 0x000fee0000004200 */
[-C--:B---3--:R-:W-:Y:S08]  /*5770*/  HMMA.16816.F32.BF16 R96, R172, R180.reuse, R96 ;  /* 0x000000b4ac60723c */ /* 0x088ff00000041860 */
[C---:B------:R-:W-:Y:S08]  /*5780*/  HMMA.16816.F32.BF16 R100, R200.reuse, R180, R100 ;  /* 0x000000b4c864723c */ /* 0x040ff00000041864 */
[-C--:B------:R-:W-:Y:S01]  /*5790*/  HMMA.16816.F32.BF16 R104, R200, R182.reuse, R104 ;  /* 0x000000b6c868723c */ /* 0x080fe20000041868 */
[----:B------:R-:W-:Y:S07]  /*57a0*/  LDSM.16.M88.4 R200, [R211+0x2400] ;  /* 0x00240000d3c8783b */ /* 0x000fee0000000200 */
[----:B------:R-:W-:Y:S01]  /*57b0*/  HMMA.16816.F32.BF16 R108, R172, R182, R108 ;  /* 0x000000b6ac6c723c */ /* 0x000fe2000004186c */
[----:B------:R-:W2:Y:S04]  /*57c0*/  LDSM.16.MT88.4 R172, [R210+0x6800] ;  /* 0x00680000d2ac783b */ /* 0x000ea80000004200 */
[----:B------:R-:W3:Y:S03]  /*57d0*/  LDSM.16.M88.4 R180, [R211+0x2000] ;  /* 0x00200000d3b4783b */ /* 0x000ee60000000200 */
[-C--:B------:R-:W-:Y:S08]  /*57e0*/  HMMA.16816.F32.BF16 R4, R188, R192.reuse, R4 ;  /* 0x000000c0bc04723c */ /* 0x080ff00000041804 */
[C---:B----4-:R-:W-:Y:S08]  /*57f0*/  HMMA.16816.F32.BF16 R8, R196.reuse, R192, R8 ;  /* 0x000000c0c408723c */ /* 0x050ff00000041808 */
[-C--:B------:R-:W-:Y:S08]  /*5800*/  HMMA.16816.F32.BF16 R12, R196, R194.reuse, R12 ;  /* 0x000000c2c40c723c */ /* 0x080ff0000004180c */
[C---:B------:R-:W-:Y:S01]  /*5810*/  HMMA.16816.F32.BF16 R16, R188.reuse, R194, R16 ;  /* 0x000000c2bc10723c */ /* 0x040fe20000041810 */
[----:B------:R-:W4:Y:S07]  /*5820*/  LDSM.16.MT88.4 R192, [R210+0x4800] ;  /* 0x00480000d2c0783b */ /* 0x000f2e0000004200 */
[-C--:B-1----:R-:W-:Y:S08]  /*5830*/  HMMA.16816.F32.BF16 R20, R188, R176.reuse, R20 ;  /* 0x000000b0bc14723c */ /* 0x082ff00000041814 */
[C---:B------:R-:W-:Y:S07]  /*5840*/  HMMA.16816.F32.BF16 R84, R196.reuse, R176, R84 ;  /* 0x000000b0c454723c */ /* 0x040fee0000041854 */
[----:B------:R-:W-:Y:S01]  /*5850*/  SHF.R.S32.HI R177, RZ, 0x1f, R0 ;  /* 0x0000001fffb17819 */ /* 0x000fe20000011400 */
[-C--:B------:R-:W-:Y:S04]  /*5860*/  HMMA.16816.F32.BF16 R88, R196, R178.reuse, R88 ;  /* 0x000000b2c458723c */ /* 0x080fe80000041858 */
[----:B------:R-:W-:Y:S02]  /*5870*/  IADD3 R0, P0, R0, R2, RZ ;  /* 0x0000000200007210 */ /* 0x000fe40007f1e0ff */
[----:B------:R-:W-:Y:S02]  /*5880*/  SHF.R.S32.HI R176, RZ, 0x1f, R229 ;  /* 0x0000001fffb07819 */ /* 0x000fe400000114e5 */
[C---:B------:R-:W-:Y:S04]  /*5890*/  HMMA.16816.F32.BF16 R92, R188.reuse, R178, R92 ;  /* 0x000000b2bc5c723c */ /* 0x040fe8000004185c */
[----:B------:R-:W-:Y:S04]  /*58a0*/  IMAD R176, R176, c[0x0][0x240], RZ ;  /* 0x00009000b0b07a24 */ /* 0x000fe800078e02ff */
[-C--:B--2---:R-:W-:Y:S04]  /*58b0*/  HMMA.16816.F32.BF16 R96, R188, R172.reuse, R96 ;  /* 0x000000acbc60723c */ /* 0x084fe80000041860 */
[----:B------:R-:W-:Y:S04]  /*58c0*/  IMAD R176, R229, c[0x0][0x244], R176 ;  /* 0x00009100e5b07a24 */ /* 0x000fe800078e02b0 */
[C---:B------:R-:W-:Y:S04]  /*58d0*/  HMMA.16816.F32.BF16 R100, R196.reuse, R172, R100 ;  /* 0x000000acc464723c */ /* 0x040fe80000041864 */
[----:B------:R-:W-:Y:S02]  /*58e0*/  IADD3.X R2, R177, R3, R176, P0, !PT ;  /* 0x00000003b1027210 */ /* 0x000fe400007fe4b0 */
[C---:B------:R-:W-:Y:S02]  /*58f0*/  LEA R176, P0, R0.reuse, c[0x0][0x220], 0x2 ;  /* 0x0000880000b07a11 */ /* 0x040fe400078010ff */
[-C--:B------:R-:W-:Y:S04]  /*5900*/  HMMA.16816.F32.BF16 R104, R196, R174.reuse, R104 ;  /* 0x000000aec468723c */ /* 0x080fe80000041868 */
[----:B------:R-:W-:Y:S01]  /*5910*/  LEA.HI.X R177, R0, c[0x0][0x224], R2, 0x2, P0 ;  /* 0x0000890000b17a11 */ /* 0x000fe200000f1402 */
[----:B------:R-:W-:Y:S01]  /*5920*/  IMAD R0, R212, 0x3000, R216 ;  /* 0x00003000d4007824 */ /* 0x000fe200078e02d8 */
[----:B------:R-:W-:Y:S01]  /*5930*/  LDSM.16.MT88.2 R2, [R208+0x23c80] ;  /* 0x023c8000d002783b */ /* 0x000fe20000004100 */
[----:B------:R-:W-:Y:S01]  /*5940*/  ISETP.GE.AND P0, PT, R221, R244, PT ;  /* 0x000000f4dd00720c */ /* 0x000fe20003f06270 */
[----:B------:R-:W-:Y:S02]  /*5950*/  HMMA.16816.F32.BF16 R108, R188, R174, R108 ;  /* 0x000000aebc6c723c */ /* 0x000fe4000004186c */
[----:B------:R-:W1:Y:S02]  /*5960*/  LDSM.16.MT88.4 R172, [R210+0x7000] ;  /* 0x00700000d2ac783b */ /* 0x000e640000004200 */
[----:B------:R-:W-:Y:S01]  /*5970*/  IMAD.SHL.U32 R0, R0, 0x2, RZ ;  /* 0x0000000200007824 */ /* 0x000fe200078e00ff */
[----:B------:R-:W-:Y:S03]  /*5980*/  IADD3 R212, R212, 0x1, RZ ;  /* 0x00000001d4d47810 */ /* 0x000fe60007ffe0ff */
[-C--:B---3--:R-:W-:Y:S05]  /*5990*/  HMMA.16816.F32.BF16 R4, R180, R184.reuse, R4 ;  /* 0x000000b8b404723c */ /* 0x088fea0000041804 */
[----:B------:R-:W-:Y:S03]  /*59a0*/  SEL R212, R212, RZ, !P6 ;  /* 0x000000ffd4d47207 */ /* 0x000fe60007000000 */
[C---:B------:R-:W-:Y:S08]  /*59b0*/  HMMA.16816.F32.BF16 R8, R200.reuse, R184, R8 ;  /* 0x000000b8c808723c */ /* 0x040ff00000041808 */
[-C--:B------:R-:W-:Y:S07]  /*59c0*/  HMMA.16816.F32.BF16 R12, R200, R186.reuse, R12 ;  /* 0x000000bac80c723c */ /* 0x080fee000004180c */
[----:B------:R-:W-:Y:S01]  /*59d0*/  RED.E.ADD.F32.FTZ.RN.STRONG.GPU [R176.64], R4 ;  /* 0x00000004b000798e */ /* 0x000fe2000c10e784 */
[C---:B------:R-:W-:Y:S03]  /*59e0*/  HMMA.16816.F32.BF16 R16, R180.reuse, R186, R16 ;  /* 0x000000bab410723c */ /* 0x040fe60000041810 */
[----:B------:R-:W-:Y:S04]  /*59f0*/  RED.E.ADD.F32.FTZ.RN.STRONG.GPU [R176.64+0x400], R5 ;  /* 0x00040005b000798e */ /* 0x000fe8000c10e784 */
[----:B------:R-:W-:Y:S01]  /*5a00*/  RED.E.ADD.F32.FTZ.RN.STRONG.GPU [R176.64+0x800], R6 ;  /* 0x00080006b000798e */ /* 0x000fe2000c10e784 */
[-C--:B----4-:R-:W-:Y:S03]  /*5a10*/  HMMA.16816.F32.BF16 R20, R180, R192.reuse, R20 ;  /* 0x000000c0b414723c */ /* 0x090fe60000041814 */
        /* <DEDUP_REMOVED lines=11> */
[-C--:B-1----:R-:W-:Y:S03]  /*5ad0*/  HMMA.16816.F32.BF16 R96, R180, R172.reuse, R96 ;  /* 0x000000acb460723c */ /* 0x082fe60000041860 */
        /* <DEDUP_REMOVED lines=85> */
[----:B------:R1:W-:Y:S01]  /*6030*/  RED.E.ADD.F32.FTZ.RN.STRONG.GPU [R176.64+0xbc00], R107 ;  /* 0x00bc006bb000798e */ /* 0x0003e2000c10e784 */
[C---:B------:R-:W-:Y:S03]  /*6040*/  HMMA.16816.F32.BF16 R144, R96.reuse, R2, R144 ;  /* 0x000000026090723c */ /* 0x040fe60000041890 */
[----:B------:R-:W2:Y:S05]  /*6050*/  LDSM.16.MT88.2 R2, [R208+0x24080] ;  /* 0x02408000d002783b */ /* 0x000eaa0000004100 */
[-C--:B------:R-:W-:Y:S08]  /*6060*/  HMMA.16816.F32.BF16 R148, R96, R16.reuse, R148 ;  /* 0x000000106094723c */ /* 0x080ff00000041894 */
[-C--:B------:R-:W-:Y:S08]  /*6070*/  HMMA.16816.F32.BF16 R152, R92, R16.reuse, R152 ;  /* 0x000000105c98723c */ /* 0x080ff00000041898 */
[C---:B------:R-:W-:Y:S01]  /*6080*/  HMMA.16816.F32.BF16 R156, R84.reuse, R16, R156 ;  /* 0x00000010549c723c */ /* 0x040fe2000004189c */
[----:B------:R-:W3:Y:S03]  /*6090*/  LDSM.16.MT88.2 R16, [R208+0x25080] ;  /* 0x02508000d010783b */ /* 0x000ee60000004100 */
[----:B-1----:R-:W-:Y:S04]  /*60a0*/  IMAD.MOV.U32 R177, RZ, RZ, R221 ;  /* 0x000000ffffb17224 */ /* 0x002fe800078e00dd */
[-C--:B----4-:R-:W-:Y:S01]  /*60b0*/  HMMA.16816.F32.BF16 R160, R84, R4.reuse, R160 ;  /* 0x0000000454a0723c */ /* 0x090fe200000418a0 */
[----:B------:R-:W1:Y:S04]  /*60c0*/  LDSM.16.MT88.2 R84, [R208+0x26080] ;  /* 0x02608000d054783b */ /* 0x000e680000004100 */
[----:B------:R-:W-:Y:S03]  /*60d0*/  LDSM.16.MT88.2 R86, [R209+0x24880] ;  /* 0x02488000d156783b */ /* 0x000fe60000004100 */
[-C--:B------:R-:W-:Y:S01]  /*60e0*/  HMMA.16816.F32.BF16 R164, R92, R4.reuse, R164 ;  /* 0x000000045ca4723c */ /* 0x080fe200000418a4 */
[----:B------:R-:W-:Y:S07]  /*60f0*/  LDSM.16.MT88.4 R92, [R0+0x12880] ;  /* 0x01288000005c783b */ /* 0x000fee0000004200 */
[----:B------:R-:W-:Y:S01]  /*6100*/  HMMA.16816.F32.BF16 R168, R96, R4, R168 ;  /* 0x0000000460a8723c */ /* 0x000fe200000418a8 */
[----:B------:R-:W4:Y:S04]  /*6110*/  LDSM.16.MT88.2 R4, [R209+0x24080] ;  /* 0x02408000d104783b */ /* 0x000f280000004100 */
[----:B------:R5:W1:Y:S03]  /*6120*/  LDSM.16.MT88.4 R96, [R0+0x14880] ;  /* 0x014880000060783b */ /* 0x000a660000004200 */
[-C--:B--2---:R-:W-:Y:S08]  /*6130*/  HMMA.16816.F32.BF16 R112, R8, R2.reuse, R112 ;  /* 0x000000020870723c */ /* 0x084ff00000041870 */
[-C--:B------:R-:W-:Y:S08]  /*6140*/  HMMA.16816.F32.BF16 R116, R12, R2.reuse, R116 ;  /* 0x000000020c74723c */ /* 0x080ff00000041874 */
[C---:B------:R-:W-:Y:S01]  /*6150*/  HMMA.16816.F32.BF16 R120, R20.reuse, R2, R120 ;  /* 0x000000021478723c */ /* 0x040fe20000041878 */
[----:B------:R-:W2:Y:S03]  /*6160*/  LDSM.16.MT88.2 R2, [R209+0x26080] ;  /* 0x02608000d102783b */ /* 0x000ea60000004100 */
[----:B-----5:R-:W-:Y:S04]  /*6170*/  IADD3 R0, R225, 0x1, RZ ;  /* 0x00000001e1007810 */ /* 0x020fe80007ffe0ff */
[-C--:B------:R-:W-:Y:S04]  /*6180*/  HMMA.16816.F32.BF16 R124, R20, R6.reuse, R124 ;  /* 0x00000006147c723c */ /* 0x080fe8000004187c */
[----:B------:R-:W-:Y:S04]  /*6190*/  SEL R225, R0, RZ, !P5 ;  /* 0x000000ff00e17207 */ /* 0x000fe80006800000 */
[-C--:B------:R-:W-:Y:S08]  /*61a0*/  HMMA.16816.F32.BF16 R128, R12, R6.reuse, R128 ;  /* 0x000000060c80723c */ /* 0x080ff00000041880 */
[C---:B------:R-:W-:Y:S08]  /*61b0*/  HMMA.16816.F32.BF16 R132, R8.reuse, R6, R132 ;  /* 0x000000060884723c */ /* 0x040ff00000041884 */
[-C--:B---3--:R-:W-:Y:S08]  /*61c0*/  HMMA.16816.F32.BF16 R136, R8, R16.reuse, R136 ;  /* 0x000000100888723c */ /* 0x088ff00000041888 */
[-C--:B------:R-:W-:Y:S08]  /*61d0*/  HMMA.16816.F32.BF16 R140, R12, R16.reuse, R140 ;  /* 0x000000100c8c723c */ /* 0x080ff0000004188c */
[C---:B------:R-:W-:Y:S08]  /*61e0*/  HMMA.16816.F32.BF16 R144, R20.reuse, R16, R144 ;  /* 0x000000101490723c */ /* 0x040ff00000041890 */
[-C--:B------:R-:W-:Y:S08]  /*61f0*/  HMMA.16816.F32.BF16 R148, R20, R18.reuse, R148 ;  /* 0x000000121494723c */ /* 0x080ff00000041894 */
[-C--:B------:R-:W-:Y:S08]  /*6200*/  HMMA.16816.F32.BF16 R152, R12, R18.reuse, R152 ;  /* 0x000000120c98723c */ /* 0x080ff00000041898 */
[C---:B------:R-:W-:Y:S08]  /*6210*/  HMMA.16816.F32.BF16 R156, R8.reuse, R18, R156 ;  /* 0x00000012089c723c */ /* 0x040ff0000004189c */
[-C--:B-1----:R-:W-:Y:S08]  /*6220*/  HMMA.16816.F32.BF16 R160, R8, R84.reuse, R160 ;  /* 0x0000005408a0723c */ /* 0x082ff000000418a0 */
[-C--:B------:R-:W-:Y:S08]  /*6230*/  HMMA.16816.F32.BF16 R164, R12, R84.reuse, R164 ;  /* 0x000000540ca4723c */ /* 0x080ff000000418a4 */
[----:B------:R-:W-:Y:S08]  /*6240*/  HMMA.16816.F32.BF16 R168, R20, R84, R168 ;  /* 0x0000005414a8723c */ /* 0x000ff000000418a8 */
[-C--:B----4-:R-:W-:Y:S08]  /*6250*/  HMMA.16816.F32.BF16 R112, R88, R4.reuse, R112 ;  /* 0x000000045870723c */ /* 0x090ff00000041870 */
        /* <DEDUP_REMOVED lines=11> */
[-C--:B--2---:R-:W-:Y:S08]  /*6310*/  HMMA.16816.F32.BF16 R160, R88, R2.reuse, R160 ;  /* 0x0000000258a0723c */ /* 0x084ff000000418a0 */
        /* <DEDUP_REMOVED lines=64> */
.L_x_1104:
        /* <DEDUP_REMOVED lines=46> */
[----:B------:R-:W-:Y:S02]  /*6a00*/  F2FP.BF16.PACK_AB R106, R59, R58 ;  /* 0x0000003a3b6a723e */ /* 0x000fe400000010ff */
        /* <DEDUP_REMOVED lines=68> */
[----:B------:R-:W-:-:S02]  /*6e50*/  F2FP.BF16.PACK_AB R100, R37, R36 ;  /* 0x000000242564723e */ /* 0x000fc400000010ff */
[----:B------:R-:W-:Y:S01]  /*6e60*/  F2FP.BF16.PACK_AB R178, R81, R80 ;  /* 0x0000005051b2723e */ /* 0x000fe200000010ff */
[----:B------:R-:W-:Y:S01]  /*6e70*/  IMAD.IADD R81, R2, 0x1, R43 ;  /* 0x0000000102517824 */ /* 0x000fe200078e022b */
        /* <DEDUP_REMOVED lines=128> */
[--C-:B------:R-:W-:Y:S01]  /*7680*/  LOP3.LUT R65, R51, 0x1400, R0.reuse, 0x1e, !PT ;  /* 0x0000140033417812 */ /* 0x100fe200078e1e00 */
[----:B------:R-:W-:Y:S01]  /*7690*/  IMAD.IADD R87, R2, 0x1, R87 ;  /* 0x0000000102577824 */ /* 0x000fe200078e0257 */
[--C-:B------:R-:W-:Y:S02]  /*76a0*/  LOP3.LUT R31, R48, 0x1448, R0.reuse, 0x1e, !PT ;  /* 0x00001448301f7812 */ /* 0x100fe400078e1e00 */
[--C-:B------:R-:W-:Y:S02]  /*76b0*/  LOP3.LUT R62, R47, 0x2800, R0.reuse, 0x1e, !PT ;  /* 0x000028002f3e7812 */ /* 0x100fe400078e1e00 */
[--C-:B------:R-:W-:Y:S01]  /*76c0*/  LOP3.LUT R61, R46, 0x2840, R0.reuse, 0x1e, !PT ;  /* 0x000028402e3d7812 */ /* 0x100fe200078e1e00 */
[----:B------:R-:W-:Y:S01]  /*76d0*/  IMAD.IADD R31, R2, 0x1, R31 ;  /* 0x00000001021f7824 */ /* 0x000fe200078e021f */
[----:B------:R-:W-:-:S02]  /*76e0*/  LOP3.LUT R25, R5, 0x2000, R0, 0x1e, !PT ;  /* 0x0000200005197812 */ /* 0x000fc400078e1e00 */
[--C-:B------:R-:W-:Y:S01]  /*76f0*/  LOP3.LUT R63, R49, 0x1408, R0.reuse, 0x1e, !PT ;  /* 0x00001408313f7812 */ /* 0x100fe200078e1e00 */
[----:B------:R-:W-:Y:S01]  /*7700*/  IMAD.SHL.U32 R31, R31, 0x2, RZ ;  /* 0x000000021f1f7824 */ /* 0x000fe200078e00ff */
[--C-:B------:R-:W-:Y:S02]  /*7710*/  LOP3.LUT R60, R44, 0x2808, R0.reuse, 0x1e, !PT ;  /* 0x000028082c3c7812 */ /* 0x100fe400078e1e00 */
[--C-:B------:R-:W-:Y:S02]  /*7720*/  LOP3.LUT R51, R42, 0x400, R0.reuse, 0x1e, !PT ;  /* 0x000004002a337812 */ /* 0x100fe400078e1e00 */
        /* <DEDUP_REMOVED lines=21> */
[----:B------:R-:W-:-:S02]  /*7880*/  LOP3.LUT R64, R50, 0x1440, R0, 0x1e, !PT ;  /* 0x0000144032407812 */ /* 0x000fc400078e1e00 */
[--C-:B------:R-:W-:Y:S02]  /*7890*/  LOP3.LUT R49, R43, 0x2848, R0.reuse, 0x1e, !PT ;  /* 0x000028482b317812 */ /* 0x100fe400078e1e00 */
        /* <DEDUP_REMOVED lines=61> */
[C---:B------:R-:W-:Y:S01]  /*7c70*/  IMAD.IADD R60, R2.reuse, 0x1, R36 ;  /* 0x00000001023c7824 */ /* 0x040fe200078e0224 */
[C---:B------:R-:W-:Y:S01]  /*7c80*/  PRMT R4, R91.reuse, 0x7610, R4 ;  /* 0x000076105b047816 */ /* 0x040fe20000000004 */
[C---:B------:R-:W-:Y:S01]  /*7c90*/  IMAD.IADD R37, R2.reuse, 0x1, R35 ;  /* 0x0000000102257824 */ /* 0x040fe200078e0223 */
[----:B------:R-:W-:Y:S01]  /*7ca0*/  PRMT R3, R91, 0x7632, R3 ;  /* 0x000076325b037816 */ /* 0x000fe20000000003 */
[C---:B------:R-:W-:Y:S01]  /*7cb0*/  IMAD.IADD R38, R2.reuse, 0x1, R34 ;  /* 0x0000000102267824 */ /* 0x040fe200078e0222 */
[----:B------:R-:W-:Y:S01]  /*7cc0*/  STS.U16 [R73+0x7880], R89 ;  /* 0x0078805949007388 */ /* 0x000fe20000000400 */
        /* <DEDUP_REMOVED lines=18> */
[C---:B------:R-:W-:Y:S02]  /*7df0*/  IMAD.IADD R75, R2.reuse, 0x1, R11 ;  /* 0x00000001024b7824 */ /* 0x040fe400078e020b */
[----:B------:R-:W-:Y:S01]  /*7e00*/  IMAD.IADD R74, R2, 0x1, R10 ;  /* 0x00000001024a7824 */ /* 0x000fe200078e020a */
[----:B-1----:R-:W-:Y:S01]  /*7e10*/  PRMT R5, R94, 0x7610, R5 ;  /* 0x000076105e057816 */ /* 0x002fe20000000005 */
[C---:B------:R-:W-:Y:S02]  /*7e20*/  IMAD.IADD R83, R2.reuse, 0x1, R9 ;  /* 0x0000000102537824 */ /* 0x040fe400078e0209 */
[----:B------:R-:W-:Y:S01]  /*7e30*/  IMAD.IADD R82, R2, 0x1, R8 ;  /* 0x0000000102527824 */ /* 0x000fe200078e0208 */
[----:B--2---:R-:W-:Y:S01]  /*7e40*/  PRMT R4, R94, 0x7632, R4 ;  /* 0x000076325e047816 */ /* 0x004fe20000000004 */
[----:B------:R-:W-:-:S02]  /*7e50*/  IMAD.IADD R81, R2, 0x1, R7 ;  /* 0x0000000102517824 */ /* 0x000fc400078e0207 */
[C---:B------:R-:W-:Y:S02]  /*7e60*/  IMAD.IADD R80, R2.reuse, 0x1, R6 ;  /* 0x0000000102507824 */ /* 0x040fe400078e0206 */
[----:B------:R-:W-:Y:S01]  /*7e70*/  IMAD.IADD R88, R2, 0x1, R0 ;  /* 0x0000000102587824 */ /* 0x000fe200078e0200 */
[----:B------:R-:W-:Y:S01]  /*7e80*/  PRMT R2, R90, 0x7610, R2 ;  /* 0x000076105a027816 */ /* 0x000fe20000000002 */
[----:B------:R-:W-:Y:S01]  /*7e90*/  IMAD.SHL.U32 R22, R22, 0x2, RZ ;  /* 0x0000000216167824 */ /* 0x000fe200078e00ff */
[----:B------:R-:W-:Y:S01]  /*7ea0*/  PRMT R0, R90, 0x7632, R0 ;  /* 0x000076325a007816 */ /* 0x000fe20000000000 */
[----:B------:R-:W-:Y:S01]  /*7eb0*/  IMAD.SHL.U32 R21, R21, 0x2, RZ ;  /* 0x0000000215157824 */ /* 0x000fe200078e00ff */
[----:B------:R-:W-:Y:S01]  /*7ec0*/  CS2R R90, SRZ ;  /* 0x00000000005a7805 */ /* 0x000fe2000001ff00 */
        /* <DEDUP_REMOVED lines=24> */
[----:B------:R-:W-:Y:S01]  /*8050*/  SHF.R.S32.HI R93, RZ, 0x1f, R92 ;  /* 0x0000001fff5d7819 */ /* 0x000fe2000001145c */
[----:B------:R-:W-:Y:S01]  /*8060*/  IMAD.SHL.U32 R17, R48, 0x2, RZ ;  /* 0x0000000230117824 */ /* 0x000fe200078e00ff */
[----:B---3--:R-:W-:Y:S01]  /*8070*/  PRMT R0, R95, 0x7610, R0 ;  /* 0x000076105f007816 */ /* 0x008fe20000000000 */
[----:B------:R2:W-:Y:S01]  /*8080*/  STS.U16 [R27+0x7880], R2 ;  /* 0x007880021b007388 */ /* 0x0005e20000000400 */
[----:B------:R-:W-:Y:S01]  /*8090*/  IMAD.SHL.U32 R16, R47, 0x2, RZ ;  /* 0x000000022f107824 */ /* 0x000fe200078e00ff */
[----:B----4-:R-:W-:Y:S01]  /*80a0*/  PRMT R5, R95, 0x7632, R5 ;  /* 0x000076325f057816 */ /* 0x010fe20000000005 */
[----:B------:R-:W-:Y:S01]  /*80b0*/  IMAD.SHL.U32 R18, R46, 0x2, RZ ;  /* 0x000000022e127824 */ /* 0x000fe200078e00ff */
[----:B------:R3:W-:Y:S01]  /*80c0*/  STS.U16 [R41+0x7880], R0 ;  /* 0x0078800029007388 */ /* 0x0007e20000000400 */
[----:B------:R-:W-:Y:S01]  /*80d0*/  IMAD.SHL.U32 R33, R45, 0x2, RZ ;  /* 0x000000022d217824 */ /* 0x000fe200078e00ff */
[----:B-----5:R-:W-:Y:S01]  /*80e0*/  PRMT R4, R97, 0x7610, R4 ;  /* 0x0000761061047816 */ /* 0x020fe20000000004 */
        /* <DEDUP_REMOVED lines=15> */
[----:B---3--:R-:W-:Y:S02]  /*81e0*/  PRMT R0, R96, 0x7632, R0 ;  /* 0x0000763260007816 */ /* 0x008fe40000000000 */
[----:B------:R2:W-:Y:S01]  /*81f0*/  STS.U16 [R9+0x7880], R2 ;  /* 0x0078800209007388 */ /* 0x0005e20000000400 */
[----:B------:R-:W-:Y:S01]  /*8200*/  IMAD.SHL.U32 R39, R67, 0x2, RZ ;  /* 0x0000000243277824 */ /* 0x000fe200078e00ff */
[C---:B----4-:R-:W-:Y:S02]  /*8210*/  PRMT R5, R99.reuse, 0x7610, R5 ;  /* 0x0000761063057816 */ /* 0x050fe40000000005 */
        /* <DEDUP_REMOVED lines=9> */
[----:B------:R-:W-:Y:S02]  /*82b0*/  IMAD.SHL.U32 R45, R72, 0x2, RZ ;  /* 0x00000002482d7824 */ /* 0x000fe400078e00ff */
[----:B------:R-:W-:Y:S02]  /*82c0*/  IMAD.SHL.U32 R47, R71, 0x2, RZ ;  /* 0x00000002472f7824 */ /* 0x000fe400078e00ff */
[----:B------:R-:W-:Y:S01]  /*82d0*/  IMAD.SHL.U32 R46, R70, 0x2, RZ ;  /* 0x00000002462e7824 */ /* 0x000fe200078e00ff */
[----:B-1----:R-:W-:Y:S01]  /*82e0*/  PRMT R3, R98, 0x7610, R3 ;  /* 0x0000761062037816 */ /* 0x002fe20000000003 */
[----:B------:R-:W-:Y:S01]  /*82f0*/  IMAD.SHL.U32 R48, R69, 0x2, RZ ;  /* 0x0000000245307824 */ /* 0x000fe200078e00ff */
[----:B------:R-:W-:Y:S01]  /*8300*/  CS2R R70, SRZ ;  /* 0x0000000000467805 */ /* 0x000fe2000001ff00 */
[----:B------:R-:W-:Y:S01]  /*8310*/  IMAD.SHL.U32 R54, R68, 0x2, RZ ;  /* 0x0000000244367824 */ /* 0x000fe200078e00ff */
[----:B--2---:R-:W-:Y:S01]  /*8320*/  PRMT R2, R98, 0x7632, R2 ;  /* 0x0000763262027816 */ /* 0x004fe20000000002 */
[----:B------:R1:W-:Y:S01]  /*8330*/  STS.U16 [R13+0x7880], R3 ;  /* 0x007880030d007388 */ /* 0x0003e20000000400 */
[----:B------:R-:W-:Y:S01]  /*8340*/  IMAD.SHL.U32 R50, R78, 0x2, RZ ;  /* 0x000000024e327824 */ /* 0x000fe200078e00ff */
[----:B------:R-:W-:Y:S01]  /*8350*/  CS2R R68, SRZ ;  /* 0x0000000000447805 */ /* 0x000fe2000001ff00 */
[C---:B---3--:R-:W-:Y:S01]  /*8360*/  PRMT R0, R100.reuse, 0x7610, R0 ;  /* 0x0000761064007816 */ /* 0x048fe20000000000 */
[----:B------:R2:W-:Y:S01]  /*8370*/  STS.U16 [R12+0x7880], R2 ;  /* 0x007880020c007388 */ /* 0x0005e20000000400 */
[----:B------:R-:W-:Y:S01]  /*8380*/  IMAD.SHL.U32 R49, R77, 0x2, RZ ;  /* 0x000000024d317824 */ /* 0x000fe200078e00ff */
[----:B----4-:R-:W-:-:S02]  /*8390*/  PRMT R5, R100, 0x7632, R5 ;  /* 0x0000763264057816 */ /* 0x010fc40000000005 */
[----:B------:R3:W-:Y:S01]  /*83a0*/  STS.U16 [R26+0x7880], R0 ;  /* 0x007880001a007388 */ /* 0x0007e20000000400 */
[----:B------:R-:W-:Y:S01]  /*83b0*/  IMAD.SHL.U32 R53, R76, 0x2, RZ ;  /* 0x000000024c357824 */ /* 0x000fe200078e00ff */
[----:B-----5:R-:W-:Y:S02]  /*83c0*/  PRMT R4, R102, 0x7610, R4 ;  /* 0x0000761066047816 */ /* 0x020fe40000000004 */
[----:B------:R4:W-:Y:S01]  /*83d0*/  STS.U16 [R15+0x7880], R5 ;  /* 0x007880050f007388 */ /* 0x0009e20000000400 */
[----:B------:R-:W-:Y:S01]  /*83e0*/  IMAD.SHL.U32 R52, R75, 0x2, RZ ;  /* 0x000000024b347824 */ /* 0x000fe200078e00ff */
[----:B------:R-:W-:Y:S01]  /*83f0*/  CS2R R76, SRZ ;  /* 0x00000000004c7805 */ /* 0x000fe2000001ff00 */
[----:B------:R-:W-:Y:S01]  /*8400*/  IMAD.SHL.U32 R63, R74, 0x2, RZ ;  /* 0x000000024a3f7824 */ /* 0x000fe200078e00ff */
[----:B------:R5:W-:Y:S01]  /*8410*/  STS.U16 [R17+0x7880], R4 ;  /* 0x0078800411007388 */ /* 0x000be20000000400 */
[----:B------:R-:W-:Y:S01]  /*8420*/  IMAD.SHL.U32 R57, R83, 0x2, RZ ;  /* 0x0000000253397824 */ /* 0x000fe200078e00ff */
[----:B------:R-:W-:Y:S01]  /*8430*/  CS2R R74, SRZ ;  /* 0x00000000004a7805 */ /* 0x000fe2000001ff00 */
[----:B------:R-:W-:-:S02]  /*8440*/  IMAD.SHL.U32 R56, R82, 0x2, RZ ;  /* 0x0000000252387824 */ /* 0x000fc400078e00ff */
[----:B------:R-:W-:Y:S01]  /*8450*/  IMAD.SHL.U32 R55, R81, 0x2, RZ ;  /* 0x0000000251377824 */ /* 0x000fe200078e00ff */
[----:B------:R-:W-:Y:S01]  /*8460*/  CS2R R82, SRZ ;  /* 0x0000000000527805 */ /* 0x000fe2000001ff00 */
        /* <DEDUP_REMOVED lines=9> */
[----:B---3--:R-:W-:Y:S01]  /*8500*/  PRMT R0, R101, 0x7632, R0 ;  /* 0x0000763265007816 */ /* 0x008fe20000000000 */
[----:B------:R2:W-:Y:S01]  /*8510*/  STS.U16 [R18+0x7880], R2 ;  /* 0x0078800212007388 */ /* 0x0005e20000000400 */
[----:B------:R-:W-:Y:S01]  /*8520*/  IMAD.SHL.U32 R60, R88, 0x2, RZ ;  /* 0x00000002583c7824 */ /* 0x000fe200078e00ff */
[----:B------:R-:W-:Y:S01]  /*8530*/  SHF.R.S32.HI R85, RZ, 0x1f, R84 ;  /* 0x0000001fff557819 */ /* 0x000fe20000011454 */
[----:B------:R-:W-:Y:S01]  /*8540*/  IMAD.SHL.U32 R59, R87, 0x2, RZ ;  /* 0x00000002573b7824 */ /* 0x000fe200078e00ff */
[C---:B----4-:R-:W-:Y:S01]  /*8550*/  PRMT R5, R104.reuse, 0x7610, R5 ;  /* 0x0000761068057816 */ /* 0x050fe20000000005 */
[----:B------:R3:W-:Y:S01]  /*8560*/  STS.U16 [R33+0x7880], R0 ;  /* 0x0078800021007388 */ /* 0x0007e20000000400 */
[----:B------:R-:W-:Y:S01]  /*8570*/  CS2R R88, SRZ ;  /* 0x0000000000587805 */ /* 0x000fe2000001ff00 */
[----:B-----5:R-:W-:-:S02]  /*8580*/  PRMT R4, R104, 0x7632, R4 ;  /* 0x0000763268047816 */ /* 0x020fc40000000004 */
[----:B------:R4:W-:Y:S01]  /*8590*/  STS.U16 [R25+0x7880], R5 ;  /* 0x0078800519007388 */ /* 0x0009e20000000400 */
[----:B------:R-:W-:-:S03]  /*85a0*/  SHF.R.S32.HI R86, RZ, 0x1f, R229 ;  /* 0x0000001fff567819 */ /* 0x000fc600000114e5 */
        /* <DEDUP_REMOVED lines=105> */
[----:B-1----:R-:W-:-:S05]  /*8c40*/  PRMT R4, R0, 0x7632, R4 ;  /* 0x0000763200047816 */ /* 0x002fca0000000004 */
[----:B------:R1:W-:Y:S01]  /*8c50*/  STS.U16 [R14+0x80], R4 ;  /* 0x000080040e007388 */ /* 0x0003e20000000400 */
        /* <DEDUP_REMOVED lines=81> */
[----:B------:R4:W-:Y:S01]  /*9170*/  STS.U16 [R46+0x80], R2 ;  /* 0x000080022e007388 */ /* 0x0009e20000000400 */
[----:B--2---:R-:W-:-:S03]  /*9180*/  SHF.R.S32.HI R51, RZ, 0x1f, R230 ;  /* 0x0000001fff337819 */ /* 0x004fc600000114e6 */
[----:B------:R2:W-:Y:S01]  /*9190*/  STS.U16 [R48+0x80], R0 ;  /* 0x0000800030007388 */ /* 0x0005e20000000400 */
[----:B-1----:R-:W-:Y:S01]  /*91a0*/  CS2R R44, SRZ ;  /* 0x00000000002c7805 */ /* 0x002fe2000001ff00 */
[----:B---3--:R-:W-:Y:S02]  /*91b0*/  PRMT R3, R0, 0x7632, R3 ;  /* 0x0000763200037816 */ /* 0x008fe40000000003 */
[----:B----4-:R-:W-:-:S03]  /*91c0*/  F2FP.BF16.PACK_AB R2, R151, R150 ;  /* 0x000000969702723e */ /* 0x010fc600000010ff */
[----:B------:R1:W-:Y:S01]  /*91d0*/  STS.U16 [R54+0x80], R3 ;  /* 0x0000800336007388 */ /* 0x0003e20000000400 */
[----:B------:R-:W-:Y:S01]  /*91e0*/  CS2R R46, SRZ ;  /* 0x00000000002e7805 */ /* 0x000fe2000001ff00 */
[----:B--2---:R-:W-:Y:S02]  /*91f0*/  F2FP.BF16.PACK_AB R0, R161, R160 ;  /* 0x000000a0a100723e */ /* 0x004fe400000010ff */
[C---:B------:R-:W-:Y:S02]  /*9200*/  PRMT R4, R2.reuse, 0x7610, R4 ;  /* 0x0000761002047816 */ /* 0x040fe40000000004 */
[----:B------:R-:W-:Y:S02]  /*9210*/  PRMT R2, R2, 0x7632, R2 ;  /* 0x0000763202027816 */ /* 0x000fe40000000002 */
[----:B------:R-:W-:Y:S01]  /*9220*/  IADD3 R48, R84, 0x40, RZ ;  /* 0x0000004054307810 */ /* 0x000fe20007ffe0ff */
[----:B------:R2:W-:Y:S04]  /*9230*/  STS.U16 [R50+0x80], R4 ;  /* 0x0000800432007388 */ /* 0x0005e80000000400 */
[----:B------:R3:W-:Y:S01]  /*9240*/  STS.U16 [R49+0x80], R2 ;  /* 0x0000800231007388 */ /* 0x0007e20000000400 */
[----:B-1----:R-:W-:-:S02]  /*9250*/  PRMT R3, R0, 0x7610, R3 ;  /* 0x0000761000037816 */ /* 0x002fc40000000003 */
[----:B------:R-:W-:-:S03]  /*9260*/  PRMT R0, R0, 0x7632, R0 ;  /* 0x0000763200007816 */ /* 0x000fc60000000000 */
[----:B------:R1:W-:Y:S04]  /*9270*/  STS.U16 [R53+0x80], R3 ;  /* 0x0000800335007388 */ /* 0x0003e80000000400 */
[----:B------:R4:W-:Y:S01]  /*9280*/  STS.U16 [R52+0x80], R0 ;  /* 0x0000800034007388 */ /* 0x0009e20000000400 */
[----:B--2---:R-:W-:Y:S01]  /*9290*/  IMAD.MOV.U32 R50, RZ, RZ, -0x50 ;  /* 0xffffffb0ff327424 */ /* 0x004fe200078e00ff */
[----:B---3--:R-:W-:-:S03]  /*92a0*/  F2FP.BF16.PACK_AB R2, R163, R162 ;  /* 0x000000a2a302723e */ /* 0x008fc600000010ff */
[----:B------:R-:W-:Y:S01]  /*92b0*/  IMAD R50, R245, R50, c[0x0][0x2f0] ;  /* 0x0000bc00f5327624 */ /* 0x000fe200078e0232 */
[----:B------:R-:W-:Y:S02]  /*92c0*/  IADD3 R49, R84, 0x80, RZ ;  /* 0x0000008054317810 */ /* 0x000fe40007ffe0ff */
[C---:B------:R-:W-:Y:S02]  /*92d0*/  PRMT R5, R2.reuse, 0x7610, R5 ;  /* 0x0000761002057816 */ /* 0x040fe40000000005 */
[----:B------:R-:W-:Y:S02]  /*92e0*/  PRMT R4, R2, 0x7632, R4 ;  /* 0x0000763202047816 */ /* 0x000fe40000000004 */
[----:B------:R-:W-:Y:S01]  /*92f0*/  IMNMX R50, R50, 0x50, PT ;  /* 0x0000005032327817 */ /* 0x000fe20003800200 */
[----:B------:R2:W-:Y:S03]  /*9300*/  STS.U16 [R63+0x80], R5 ;  /* 0x000080053f007388 */ /* 0x0005e60000000400 */
[----:B------:R-:W-:Y:S01]  /*9310*/  ISETP.GE.AND P5, PT, R92, R50, PT ;  /* 0x000000325c00720c */ /* 0x000fe20003fa6270 */
[----:B------:R-:W-:Y:S01]  /*9320*/  STS.U16 [R57+0x80], R4 ;  /* 0x0000800439007388 */ /* 0x000fe20000000400 */
[----:B-1----:R-:W-:-:S02]  /*9330*/  F2FP.BF16.PACK_AB R3, R167, R166 ;  /* 0x000000a6a703723e */ /* 0x002fc400000010ff */
        /* <DEDUP_REMOVED lines=10> */
[----:B------:R-:W-:Y:S01]  /*93e0*/  CS2R R56, SRZ ;  /* 0x0000000000387805 */ /* 0x000fe2000001ff00 */
[----:B---3--:R-:W-:Y:S01]  /*93f0*/  F2FP.BF16.PACK_AB R0, R171, R170 ;  /* 0x000000aaab00723e */ /* 0x008fe200000010ff */
[----:B------:R-:W-:Y:S01]  /*9400*/  CS2R R54, SRZ ;  /* 0x0000000000367805 */ /* 0x000fe2000001ff00 */
[C---:B------:R-:W-:Y:S02]  /*9410*/  PRMT R4, R2.reuse, 0x7610, R4 ;  /* 0x0000761002047816 */ /* 0x040fe40000000004 */
[----:B--2---:R-:W-:-:S02]  /*9420*/  PRMT R3, R2, 0x7632, R3 ;  /* 0x0000763202037816 */ /* 0x004fc40000000003 */
[C---:B------:R-:W-:Y:S01]  /*9430*/  PRMT R2, R0.reuse, 0x7610, R2 ;  /* 0x0000761000027816 */ /* 0x040fe20000000002 */
[----:B------:R1:W-:Y:S01]  /*9440*/  STS.U16 [R62+0x80], R4 ;  /* 0x000080043e007388 */ /* 0x0003e20000000400 */
[----:B------:R-:W-:Y:S01]  /*9450*/  PRMT R0, R0, 0x7632, R0 ;  /* 0x0000763200007816 */ /* 0x000fe20000000000 */
[----:B----4-:R-:W-:Y:S02]  /*9460*/  CS2R R64, SRZ ;  /* 0x0000000000407805 */ /* 0x010fe4000001ff00 */
[----:B------:R-:W-:Y:S04]  /*9470*/  STS.U16 [R61+0x80], R3 ;  /* 0x000080033d007388 */ /* 0x000fe80000000400 */
[----:B------:R2:W-:Y:S04]  /*9480*/  STS.U16 [R60+0x80], R2 ;  /* 0x000080023c007388 */ /* 0x0005e80000000400 */
[----:B------:R3:W-:Y:S01]  /*9490*/  STS.U16 [R59+0x80], R0 ;  /* 0x000080003b007388 */ /* 0x0007e20000000400 */
[----:B-1----:R-:W-:Y:S01]  /*94a0*/  CS2R R62, SRZ ;  /* 0x00000000003e7805 */ /* 0x002fe2000001ff00 */
[----:B--2---:R-:W-:Y:S01]  /*94b0*/  CS2R R60, SRZ ;  /* 0x00000000003c7805 */ /* 0x004fe2000001ff00 */
[----:B------:R-:W-:Y:S01]  /*94c0*/  IMAD.WIDE.U32 R2, R230, c[0x0][0x338], R84 ;  /* 0x0000ce00e6027a25 */ /* 0x000fe200078e0054 */
[----:B---3--:R-:W-:-:S03]  /*94d0*/  CS2R R58, SRZ ;  /* 0x00000000003a7805 */ /* 0x008fc6000001ff00 */
[----:B------:R-:W-:Y:S01]  /*94e0*/  IMAD.SHL.U32 R0, R180, 0x2, RZ ;  /* 0x00000002b4007824 */ /* 0x000fe200078e00ff */
[----:B------:R-:W-:Y:S06]  /*94f0*/  BAR.SYNC.DEFER_BLOCKING 0x1, 0x100 ;  /* 0x0044000000007b1d */ /* 0x000fec0000010000 */
        /* <DEDUP_REMOVED lines=20> */
[----:B------:R-:W-:Y:S02]  /*9640*/  IMAD.IADD R3, R3, 0x1, R0 ;  /* 0x0000000103037824 */ /* 0x000fe400078e0200 */
[----:B------:R-:W-:Y:S02]  /*9650*/  IMAD R0, R86, c[0x0][0x340], RZ ;  /* 0x0000d00056007a24 */ /* 0x000fe400078e02ff */
[----:B------:R-:W-:-:S04]  /*9660*/  IMAD.WIDE.U32 R10, R229, c[0x0][0x340], R2 ;  /* 0x0000d000e50a7a25 */ /* 0x000fc800078e0002 */
[----:B------:R-:W-:Y:S02]  /*9670*/  IMAD R0, R229, c[0x0][0x344], R0 ;  /* 0x0000d100e5007a24 */ /* 0x000fe400078e0200 */
        /* <DEDUP_REMOVED lines=16> */
.L_x_1110:
[----:B-1-345:R-:W-:Y:S05]  /*9780*/  BSYNC B0 ;  /* 0x0000000000007941 */ /* 0x03afea0003800000 */
.L_x_1109:
        /* <DEDUP_REMOVED lines=20> */
.L_x_1112:
[----:B------:R-:W-:Y:S05]  /*98d0*/  BSYNC B0 ;  /* 0x0000000000007941 */ /* 0x000fea0003800000 */
.L_x_1111:
        /* <DEDUP_REMOVED lines=19> */
.L_x_1114:
[----:B------:R-:W-:Y:S05]  /*9a10*/  BSYNC B0 ;  /* 0x0000000000007941 */ /* 0x000fea0003800000 */
.L_x_1113:
        /* <DEDUP_REMOVED lines=23> */
.L_x_1116:
[----:B------:R-:W-:Y:S05]  /*9b90*/  BSYNC B0 ;  /* 0x0000000000007941 */ /* 0x000fea0003800000 */
.L_x_1115:
        /* <DEDUP_REMOVED lines=18> */
.L_x_1118:
[----:B------:R-:W-:Y:S05]  /*9cc0*/  BSYNC B0 ;  /* 0x0000000000007941 */ /* 0x000fea0003800000 */
.L_x_1117:
        /* <DEDUP_REMOVED lines=19> */
.L_x_1108:
[----:B------:R-:W-:Y:S01]  /*9e00*/  SHF.R.S32.HI R0, RZ, 0x1f, R226 ;  /* 0x0000001fff007819 */ /* 0x000fe200000114e2 */
[----:B------:R-:W-:Y:S01]  /*9e10*/  BSSY B0, `(.L_x_1119) ;  /* 0x0000026000007945 */ /* 0x000fe20003800000 */
[----:B------:R-:W-:-:S02]  /*9e20*/  MOV R16, 0xffffffb0 ;  /* 0xffffffb000107802 */ /* 0x000fc40000000f00 */
[----:B------:R-:W-:Y:S02]  /*9e30*/  LEA.HI R10, R0, R226, RZ, 0x3 ;  /* 0x000000e2000a7211 */ /* 0x000fe400078f18ff */
[----:B------:R-:W-:Y:S01]  /*9e40*/  SHF.R.S32.HI R19, RZ, 0x1f, R230 ;  /* 0x0000001fff137819 */ /* 0x000fe200000114e6 */
[----:B------:R-:W-:Y:S01]  /*9e50*/  IMAD R16, R245, R16, c[0x0][0x2f0] ;  /* 0x0000bc00f5107624 */ /* 0x000fe200078e0210 */
[----:B------:R-:W-:Y:S02]  /*9e60*/  LOP3.LUT R0, R10, 0x1ffffff8, RZ, 0xc0, !PT ;  /* 0x1ffffff80a007812 */ /* 0x000fe400078ec0ff */
[----:B------:R-:W-:Y:S02]  /*9e70*/  SHF.R.S32.HI R10, RZ, 0x3, R10 ;  /* 0x00000003ff0a7819 */ /* 0x000fe4000001140a */
[----:B------:R-:W-:Y:S01]  /*9e80*/  SHF.R.S32.HI R20, RZ, 0x1f, R229 ;  /* 0x0000001fff147819 */ /* 0x000fe200000114e5 */
[----:B------:R-:W-:Y:S01]  /*9e90*/  IMAD.IADD R0, R226, 0x1, -R0 ;  /* 0x00000001e2007824 */ /* 0x000fe200078e0a00 */
[----:B------:R-:W-:-:S02]  /*9ea0*/  ISETP.GE.AND P5, PT, R10, R16, PT ;  /* 0x000000100a00720c */ /* 0x000fc40003fa6270 */
[----:B------:R-:W-:Y:S01]  /*9eb0*/  SHF.R.S32.HI R11, RZ, 0x1f, R10 ;  /* 0x0000001fff0b7819 */ /* 0x000fe2000001140a */
[----:B------:R-:W-:Y:S02]  /*9ec0*/  IMAD.SHL.U32 R12, R0, 0x8, RZ ;  /* 0x00000008000c7824 */ /* 0x000fe400078e00ff */
[----:B------:R-:W-:-:S03]  /*9ed0*/  IMAD R0, R19, c[0x0][0x308], RZ ;  /* 0x0000c20013007a24 */ /* 0x000fc600078e02ff */
[----:B------:R-:W-:Y:S01]  /*9ee0*/  SHF.R.S32.HI R13, RZ, 0x1f, R12 ;  /* 0x0000001fff0d7819 */ /* 0x000fe2000001140c */
[----:B------:R-:W-:Y:S01]  /*9ef0*/  IMAD R0, R230, c[0x0][0x30c], R0 ;  /* 0x0000c300e6007a24 */ /* 0x000fe200078e0200 */
[C---:B------:R-:W-:Y:S02]  /*9f00*/  IADD3 R17, R12.reuse, 0x40, RZ ;  /* 0x000000400c117810 */ /* 0x040fe40007ffe0ff */
[----:B------:R-:W-:Y:S01]  /*9f10*/  IADD3 R18, R12, 0x80, RZ ;  /* 0x000000800c127810 */ /* 0x000fe20007ffe0ff */
[----:B------:R-:W-:-:S04]  /*9f20*/  IMAD.WIDE.U32 R2, R230, c[0x0][0x308], R12 ;  /* 0x0000c200e6027a25 */ /* 0x000fc800078e000c */
[----:B------:R-:W-:Y:S02]  /*9f30*/  IMAD.IADD R3, R3, 0x1, R0 ;  /* 0x0000000103037824 */ /* 0x000fe400078e0200 */
[----:B------:R-:W-:Y:S02]  /*9f40*/  IMAD R0, R20, c[0x0][0x310], RZ ;  /* 0x0000c40014007a24 */ /* 0x000fe400078e02ff */
[----:B------:R-:W-:-:S04]  /*9f50*/  IMAD.WIDE.U32 R14, R229, c[0x0][0x310], R2 ;  /* 0x0000c400e50e7a25 */ /* 0x000fc800078e0002 */
[----:B------:R-:W-:Y:S02]  /*9f60*/  IMAD R0, R229, c[0x0][0x314], R0 ;  /* 0x0000c500e5007a24 */ /* 0x000fe400078e0200 */
[----:B------:R-:W-:-:S03]  /*9f70*/  IMAD.WIDE R2, R245, 0x50, R10 ;  /* 0x00000050f5027825 */ /* 0x000fc600078e020a */
        /* <DEDUP_REMOVED lines=15> */
.L_x_1120:
[----:B------:R-:W-:Y:S05]  /*a070*/  BSYNC B0 ;  /* 0x0000000000007941 */ /* 0x000fea0003800000 */
.L_x_1119:
        /* <DEDUP_REMOVED lines=20> */
.L_x_1122:
[----:B------:R-:W-:Y:S05]  /*a1c0*/  BSYNC B0 ;  /* 0x0000000000007941 */ /* 0x000fea0003800000 */
.L_x_1121:
        /* <DEDUP_REMOVED lines=19> */
.L_x_1124:
[----:B------:R-:W-:Y:S05]  /*a300*/  BSYNC B0 ;  /* 0x0000000000007941 */ /* 0x000fea0003800000 */
.L_x_1123:
        /* <DEDUP_REMOVED lines=23> */
.L_x_1126:
[----:B------:R-:W-:Y:S05]  /*a480*/  BSYNC B0 ;  /* 0x0000000000007941 */ /* 0x000fea0003800000 */
.L_x_1125:
        /* <DEDUP_REMOVED lines=18> */
.L_x_1128:
[----:B------:R-:W-:Y:S05]  /*a5b0*/  BSYNC B0 ;  /* 0x0000000000007941 */ /* 0x000fea0003800000 */
.L_x_1127:
        /* <DEDUP_REMOVED lines=19> */
.L_x_1129:
        /* <DEDUP_REMOVED lines=9> */
.L_x_1421:


//--------------------- .text._ZN7cutlass13device_kernelIN5flash19enable_sm80_to_sm89INS1_16FlashAttnBwdSm80INS1_25CollectiveMainloopBwdSm80ILi2ELi1EN4cute5tupleIJNS5_1CILi64EEENS7_ILi80EEENS7_ILi192EEEEEENS_10bfloat16_tEfNS_4arch4Sm80ELb1ELb0ELb1ELb0ELb1ELb0ELb1ELb0ELi2ELi4ELi2ELi2ELb0EEENS1_21CollectiveEpilogueBwdISB_SC_SE_Li256ELb0ELb1ELi4EEENS1_25SingleTileBwdLPTSchedulerILb0ELi80ELb1EEEEEEEEEvNT_6ParamsE --------------------------
	.section	.text._ZN7cutlass13device_kernelIN5flash19enable_sm80_to_sm89INS1_16FlashAttnBwdSm80INS1_25CollectiveMainloopBwdSm80ILi2ELi1EN4cute5tupleIJNS5_1CILi64EEENS7_ILi80EEENS7_ILi192EEEEEENS_10bfloat16_tEfNS_4arch4Sm80ELb1ELb0ELb1ELb0ELb1ELb0ELb1ELb0ELi2ELi4ELi2ELi2ELb0EEENS1_21CollectiveEpilogueBwdISB_SC_SE_Li256ELb0ELb1ELi4EEENS1_25SingleTileBwdLPTSchedulerILb0ELi80ELb1EEEEEEEEEvNT_6ParamsE,"ax",@progbits
	.sectioninfo	@"SHI_REGISTERS=255"
	.align	128
.text._ZN7cutlass13device_kernelIN5flash19enable_sm80_to_sm89INS1_16FlashAttnBwdSm80INS1_25CollectiveMainloopBwdSm80ILi2ELi1EN4cute5tupleIJNS5_1CILi64EEENS7_ILi80EEENS7_ILi192EEEEEENS_10bfloat16_tEfNS_4arch4Sm80ELb1ELb0ELb1ELb0ELb1ELb0ELb1ELb0ELi2ELi4ELi2ELi2ELb0EEENS1_21CollectiveEpilogueBwdISB_SC_SE_Li256ELb0ELb1ELi4EEENS1_25SingleTileBwdLPTSchedulerILb0ELi80ELb1EEEEEEEEEvNT_6ParamsE:
        .type           _ZN7cutlass13device_kernelIN5flash19enable_sm80_to_sm89INS1_16FlashAttnBwdSm80INS1_25CollectiveMainloopBwdSm80ILi2ELi1EN4cute5tupleIJNS5_1CILi64EEENS7_ILi80EEENS7_ILi192EEEEEENS_10bfloat16_tEfNS_4arch4Sm80ELb1ELb0ELb1ELb0ELb1ELb0ELb1ELb0ELi2ELi4ELi2ELi2ELb0EEENS1_21CollectiveEpilogueBwdISB_SC_SE_Li256ELb0ELb1ELi4EEENS1_25SingleTileBwdLPTSchedulerILb0ELi80ELb1EEEEEEEEEvNT_6ParamsE,@function
        .size           _ZN7cutlass13device_kernelIN5flash19enable_sm80_to_sm89INS1_16FlashAttnBwdSm80INS1_25CollectiveMainloopBwdSm80ILi2ELi1EN4cute5tupleIJNS5_1CILi64EEENS7_ILi80EEENS7_ILi192EEEEEENS_10bfloat16_tEfNS_4arch4Sm80ELb1ELb0ELb1ELb0ELb1ELb0ELb1ELb0ELi2ELi4ELi2ELi2ELb0EEENS1_21CollectiveEpilogueBwdISB_SC_SE_Li256ELb0ELb1ELi4EEENS1_25SingleTileBwdLPTSchedulerILb0ELi80ELb1EEEEEEEEEvNT_6ParamsE,(.L_x_1422 - _ZN7cutlass13device_kernelIN5flash19enable_sm80_to_sm89INS1_16FlashAttnBwdSm80INS1_25CollectiveMainloopBwdSm80ILi2ELi1EN4cute5tupleIJNS5_1CILi64EEENS7_ILi80EEENS7_ILi192EEEEEENS_10bfloat16_tEfNS_4arch4Sm80ELb1ELb0ELb1ELb0ELb1ELb0ELb1ELb0ELi2ELi4ELi2ELi2ELb0EEENS1_21CollectiveEpilogueBwdISB_SC_SE_Li256ELb0ELb1ELi4EEENS1_25SingleTileBwdLPTSchedulerILb0ELi80ELb1EEEEEEEEEvNT_6ParamsE)
        .other          _ZN7cutlass13device_kernelIN5flash19enable_sm80_to_sm89INS1_16FlashAttnBwdSm80INS1_25CollectiveMainloopBwdSm80ILi2ELi1EN4cute5tupleIJNS5_1CILi64EEENS7_ILi80EEENS7_ILi192EEEEEENS_10bfloat16_tEfNS_4arch4Sm80ELb1ELb0ELb1ELb0ELb1ELb0ELb1ELb0ELi2ELi4ELi2ELi2ELb0EEENS1_21CollectiveEpilogueBwdISB_SC_SE_Li256ELb0ELb1ELi4EEENS1_25SingleTileBwdLPTSchedulerILb0ELi80ELb1EEEEEEEEEvNT_6ParamsE,@"STO_CUDA_ENTRY STV_DEFAULT"
_ZN7cutlass13device_kernelIN5flash19enable_sm80_to_sm89INS1_16FlashAttnBwdSm80INS1_25CollectiveMainloopBwdSm80ILi2ELi1EN4cute5tupleIJNS5_1CILi64EEENS7_ILi80EEENS7_ILi192EEEEEENS_10bfloat16_tEfNS_4arch4Sm80ELb1ELb0ELb1ELb0ELb1ELb0ELb1ELb0ELi2ELi4ELi2ELi2ELb0EEENS1_21CollectiveEpilogueBwdISB_SC_SE_Li256ELb0ELb1ELi4EEENS1_25SingleTileBwdLPTSchedulerILb0ELi80ELb1EEEEEEEEEvNT_6ParamsE:
[----:B------:R-:W-:-:S03]  /*0000*/  MOV R1, c[0x0][0x28] ;  /* 0x00000a0000017a02 */ /* 0x000fc60000000f00 */
[----:B------:R-:W1:Y:S01]  /*0010*/  S2R R232, SR_TID.X ;  /* 0x0000000000e87919 */ /* 0x000e620000002100 */
[----:B------:R-:W-:-:S03]  /*0020*/  IADD3 R1, R1, -0x18, RZ ;  /* 0xffffffe801017810 */ /* 0x000fc60007ffe0ff */
        /* <DEDUP_REMOVED lines=14> */
[----:B------:R-:W-:-:S04]  /*0110*/  MOV R0, c[0x0][0x3c4] ;  /* 0x0000f10000007a02 */ /* 0x000fc80000000f00 */
[----:B------:R-:W-:Y:S02]  /*0120*/  ISETP.NE.AND P0, PT, R0, 0x1, PT ;  /* 0x000000010000780c */ /* 0x000fe40003f05270 */
[----:B------:R-:W-:-:S11]  /*0130*/  MOV R0, R2 ;  /* 0x0000000200007202 */ /* 0x000fd60000000f00 */
[----:B------:R-:W-:-:S05]  /*0140*/  @P0 IMAD.HI.U32 R4, R2, c[0x0][0x3c8], RZ ;  /* 0x0000f20002040a27 */ /* 0x000fca00078e00ff */
[----:B------:R-:W-:-:S05]  /*0150*/  @P0 SHF.R.U32.HI R0, RZ, c[0x0][0x3cc], R4 ;  /* 0x0000f300ff000a19 */ /* 0x000fca0000011604 */
[----:B------:R-:W-:Y:S01]  /*0160*/  IMAD R4, R0, c[0x0][0x3c4], RZ ;  /* 0x0000f10000047a24 */ /* 0x000fe200078e02ff */
[----:B------:R-:W-:Y:S05]  /*0170*/  BRA `(.L_x_1132) ;  /* 0x0000006000007947 */ /* 0x000fea0003800000 */
.L_x_1131:
[----:B------:R-:W-:-:S04]  /*0180*/  MOV R0, c[0x0][0x3ac] ;  /* 0x0000eb0000007a02 */ /* 0x000fc80000000f00 */
[----:B------:R-:W-:Y:S02]  /*0190*/  ISETP.NE.AND P0, PT, R0, 0x1, PT ;  /* 0x000000010000780c */ /* 0x000fe40003f05270 */
[----:B------:R-:W-:-:S11]  /*01a0*/  MOV R0, R2 ;  /* 0x0000000200007202 */ /* 0x000fd60000000f00 */
[----:B------:R-:W-:-:S05]  /*01b0*/  @P0 IMAD.HI.U32 R4, R2, c[0x0][0x3b0], RZ ;  /* 0x0000ec0002040a27 */ /* 0x000fca00078e00ff */
[----:B------:R-:W-:-:S05]  /*01c0*/  @P0 SHF.R.U32.HI R0, RZ, c[0x0][0x3b4], R4 ;  /* 0x0000ed00ff000a19 */ /* 0x000fca0000011604 */
[----:B------:R-:W-:Y:S02]  /*01d0*/  IMAD R4, R0, c[0x0][0x3ac], RZ ;  /* 0x0000eb0000047a24 */ /* 0x000fe400078e02ff */
.L_x_1132:
[----:B------:R-:W-:Y:S02]  /*01e0*/  IMAD.MOV.U32 R5, RZ, RZ, c[0x0][0x3a0] ;  /* 0x0000e800ff057624 */ /* 0x000fe400078e00ff */
[----:B------:R-:W-:-:S03]  /*01f0*/  IMAD.IADD R4, R2, 0x1, -R4 ;  /* 0x0000000102047824 */ /* 0x000fc600078e0a04 */
[----:B------:R-:W-:Y:S01]  /*0200*/  ISETP.NE.AND P0, PT, R5, 0x1, PT ;  /* 0x000000010500780c */ /* 0x000fe20003f05270 */
[----:B------:R-:W-:-:S05]  /*0210*/  IMAD R4, R3, c[0x0][0x3ac], R4 ;  /* 0x0000eb0003047a24 */ /* 0x000fca00078e0204 */
[----:B------:R-:W-:-:S07]  /*0220*/  MOV R235, R4 ;  /* 0x0000000400eb7202 */ /* 0x000fce0000000f00 */
[----:B------:R-:W-:-:S05]  /*0230*/  @P0 IMAD.HI.U32 R2, R4, c[0x0][0x3a4], RZ ;  /* 0x0000e90004020a27 */ /* 0x000fca00078e00ff */
[----:B------:R-:W-:Y:S02]  /*0240*/  @P0 SHF.R.U32.HI R235, RZ, c[0x0][0x3a8], R2 ;  /* 0x0000ea00ffeb0a19 */ /* 0x000fe40000011602 */
[----:B------:R-:W-:Y:S02]  /*0250*/  LOP3.LUT R2, RZ, R0, RZ, 0x33, !PT ;  /* 0x00000000ff027212 */ /* 0x000fe400078e33ff */
[----:B------:R-:W-:Y:S02]  /*0260*/  IADD3 R0, -R235, RZ, RZ ;  /* 0x000000ffeb007210 */ /* 0x000fe40007ffe1ff */
[----:B------:R-:W-:-:S03]  /*0270*/  IADD3 R251, R2, c[0x0][0x394], RZ ;  /* 0x0000e50002fb7a10 */ /* 0x000fc60007ffe0ff */
[----:B------:R-:W-:Y:S01]  /*0280*/  IMAD R236, R0, c[0x0][0x3a0], R4 ;  /* 0x0000e80000ec7a24 */ /* 0x000fe200078e0204 */
[----:B------:R-:W-:Y:S05]  /*0290*/  BRA `(.L_x_1133) ;  /* 0x0000021000007947 */ /* 0x000fea0003800000 */
.L_x_1130:
        /* <DEDUP_REMOVED lines=16> */
.L_x_1134:
[----:B------:R-:W-:-:S04]  /*03a0*/  MOV R0, c[0x0][0x3ac] ;  /* 0x0000eb0000007a02 */ /* 0x000fc80000000f00 */
[----:B------:R-:W-:Y:S02]  /*03b0*/  ISETP.NE.AND P0, PT, R0, 0x1, PT ;  /* 0x000000010000780c */ /* 0x000fe40003f05270 */
[----:B------:R-:W-:-:S11]  /*03c0*/  MOV R0, R2 ;  /* 0x0000000200007202 */ /* 0x000fd60000000f00 */
[----:B------:R-:W-:-:S05]  /*03d0*/  @P0 IMAD.HI.U32 R4, R2, c[0x0][0x3b0], RZ ;  /* 0x0000ec0002040a27 */ /* 0x000fca00078e00ff */
[----:B------:R-:W-:-:S05]  /*03e0*/  @P0 SHF.R.U32.HI R0, RZ, c[0x0][0x3b4], R4 ;  /* 0x0000ed00ff000a19 */ /* 0x000fca0000011604 */
[----:B------:R-:W-:Y:S02]  /*03f0*/  IMAD R4, R0, c[0x0][0x3ac], RZ ;  /* 0x0000eb0000047a24 */ /* 0x000fe400078e02ff */
.L_x_1135:
        /* <DEDUP_REMOVED lines=10> */
[----:B------:R-:W-:Y:S02]  /*04a0*/  IMAD R236, R0, c[0x0][0x3a0], R4 ;  /* 0x0000e80000ec7a24 */ /* 0x000fe400078e0204 */
.L_x_1133:
        /* <DEDUP_REMOVED lines=80> */
[----:B------:R-:W-:Y:S01]  /*09b0*/  UMOV UR6, 0x5 ;  /* 0x0000000500067882 */ /* 0x000fe20000000000 */
[----:B------:R-:W-:Y:S01]  /*09c0*/  SHF.R.S32.HI R28, RZ, 0x1f, R235 ;  /* 0x0000001fff1c7819 */ /* 0x000fe200000114eb */
[----:B------:R-:W-:Y:S01]  /*09d0*/  ULDC.64 UR4, c[0x0][0x1d8] ;  /* 0x0000760000047ab9 */ /* 0x000fe20000000a00 */
[----:B------:R-:W-:Y:S01]  /*09e0*/  ISETP.NE.AND P0, PT, R0, 0x1, PT ;  /* 0x000000010000780c */ /* 0x000fe20003f05270 */
[----:B------:R-:W-:Y:S01]  /*09f0*/  IMAD.MOV.U32 R0, RZ, RZ, R236 ;  /* 0x000000ffff007224 */ /* 0x000fe200078e00ec */
[----:B------:R-:W-:Y:S01]  /*0a00*/  LEA.HI R26, R29, R232, RZ, 0x3 ;  /* 0x000000e81d1a7211 */ /* 0x000fe200078f18ff */
[----:B------:R-:W-:Y:S01]  /*0a10*/  IMAD R7, R28, c[0x0][0x1e8], RZ ;  /* 0x00007a001c077a24 */ /* 0x000fe200078e02ff */
[----:B------:R-:W-:Y:S01]  /*0a20*/  ISETP.GT.AND P1, PT, R232, 0x7f, PT ;  /* 0x0000007fe800780c */ /* 0x000fe20003f24270 */
[----:B------:R-:W-:Y:S01]  /*0a30*/  IMAD R10, R28, c[0x0][0x1b8], RZ ;  /* 0x00006e001c0a7a24 */ /* 0x000fe200078e02ff */
[----:B------:R-:W-:Y:S01]  /*0a40*/  LOP3.LUT R3, R26, 0xfffffff8, RZ, 0xc0, !PT ;  /* 0xfffffff81a037812 */ /* 0x000fe200078ec0ff */
[----:B------:R-:W-:Y:S01]  /*0a50*/  USHF.L.U64.HI UR5, UR4, UR6, UR5 ;  /* 0x0000000604057299 */ /* 0x000fe20008010205 */
[----:B------:R-:W-:Y:S01]  /*0a60*/  SHF.R.S32.HI R240, RZ, 0x3, R26 ;  /* 0x00000003fff07819 */ /* 0x000fe2000001141a */
[----:B------:R-:W-:Y:S01]  /*0a70*/  IMAD R10, R235, c[0x0][0x1bc], R10 ;  /* 0x00006f00eb0a7a24 */ /* 0x000fe200078e020a */
[----:B------:R-:W-:Y:S01]  /*0a80*/  USHF.L.U32 UR4, UR4, 0x5, URZ ;  /* 0x0000000504047899 */ /* 0x000fe2000800063f */
[----:B------:R-:W-:Y:S01]  /*0a90*/  IMAD.IADD R23, R232, 0x1, -R3 ;  /* 0x00000001e8177824 */ /* 0x000fe200078e0a03 */
[----:B------:R-:W-:Y:S01]  /*0aa0*/  SHF.R.S32.HI R241, RZ, 0x1f, R240 ;  /* 0x0000001ffff17819 */ /* 0x000fe200000114f0 */
[----:B------:R-:W-:Y:S01]  /*0ab0*/  @P0 IMAD.HI.U32 R2, R236, c[0x0][0x24c], RZ ;  /* 0x00009300ec020a27 */ /* 0x000fe200078e00ff */
[----:B------:R-:W-:Y:S01]  /*0ac0*/  SHF.R.S32.HI R21, RZ, 0x1f, R236 ;  /* 0x0000001fff157819 */ /* 0x000fe200000114ec */
[----:B------:R-:W-:Y:S01]  /*0ad0*/  UMOV UR7, 0x6 ;  /* 0x0000000600077882 */ /* 0x000fe20000000000 */
[----:B------:R-:W-:Y:S01]  /*0ae0*/  SHF.R.S32.HI R20, RZ, 0x1f, R177 ;  /* 0x0000001fff147819 */ /* 0x000fe200000114b1 */
[----:B------:R-:W-:Y:S01]  /*0af0*/  IMAD.SHL.U32 R12, R23, 0x8, RZ ;  /* 0x00000008170c7824 */ /* 0x000fe200078e00ff */
[----:B------:R-:W-:Y:S01]  /*0b00*/  @P0 SHF.R.U32.HI R0, RZ, c[0x0][0x250], R2 ;  /* 0x00009400ff000a19 */ /* 0x000fe20000011602 */
[----:B------:R-:W-:Y:S01]  /*0b10*/  IMAD.WIDE R14, R251, 0x50, R240 ;  /* 0x00000050fb0e7825 */ /* 0x000fe200078e02f0 */
[----:B------:R-:W-:Y:S01]  /*0b20*/  CS2R R170, SRZ ;  /* 0x0000000000aa7805 */ /* 0x000fe2000001ff00 */
[----:B------:R-:W-:Y:S01]  /*0b30*/  CS2R R168, SRZ ;  /* 0x0000000000a87805 */ /* 0x000fe2000001ff00 */
[----:B------:R-:W-:Y:S01]  /*0b40*/  SHF.R.S32.HI R4, RZ, 0x1f, R0 ;  /* 0x0000001fff047819 */ /* 0x000fe20000011400 */
[----:B------:R-:W-:Y:S01]  /*0b50*/  IMAD.SHL.U32 R22, R177, 0x40, RZ ;  /* 0x00000040b1167824 */ /* 0x000fe200078e00ff */
[----:B------:R-:W-:Y:S01]  /*0b60*/  SHF.R.S32.HI R13, RZ, 0x1f, R12 ;  /* 0x0000001fff0d7819 */ /* 0x000fe2000001140c */
[----:B------:R-:W-:Y:S01]  /*0b70*/  IMAD.MOV.U32 R225, RZ, RZ, 0x10 ;  /* 0x00000010ffe17424 */ /* 0x000fe200078e00ff */
[----:B------:R-:W-:Y:S01]  /*0b80*/  ISETP.GE.AND P2, PT, R12, c[0x0][0x1cc], PT ;  /* 0x000073000c007a0c */ /* 0x000fe20003f46270 */
[----:B------:R-:W-:Y:S01]  /*0b90*/  IMAD R2, R4, c[0x0][0x1e0], RZ ;  /* 0x0000780004027a24 */ /* 0x000fe200078e02ff */
[C---:B------:R-:W-:Y:S01]  /*0ba0*/  IADD3 R24, R12.reuse, 0x40, RZ ;  /* 0x000000400c187810 */ /* 0x040fe20007ffe0ff */
[----:B------:R-:W-:Y:S01]  /*0bb0*/  IMAD.MOV.U32 R217, RZ, RZ, 0x120 ;  /* 0x00000120ffd97424 */ /* 0x000fe200078e00ff */
[----:B------:R-:W-:Y:S01]  /*0bc0*/  IADD3 R27, R12, 0x80, RZ ;  /* 0x000000800c1b7810 */ /* 0x000fe20007ffe0ff */
[----:B------:R-:W-:Y:S01]  /*0bd0*/  IMAD R5, R0, c[0x0][0x1e4], R2 ;  /* 0x0000790000057a24 */ /* 0x000fe200078e0202 */
[----:B------:R-:W-:Y:S01]  /*0be0*/  ISETP.GE.AND P3, PT, R24, c[0x0][0x1cc], PT ;  /* 0x0000730018007a0c */ /* 0x000fe20003f66270 */
[----:B------:R-:W-:Y:S01]  /*0bf0*/  IMAD.WIDE.U32 R2, R0, c[0x0][0x1e0], R12 ;  /* 0x0000780000027a25 */ /* 0x000fe200078e000c */
[----:B------:R-:W-:Y:S01]  /*0c00*/  ISETP.GE.AND P5, PT, R27, c[0x0][0x1cc], PT ;  /* 0x000073001b007a0c */ /* 0x000fe20003fa6270 */
[----:B------:R-:W-:Y:S01]  /*0c10*/  CS2R R166, SRZ ;  /* 0x0000000000a67805 */ /* 0x000fe2000001ff00 */
[----:B------:R-:W-:Y:S01]  /*0c20*/  CS2R R164, SRZ ;  /* 0x0000000000a47805 */ /* 0x000fe2000001ff00 */
[----:B------:R-:W-:Y:S01]  /*0c30*/  IMAD.IADD R5, R3, 0x1, R5 ;  /* 0x0000000103057824 */ /* 0x000fe200078e0205 */
[----:B------:R-:W-:Y:S01]  /*0c40*/  CS2R R162, SRZ ;  /* 0x0000000000a27805 */ /* 0x000fe2000001ff00 */
[----:B------:R-:W-:Y:S01]  /*0c50*/  IMAD R3, R4, c[0x0][0x1b0], RZ ;  /* 0x00006c0004037a24 */ /* 0x000fe200078e02ff */
[----:B------:R-:W-:Y:S01]  /*0c60*/  CS2R R160, SRZ ;  /* 0x0000000000a07805 */ /* 0x000fe2000001ff00 */
[----:B------:R-:W-:Y:S01]  /*0c70*/  IMAD.MOV.U32 R4, RZ, RZ, R2 ;  /* 0x000000ffff047224 */ /* 0x000fe200078e0002 */
        /* <DEDUP_REMOVED lines=19> */
[----:B------:R-:W-:Y:S01]  /*0db0*/  IMAD R6, R15, c[0x0][0x1d8], RZ ;  /* 0x000076000f067a24 */ /* 0x000fe200078e02ff */
[----:B------:R-:W-:Y:S01]  /*0dc0*/  LOP3.LUT R0, R0, 0x1c0, RZ, 0xc0, !PT ;  /* 0x000001c000007812 */ /* 0x000fe200078ec0ff */
[----:B------:R-:W-:Y:S01]  /*0dd0*/  IMAD.WIDE.U32 R8, R235, c[0x0][0x1b8], R2 ;  /* 0x00006e00eb087a25 */ /* 0x000fe200078e0002 */
[----:B------:R-:W-:Y:S01]  /*0de0*/  CS2R R134, SRZ ;  /* 0x0000000000867805 */ /* 0x000fe2000001ff00 */
[----:B------:R-:W-:Y:S01]  /*0df0*/  CS2R R132, SRZ ;  /* 0x0000000000847805 */ /* 0x000fe2000001ff00 */
[----:B------:R-:W-:Y:S01]  /*0e00*/  CS2R R130, SRZ ;  /* 0x0000000000827805 */ /* 0x000fe2000001ff00 */
[C---:B------:R-:W-:Y:S01]  /*0e10*/  IMAD R6, R14.reuse, c[0x0][0x1dc], R6 ;  /* 0x000077000e067a24 */ /* 0x040fe200078e0206 */
[----:B------:R-:W-:Y:S01]  /*0e20*/  CS2R R128, SRZ ;  /* 0x0000000000807805 */ /* 0x000fe2000001ff00 */
[----:B------:R-:W-:Y:S01]  /*0e30*/  IMAD.WIDE.U32 R2, R14, c[0x0][0x1d8], R4 ;  /* 0x000076000e027a25 */ /* 0x000fe200078e0004 */
[----:B------:R-:W-:Y:S01]  /*0e40*/  LOP3.LUT R5, R0, 0x38, R12, 0xf8, !PT ;  /* 0x0000003800057812 */ /* 0x000fe200078ef80c */
[----:B------:R-:W-:Y:S01]  /*0e50*/  CS2R R126, SRZ ;  /* 0x00000000007e7805 */ /* 0x000fe2000001ff00 */
[----:B------:R-:W-:Y:S01]  /*0e60*/  SHF.R.U32.HI R4, RZ, 0x3, R0 ;  /* 0x00000003ff047819 */ /* 0x000fe20000011600 */
[----:B------:R-:W-:Y:S01]  /*0e70*/  IMAD.IADD R0, R3, 0x1, R6 ;  /* 0x0000000103007824 */ /* 0x000fe200078e0206 */
[C---:B------:R-:W-:Y:S01]  /*0e80*/  LEA R6, P0, R2.reuse, c[0x0][0x1c0], 0x1 ;  /* 0x0000700002067a11 */ /* 0x040fe200078008ff */
[----:B------:R-:W-:Y:S01]  /*0e90*/  IMAD.IADD R11, R9, 0x1, R10 ;  /* 0x00000001090b7824 */ /* 0x000fe200078e020a */
[----:B------:R-:W-:Y:S01]  /*0ea0*/  LOP3.LUT R3, R5, R4, RZ, 0x3c, !PT ;  /* 0x0000000405037212 */ /* 0x000fe200078e3cff */
[----:B------:R-:W-:Y:S01]  /*0eb0*/  IMAD.MOV.U32 R5, RZ, RZ, c[0x0][0x1d8] ;  /* 0x00007600ff057624 */ /* 0x000fe200078e00ff */
[----:B------:R-:W-:Y:S01]  /*0ec0*/  LEA.HI.X R7, R2, c[0x0][0x1c4], R0, 0x1, P0 ;  /* 0x0000710002077a11 */ /* 0x000fe200000f0c00 */
[----:B------:R-:W-:Y:S01]  /*0ed0*/  IMAD.MOV.U32 R2, RZ, RZ, c[0x0][0x1dc] ;  /* 0x00007700ff027624 */ /* 0x000fe200078e00ff */
[----:B------:R-:W-:Y:S01]  /*0ee0*/  IADD3 R0, -R240, c[0x0][0x198], RZ ;  /* 0x00006600f0007a10 */ /* 0x000fe20007ffe1ff */
[----:B------:R-:W-:Y:S01]  /*0ef0*/  IMAD.MOV.U32 R10, RZ, RZ, R8 ;  /* 0x000000ffff0a7224 */ /* 0x000fe200078e0008 */
[----:B------:R-:W-:Y:S01]  /*0f00*/  LEA R4, P0, R5, R6, 0x6 ;  /* 0x0000000605047211 */ /* 0x000fe200078030ff */
[----:B------:R-:W-:Y:S01]  /*0f10*/  IMAD R8, R15, c[0x0][0x1a8], RZ ;  /* 0x00006a000f087a24 */ /* 0x000fe200078e02ff */
[----:B------:R-:W-:Y:S01]  /*0f20*/  CS2R R124, SRZ ;  /* 0x00000000007c7805 */ /* 0x000fe2000001ff00 */
[----:B------:R-:W-:Y:S01]  /*0f30*/  IMAD R0, R251, -0x50, R0 ;  /* 0xffffffb0fb007824 */ /* 0x000fe200078e0200 */
[----:B------:R-:W-:Y:S01]  /*0f40*/  LEA.HI.X R5, R5, R7, R2, 0x6, P0 ;  /* 0x0000000705057211 */ /* 0x000fe200000f3402 */
[----:B------:R-:W-:Y:S01]  /*0f50*/  IMAD.U32 R9, RZ, RZ, UR5 ;  /* 0x00000005ff097e24 */ /* 0x000fe2000f8e00ff */
[----:B------:R-:W-:Y:S01]  /*0f60*/  LEA.HI R2, R29, R232, RZ, 0x6 ;  /* 0x000000e81d027211 */ /* 0x000fe200078f30ff */
[----:B------:R-:W-:Y:S01]  /*0f70*/  IMAD.WIDE.U32 R10, R14, c[0x0][0x1a8], R10 ;  /* 0x00006a000e0a7a25 */ /* 0x000fe200078e000a */
[C---:B------:R-:W-:Y:S01]  /*0f80*/  ISETP.LT.OR P0, PT, R0.reuse, 0x1, P2 ;  /* 0x000000010000780c */ /* 0x040fe20001701670 */
[----:B------:R-:W-:Y:S01]  /*0f90*/  CS2R R122, SRZ ;  /* 0x00000000007a7805 */ /* 0x000fe2000001ff00 */
[----:B------:R-:W-:Y:S01]  /*0fa0*/  SHF.R.S32.HI R25, RZ, 0x6, R2 ;  /* 0x00000006ff197819 */ /* 0x000fe20000011402 */
[----:B------:R-:W-:Y:S01]  /*0fb0*/  IMAD.U32 R2, RZ, RZ, UR4 ;  /* 0x00000004ff027e24 */ /* 0x000fe2000f8e00ff */
[C---:B------:R-:W-:Y:S01]  /*0fc0*/  ISETP.LT.OR P6, PT, R0.reuse, 0x1, P3 ;  /* 0x000000010000780c */ /* 0x040fe20001fc1670 */
[----:B------:R-:W-:Y:S01]  /*0fd0*/  ULDC.64 UR4, c[0x0][0x1a8] ;  /* 0x00006a0000047ab9 */ /* 0x000fe20000000a00 */
[C---:B------:R-:W-:Y:S01]  /*0fe0*/  ISETP.LT.OR P4, PT, R0.reuse, 0x1, P5 ;  /* 0x000000010000780c */ /* 0x040fe20002f81670 */
[----:B------:R-:W-:Y:S01]  /*0ff0*/  IMAD R3, R25, 0x200, R3 ;  /* 0x0000020019037824 */ /* 0x000fe200078e0203 */
[----:B------:R-:W-:Y:S01]  /*1000*/  ISETP.LT.OR P5, PT, R0, 0x21, P5 ;  /* 0x000000210000780c */ /* 0x000fe20002fa1670 */
[----:B------:R-:W-:Y:S01]  /*1010*/  USHF.L.U32 UR11, UR4, 0x5, URZ ;  /* 0x00000005040b7899 */ /* 0x000fe2000800063f */
[----:B------:R-:W-:Y:S01]  /*1020*/  IMAD.MOV.U32 R239, RZ, RZ, -0x50 ;  /* 0xffffffb0ffef7424 */ /* 0x000fe200078e00ff */
[----:B------:R-:W-:Y:S01]  /*1030*/  USHF.L.U64.HI UR10, UR4, UR6, UR5 ;  /* 0x00000006040a7299 */ /* 0x000fe20008010205 */
[----:B------:R-:W-:Y:S01]  /*1040*/  IMAD.SHL.U32 R231, R3, 0x2, RZ ;  /* 0x0000000203e77824 */ /* 0x000fe200078e00ff */
[----:B------:R-:W-:Y:S01]  /*1050*/  CS2R R120, SRZ ;  /* 0x0000000000787805 */ /* 0x000fe2000001ff00 */
[----:B------:R-:W-:Y:S01]  /*1060*/  IMAD R3, R14, c[0x0][0x1ac], R8 ;  /* 0x00006b000e037a24 */ /* 0x000fe200078e0208 */
[----:B------:R-:W-:Y:S01]  /*1070*/  ULDC.64 UR4, c[0x0][0x178] ;  /* 0x00005e0000047ab9 */ /* 0x000fe20000000a00 */
[----:B------:R-:W-:Y:S01]  /*1080*/  IMAD R239, R251, R239, c[0x0][0x198] ;  /* 0x00006600fbef7624 */ /* 0x000fe200078e02ef */
[----:B------:R-:W-:Y:S01]  /*1090*/  @!PT LDS RZ, [RZ] ;  /* 0x00000000fffff984 */ /* 0x000fe20000000800 */
[----:B------:R-:W-:Y:S01]  /*10a0*/  @!PT LDS RZ, [RZ] ;  /* 0x00000000fffff984 */ /* 0x000fe20000000800 */
[----:B------:R-:W-:Y:S01]  /*10b0*/  @!PT LDS RZ, [RZ] ;  /* 0x00000000fffff984 */ /* 0x000fe20000000800 */
[----:B------:R1:W-:Y:S01]  /*10c0*/  LDGSTS.E.BYPASS.LTC128B.128 [R231+0x7880], [R6.64], !P0 ;  /* 0x0788000006e77fae */ /* 0x0003e2000c101d48 */
[C---:B------:R-:W-:Y:S01]  /*10d0*/  @!P1 LEA R8, P0, R2.reuse, R4, 0x1 ;  /* 0x0000000402089211 */ /* 0x040fe200078008ff */
[----:B------:R-:W-:Y:S01]  /*10e0*/  IMAD.IADD R3, R11, 0x1, R3 ;  /* 0x000000010b037824 */ /* 0x000fe200078e0203 */
[----:B------:R-:W-:Y:S01]  /*10f0*/  USHF.L.U64.HI UR12, UR4, UR7, UR5 ;  /* 0x00000007040c7299 */ /* 0x000fe20008010205 */
[----:B------:R1:W-:Y:S01]  /*1100*/  LDGSTS.E.BYPASS.LTC128B.128 [R231+0xa080], [R6.64+0x80], !P6 ;  /* 0x0a08008006e77fae */ /* 0x0003e2000f101d48 */
[----:B------:R-:W-:Y:S01]  /*1110*/  @!P1 LEA.HI.X R9, R2, R5, R9, 0x1, P0 ;  /* 0x0000000502099211 */ /* 0x000fe200000f0c09 */
[----:B------:R-:W-:Y:S01]  /*1120*/  IMAD.MOV.U32 R11, RZ, RZ, c[0x0][0x1ac] ;  /* 0x00006b00ff0b7624 */ /* 0x000fe200078e00ff */
[----:B------:R-:W-:Y:S01]  /*1130*/  ISETP.LT.OR P0, PT, R0, 0x21, P2 ;  /* 0x000000210000780c */ /* 0x000fe20001701670 */
[----:B------:R1:W-:Y:S01]  /*1140*/  LDGSTS.E.BYPASS.LTC128B.128 [R231+0xc880], [R6.64+0x100], !P4 ;  /* 0x0c88010006e77fae */ /* 0x0003e2000e101d48 */
[----:B------:R-:W-:Y:S01]  /*1150*/  LEA R2, P2, R10, c[0x0][0x190], 0x1 ;  /* 0x000064000a027a11 */ /* 0x000fe200078408ff */
[----:B------:R-:W-:Y:S01]  /*1160*/  USHF.L.U32 UR13, UR4, 0x6, URZ ;  /* 0x00000006040d7899 */ /* 0x000fe2000800063f */
[----:B------:R-:W-:Y:S01]  /*1170*/  ISETP.LT.OR P6, PT, R0, 0x21, P3 ;  /* 0x000000210000780c */ /* 0x000fe20001fc1670 */
[----:B------:R-:W-:Y:S01]  /*1180*/  CS2R R118, SRZ ;  /* 0x0000000000767805 */ /* 0x000fe2000001ff00 */
[----:B------:R-:W-:Y:S01]  /*1190*/  LEA.HI.X R3, R10, c[0x0][0x194], R3, 0x1, P2 ;  /* 0x000065000a037a11 */ /* 0x000fe200010f0c03 */
[----:B------:R-:W-:Y:S01]  /*11a0*/  IMAD R10, R241, c[0x0][0x178], RZ ;  /* 0x00005e00f10a7a24 */ /* 0x000fe200078e02ff */
[C---:B------:R-:W-:Y:S01]  /*11b0*/  @!P1 ISETP.GE.AND P2, PT, R0.reuse, 0x41, PT ;  /* 0x000000410000980c */ /* 0x040fe20003f46270 */
[----:B------:R-:W-:Y:S01]  /*11c0*/  CS2R R116, SRZ ;  /* 0x0000000000747805 */ /* 0x000fe2000001ff00 */
[----:B------:R-:W-:Y:S01]  /*11d0*/  @!P1 ISETP.LT.OR P3, PT, R0, 0x41, P3 ;  /* 0x000000410000980c */ /* 0x000fe20001f61670 */
[----:B------:R-:W-:Y:S01]  /*11e0*/  IMAD R10, R240, c[0x0][0x17c], R10 ;  /* 0x00005f00f00a7a24 */ /* 0x000fe200078e020a */
[----:B------:R-:W-:Y:S01]  /*11f0*/  @!P1 ISETP.GE.OR P4, PT, R12, c[0x0][0x1cc], !P2 ;  /* 0x000073000c009a0c */ /* 0x000fe20005786670 */
[----:B------:R2:W-:Y:S01]  /*1200*/  LDGSTS.E.BYPASS.LTC128B.128 [R231+0x8880], [R4.64], !P0 ;  /* 0x0888000004e77fae */ /* 0x0005e2000c101d48 */
[C---:B------:R-:W-:Y:S01]  /*1210*/  @!P1 ISETP.GE.OR P2, PT, R27.reuse, c[0x0][0x1cc], !P2 ;  /* 0x000073001b009a0c */ /* 0x040fe20005746670 */
[----:B------:R-:W-:Y:S01]  /*1220*/  CS2R R114, SRZ ;  /* 0x0000000000727805 */ /* 0x000fe2000001ff00 */
        /* <DEDUP_REMOVED lines=12> */
[----:B-1----:R-:W-:Y:S01]  /*12f0*/  IMAD.MOV.U32 R7, RZ, RZ, c[0x0][0x1a8] ;  /* 0x00006a00ff077624 */ /* 0x002fe200078e00ff */
[----:B------:R3:W-:Y:S01]  /*1300*/  @!P1 LDGSTS.E.BYPASS.LTC128B.128 [R231+0xc080], [R8.64+0x80], !P3 ;  /* 0x0c08008008e79fae */ /* 0x0007e2000d901d48 */
[----:B------:R-:W-:Y:S01]  /*1310*/  ISETP.LT.OR P3, PT, R0, 0x1, P6 ;  /* 0x000000010000780c */ /* 0x000fe20003761670 */
[----:B------:R-:W-:Y:S01]  /*1320*/  CS2R R70, SRZ ;  /* 0x0000000000467805 */ /* 0x000fe2000001ff00 */
[----:B------:R-:W-:Y:S01]  /*1330*/  CS2R R68, SRZ ;  /* 0x0000000000447805 */ /* 0x000fe2000001ff00 */
[----:B------:R3:W-:Y:S01]  /*1340*/  @!P1 LDGSTS.E.BYPASS.LTC128B.128 [R231+0xe880], [R8.64+0x100], !P2 ;  /* 0x0e88010008e79fae */ /* 0x0007e2000d101d48 */
[----:B------:R-:W-:Y:S01]  /*1350*/  ISETP.GE.AND P2, PT, R12, c[0x0][0x19c], PT ;  /* 0x000067000c007a0c */ /* 0x000fe20003f46270 */
[----:B------:R-:W-:Y:S01]  /*1360*/  CS2R R66, SRZ ;  /* 0x0000000000427805 */ /* 0x000fe2000001ff00 */
[C---:B------:R-:W-:Y:S01]  /*1370*/  LEA R6, P0, R7.reuse, R2, 0x6 ;  /* 0x0000000207067211 */ /* 0x040fe200078030ff */
[----:B------:R-:W-:Y:S01]  /*1380*/  CS2R R64, SRZ ;  /* 0x0000000000407805 */ /* 0x000fe2000001ff00 */
[C---:B------:R-:W-:Y:S01]  /*1390*/  ISETP.LT.OR P4, PT, R0.reuse, 0x1, P2 ;  /* 0x000000010000780c */ /* 0x040fe20001781670 */
[----:B------:R-:W-:Y:S01]  /*13a0*/  CS2R R62, SRZ ;  /* 0x00000000003e7805 */ /* 0x000fe2000001ff00 */
[----:B------:R-:W-:Y:S01]  /*13b0*/  LEA.HI.X R7, R7, R3, R11, 0x6, P0 ;  /* 0x0000000307077211 */ /* 0x000fe200000f340b */
[----:B------:R-:W-:Y:S01]  /*13c0*/  IMAD.U32 R11, RZ, RZ, UR10 ;  /* 0x0000000aff0b7e24 */ /* 0x000fe2000f8e00ff */
[----:B------:R-:W-:Y:S01]  /*13d0*/  ISETP.LT.OR P0, PT, R0, 0x1, P5 ;  /* 0x000000010000780c */ /* 0x000fe20002f01670 */
[----:B------:R-:W-:Y:S01]  /*13e0*/  USHF.L.U64.HI UR10, UR4, UR6, UR5 ;  /* 0x00000006040a7299 */ /* 0x000fe20008010205 */
[----:B------:R-:W-:Y:S01]  /*13f0*/  CS2R R60, SRZ ;  /* 0x00000000003c7805 */ /* 0x000fe2000001ff00 */
[----:B------:R-:W-:Y:S01]  /*1400*/  CS2R R58, SRZ ;  /* 0x00000000003a7805 */ /* 0x000fe2000001ff00 */
[----:B------:R-:W-:Y:S01]  /*1410*/  CS2R R56, SRZ ;  /* 0x0000000000387805 */ /* 0x000fe2000001ff00 */
[----:B------:R-:W-:Y:S01]  /*1420*/  CS2R R54, SRZ ;  /* 0x0000000000367805 */ /* 0x000fe2000001ff00 */
[----:B--2---:R-:W-:Y:S01]  /*1430*/  IMAD.WIDE.U32 R4, R240, c[0x0][0x178], R12 ;  /* 0x00005e00f0047a25 */ /* 0x004fe200078e000c */
[----:B------:R-:W-:Y:S01]  /*1440*/  CS2R R52, SRZ ;  /* 0x0000000000347805 */ /* 0x000fe2000001ff00 */
[----:B------:R-:W-:Y:S01]  /*1450*/  CS2R R50, SRZ ;  /* 0x0000000000327805 */ /* 0x000fe2000001ff00 */
[----:B------:R1:W-:Y:S01]  /*1460*/  LDGSTS.E.BYPASS.LTC128B.128 [R231+0x80], [R2.64], !P4 ;  /* 0x0008000002e77fae */ /* 0x0003e2000e101d48 */
[----:B------:R-:W-:Y:S01]  /*1470*/  IMAD.IADD R5, R5, 0x1, R10 ;  /* 0x0000000105057824 */ /* 0x000fe200078e020a */
[----:B------:R-:W-:Y:S01]  /*1480*/  ISETP.GE.AND P4, PT, R12, c[0x0][0x16c], PT ;  /* 0x00005b000c007a0c */ /* 0x000fe20003f86270 */
[----:B------:R-:W-:Y:S01]  /*1490*/  IMAD.U32 R16, RZ, RZ, UR10 ;  /* 0x0000000aff107e24 */ /* 0x000fe2000f8e00ff */
[----:B------:R1:W-:Y:S01]  /*14a0*/  LDGSTS.E.BYPASS.LTC128B.128 [R231+0x2880], [R2.64+0x80], !P3 ;  /* 0x0288008002e77fae */ /* 0x0003e2000d901d48 */
[----:B------:R-:W-:Y:S01]  /*14b0*/  ISETP.GE.AND P3, PT, R24, c[0x0][0x16c], PT ;  /* 0x00005b0018007a0c */ /* 0x000fe20003f66270 */
[----:B------:R-:W-:Y:S01]  /*14c0*/  CS2R R48, SRZ ;  /* 0x0000000000307805 */ /* 0x000fe2000001ff00 */
[----:B------:R-:W-:Y:S01]  /*14d0*/  CS2R R46, SRZ ;  /* 0x00000000002e7805 */ /* 0x000fe2000001ff00 */
[----:B------:R1:W-:Y:S01]  /*14e0*/  LDGSTS.E.BYPASS.LTC128B.128 [R231+0x5080], [R2.64+0x100], !P0 ;  /* 0x0508010002e77fae */ /* 0x0003e2000c101d48 */
[----:B------:R-:W-:Y:S01]  /*14f0*/  SEL R10, RZ, 0xffffffff, P3 ;  /* 0xffffffffff0a7807 */ /* 0x000fe20001800000 */
[----:B---3--:R-:W-:Y:S01]  /*1500*/  IMAD R8, R21, c[0x0][0x180], RZ ;  /* 0x0000600015087a24 */ /* 0x008fe200078e02ff */
[----:B------:R-:W-:Y:S01]  /*1510*/  ISETP.LT.OR P0, PT, R0, 0x21, P2 ;  /* 0x000000210000780c */ /* 0x000fe20001701670 */
[----:B------:R-:W-:Y:S01]  /*1520*/  CS2R R44, SRZ ;  /* 0x00000000002c7805 */ /* 0x000fe2000001ff00 */
[----:B------:R-:W-:Y:S01]  /*1530*/  SEL R9, RZ, 0x1, P4 ;  /* 0x00000001ff097807 */ /* 0x000fe20002000000 */
[----:B------:R-:W-:Y:S01]  /*1540*/  IMAD R8, R236, c[0x0][0x184], R8 ;  /* 0x00006100ec087a24 */ /* 0x000fe200078e0208 */
[C---:B------:R-:W-:Y:S01]  /*1550*/  ISETP.LT.OR P4, PT, R0.reuse, 0x21, P6 ;  /* 0x000000210000780c */ /* 0x040fe20003781670 */
[----:B------:R-:W-:Y:S01]  /*1560*/  CS2R R42, SRZ ;  /* 0x00000000002a7805 */ /* 0x000fe2000001ff00 */
[C---:B------:R-:W-:Y:S01]  /*1570*/  ISETP.LT.OR P3, PT, R0.reuse, 0x21, P5 ;  /* 0x000000210000780c */ /* 0x040fe20002f61670 */
[----:B------:R-:W-:Y:S01]  /*1580*/  CS2R R40, SRZ ;  /* 0x0000000000287805 */ /* 0x000fe2000001ff00 */
[C---:B------:R-:W-:Y:S01]  /*1590*/  @!P1 ISETP.LT.OR P2, PT, R0.reuse, 0x41, P2 ;  /* 0x000000410000980c */ /* 0x040fe20001741670 */
[----:B------:R-:W-:Y:S01]  /*15a0*/  CS2R R38, SRZ ;  /* 0x0000000000267805 */ /* 0x000fe2000001ff00 */
[C---:B------:R-:W-:Y:S01]  /*15b0*/  @!P1 ISETP.LT.OR P6, PT, R0.reuse, 0x41, P6 ;  /* 0x000000410000980c */ /* 0x040fe200037c1670 */
[----:B------:R-:W-:Y:S01]  /*15c0*/  CS2R R36, SRZ ;  /* 0x0000000000247805 */ /* 0x000fe2000001ff00 */
[----:B------:R-:W-:Y:S01]  /*15d0*/  @!P1 ISETP.LT.OR P5, PT, R0, 0x41, P5 ;  /* 0x000000410000980c */ /* 0x000fe20002fa1670 */
[----:B------:R-:W-:Y:S01]  /*15e0*/  IMAD R0, R241, c[0x0][0x208], RZ ;  /* 0x00008200f1007a24 */ /* 0x000fe200078e02ff */
[----:B------:R2:W-:Y:S01]  /*15f0*/  LDGSTS.E.BYPASS.LTC128B.128 [R231+0x1080], [R6.64], !P0 ;  /* 0x0108000006e77fae */ /* 0x0005e2000c101d48 */
[----:B------:R-:W-:Y:S01]  /*1600*/  ISETP.GE.AND P0, PT, R27, c[0x0][0x16c], PT ;  /* 0x00005b001b007a0c */ /* 0x000fe20003f06270 */
[----:B------:R-:W-:Y:S01]  /*1610*/  CS2R R34, SRZ ;  /* 0x0000000000227805 */ /* 0x000fe2000001ff00 */
[----:B------:R-:W-:Y:S01]  /*1620*/  IMAD R0, R240, c[0x0][0x20c], R0 ;  /* 0x00008300f0007a24 */ /* 0x000fe200078e0200 */
[----:B------:R2:W-:Y:S01]  /*1630*/  LDGSTS.E.BYPASS.LTC128B.128 [R231+0x3880], [R6.64+0x80], !P4 ;  /* 0x0388008006e77fae */ /* 0x0005e2000e101d48 */
[----:B------:R-:W-:-:S03]  /*1640*/  SHF.R.S32.HI R233, RZ, 0x1f, R232 ;  /* 0x0000001fffe97819 */ /* 0x000fc600000114e8 */
[----:B------:R2:W-:Y:S01]  /*1650*/  LDGSTS.E.BYPASS.LTC128B.128 [R231+0x6080], [R6.64+0x100], !P3 ;  /* 0x0608010006e77fae */ /* 0x0005e2000d901d48 */
[----:B-1----:R-:W-:-:S04]  /*1660*/  IMAD.WIDE.U32 R2, R236, c[0x0][0x180], R4 ;  /* 0x00006000ec027a25 */ /* 0x002fc800078e0004 */
[----:B------:R-:W-:Y:S02]  /*1670*/  IMAD.SHL.U32 R4, R10, 0x2, RZ ;  /* 0x000000020a047824 */ /* 0x000fe400078e00ff */
[----:B------:R-:W-:Y:S02]  /*1680*/  IMAD.IADD R3, R3, 0x1, R8 ;  /* 0x0000000103037824 */ /* 0x000fe400078e0208 */
[----:B------:R-:W-:Y:S01]  /*1690*/  IMAD.U32 R10, RZ, RZ, UR11 ;  /* 0x0000000bff0a7e24 */ /* 0x000fe2000f8e00ff */
[----:B------:R-:W-:Y:S01]  /*16a0*/  LOP3.LUT R14, R4, 0x2, R9, 0xe2, !PT ;  /* 0x00000002040e7812 */ /* 0x000fe200078ee209 */
[----:B------:R-:W-:Y:S01]  /*16b0*/  IMAD R4, R28, c[0x0][0x188], RZ ;  /* 0x000062001c047a24 */ /* 0x000fe200078e02ff */
[----:B------:R-:W-:Y:S01]  /*16c0*/  USHF.L.U32 UR11, UR4, 0x5, URZ ;  /* 0x00000005040b7899 */ /* 0x000fe2000800063f */
[----:B------:R-:W-:Y:S02]  /*16d0*/  IMAD.WIDE.U32 R248, R235, c[0x0][0x188], R2 ;  /* 0x00006200ebf87a25 */ /* 0x000fe400078e0002 */
[----:B------:R-:W-:-:S02]  /*16e0*/  ULDC.64 UR4, c[0x0][0x208] ;  /* 0x0000820000047ab9 */ /* 0x000fc40000000a00 */
[----:B------:R-:W-:Y:S01]  /*16f0*/  IMAD R8, R235, c[0x0][0x18c], R4 ;  /* 0x00006300eb087a24 */ /* 0x000fe200078e0204 */
[----:B------:R-:W-:Y:S01]  /*1700*/  USHF.L.U64.HI UR7, UR4, UR7, UR5 ;  /* 0x0000000704077299 */ /* 0x000fe20008010205 */
[----:B------:R-:W-:Y:S01]  /*1710*/  IMAD.WIDE.U32 R4, R240, c[0x0][0x208], R12 ;  /* 0x00008200f0047a25 */ /* 0x000fe200078e000c */
[----:B------:R-:W-:-:S03]  /*1720*/  USHF.L.U64.HI UR5, UR4, UR6, UR5 ;  /* 0x0000000604057299 */ /* 0x000fc60008010205 */
[----:B------:R-:W-:Y:S01]  /*1730*/  IMAD.IADD R9, R5, 0x1, R0 ;  /* 0x0000000105097824 */ /* 0x000fe200078e0200 */
[----:B------:R-:W-:Y:S01]  /*1740*/  SEL R0, RZ, 0x4, P0 ;  /* 0x00000004ff007807 */ /* 0x000fe20000000000 */
[----:B------:R-:W-:Y:S01]  /*1750*/  IMAD R5, R177, UR12, RZ ;  /* 0x0000000cb1057c24 */ /* 0x000fe2000f8e02ff */
[----:B------:R-:W-:Y:S01]  /*1760*/  @!P1 LEA R2, P0, R10, R6, 0x1 ;  /* 0x000000060a029211 */ /* 0x000fe200078008ff */
[----:B------:R-:W-:Y:S01]  /*1770*/  IMAD.IADD R245, R249, 0x1, R8 ;  /* 0x00000001f9f57824 */ /* 0x000fe200078e0208 */
[----:B------:R-:W-:Y:S01]  /*1780*/  LOP3.LUT R0, R14, R0, RZ, 0xfc, !PT ;  /* 0x000000000e007212 */ /* 0x000fe200078efcff */
[----:B------:R-:W-:Y:S01]  /*1790*/  IMAD.MOV.U32 R244, RZ, RZ, R248 ;  /* 0x000000fffff47224 */ /* 0x000fe200078e00f8 */
[----:B------:R-:W-:Y:S01]  /*17a0*/  @!P1 LEA.HI.X R3, R10, R7, R11, 0x1, P0 ;  /* 0x000000070a039211 */ /* 0x000fe200000f0c0b */
[----:B------:R-:W-:Y:S01]  /*17b0*/  IMAD.MOV.U32 R8, RZ, RZ, R4 ;  /* 0x000000ffff087224 */ /* 0x000fe200078e0004 */
[----:B------:R-:W-:Y:S01]  /*17c0*/  LOP3.LUT P4, RZ, R0, 0x1, RZ, 0xc0, !PT ;  /* 0x0000000100ff7812 */ /* 0x000fe2000788c0ff */
[----:B------:R-:W-:Y:S01]  /*17d0*/  IMAD R10, R20, UR13, R5 ;  /* 0x0000000d140a7c24 */ /* 0x000fe2000f8e0205 */
[C---:B------:R-:W-:Y:S01]  /*17e0*/  LOP3.LUT P3, RZ, R0.reuse, 0x2, RZ, 0xc0, !PT ;  /* 0x0000000200ff7812 */ /* 0x040fe2000786c0ff */
[----:B------:R1:W-:Y:S01]  /*17f0*/  @!P1 LDGSTS.E.BYPASS.LTC128B.128 [R231+0x2080], [R2.64], !P2 ;  /* 0x0208000002e79fae */ /* 0x0003e2000d101d48 */
[----:B------:R-:W-:Y:S01]  /*1800*/  LOP3.LUT P2, RZ, R0, 0x4, RZ, 0xc0, !PT ;  /* 0x0000000400ff7812 */ /* 0x000fe2000784c0ff */
[----:B------:R-:W-:Y:S01]  /*1810*/  IMAD R0, R21, c[0x0][0x210], RZ ;  /* 0x0000840015007a24 */ /* 0x000fe200078e02ff */
[----:B------:R-:W-:Y:S01]  /*1820*/  USHF.L.U32 UR12, UR4, 0x6, URZ ;  /* 0x00000006040c7899 */ /* 0x000fe2000800063f */
[----:B------:R-:W-:Y:S01]  /*1830*/  IMAD.WIDE.U32 R4, R177, UR13, R244 ;  /* 0x0000000db1047c25 */ /* 0x000fe2000f8e00f4 */
[----:B------:R1:W-:Y:S01]  /*1840*/  @!P1 LDGSTS.E.BYPASS.LTC128B.128 [R231+0x4880], [R2.64+0x80], !P6 ;  /* 0x0488008002e79fae */ /* 0x0003e2000f101d48 */
[----:B------:R-:W-:-:S02]  /*1850*/  UMOV UR13, 0x1 ;  /* 0x00000001000d7882 */ /* 0x000fc40000000000 */
[----:B------:R-:W-:Y:S01]  /*1860*/  IMAD R19, R236, c[0x0][0x214], R0 ;  /* 0x00008500ec137a24 */ /* 0x000fe200078e0200 */
[----:B------:R-:W-:Y:S01]  /*1870*/  IADD3 R0, -R240, c[0x0][0x168], -R22 ;  /* 0x00005a00f0007a10 */ /* 0x000fe20007ffe916 */
[----:B------:R-:W-:Y:S01]  /*1880*/  IMAD.IADD R10, R5, 0x1, R10 ;  /* 0x00000001050a7824 */ /* 0x000fe200078e020a */
[----:B--2---:R-:W-:Y:S01]  /*1890*/  LEA R6, P0, R4, c[0x0][0x160], 0x1 ;  /* 0x0000580004067a11 */ /* 0x004fe200078008ff */
[----:B------:R1:W-:Y:S01]  /*18a0*/  @!P1 LDGSTS.E.BYPASS.LTC128B.128 [R231+0x7080], [R2.64+0x100], !P5 ;  /* 0x0708010002e79fae */ /* 0x0003e2000e901d48 */
[----:B------:R-:W-:Y:S01]  /*18b0*/  ISETP.LT.OR P6, PT, R0, 0x1, !P4 ;  /* 0x000000010000780c */ /* 0x000fe200067c1670 */
[----:B------:R-:W-:Y:S01]  /*18c0*/  IMAD.SHL.U32 R14, R232, 0x4, RZ ;  /* 0x00000004e80e7824 */ /* 0x000fe200078e00ff */
[----:B------:R-:W-:Y:S01]  /*18d0*/  ISETP.LT.OR P5, PT, R0, 0x1, !P3 ;  /* 0x000000010000780c */ /* 0x000fe20005fa1670 */
[----:B------:R-:W-:Y:S01]  /*18e0*/  IMAD.U32 R13, RZ, RZ, UR11 ;  /* 0x0000000bff0d7e24 */ /* 0x000fe2000f8e00ff */
[----:B------:R-:W-:Y:S01]  /*18f0*/  LEA.HI.X R7, R4, c[0x0][0x164], R10, 0x1, P0 ;  /* 0x0000590004077a11 */ /* 0x000fe200000f0c0a */
[----:B------:R-:W-:Y:S01]  /*1900*/  IMAD.U32 R17, RZ, RZ, UR11 ;  /* 0x0000000bff117e24 */ /* 0x000fe2000f8e00ff */
[----:B------:R-:W-:Y:S01]  /*1910*/  SHF.R.S32.HI R15, RZ, 0x1f, R14 ;  /* 0x0000001fff0f7819 */ /* 0x000fe2000001140e */
[----:B------:R-:W-:Y:S01]  /*1920*/  IMAD.WIDE.U32 R10, R236, c[0x0][0x210], R8 ;  /* 0x00008400ec0a7a25 */ /* 0x000fe200078e0008 */
[----:B------:R-:W-:Y:S01]  /*1930*/  LEA R8, P0, R13, R6, 0x1 ;  /* 0x000000060d087211 */ /* 0x000fe200078008ff */
[----:B------:R-:W0:Y:S01]  /*1940*/  LDGDEPBAR ;  /* 0x00000000000079af */ /* 0x000e220000000000 */
[C---:B------:R-:W-:Y:S01]  /*1950*/  ISETP.LT.OR P1, PT, R0.reuse, 0x1, !P2 ;  /* 0x000000010000780c */ /* 0x040fe20005721670 */
[----:B------:R-:W-:Y:S01]  /*1960*/  IMAD R4, R21, c[0x0][0x270], RZ ;  /* 0x00009c0015047a24 */ /* 0x000fe200078e02ff */
[----:B------:R-:W-:Y:S01]  /*1970*/  LEA.HI.X R9, R17, R7, R16, 0x1, P0 ;  /* 0x0000000711097211 */ /* 0x000fe200000f0c10 */
[----:B------:R2:W-:Y:S01]  /*1980*/  LDGSTS.E.BYPASS.LTC128B.128 [R231+0xf080], [R6.64], !P6 ;  /* 0x0f08000006e77fae */ /* 0x0005e2000f101d48 */
[----:B------:R-:W-:Y:S01]  /*1990*/  ISETP.LT.OR P0, PT, R0, 0x21, !P4 ;  /* 0x000000210000780c */ /* 0x000fe20006701670 */
[----:B------:R-:W-:Y:S01]  /*19a0*/  IMAD R4, R236, c[0x0][0x274], R4 ;  /* 0x00009d00ec047a24 */ /* 0x000fe200078e0204 */
[C---:B------:R-:W-:Y:S01]  /*19b0*/  ISETP.LT.OR P6, PT, R0.reuse, 0x21, !P3 ;  /* 0x000000210000780c */ /* 0x040fe20005fc1670 */
[----:B------:R2:W-:Y:S01]  /*19c0*/  LDGSTS.E.BYPASS.LTC128B.128 [R231+0x11080], [R6.64+0x80], !P5 ;  /* 0x1108008006e77fae */ /* 0x0005e2000e901d48 */
[----:B------:R-:W-:Y:S01]  /*19d0*/  ISETP.LT.OR P5, PT, R0, 0x21, !P2 ;  /* 0x000000210000780c */ /* 0x000fe200057a1670 */
[----:B------:R-:W-:Y:S01]  /*19e0*/  IMAD R0, R28, c[0x0][0x278], RZ ;  /* 0x00009e001c007a24 */ /* 0x000fe200078e02ff */
[----:B------:R-:W-:Y:S01]  /*19f0*/  P2R R13, PR, RZ, 0x10 ;  /* 0x00000010ff0d7803 */ /* 0x000fe20000000000 */
[----:B------:R-:W-:Y:S01]  /*1a00*/  IMAD R18, R177, UR7, RZ ;  /* 0x00000007b1127c24 */ /* 0x000fe2000f8e02ff */
[----:B------:R-:W-:Y:S01]  /*1a10*/  ISETP.GE.AND P4, PT, R12, c[0x0][0x1fc], PT ;  /* 0x00007f000c007a0c */ /* 0x000fe20003f86270 */
[----:B------:R-:W-:Y:S01]  /*1a20*/  IMAD R0, R235, c[0x0][0x27c], R0 ;  /* 0x00009f00eb007a24 */ /* 0x000fe200078e0200 */
[----:B------:R2:W-:Y:S01]  /*1a30*/  LDGSTS.E.BYPASS.LTC128B.128 [R231+0x13080], [R6.64+0x100], !P1 ;  /* 0x1308010006e77fae */ /* 0x0005e2000c901d48 */
[----:B------:R-:W-:Y:S01]  /*1a40*/  ISETP.GT.AND P1, PT, R232, 0xf, PT ;  /* 0x0000000fe800780c */ /* 0x000fe20003f24270 */
[----:B-1----:R-:W-:Y:S01]  /*1a50*/  IMAD.WIDE.U32 R2, R236, c[0x0][0x270], R14 ;  /* 0x00009c00ec027a25 */ /* 0x002fe200078e000e */
[----:B------:R-:W-:Y:S01]  /*1a60*/  USHF.L.U32 UR7, UR4, 0x5, URZ ;  /* 0x0000000504077899 */ /* 0x000fe2000800063f */
[----:B------:R1:W-:Y:S02]  /*1a70*/  LDGSTS.E.BYPASS.LTC128B.128 [R231+0x10080], [R8.64], !P0 ;  /* 0x1008000008e77fae */ /* 0x0003e4000c101d48 */
[----:B------:R-:W-:Y:S01]  /*1a80*/  IMAD.IADD R5, R3, 0x1, R4 ;  /* 0x0000000103057824 */ /* 0x000fe200078e0204 */
[----:B------:R-:W-:Y:S01]  /*1a90*/  UMOV UR4, URZ ;  /* 0x0000003f00047c82 */ /* 0x000fe20008000000 */
[----:B------:R-:W-:Y:S01]  /*1aa0*/  IMAD.MOV.U32 R4, RZ, RZ, R2 ;  /* 0x000000ffff047224 */ /* 0x000fe200078e0002 */
[----:B------:R1:W-:Y:S01]  /*1ab0*/  LDGSTS.E.BYPASS.LTC128B.128 [R231+0x12080], [R8.64+0x80], !P6 ;  /* 0x1208008008e77fae */ /* 0x0003e2000f101d48 */
[----:B------:R-:W-:Y:S01]  /*1ac0*/  IMAD.IADD R3, R11, 0x1, R19 ;  /* 0x000000010b037824 */ /* 0x000fe200078e0213 */
[----:B------:R-:W-:Y:S01]  /*1ad0*/  SHF.R.S32.HI R19, RZ, 0x1f, R22 ;  /* 0x0000001fff137819 */ /* 0x000fe20000011416 */
[----:B------:R-:W-:Y:S01]  /*1ae0*/  IMAD.WIDE.U32 R32, R235, c[0x0][0x278], R4 ;  /* 0x00009e00eb207a25 */ /* 0x000fe200078e0004 */
[----:B------:R1:W-:Y:S01]  /*1af0*/  LDGSTS.E.BYPASS.LTC128B.128 [R231+0x14080], [R8.64+0x100], !P5 ;  /* 0x1408010008e77fae */ /* 0x0003e2000e901d48 */
[----:B------:R-:W-:-:S02]  /*1b00*/  ISETP.GE.AND P6, PT, R24, c[0x0][0x1fc], PT ;  /* 0x00007f0018007a0c */ /* 0x000fc40003fc6270 */
[----:B------:R-:W-:Y:S01]  /*1b10*/  IMAD.MOV.U32 R2, RZ, RZ, R10 ;  /* 0x000000ffff027224 */ /* 0x000fe200078e000a */
[C---:B------:R-:W-:Y:S01]  /*1b20*/  IADD3 R10, -R22.reuse, c[0x0][0x168], -R240 ;  /* 0x00005a00160a7a10 */ /* 0x040fe20007ffe9f0 */
[----:B------:R-:W-:Y:S01]  /*1b30*/  IMAD.IADD R30, R33, 0x1, R0 ;  /* 0x00000001211e7824 */ /* 0x000fe200078e0200 */
[----:B------:R-:W-:Y:S01]  /*1b40*/  IADD3 R0, P0, R22, R32, RZ ;  /* 0x0000002016007210 */ /* 0x000fe20007f1e0ff */
[----:B------:R-:W-:Y:S01]  /*1b50*/  IMAD.WIDE.U32 R246, R235, c[0x0][0x218], R2 ;  /* 0x00008600ebf67a25 */ /* 0x000fe200078e0002 */
[----:B------:R-:W-:Y:S01]  /*1b60*/  LEA.HI R11, R29, R232, RZ, 0x2 ;  /* 0x000000e81d0b7211 */ /* 0x000fe200078f10ff */
[----:B------:R3:W-:Y:S02]  /*1b70*/  STL.64 [R1+0x8], R32 ;  /* 0x0000082001007387 */ /* 0x0007e40000100a00 */
[----:B------:R-:W-:Y:S02]  /*1b80*/  IMAD.X R2, R19, 0x1, R30, P0 ;  /* 0x0000000113027824 */ /* 0x000fe400000e061e */
[----:B------:R-:W-:Y:S01]  /*1b90*/  IMAD.MOV.U32 R242, RZ, RZ, R246 ;  /* 0x000000fffff27224 */ /* 0x000fe200078e00f6 */
[----:B------:R4:W-:Y:S01]  /*1ba0*/  STL [R1+0x14], R30 ;  /* 0x0000141e01007387 */ /* 0x0009e20000100800 */
[----:B--2---:R-:W-:-:S02]  /*1bb0*/  IMAD R6, R28, c[0x0][0x218], RZ ;  /* 0x000086001c067a24 */ /* 0x004fc400078e02ff */
[----:B------:R-:W-:Y:S02]  /*1bc0*/  IMAD R18, R20, UR12, R18 ;  /* 0x0000000c14127c24 */ /* 0x000fe4000f8e0212 */
[----:B------:R-:W-:Y:S01]  /*1bd0*/  IMAD R4, R235, c[0x0][0x21c], R6 ;  /* 0x00008700eb047a24 */ /* 0x000fe200078e0206 */
[----:B------:R-:W-:-:S03]  /*1be0*/  LEA R6, P0, R0, c[0x0][0x258], 0x2 ;  /* 0x0000960000067a11 */ /* 0x000fc600078010ff */
[----:B------:R-:W-:Y:S01]  /*1bf0*/  IMAD.IADD R243, R247, 0x1, R4 ;  /* 0x00000001f7f37824 */ /* 0x000fe200078e0204 */
[----:B------:R-:W-:Y:S02]  /*1c00*/  LEA.HI.X R7, R0, c[0x0][0x25c], R2, 0x2, P0 ;  /* 0x0000970000077a11 */ /* 0x000fe400000f1402 */
[----:B------:R-:W-:Y:S01]  /*1c10*/  ISETP.LT.OR P0, PT, R10, 0x1, P4 ;  /* 0x000000010a00780c */ /* 0x000fe20002701670 */
[----:B------:R-:W-:Y:S01]  /*1c20*/  IMAD.WIDE.U32 R4, R177, UR12, R242 ;  /* 0x0000000cb1047c25 */ /* 0x000fe2000f8e00f2 */
[----:B-1----:R-:W-:-:S03]  /*1c30*/  LEA.HI R9, R29, R232, RZ, 0x5 ;  /* 0x000000e81d097211 */ /* 0x002fc600078f28ff */
[----:B------:R-:W-:Y:S01]  /*1c40*/  IMAD.IADD R0, R5, 0x1, R18 ;  /* 0x0000000105007824 */ /* 0x000fe200078e0212 */
[----:B------:R-:W-:Y:S01]  /*1c50*/  LEA R2, P5, R4, c[0x0][0x1f0], 0x1 ;  /* 0x00007c0004027a11 */ /* 0x000fe200078a08ff */
[----:B------:R-:W-:-:S03]  /*1c60*/  @!P1 IMAD.SHL.U32 R5, R232, 0x10, RZ ;  /* 0x00000010e8059824 */ /* 0x000fc600078e00ff */
[----:B------:R-:W-:Y:S01]  /*1c70*/  LEA.HI.X R3, R4, c[0x0][0x1f4], R0, 0x1, P5 ;  /* 0x00007d0004037a11 */ /* 0x000fe200028f0c00 */
[----:B------:R-:W-:Y:S01]  /*1c80*/  IMAD.U32 R4, RZ, RZ, UR7 ;  /* 0x00000007ff047e24 */ /* 0x000fe2000f8e00ff */
[----:B------:R1:W-:Y:S01]  /*1c90*/  @!P1 LDGSTS.E.BYPASS.LTC128B.128 [R5+0x21080], [R6.64] ;  /* 0x2108000006059fae */ /* 0x0003e2000b901d48 */
[----:B------:R-:W-:Y:S01]  /*1ca0*/  IMAD.U32 R0, RZ, RZ, UR5 ;  /* 0x00000005ff007e24 */ /* 0x000fe2000f8e00ff */
[----:B------:R-:W-:Y:S01]  /*1cb0*/  ISETP.GE.AND P5, PT, R27, c[0x0][0x1fc], PT ;  /* 0x00007f001b007a0c */ /* 0x000fe20003fa6270 */
[----:B---3--:R-:W-:Y:S01]  /*1cc0*/  CS2R R32, SRZ ;  /* 0x0000000000207805 */ /* 0x008fe2000001ff00 */
[----:B------:R-:W0:Y:S04]  /*1cd0*/  LDGDEPBAR ;  /* 0x00000000000079af */ /* 0x000e280000000000 */
[----:B------:R2:W-:Y:S01]  /*1ce0*/  LDGSTS.E.BYPASS.LTC128B.128 [R231+0x1b080], [R2.64], !P0 ;  /* 0x1b08000002e77fae */ /* 0x0005e2000c101d48 */
[----:B------:R-:W-:-:S02]  /*1cf0*/  ISETP.LT.OR P0, PT, R10, 0x1, P6 ;  /* 0x000000010a00780c */ /* 0x000fc40003701670 */
[----:B------:R-:W-:-:S11]  /*1d00*/  ISETP.LT.OR P6, PT, R10, 0x21, P6 ;  /* 0x000000210a00780c */ /* 0x000fd600037c1670 */
[----:B------:R2:W-:Y:S01]  /*1d10*/  LDGSTS.E.BYPASS.LTC128B.128 [R231+0x1d080], [R2.64+0x80], !P0 ;  /* 0x1d08008002e77fae */ /* 0x0005e2000c101d48 */
[----:B------:R-:W-:Y:S01]  /*1d20*/  LEA R4, P0, R4, R2, 0x1 ;  /* 0x0000000204047211 */ /* 0x000fe200078008ff */
[----:B-1----:R-:W-:Y:S01]  /*1d30*/  IMAD.U32 R5, RZ, RZ, UR7 ;  /* 0x00000007ff057e24 */ /* 0x002fe2000f8e00ff */
[----:B------:R-:W-:-:S04]  /*1d40*/  SHF.R.S32.HI R7, RZ, 0x1f, R11 ;  /* 0x0000001fff077819 */ /* 0x000fc8000001140b */
[----:B------:R-:W-:Y:S01]  /*1d50*/  LEA.HI.X R5, R5, R3, R0, 0x1, P0 ;  /* 0x0000000305057211 */ /* 0x000fe200000f0c00 */
[----:B------:R-:W-:Y:S01]  /*1d60*/  IMAD R0, R21, c[0x0][0x288], RZ ;  /* 0x0000a20015007a24 */ /* 0x000fe200078e02ff */
[C---:B------:R-:W-:Y:S02]  /*1d70*/  ISETP.LT.OR P0, PT, R10.reuse, 0x1, P5 ;  /* 0x000000010a00780c */ /* 0x040fe40002f01670 */
[----:B------:R-:W-:Y:S01]  /*1d80*/  ISETP.LT.OR P5, PT, R10, 0x21, P5 ;  /* 0x000000210a00780c */ /* 0x000fe20002fa1670 */
[----:B------:R-:W-:-:S10]  /*1d90*/  IMAD R0, R236, c[0x0][0x28c], R0 ;  /* 0x0000a300ec007a24 */ /* 0x000fd400078e0200 */
[----:B------:R2:W-:Y:S01]  /*1da0*/  LDGSTS.E.BYPASS.LTC128B.128 [R231+0x1f080], [R2.64+0x100], !P0 ;  /* 0x1f08010002e77fae */ /* 0x0005e2000c101d48 */
[----:B------:R-:W-:Y:S02]  /*1db0*/  ISETP.LT.OR P0, PT, R10, 0x21, P4 ;  /* 0x000000210a00780c */ /* 0x000fe40002701670 */
[----:B------:R-:W-:Y:S02]  /*1dc0*/  ISETP.NE.AND P4, PT, R13, RZ, PT ;  /* 0x000000ff0d00720c */ /* 0x000fe40003f85270 */
[----:B------:R-:W-:-:S09]  /*1dd0*/  SHF.R.S32.HI R13, RZ, 0x5, R9 ;  /* 0x00000005ff0d7819 */ /* 0x000fd20000011409 */
[----:B------:R1:W-:Y:S01]  /*1de0*/  LDGSTS.E.BYPASS.LTC128B.128 [R231+0x1c080], [R4.64], !P0 ;  /* 0x1c08000004e77fae */ /* 0x0003e2000c101d48 */
[----:B------:R-:W-:-:S03]  /*1df0*/  ISETP.GE.AND P0, PT, R12, c[0x0][0x1fc], PT ;  /* 0x00007f000c007a0c */ /* 0x000fc60003f06270 */
[----:B------:R1:W-:Y:S01]  /*1e00*/  LDGSTS.E.BYPASS.LTC128B.128 [R231+0x1e080], [R4.64+0x80], !P6 ;  /* 0x1e08008004e77fae */ /* 0x0003e2000f101d48 */
[----:B------:R-:W-:Y:S02]  /*1e10*/  SEL R18, RZ, 0x1, P0 ;  /* 0x00000001ff127807 */ /* 0x000fe40000000000 */
[----:B------:R-:W-:Y:S01]  /*1e20*/  ISETP.GE.AND P6, PT, R24, c[0x0][0x1fc], PT ;  /* 0x00007f0018007a0c */ /* 0x000fe20003fc6270 */
[----:B------:R1:W-:Y:S01]  /*1e30*/  LDGSTS.E.BYPASS.LTC128B.128 [R231+0x20080], [R4.64+0x100], !P5 ;  /* 0x2008010004e77fae */ /* 0x0003e2000e901d48 */
[----:B------:R-:W-:Y:S01]  /*1e40*/  ISETP.GE.AND P5, PT, R232, 0x10, PT ;  /* 0x00000010e800780c */ /* 0x000fe20003fa6270 */
[----:B--2---:R-:W-:Y:S01]  /*1e50*/  IMAD.WIDE.U32 R2, R236, c[0x0][0x288], R14 ;  /* 0x0000a200ec027a25 */ /* 0x004fe200078e000e */
[----:B------:R-:W-:-:S03]  /*1e60*/  LEA.HI R14, R29, R232, RZ, 0x4 ;  /* 0x000000e81d0e7211 */ /* 0x000fc600078f20ff */
[----:B------:R-:W-:Y:S01]  /*1e70*/  IMAD.IADD R3, R3, 0x1, R0 ;  /* 0x0000000103037824 */ /* 0x000fe200078e0200 */
[----:B------:R-:W-:Y:S02]  /*1e80*/  SHF.R.S32.HI R0, RZ, 0x2, R11 ;  /* 0x00000002ff007819 */ /* 0x000fe4000001140b */
[----:B------:R-:W-:Y:S01]  /*1e90*/  SHF.R.S32.HI R6, RZ, 0x4, R14 ;  /* 0x00000004ff067819 */ /* 0x000fe2000001140e */
[----:B----4-:R-:W-:Y:S01]  /*1ea0*/  IMAD.WIDE.U32 R30, R235, c[0x0][0x290], R2 ;  /* 0x0000a400eb1e7a25 */ /* 0x010fe200078e0002 */
[----:B------:R-:W-:Y:S02]  /*1eb0*/  LEA.HI R7, R7, R0, RZ, 0x3 ;  /* 0x0000000007077211 */ /* 0x000fe400078f18ff */
[----:B------:R-:W-:Y:S02]  /*1ec0*/  LEA.HI R8, R14, R6, RZ, 0x1 ;  /* 0x000000060e087211 */ /* 0x000fe400078f08ff */
[----:B------:R-:W-:Y:S01]  /*1ed0*/  LOP3.LUT R7, R7, 0xfffffff8, RZ, 0xc0, !PT ;  /* 0xfffffff807077812 */ /* 0x000fe200078ec0ff */
[----:B------:R2:W-:Y:S01]  /*1ee0*/  STL.64 [R1], R30 ;  /* 0x0000001e01007387 */ /* 0x0005e20000100a00 */
[----:B------:R-:W-:-:S02]  /*1ef0*/  LOP3.LUT R8, R8, 0xfffffffe, RZ, 0xc0, !PT ;  /* 0xfffffffe08087812 */ /* 0x000fc400078ec0ff */
[----:B------:R-:W-:Y:S01]  /*1f00*/  IADD3 R3, P0, R22, R30, RZ ;  /* 0x0000001e16037210 */ /* 0x000fe20007f1e0ff */
[----:B------:R-:W-:Y:S01]  /*1f10*/  IMAD.IADD R12, R0, 0x1, -R7 ;  /* 0x00000001000c7824 */ /* 0x000fe200078e0a07 */
[----:B------:R-:W-:Y:S01]  /*1f20*/  SHF.R.S32.HI R7, RZ, 0x1f, R9 ;  /* 0x0000001fff077819 */ /* 0x000fe20000011409 */
[----:B------:R-:W-:Y:S01]  /*1f30*/  IMAD.IADD R0, R6, 0x1, -R8 ;  /* 0x0000000106007824 */ /* 0x000fe200078e0a08 */
[----:B------:R-:W-:Y:S01]  /*1f40*/  LEA.HI R6, R29, R232, RZ, 0x7 ;  /* 0x000000e81d067211 */ /* 0x000fe200078f38ff */
[----:B------:R-:W-:Y:S02]  /*1f50*/  IMAD R8, R28, c[0x0][0x290], RZ ;  /* 0x0000a4001c087a24 */ /* 0x000fe400078e02ff */
[----:B------:R-:W-:Y:S01]  /*1f60*/  IMAD.SHL.U32 R2, R12, 0x10, RZ ;  /* 0x000000100c027824 */ /* 0x000fe200078e00ff */
[----:B------:R-:W-:Y:S01]  /*1f70*/  SHF.R.S32.HI R17, RZ, 0x7, R6 ;  /* 0x00000007ff117819 */ /* 0x000fe20000011406 */
[----:B-1----:R-:W-:Y:S01]  /*1f80*/  IMAD R5, R235, c[0x0][0x294], R8 ;  /* 0x0000a500eb057a24 */ /* 0x002fe200078e0208 */
[----:B------:R-:W-:Y:S01]  /*1f90*/  LEA.HI R6, R7, R13, RZ, 0x2 ;  /* 0x0000000d07067211 */ /* 0x000fe200078f10ff */
[----:B------:R-:W-:Y:S01]  /*1fa0*/  CS2R R28, SRZ ;  /* 0x00000000001c7805 */ /* 0x000fe2000001ff00 */
[----:B------:R-:W-:Y:S01]  /*1fb0*/  LOP3.LUT R8, R11, 0x3ffffffc, RZ, 0xc0, !PT ;  /* 0x3ffffffc0b087812 */ /* 0x000fe200078ec0ff */
[----:B------:R-:W-:Y:S01]  /*1fc0*/  IMAD.SHL.U32 R7, R17, 0x8, RZ ;  /* 0x0000000811077824 */ /* 0x000fe200078e00ff */
[----:B------:R-:W-:Y:S01]  /*1fd0*/  LOP3.LUT R4, R6, 0xfffffffc, RZ, 0xc0, !PT ;  /* 0xfffffffc06047812 */ /* 0x000fe200078ec0ff */
[----:B------:R-:W-:-:S03]  /*1fe0*/  IMAD.IADD R20, R31, 0x1, R5 ;  /* 0x000000011f147824 */ /* 0x000fc600078e0205 */
[----:B------:R-:W-:Y:S01]  /*1ff0*/  LOP3.LUT R16, R7, 0x8, RZ, 0xc0, !PT ;  /* 0x0000000807107812 */ /* 0x000fe200078ec0ff */
[----:B------:R-:W-:Y:S01]  /*2000*/  IMAD.IADD R15, R13, 0x1, -R4 ;  /* 0x000000010d0f7824 */ /* 0x000fe200078e0a04 */
[----:B------:R1:W-:Y:S01]  /*2010*/  STL [R1+0x10], R20 ;  /* 0x0000101401007387 */ /* 0x0003e20000100800 */
[----:B------:R-:W-:Y:S01]  /*2020*/  IMAD.X R4, R19, 0x1, R20, P0 ;  /* 0x0000000113047824 */ /* 0x000fe200000e0614 */
[----:B------:R-:W-:Y:S01]  /*2030*/  LOP3.LUT R2, R16, 0x70, R2, 0xf8, !PT ;  /* 0x0000007010027812 */ /* 0x000fe200078ef802 */
[C---:B------:R-:W-:Y:S01]  /*2040*/  IMAD.SHL.U32 R7, R15.reuse, 0x100, RZ ;  /* 0x000001000f077824 */ /* 0x040fe200078e00ff */
[----:B------:R-:W-:Y:S01]  /*2050*/  LEA.HI R5, R15, R15, RZ, 0x1 ;  /* 0x0000000f0f057211 */ /* 0x000fe200078f08ff */
[----:B--2---:R-:W-:Y:S01]  /*2060*/  CS2R R30, SRZ ;  /* 0x00000000001e7805 */ /* 0x004fe2000001ff00 */
        /* <DEDUP_REMOVED lines=36> */
[----:B--2---:R-:W-:Y:S01]  /*22b0*/  IMAD.SHL.U32 R7, R13, 0x100, RZ ;  /* 0x000001000d077824 */ /* 0x004fe200078e00ff */
        /* <DEDUP_REMOVED lines=40> */
[----:B------:R-:W-:Y:S01]  /*2540*/  LOP3.LUT R218, R218, 0xfffffe00, RZ, 0xc0, !PT ;  /* 0xfffffe00dada7812 */ /* 0x000fe200078ec0ff */
[----:B------:R-:W-:Y:S01]  /*2550*/  CS2R R26, SRZ ;  /* 0x00000000001a7805 */ /* 0x000fe2000001ff00 */
        /* <DEDUP_REMOVED lines=29> */
[----:B-1----:R-:W-:Y:S02]  /*2730*/  IMAD.IADD R227, R224, 0x1, R225 ;  /* 0x00000001e0e37824 */ /* 0x002fe400078e02e1 */
.L_x_1139:
[----:B------:R-:W-:Y:S04]  /*2740*/  DEPBAR.LE SB0, 0x1 ;  /* 0x000080400000791a */ /* 0x000fe80000000000 */
[----:B------:R-:W-:Y:S01]  /*2750*/  BAR.SYNC.DEFER_BLOCKING 0x0 ;  /* 0x0000000000007b1d */ /* 0x000fe20000010000 */
[----:B------:R-:W-:Y:S02]  /*2760*/  MOV R0, UR4 ;  /* 0x0000000400007c02 */ /* 0x000fe40008000f00 */
[----:B------:R-:W-:Y:S02]  /*2770*/  MOV R18, UR4 ;  /* 0x0000000400127c02 */ /* 0x000fe40008000f00 */
[----:B------:R-:W-:Y:S01]  /*2780*/  IADD3 R228, R177, 0x1, RZ ;  /* 0x00000001b1e47810 */ /* 0x000fe20007ffe0ff */
[----:B------:R-:W-:Y:S01]  /*2790*/  IMAD R0, R0, 0x3000, R224 ;  /* 0x0000300000007824 */ /* 0x000fe200078e02e0 */
[----:B------:R-:W-:Y:S01]  /*27a0*/  MOV R238, R177 ;  /* 0x000000b100ee7202 */ /* 0x000fe20000000f00 */
[----:B------:R-:W-:Y:S01]  /*27b0*/  IMAD R18, R18, 0x3000, R226 ;  /* 0x0000300012127824 */ /* 0x000fe200078e02e2 */
[----:B------:R-:W-:Y:S02]  /*27c0*/  ISETP.GE.AND P0, PT, R228, R250, PT ;  /* 0x000000fae400720c */ /* 0x000fe40003f06270 */
[----:B------:R-:W-:Y:S02]  /*27d0*/  SHF.L.U32 R174, R0, 0x1, RZ ;  /* 0x0000000100ae7819 */ /* 0x000fe400000006ff */
[----:B------:R-:W-:Y:S02]  /*27e0*/  MOV R0, UR4 ;  /* 0x0000000400007c02 */ /* 0x000fe40008000f00 */
[----:B------:R-:W-:Y:S03]  /*27f0*/  SHF.L.U32 R175, R18, 0x1, RZ ;  /* 0x0000000112af7819 */ /* 0x000fe600000006ff */
        /* <DEDUP_REMOVED lines=199> */
[----:B--2-4-:R-:W-:Y:S01]  /*3470*/  SHF.R.S32.HI R0, RZ, 0x1f, R228 ;  /* 0x0000001fff007819 */ /* 0x014fe200000114e4 */
[----:B------:R-:W2:Y:S01]  /*3480*/  LDL.64 R196, [R1+0x8] ;  /* 0x0000080001c47983 */ /* 0x000ea20000100a00 */
[----:B------:R-:W-:Y:S01]  /*3490*/  @!P1 LEA R4, R177, 0x40, 0x6 ;  /* 0x00000040b1049811 */ /* 0x000fe200078e30ff */
[----:B------:R-:W-:Y:S02]  /*34a0*/  IMAD.WIDE.U32 R6, R228, c[0x0][0x178], RZ ;  /* 0x00005e00e4067a25 */ /* 0x000fe400078e00ff */
[----:B------:R-:W4:Y:S02]  /*34b0*/  LDL R194, [R1+0x14] ;  /* 0x0000140001c27983 */ /* 0x000f240000100800 */
[----:B------:R-:W-:Y:S02]  /*34c0*/  IMAD R0, R0, c[0x0][0x178], RZ ;  /* 0x00005e0000007a24 */ /* 0x000fe400078e02ff */
[----:B------:R-:W-:Y:S02]  /*34d0*/  IMAD.SHL.U32 R5, R6, 0x40, RZ ;  /* 0x0000004006057824 */ /* 0x000fe400078e00ff */
[C---:B------:R-:W-:Y:S02]  /*34e0*/  IMAD R10, R228.reuse, c[0x0][0x17c], R0 ;  /* 0x00005f00e40a7a24 */ /* 0x040fe400078e0200 */
[----:B------:R-:W-:Y:S02]  /*34f0*/  IMAD.MOV.U32 R14, RZ, RZ, -0x40 ;  /* 0xffffffc0ff0e7424 */ /* 0x000fe400078e00ff */
[----:B------:R-:W-:Y:S02]  /*3500*/  IMAD.IADD R10, R7, 0x1, R10 ;  /* 0x00000001070a7824 */ /* 0x000fe400078e020a */
[----:B------:R-:W-:Y:S04]  /*3510*/  IMAD R14, R228, R14, c[0x0][0x168] ;  /* 0x00005a00e40e7624 */ /* 0x000fe800078e020e */
[----:B------:R-:W-:Y:S01]  /*3520*/  IMAD.IADD R14, R14, 0x1, -R240 ;  /* 0x000000010e0e7824 */ /* 0x000fe200078e0af0 */
[C---:B--2---:R-:W-:Y:S04]  /*3530*/  @!P1 IADD3 R0, P5, R4.reuse, R196, RZ ;  /* 0x000000c404009210 */ /* 0x044fe80007fbe0ff */
[----:B----4-:R-:W-:Y:S02]  /*3540*/  @!P1 LEA.HI.X.SX32 R7, R4, R194, 0x1, P5 ;  /* 0x000000c204079211 */ /* 0x010fe400028f0eff */
[----:B------:R-:W-:Y:S02]  /*3550*/  IADD3 R15, P6, P5, R248, UR11, R5 ;  /* 0x0000000bf80f7c10 */ /* 0x000fe4000fdde005 */
[----:B------:R-:W-:Y:S04]  /*3560*/  SHF.L.U64.HI R4, R6, 0x6, R10 ;  /* 0x0000000606047819 */ /* 0x000fe8000001020a */
[----:B---3--:R-:W-:Y:S02]  /*3570*/  IADD3.X R18, R245, UR10, R4, P6, P5 ;  /* 0x0000000af5127c10 */ /* 0x008fe4000b7ea404 */
[----:B------:R-:W-:Y:S02]  /*3580*/  IADD3 R5, P6, R5, R248, RZ ;  /* 0x000000f805057210 */ /* 0x000fe40007fde0ff */
[C---:B------:R-:W-:Y:S04]  /*3590*/  @!P1 LEA R10, P5, R0.reuse, c[0x0][0x258], 0x2 ;  /* 0x00009600000a9a11 */ /* 0x040fe800078a10ff */
[----:B------:R-:W-:Y:S01]  /*35a0*/  @!P1 LEA.HI.X R11, R0, c[0x0][0x25c], R7, 0x2, P5 ;  /* 0x00009700000b9a11 */ /* 0x000fe200028f1407 */
[----:B------:R-:W-:Y:S01]  /*35b0*/  IMAD.X R0, R4, 0x1, R245, P6 ;  /* 0x0000000104007824 */ /* 0x000fe200030e06f5 */
[----:B------:R-:W-:Y:S02]  /*35c0*/  LEA R6, P5, R5, c[0x0][0x160], 0x1 ;  /* 0x0000580005067a11 */ /* 0x000fe400078a08ff */
[----:B------:R-:W-:Y:S02]  /*35d0*/  LEA R4, P6, R15, c[0x0][0x160], 0x1 ;  /* 0x000058000f047a11 */ /* 0x000fe400078c08ff */
[----:B------:R-:W-:Y:S02]  /*35e0*/  LEA.HI.X R7, R5, c[0x0][0x164], R0, 0x1, P5 ;  /* 0x0000590005077a11 */ /* 0x000fe400028f0c00 */
[----:B------:R-:W-:Y:S01]  /*35f0*/  LEA.HI.X R5, R15, c[0x0][0x164], R18, 0x1, P6 ;  /* 0x000059000f057a11 */ /* 0x000fe200030f0c12 */
[----:B------:R-:W-:Y:S01]  /*3600*/  IMAD.U32 R15, RZ, RZ, UR13 ;  /* 0x0000000dff0f7e24 */ /* 0x000fe2000f8e00ff */
[C---:B------:R-:W-:Y:S02]  /*3610*/  ISETP.LT.OR P6, PT, R14.reuse, 0x1, !P4 ;  /* 0x000000010e00780c */ /* 0x040fe400067c1670 */
        /* <DEDUP_REMOVED lines=13> */
[----:B------:R-:W-:Y:S09]  /*36f0*/  ISETP.LT.OR P5, PT, R14, 0x21, !P2 ;  /* 0x000000210e00780c */ /* 0x000ff200057a1670 */
[----:B------:R3:W-:Y:S04]  /*3700*/  LDGSTS.E.BYPASS.LTC128B.128 [R0+0x3000], [R4.64+0x80], !P6 ;  /* 0x0300008004007fae */ /* 0x0007e8000f101d48 */
[----:B------:R3:W-:Y:S01]  /*3710*/  LDGSTS.E.BYPASS.LTC128B.128 [R0+0x5000], [R4.64+0x100], !P5 ;  /* 0x0500010004007fae */ /* 0x0007e2000e901d48 */
[----:B--2---:R-:W-:Y:S02]  /*3720*/  IMAD.SHL.U32 R7, R232, 0x4, RZ ;  /* 0x00000004e8077824 */ /* 0x004fe400078e00ff */
[----:B------:R-:W-:Y:S04]  /*3730*/  IMAD.U32 R6, RZ, RZ, UR13 ;  /* 0x0000000dff067e24 */ /* 0x000fe8000f8e00ff */
[----:B------:R-:W-:Y:S04]  /*3740*/  @!P1 IMAD R6, R6, 0x40, R7 ;  /* 0x0000004006069824 */ /* 0x000fe800078e0207 */
[----:B------:R-:W-:Y:S05]  /*3750*/  @!P1 IMAD.SHL.U32 R6, R6, 0x4, RZ ;  /* 0x0000000406069824 */ /* 0x000fea00078e00ff */
[----:B------:R3:W-:Y:S02]  /*3760*/  @!P1 LDGSTS.E.BYPASS.LTC128B.128 [R6+0x21080], [R10.64] ;  /* 0x210800000a069fae */ /* 0x0007e4000b901d48 */
.L_x_1137:
[C---:B-1234-:R-:W-:Y:S01]  /*3770*/  HMMA.16816.F32.BF16 R4, R84.reuse, R2, RZ ;  /* 0x000000025404723c */ /* 0x05efe200000418ff */
[----:B------:R-:W-:Y:S03]  /*3780*/  LDSM.16.M88.2 R2, [R215+0x7880] ;  /* 0x00788000d702783b */ /* 0x000fe60000000100 */
[----:B------:R-:W-:Y:S02]  /*3790*/  SHF.L.U32 R0, R225, 0x1, RZ ;  /* 0x00000001e1007819 */ /* 0x000fe400000006ff */
[----:B------:R-:W1:Y:S02]  /*37a0*/  LDSM.16.M88.4 R104, [R220] ;  /* 0x00000000dc68783b */ /* 0x000e640000000200 */
[C---:B------:R-:W-:Y:S01]  /*37b0*/  HMMA.16816.F32.BF16 R8, R84.reuse, R8, RZ ;  /* 0x000000085408723c */ /* 0x040fe200000418ff */
[----:B------:R-:W-:Y:S02]  /*37c0*/  IADD3 R0, R0, R220, RZ ;  /* 0x000000dc00007210 */ /* 0x000fe40007ffe0ff */
[----:B------:R-:W0:Y:S05]  /*37d0*/  LDGDEPBAR ;  /* 0x00000000000079af */ /* 0x000e2a0000000000 */
[C---:B------:R-:W-:Y:S08]  /*37e0*/  HMMA.16816.F32.BF16 R12, R84.reuse, R12, RZ ;  /* 0x0000000c540c723c */ /* 0x040ff000000418ff */
[C---:B------:R-:W-:Y:S08]  /*37f0*/  HMMA.16816.F32.BF16 R16, R84.reuse, R16, RZ ;  /* 0x000000105410723c */ /* 0x040ff000000418ff */
[----:B------:R-:W-:Y:S01]  /*3800*/  HMMA.16816.F32.BF16 R20, R84, R88, RZ ;  /* 0x000000585414723c */ /* 0x000fe200000418ff */
[----:B------:R-:W2:Y:S05]  /*3810*/  LDSM.16.M88.2 R84, [R215+0x8080] ;  /* 0x00808000d754783b */ /* 0x000eaa0000000100 */
        /* <DEDUP_REMOVED lines=11> */
[C---:B-1----:R-:W-:Y:S03]  /*38d0*/  HMMA.16816.F32.BF16 R4, R104.reuse, R2, R4 ;  /* 0x000000026804723c */ /* 0x042fe60000041804 */
[----:B------:R-:W1:Y:S05]  /*38e0*/  LDSM.16.M88.2 R2, [R214+0x7880] ;  /* 0x00788000d602783b */ /* 0x000e6a0000000100 */
[C---:B--2---:R-:W-:Y:S01]  /*38f0*/  HMMA.16816.F32.BF16 R8, R104.reuse, R84, R8 ;  /* 0x000000546808723c */ /* 0x044fe20000041808 */
[----:B------:R-:W2:Y:S07]  /*3900*/  LDSM.16.M88.2 R84, [R214+0x8880] ;  /* 0x00888000d654783b */ /* 0x000eae0000000100 */
[C---:B---3--:R-:W-:Y:S01]  /*3910*/  HMMA.16816.F32.BF16 R12, R104.reuse, R86, R12 ;  /* 0x00000056680c723c */ /* 0x048fe2000004180c */
[----:B------:R-:W3:Y:S07]  /*3920*/  LDSM.16.M88.2 R86, [R214+0x9080] ;  /* 0x00908000d656783b */ /* 0x000eee0000000100 */
[C---:B----4-:R-:W-:Y:S01]  /*3930*/  HMMA.16816.F32.BF16 R16, R104.reuse, R88, R16 ;  /* 0x000000586810723c */ /* 0x050fe20000041810 */
[----:B------:R-:W4:Y:S07]  /*3940*/  LDSM.16.M88.2 R88, [R214+0x9880] ;  /* 0x00988000d658783b */ /* 0x000f2e0000000100 */
[----:B-----5:R-:W-:Y:S01]  /*3950*/  HMMA.16816.F32.BF16 R20, R104, R90, R20 ;  /* 0x0000005a6814723c */ /* 0x020fe20000041814 */
[----:B------:R-:W5:Y:S07]  /*3960*/  LDSM.16.M88.2 R90, [R212+0xa080] ;  /* 0x00a08000d45a783b */ /* 0x000f6e0000000100 */
        /* <DEDUP_REMOVED lines=8> */
[----:B----4-:R-:W-:Y:S01]  /*39f0*/  HMMA.16816.F32.BF16 R20, R92, R88, R20 ;  /* 0x000000585c14723c */ /* 0x010fe20000041814 */
[----:B------:R-:W4:Y:S05]  /*3a00*/  LDSM.16.M88.2 R88, [R212+0xc080] ;  /* 0x00c08000d458783b */ /* 0x000f2a0000000100 */
[----:B------:R-:W-:Y:S02]  /*3a10*/  LDSM.16.M88.4 R92, [R222+0x1d080] ;  /* 0x01d08000de5c783b */ /* 0x000fe40000000200 */
[C---:B-----5:R-:W-:Y:S03]  /*3a20*/  HMMA.16816.F32.BF16 R4, R100.reuse, R90, R4 ;  /* 0x0000005a6404723c */ /* 0x060fe60000041804 */
[----:B------:R-:W5:Y:S05]  /*3a30*/  LDSM.16.M88.2 R90, [R213+0xa080] ;  /* 0x00a08000d55a783b */ /* 0x000f6a0000000100 */
[C---:B-1----:R-:W-:Y:S01]  /*3a40*/  HMMA.16816.F32.BF16 R8, R100.reuse, R2, R8 ;  /* 0x000000026408723c */ /* 0x042fe20000041808 */
[----:B------:R-:W1:Y:S07]  /*3a50*/  LDSM.16.M88.2 R2, [R213+0xb080] ;  /* 0x00b08000d502783b */ /* 0x000e6e0000000100 */
[C---:B--2---:R-:W-:Y:S01]  /*3a60*/  HMMA.16816.F32.BF16 R12, R100.reuse, R84, R12 ;  /* 0x00000054640c723c */ /* 0x044fe2000004180c */
[----:B------:R-:W2:Y:S07]  /*3a70*/  LDSM.16.M88.2 R84, [R213+0xb880] ;  /* 0x00b88000d554783b */ /* 0x000eae0000000100 */
        /* <DEDUP_REMOVED lines=9> */
[C---:B-1----:R-:W-:Y:S01]  /*3b10*/  HMMA.16816.F32.BF16 R12, R92.reuse, R2, R12 ;  /* 0x000000025c0c723c */ /* 0x042fe2000004180c */
[----:B------:R-:W1:Y:S07]  /*3b20*/  LDSM.16.M88.2 R2, [R215+0xb080] ;  /* 0x00b08000d702783b */ /* 0x000e6e0000000100 */
[C---:B--2---:R-:W-:Y:S01]  /*3b30*/  HMMA.16816.F32.BF16 R16, R92.reuse, R84, R16 ;  /* 0x000000545c10723c */ /* 0x044fe20000041810 */
[----:B------:R-:W2:Y:S07]  /*3b40*/  LDSM.16.M88.2 R84, [R215+0xb880] ;  /* 0x00b88000d754783b */ /* 0x000eae0000000100 */
[----:B---3--:R-:W-:Y:S01]  /*3b50*/  HMMA.16816.F32.BF16 R20, R92, R86, R20 ;  /* 0x000000565c14723c */ /* 0x008fe20000041814 */
[----:B------:R-:W3:Y:S05]  /*3b60*/  LDSM.16.M88.2 R86, [R215+0xc080] ;  /* 0x00c08000d756783b */ /* 0x000eea0000000100 */
[----:B------:R-:W-:Y:S02]  /*3b70*/  LDSM.16.M88.4 R92, [R0+0x2000] ;  /* 0x00200000005c783b */ /* 0x000fe40000000200 */
[C---:B----4-:R-:W-:Y:S03]  /*3b80*/  HMMA.16816.F32.BF16 R4, R100.reuse, R88, R4 ;  /* 0x000000586404723c */ /* 0x050fe60000041804 */
[----:B------:R-:W4:Y:S05]  /*3b90*/  LDSM.16.M88.2 R88, [R214+0xa080] ;  /* 0x00a08000d658783b */ /* 0x000f2a0000000100 */
[C---:B-----5:R-:W-:Y:S01]  /*3ba0*/  HMMA.16816.F32.BF16 R8, R100.reuse, R90, R8 ;  /* 0x0000005a6408723c */ /* 0x060fe20000041808 */
[----:B------:R-:W5:Y:S07]  /*3bb0*/  LDSM.16.M88.2 R90, [R214+0xa880] ;  /* 0x00a88000d65a783b */ /* 0x000f6e0000000100 */
[C---:B-1----:R-:W-:Y:S01]  /*3bc0*/  HMMA.16816.F32.BF16 R12, R100.reuse, R2, R12 ;  /* 0x00000002640c723c */ /* 0x042fe2000004180c */
[----:B------:R-:W1:Y:S07]  /*3bd0*/  LDSM.16.M88.2 R2, [R214+0xb080] ;  /* 0x00b08000d602783b */ /* 0x000e6e0000000100 */
[C---:B--2---:R-:W-:Y:S01]  /*3be0*/  HMMA.16816.F32.BF16 R16, R100.reuse, R84, R16 ;  /* 0x000000546410723c */ /* 0x044fe20000041810 */
[----:B------:R-:W2:Y:S07]  /*3bf0*/  LDSM.16.M88.2 R84, [R214+0xb880] ;  /* 0x00b88000d654783b */ /* 0x000eae0000000100 */
        /* <DEDUP_REMOVED lines=10> */
[C---:B-1----:R-:W-:Y:S01]  /*3ca0*/  HMMA.16816.F32.BF16 R12, R92.reuse, R2, R12 ;  /* 0x000000025c0c723c */ /* 0x042fe2000004180c */
[----:B------:R-:W1:Y:S03]  /*3cb0*/  LDSM.16.M88.2 R2, [R212+0xd880] ;  /* 0x00d88000d402783b */ /* 0x000e660000000100 */
[----:B------:R-:W-:Y:S04]  /*3cc0*/  IADD3 R100, R100, -c[0x0][0x168], R101 ;  /* 0x80005a0064647a10 */ /* 0x000fe80007ffe065 */
[C---:B--2---:R-:W-:Y:S01]  /*3cd0*/  HMMA.16816.F32.BF16 R16, R92.reuse, R84, R16 ;  /* 0x000000545c10723c */ /* 0x044fe20000041810 */
[----:B------:R-:W2:Y:S03]  /*3ce0*/  LDSM.16.M88.2 R84, [R212+0xe080] ;  /* 0x00e08000d454783b */ /* 0x000ea60000000100 */
        /* <DEDUP_REMOVED lines=10> */
[C---:B-1----:R-:W-:Y:S01]  /*3d90*/  HMMA.16816.F32.BF16 R12, R96.reuse, R2, R12 ;  /* 0x00000002600c723c */ /* 0x042fe2000004180c */
[----:B------:R-:W1:Y:S07]  /*3da0*/  LDSM.16.M88.2 R2, [R213+0xd880] ;  /* 0x00d88000d502783b */ /* 0x000e6e0000000100 */
[C---:B--2---:R-:W-:Y:S07]  /*3db0*/  HMMA.16816.F32.BF16 R16, R96.reuse, R84, R16 ;  /* 0x000000546010723c */ /* 0x044fee0000041810 */
[----:B------:R-:W-:Y:S01]  /*3dc0*/  FSEL R84, R183, -INF , P5 ;  /* 0xff800000b7547808 */ /* 0x000fe20002800000 */
[----:B---3--:R-:W-:Y:S03]  /*3dd0*/  HMMA.16816.F32.BF16 R20, R96, R86, R20 ;  /* 0x000000566014723c */ /* 0x008fe60000041814 */
[----:B------:R-:W-:Y:S01]  /*3de0*/  ISETP.GT.AND P5, PT, R100, 0x1, PT ;  /* 0x000000016400780c */ /* 0x000fe20003fa4270 */
[--C-:B------:R-:W-:Y:S02]  /*3df0*/  FFMA.FTZ R102, R84, c[0x0][0x29c], -R108.reuse ;  /* 0x0000a70054667a23 */ /* 0x100fe4000001086c */
[----:B------:R-:W2:Y:S01]  /*3e00*/  LDSM.16.M88.2 R84, [R213+0xe080] ;  /* 0x00e08000d554783b */ /* 0x000ea20000000100 */
        /* <DEDUP_REMOVED lines=9> */
[C---:B-1----:R-:W-:Y:S01]  /*3ea0*/  HMMA.16816.F32.BF16 R12, R92.reuse, R2, R12 ;  /* 0x000000025c0c723c */ /* 0x042fe2000004180c */
[----:B------:R-:W-:Y:S03]  /*3eb0*/  LDSM.16.M88.2 R2, [R215+0xd080] ;  /* 0x00d08000d702783b */ /* 0x000fe60000000100 */
[----:B----4-:R-:W-:Y:S02]  /*3ec0*/  FSEL R96, R182, -INF , P5 ;  /* 0xff800000b6607808 */ /* 0x010fe40002800000 */
[----:B------:R-:W-:Y:S02]  /*3ed0*/  ISETP.GT.AND P5, PT, R100, 0x11, PT ;  /* 0x000000116400780c */ /* 0x000fe40003fa4270 */
[C---:B--2---:R-:W-:Y:S01]  /*3ee0*/  HMMA.16816.F32.BF16 R16, R92.reuse, R84, R16 ;  /* 0x000000545c10723c */ /* 0x044fe20000041810 */
        /* <DEDUP_REMOVED lines=299> */
[----:B------:R2:W1:Y:S05]  /*51a0*/  LDSM.16.MT88.4 R16, [R218] ;  /* 0x00000000da10783b */ /* 0x00046a0000004200 */
        /* <DEDUP_REMOVED lines=20> */
[----:B--234-:R-:W-:Y:S01]  /*52f0*/  SHF.R.S32.HI R0, RZ, 0x1f, R228 ;  /* 0x0000001fff007819 */ /* 0x01cfe200000114e4 */
[----:B------:R-:W2:Y:S01]  /*5300*/  LDL.64 R202, [R1] ;  /* 0x0000000001ca7983 */ /* 0x000ea20000100a00 */
[----:B------:R-:W-:Y:S01]  /*5310*/  P2R R10, PR, RZ, 0x4 ;  /* 0x00000004ff0a7803 */ /* 0x000fe20000000000 */
[----:B------:R-:W-:Y:S02]  /*5320*/  IMAD.WIDE.U32 R2, R228, c[0x0][0x208], RZ ;  /* 0x00008200e4027a25 */ /* 0x000fe400078e00ff */
[----:B------:R-:W3:Y:S02]  /*5330*/  LDL R200, [R1+0x10] ;  /* 0x0000100001c87983 */ /* 0x000ee40000100800 */
[----:B------:R-:W-:Y:S02]  /*5340*/  IMAD R0, R0, c[0x0][0x208], RZ ;  /* 0x0000820000007a24 */ /* 0x000fe400078e02ff */
[----:B------:R-:W-:Y:S02]  /*5350*/  IMAD.SHL.U32 R5, R2, 0x40, RZ ;  /* 0x0000004002057824 */ /* 0x000fe400078e00ff */
[C---:B------:R-:W-:Y:S02]  /*5360*/  IMAD R4, R228.reuse, c[0x0][0x20c], R0 ;  /* 0x00008300e4047a24 */ /* 0x040fe400078e0200 */
[----:B------:R-:W-:Y:S01]  /*5370*/  IMAD.SHL.U32 R0, R228, 0x40, RZ ;  /* 0x00000040e4007824 */ /* 0x000fe200078e00ff */
[----:B------:R-:W-:Y:S01]  /*5380*/  IADD3 R8, P5, P0, R246, UR7, R5 ;  /* 0x00000007f6087c10 */ /* 0x000fe2000f8be005 */
[----:B------:R-:W-:Y:S05]  /*5390*/  IMAD.IADD R4, R3, 0x1, R4 ;  /* 0x0000000103047824 */ /* 0x000fea00078e0204 */
[----:B------:R-:W-:Y:S04]  /*53a0*/  SHF.L.U64.HI R2, R2, 0x6, R4 ;  /* 0x0000000602027819 */ /* 0x000fe80000010204 */
[----:B------:R-:W-:Y:S02]  /*53b0*/  IADD3.X R9, R243, UR5, R2, P5, P0 ;  /* 0x00000005f3097c10 */ /* 0x000fe4000afe0402 */
[----:B------:R-:W-:Y:S05]  /*53c0*/  IADD3 R5, P5, R5, R246, RZ ;  /* 0x000000f605057210 */ /* 0x000fea0007fbe0ff */
[----:B------:R-:W-:Y:S01]  /*53d0*/  IMAD.X R2, R2, 0x1, R243, P5 ;  /* 0x0000000102027824 */ /* 0x000fe200028e06f3 */
[C---:B--2---:R-:W-:Y:S04]  /*53e0*/  IADD3 R3, P6, R0.reuse, R202, RZ ;  /* 0x000000ca00037210 */ /* 0x044fe80007fde0ff */
[----:B---3--:R-:W-:Y:S02]  /*53f0*/  LEA.HI.X.SX32 R4, R0, R200, 0x1, P6 ;  /* 0x000000c800047211 */ /* 0x008fe400030f0eff */
[----:B------:R-:W-:Y:S02]  /*5400*/  LOP3.LUT P6, RZ, R237, 0x1, RZ, 0xc0, !PT ;  /* 0x00000001edff7812 */ /* 0x000fe400078cc0ff */
[C---:B------:R-:W-:Y:S02]  /*5410*/  LEA R6, P0, R3.reuse, c[0x0][0x280], 0x2 ;  /* 0x0000a00003067a11 */ /* 0x040fe400078010ff */
[----:B------:R-:W-:Y:S02]  /*5420*/  IADD3 R0, -R240, c[0x0][0x168], -R0 ;  /* 0x00005a00f0007a10 */ /* 0x000fe40007ffe900 */
        /* <DEDUP_REMOVED lines=25> */
.L_x_1138:
[-C--:B-1234-:R-:W-:Y:S01]  /*55c0*/  HMMA.16816.F32.BF16 R4, R108, R16.reuse, RZ ;  /* 0x000000106c04723c */ /* 0x09efe200000418ff */
[----:B------:R-:W-:Y:S01]  /*55d0*/  LDSM.16.M88.4 R200, [R219+0x1000] ;  /* 0x00100000dbc8783b */ /* 0x000fe20000000200 */
[----:B------:R-:W-:Y:S02]  /*55e0*/  UIADD3 UR12, UR4, 0x1, URZ ;  /* 0x00000001040c7890 */ /* 0x000fe4000fffe03f */
[----:B------:R-:W-:Y:S01]  /*55f0*/  IMAD.WIDE.U32 R2, R236, c[0x0][0x238], R232 ;  /* 0x00008e00ec027a25 */ /* 0x000fe200078e00e8 */
[----:B------:R-:W1:Y:S01]  /*5600*/  LDSM.16.MT88.4 R204, [R218+0x1000] ;  /* 0x00100000dacc783b */ /* 0x000e620000004200 */
[----:B------:R-:W-:Y:S01]  /*5610*/  SHF.R.S32.HI R0, RZ, 0x1f, R236 ;  /* 0x0000001fff007819 */ /* 0x000fe200000114ec */
[----:B------:R-:W-:Y:S01]  /*5620*/  UISETP.GE.AND UP1, UPT, UR4, 0x1, UPT ;  /* 0x000000010400788c */ /* 0x000fe2000bf26270 */
[C---:B------:R-:W-:Y:S01]  /*5630*/  HMMA.16816.F32.BF16 R8, R172.reuse, R16, RZ ;  /* 0x00000010ac08723c */ /* 0x040fe200000418ff */
[----:B------:R-:W2:Y:S01]  /*5640*/  LDSM.16.M88.4 R208, [R219+0x1400] ;  /* 0x00140000dbd0783b */ /* 0x000ea20000000200 */
[----:B------:R-:W-:Y:S02]  /*5650*/  UIADD3 UR6, UR13, 0x1, URZ ;  /* 0x000000010d067890 */ /* 0x000fe4000fffe03f */
[----:B------:R-:W-:Y:S01]  /*5660*/  IMAD R0, R0, c[0x0][0x238], RZ ;  /* 0x00008e0000007a24 */ /* 0x000fe200078e02ff */
[----:B------:R-:W0:Y:S01]  /*5670*/  LDGDEPBAR ;  /* 0x00000000000079af */ /* 0x000e220000000000 */
[----:B------:R-:W-:Y:S02]  /*5680*/  UISETP.GE.AND UP0, UPT, UR13, 0x1, UPT ;  /* 0x000000010d00788c */ /* 0x000fe4000bf06270 */
[-C--:B------:R-:W-:Y:S01]  /*5690*/  HMMA.16816.F32.BF16 R12, R172, R18.reuse, RZ ;  /* 0x00000012ac0c723c */ /* 0x080fe200000418ff */
[----:B------:R-:W-:Y:S01]  /*56a0*/  IMAD R0, R236, c[0x0][0x23c], R0 ;  /* 0x00008f00ec007a24 */ /* 0x000fe200078e0200 */
[----:B------:R-:W-:Y:S03]  /*56b0*/  USEL UR13, UR6, URZ, !UP0 ;  /* 0x0000003f060d7287 */ /* 0x000fe6000c000000 */
        /* <DEDUP_REMOVED lines=30> */
[----:B------:R-:W-:Y:S03]  /*58a0*/  LDSM.16.MT88.4 R196, [R218+0x2000] ;  /* 0x00200000dac4783b */ /* 0x000fe60000004200 */
        /* <DEDUP_REMOVED lines=12> */
[-C--:B------:R-:W-:Y:S08]  /*5970*/  HMMA.16816.F32.BF16 R104, R208, R178.reuse, R104 ;  /* 0x000000b2d068723c */ /* 0x080ff00000041868 */
[----:B------:R-:W-:Y:S01]  /*5980*/  HMMA.16816.F32.BF16 R108, R200, R178, R108 ;  /* 0x000000b2c86c723c */ /* 0x000fe2000004186c */
[----:B------:R-:W2:Y:S04]  /*5990*/  LDSM.16.M88.4 R176, [R219+0x2000] ;  /* 0x00200000dbb0783b */ /* 0x000ea80000000200 */
[----:B------:R-:W3:Y:S03]  /*59a0*/  LDSM.16.M88.4 R200, [R219+0x2400] ;  /* 0x00240000dbc8783b */ /* 0x000ee60000000200 */
[-C--:B-----5:R-:W-:Y:S08]  /*59b0*/  HMMA.16816.F32.BF16 R4, R180, R184.reuse, R4 ;  /* 0x000000b8b404723c */ /* 0x0a0ff00000041804 */
[C---:B------:R-:W-:Y:S08]  /*59c0*/  HMMA.16816.F32.BF16 R8, R188.reuse, R184, R8 ;  /* 0x000000b8bc08723c */ /* 0x040ff00000041808 */
[-C--:B------:R-:W-:Y:S08]  /*59d0*/  HMMA.16816.F32.BF16 R12, R188, R186.reuse, R12 ;  /* 0x000000babc0c723c */ /* 0x080ff0000004180c */
[C---:B------:R-:W-:Y:S08]  /*59e0*/  HMMA.16816.F32.BF16 R16, R180.reuse, R186, R16 ;  /* 0x000000bab410723c */ /* 0x040ff00000041810 */
        /* <DEDUP_REMOVED lines=8> */
[----:B------:R-:W-:Y:S07]  /*5a70*/  HMMA.16816.F32.BF16 R108, R180, R194, R108 ;  /* 0x000000c2b46c723c */ /* 0x000fee000004186c */
[----:B------:R-:W-:Y:S01]  /*5a80*/  SHF.R.S32.HI R181, RZ, 0x1f, R0 ;  /* 0x0000001fffb57819 */ /* 0x000fe20000011400 */
[-C--:B--2---:R-:W-:Y:S05]  /*5a90*/  HMMA.16816.F32.BF16 R4, R176, R196.reuse, R4 ;  /* 0x000000c4b004723c */ /* 0x084fea0000041804 */
[----:B------:R-:W-:Y:S02]  /*5aa0*/  SHF.R.S32.HI R180, RZ, 0x1f, R235 ;  /* 0x0000001fffb47819 */ /* 0x000fe400000114eb */
[----:B------:R-:W-:Y:S01]  /*5ab0*/  IADD3 R0, P0, R0, R2, RZ ;  /* 0x0000000200007210 */ /* 0x000fe20007f1e0ff */
[C---:B---3--:R-:W-:Y:S04]  /*5ac0*/  HMMA.16816.F32.BF16 R8, R200.reuse, R196, R8 ;  /* 0x000000c4c808723c */ /* 0x048fe80000041808 */
[----:B------:R-:W-:Y:S04]  /*5ad0*/  IMAD R180, R180, c[0x0][0x240], RZ ;  /* 0x00009000b4b47a24 */ /* 0x000fe800078e02ff */
[-C--:B------:R-:W-:Y:S04]  /*5ae0*/  HMMA.16816.F32.BF16 R12, R200, R198.reuse, R12 ;  /* 0x000000c6c80c723c */ /* 0x080fe8000004180c */
[----:B------:R-:W-:Y:S04]  /*5af0*/  IMAD R180, R235, c[0x0][0x244], R180 ;  /* 0x00009100ebb47a24 */ /* 0x000fe800078e02b4 */
[C---:B------:R-:W-:Y:S04]  /*5b00*/  HMMA.16816.F32.BF16 R16, R176.reuse, R198, R16 ;  /* 0x000000c6b010723c */ /* 0x040fe80000041810 */
[----:B------:R-:W-:Y:S02]  /*5b10*/  IADD3.X R2, R181, R3, R180, P0, !PT ;  /* 0x00000003b5027210 */ /* 0x000fe400007fe4b4 */
[C---:B------:R-:W-:Y:S02]  /*5b20*/  LEA R180, P0, R0.reuse, c[0x0][0x220], 0x2 ;  /* 0x0000880000b47a11 */ /* 0x040fe400078010ff */
[-C--:B------:R-:W-:Y:S04]  /*5b30*/  HMMA.16816.F32.BF16 R20, R176, R204.reuse, R20 ;  /* 0x000000ccb014723c */ /* 0x080fe80000041814 */
[----:B------:R-:W-:Y:S01]  /*5b40*/  LEA.HI.X R181, R0, c[0x0][0x224], R2, 0x2, P0 ;  /* 0x0000890000b57a11 */ /* 0x000fe200000f1402 */
[----:B------:R-:W-:Y:S01]  /*5b50*/  IMAD.U32 R0, RZ, RZ, UR4 ;  /* 0x00000004ff007e24 */ /* 0x000fe2000f8e00ff */
[----:B------:R-:W-:Y:S01]  /*5b60*/  LDSM.16.MT88.2 R2, [R216+0x23c80] ;  /* 0x023c8000d802783b */ /* 0x000fe20000004100 */
[----:B------:R-:W-:Y:S01]  /*5b70*/  ISETP.GE.AND P0, PT, R228, R250, PT ;  /* 0x000000fae400720c */ /* 0x000fe20003f06270 */
[C---:B------:R-:W-:Y:S01]  /*5b80*/  HMMA.16816.F32.BF16 R84, R200.reuse, R204, R84 ;  /* 0x000000ccc854723c */ /* 0x040fe20000041854 */
[----:B------:R-:W-:Y:S01]  /*5b90*/  USEL UR4, UR12, URZ, !UP1 ;  /* 0x0000003f0c047287 */ /* 0x000fe2000c800000 */
[----:B------:R-:W-:Y:S02]  /*5ba0*/  RED.E.ADD.F32.FTZ.RN.STRONG.GPU [R180.64], R4 ;  /* 0x00000004b400798e */ /* 0x000fe4000c10e788 */
[----:B------:R-:W-:Y:S02]  /*5bb0*/  IMAD R0, R0, 0x3000, R223 ;  /* 0x0000300000007824 */ /* 0x000fe400078e02df */
[----:B------:R-:W-:Y:S02]  /*5bc0*/  RED.E.ADD.F32.FTZ.RN.STRONG.GPU [R180.64+0x400], R5 ;  /* 0x00040005b400798e */ /* 0x000fe4000c10e788 */
[-C--:B------:R-:W-:Y:S02]  /*5bd0*/  HMMA.16816.F32.BF16 R88, R200, R206.reuse, R88 ;  /* 0x000000cec858723c */ /* 0x080fe40000041858 */
[----:B------:R-:W-:Y:S02]  /*5be0*/  RED.E.ADD.F32.FTZ.RN.STRONG.GPU [R180.64+0x800], R6 ;  /* 0x00080006b400798e */ /* 0x000fe4000c10e788 */
[----:B------:R-:W-:Y:S02]  /*5bf0*/  SHF.L.U32 R0, R0, 0x1, RZ ;  /* 0x0000000100007819 */ /* 0x000fe400000006ff */
[----:B------:R-:W-:Y:S02]  /*5c00*/  RED.E.ADD.F32.FTZ.RN.STRONG.GPU [R180.64+0xc00], R7 ;  /* 0x000c0007b400798e */ /* 0x000fe4000c10e788 */
[C---:B------:R-:W-:Y:S02]  /*5c10*/  HMMA.16816.F32.BF16 R92, R176.reuse, R206, R92 ;  /* 0x000000ceb05c723c */ /* 0x040fe4000004185c */
[----:B------:R-:W-:Y:S04]  /*5c20*/  RED.E.ADD.F32.FTZ.RN.STRONG.GPU [R180.64+0x1000], R8 ;  /* 0x00100008b400798e */ /* 0x000fe8000c10e788 */
[----:B------:R-:W-:Y:S02]  /*5c30*/  RED.E.ADD.F32.FTZ.RN.STRONG.GPU [R180.64+0x1400], R9 ;  /* 0x00140009b400798e */ /* 0x000fe4000c10e788 */
[-C--:B-1----:R-:W-:Y:S02]  /*5c40*/  HMMA.16816.F32.BF16 R96, R176, R172.reuse, R96 ;  /* 0x000000acb060723c */ /* 0x082fe40000041860 */
[----:B------:R-:W-:Y:S04]  /*5c50*/  RED.E.ADD.F32.FTZ.RN.STRONG.GPU [R180.64+0x1800], R10 ;  /* 0x0018000ab400798e */ /* 0x000fe8000c10e788 */
[----:B------:R-:W-:Y:S02]  /*5c60*/  RED.E.ADD.F32.FTZ.RN.STRONG.GPU [R180.64+0x1c00], R11 ;  /* 0x001c000bb400798e */ /* 0x000fe4000c10e788 */
[C---:B------:R-:W-:Y:S02]  /*5c70*/  HMMA.16816.F32.BF16 R100, R200.reuse, R172, R100 ;  /* 0x000000acc864723c */ /* 0x040fe40000041864 */
[----:B------:R-:W-:Y:S04]  /*5c80*/  RED.E.ADD.F32.FTZ.RN.STRONG.GPU [R180.64+0x2000], R16 ;  /* 0x00200010b400798e */ /* 0x000fe8000c10e788 */
[----:B------:R-:W-:Y:S02]  /*5c90*/  RED.E.ADD.F32.FTZ.RN.STRONG.GPU [R180.64+0x2400], R17 ;  /* 0x00240011b400798e */ /* 0x000fe4000c10e788 */
[-C--:B------:R-:W-:Y:S02]  /*5ca0*/  HMMA.16816.F32.BF16 R104, R200, R174.reuse, R104 ;  /* 0x000000aec868723c */ /* 0x080fe40000041868 */
[----:B------:R-:W-:Y:S04]  /*5cb0*/  RED.E.ADD.F32.FTZ.RN.STRONG.GPU [R180.64+0x2800], R18 ;  /* 0x00280012b400798e */ /* 0x000fe8000c10e788 */
[----:B------:R-:W1:Y:S02]  /*5cc0*/  LDSM.16.MT88.4 R4, [R0+0xf080] ;  /* 0x00f080000004783b */ /* 0x000e640000004200 */
[----:B------:R-:W-:Y:S02]  /*5cd0*/  HMMA.16816.F32.BF16 R108, R176, R174, R108 ;  /* 0x000000aeb06c723c */ /* 0x000fe4000004186c */
[----:B------:R-:W-:Y:S04]  /*5ce0*/  RED.E.ADD.F32.FTZ.RN.STRONG.GPU [R180.64+0x2c00], R19 ;  /* 0x002c0013b400798e */ /* 0x000fe8000c10e788 */
[----:B------:R-:W-:Y:S01]  /*5cf0*/  RED.E.ADD.F32.FTZ.RN.STRONG.GPU [R180.64+0x3000], R12 ;  /* 0x0030000cb400798e */ /* 0x000fe2000c10e788 */
[----:B------:R-:W-:Y:S03]  /*5d00*/  MOV R177, R228 ;  /* 0x000000e400b17202 */ /* 0x000fe60000000f00 */
[----:B------:R-:W2:Y:S04]  /*5d10*/  LDSM.16.MT88.4 R8, [R0+0x11080] ;  /* 0x011080000008783b */ /* 0x000ea80000004200 */
[----:B------:R-:W-:Y:S04]  /*5d20*/  RED.E.ADD.F32.FTZ.RN.STRONG.GPU [R180.64+0x3400], R13 ;  /* 0x0034000db400798e */ /* 0x000fe8000c10e788 */
[----:B------:R-:W-:Y:S04]  /*5d30*/  RED.E.ADD.F32.FTZ.RN.STRONG.GPU [R180.64+0x3800], R14 ;  /* 0x0038000eb400798e */ /* 0x000fe8000c10e788 */
        /* <DEDUP_REMOVED lines=184> */
.L_x_1136:
        /* <DEDUP_REMOVED lines=752> */
[----:B-----5:R-:W-:-:S04]  /*97c0*/  IMAD R0, R51, c[0x0][0x338], RZ ;  /* 0x0000ce0033007a24 */ /* 0x020fc800078e02ff */
        /* <DEDUP_REMOVED lines=8> */
[----:B-1234-:R-:W-:Y:S01]  /*9850*/  IMAD R0, R3, c[0x0][0x330], RZ ;  /* 0x0000cc0003007a24 */ /* 0x01efe200078e02ff */
        /* <DEDUP_REMOVED lines=12> */
.L_x_1142:
[----:B-1234-:R-:W-:Y:S05]  /*9920*/  BSYNC B0 ;  /* 0x0000000000007941 */ /* 0x01efea0003800000 */
.L_x_1141:
        /* <DEDUP_REMOVED lines=20> */
.L_x_1144:
[----:B------:R-:W-:Y:S05]  /*9a70*/  BSYNC B0 ;  /* 0x0000000000007941 */ /* 0x000fea0003800000 */
.L_x_1143:
        /* <DEDUP_REMOVED lines=19> */
.L_x_1146:
[----:B------:R-:W-:Y:S05]  /*9bb0*/  BSYNC B0 ;  /* 0x0000000000007941 */ /* 0x000fea0003800000 */
.L_x_1145:
        /* <DEDUP_REMOVED lines=23> */
.L_x_1148:
[----:B------:R-:W-:Y:S05]  /*9d30*/  BSYNC B0 ;  /* 0x0000000000007941 */ /* 0x000fea0003800000 */
.L_x_1147:
        /* <DEDUP_REMOVED lines=18> */
.L_x_1150:
[----:B------:R-:W-:Y:S05]  /*9e60*/  BSYNC B0 ;  /* 0x0000000000007941 */ /* 0x000fea0003800000 */
.L_x_1149:
        /* <DEDUP_REMOVED lines=19> */
.L_x_1140:
        /* <DEDUP_REMOVED lines=39> */
.L_x_1152:
[----:B------:R-:W-:Y:S05]  /*a210*/  BSYNC B0 ;  /* 0x0000000000007941 */ /* 0x000fea0003800000 */
.L_x_1151:
        /* <DEDUP_REMOVED lines=20> */
.L_x_1154:
[----:B------:R-:W-:Y:S05]  /*a360*/  BSYNC B0 ;  /* 0x0000000000007941 */ /* 0x000fea0003800000 */
.L_x_1153:
        /* <DEDUP_REMOVED lines=19> */
.L_x_1156:
[----:B------:R-:W-:Y:S05]  /*a4a0*/  BSYNC B0 ;  /* 0x0000000000007941 */ /* 0x000fea0003800000 */
.L_x_1155:
        /* <DEDUP_REMOVED lines=23> */
.L_x_1158:
[----:B------:R-:W-:Y:S05]  /*a620*/  BSYNC B0 ;  /* 0x0000000000007941 */ /* 0x000fea0003800000 */
.L_x_1157:
        /* <DEDUP_REMOVED lines=18> */
.L_x_1160:
[----:B------:R-:W-:Y:S05]  /*a750*/  BSYNC B0 ;  /* 0x0000000000007941 */ /* 0x000fea0003800000 */
.L_x_1159:
        /* <DEDUP_REMOVED lines=19> */
.L_x_1161:
        /* <DEDUP_REMOVED lines=15> */
.L_x_1422:


//--------------------- .text._ZN7cutlass13device_kernelIN5flash19enable_sm80_to_sm89INS1_16FlashAttnBwdSm80INS1_25CollectiveMainloopBwdSm80ILi2ELi1EN4cute5tupleIJNS5_1CILi64EEENS7_ILi80EEENS7_ILi192EEEEEENS_10bfloat16_tEfNS_4arch4Sm80ELb1ELb0ELb1ELb0ELb0ELb0ELb1ELb0ELi2ELi4ELi2ELi2ELb0EEENS1_24CollectiveEpilogueBwdGQAISB_fSE_Li256ELb0ELb0EEENS1_25SingleTileBwdLPTSchedulerILb0ELi80ELb0EEEEEEEEEvNT_6ParamsE --------------------------
	.section	.text._ZN7cutlass13device_kernelIN5flash19enable_sm80_to_sm89INS1_16FlashAttnBwdSm80INS1_25CollectiveMainloopBwdSm80ILi2ELi1EN4cute5tupleIJNS5_1CILi64EEENS7_ILi80EEENS7_ILi192EEEEEENS_10bfloat16_tEfNS_4arch4Sm80ELb1ELb0ELb1ELb0ELb0ELb0ELb1ELb0ELi2ELi4ELi2ELi2ELb0EEENS1_24CollectiveEpilogueBwdGQAISB_fSE_Li256ELb0ELb0EEENS1_25SingleTileBwdLPTSchedulerILb0ELi80ELb0EEEEEEEEEvNT_6ParamsE,"ax",@progbits
	.sectioninfo	@"SHI_REGISTERS=255"
	.align	128
.text._ZN7cutlass13device_kernelIN5flash19enable_sm80_to_sm89INS1_16FlashAttnBwdSm80INS1_25CollectiveMainloopBwdSm80ILi2ELi1EN4cute5tupleIJNS5_1CILi64EEENS7_ILi80EEENS7_ILi192EEEEEENS_10bfloat16_tEfNS_4arch4Sm80ELb1ELb0ELb1ELb0ELb0ELb0ELb1ELb0ELi2ELi4ELi2ELi2ELb0EEENS1_24CollectiveEpilogueBwdGQAISB_fSE_Li256ELb0ELb0EEENS1_25SingleTileBwdLPTSchedulerILb0ELi80ELb0EEEEEEEEEvNT_6ParamsE:
        .type           _ZN7cutlass13device_kernelIN5flash19enable_sm80_to_sm89INS1_16FlashAttnBwdSm80INS1_25CollectiveMainloopBwdSm80ILi2ELi1EN4cute5tupleIJNS5_1CILi64EEENS7_ILi80EEENS7_ILi192EEEEEENS_10bfloat16_tEfNS_4arch4Sm80ELb1ELb0ELb1ELb0ELb0ELb0ELb1ELb0ELi2ELi4ELi2ELi2ELb0EEENS1_24CollectiveEpilogueBwdGQAISB_fSE_Li256ELb0ELb0EEENS1_25SingleTileBwdLPTSchedulerILb0ELi80ELb0EEEEEEEEEvNT_6ParamsE,@function
        .size           _ZN7cutlass13device_kernelIN5flash19enable_sm80_to_sm89INS1_16FlashAttnBwdSm80INS1_25CollectiveMainloopBwdSm80ILi2ELi1EN4cute5tupleIJNS5_1CILi64EEENS7_ILi80EEENS7_ILi192EEEEEENS_10bfloat16_tEfNS_4arch4Sm80ELb1ELb0ELb1ELb0ELb0ELb0ELb1ELb0ELi2ELi4ELi2ELi2ELb0EEENS1_24CollectiveEpilogueBwdGQAISB_fSE_Li256ELb0ELb0EEENS1_25SingleTileBwdLPTSchedulerILb0ELi80ELb0EEEEEEEEEvNT_6ParamsE,(.L_x_1423 - _ZN7cutlass13device_kernelIN5flash19enable_sm80_to_sm89INS1_16FlashAttnBwdSm80INS1_25CollectiveMainloopBwdSm80ILi2ELi1EN4cute5tupleIJNS5_1CILi64EEENS7_ILi80EEENS7_ILi192EEEEEENS_10bfloat16_tEfNS_4arch4Sm80ELb1ELb0ELb1ELb0ELb0ELb0ELb1ELb0ELi2ELi4ELi2ELi2ELb0EEENS1_24CollectiveEpilogueBwdGQAISB_fSE_Li256ELb0ELb0EEENS1_25SingleTileBwdLPTSchedulerILb0ELi80ELb0EEEEEEEEEvNT_6ParamsE)
        .other          _ZN7cutlass13device_kernelIN5flash19enable_sm80_to_sm89INS1_16FlashAttnBwdSm80INS1_25CollectiveMainloopBwdSm80ILi2ELi1EN4cute5tupleIJNS5_1CILi64EEENS7_ILi80EEENS7_ILi192EEEEEENS_10bfloat16_tEfNS_4arch4Sm80ELb1ELb0ELb1ELb0ELb0ELb0ELb1ELb0ELi2ELi4ELi2ELi2ELb0EEENS1_24CollectiveEpilogueBwdGQAISB_fSE_Li256ELb0ELb0EEENS1_25SingleTileBwdLPTSchedulerILb0ELi80ELb0EEEEEEEEEvNT_6ParamsE,@"STO_CUDA_ENTRY STV_DEFAULT"
_ZN7cutlass13device_kernelIN5flash19enable_sm80_to_sm89INS1_16FlashAttnBwdSm80INS1_25CollectiveMainloopBwdSm80ILi2ELi1EN4cute5tupleIJNS5_1CILi64EEENS7_ILi80EEENS7_ILi192EEEEEENS_10bfloat16_tEfNS_4arch4Sm80ELb1ELb0ELb1ELb0ELb0ELb0ELb1ELb0ELi2ELi4ELi2ELi2ELb0EEENS1_24CollectiveEpilogueBwdGQAISB_fSE_Li256ELb0ELb0EEENS1_25SingleTileBwdLPTSchedulerILb0ELi80ELb0EEEEEEEEEvNT_6ParamsE:
[----:B------:R-:W-:Y:S02]  /*0000*/  MOV R1, c[0x0][0x28] ;  /* 0x00000a0000017a02 */ /* 0x000fe40000000f00 */
[----:B------:R-:W1:Y:S01]  /*0010*/  S2R R230, SR_TID.X ;  /* 0x0000000000e67919 */ /* 0x000e620000002100 */
[----:B------:R-:W2:Y:S01]  /*0020*/  S2UR UR4, SR_CTAID.X ;  /* 0x00000000000479c3 */ /* 0x000ea20000002500 */
        /* <DEDUP_REMOVED lines=24> */
.L_x_1163:
[----:B------:R-:W-:Y:S02]  /*01b0*/  ULDC UR7, c[0x0][0x3b4] ;  /* 0x0000ed0000077ab9 */ /* 0x000fe40000000800 */
[----:B------:R-:W-:Y:S02]  /*01c0*/  UISETP.NE.AND UP0, UPT, UR7, 0x1, UPT ;  /* 0x000000010700788c */ /* 0x000fe4000bf05270 */
[----:B------:R-:W-:Y:S02]  /*01d0*/  ULDC.64 UR4, c[0x0][0x3b8] ;  /* 0x0000ee0000047ab9 */ /* 0x000fe40000000a00 */
[----:B------:R-:W-:Y:S02]  /*01e0*/  UIMAD.WIDE.U32 UR10, UR6, UR4, URZ ;  /* 0x00000004060a72a5 */ /* 0x000fe4000f8e003f */
[----:B------:R-:W-:-:S05]  /*01f0*/  UMOV UR21, UR6 ;  /* 0x0000000600157c82 */ /* 0x000fca0008000000 */
[----:B------:R-:W-:-:S04]  /*0200*/  @UP0 USHF.R.U32.HI UR21, URZ, UR5, UR11 ;  /* 0x000000053f150299 */ /* 0x000fc8000801160b */
[----:B------:R-:W-:-:S04]  /*0210*/  UIMAD UR7, UR21, UR7, URZ ;  /* 0x00000007150772a4 */ /* 0x000fc8000f8e023f */
.L_x_1164:
        /* <DEDUP_REMOVED lines=11> */
.L_x_1162:
        /* <DEDUP_REMOVED lines=20> */
.L_x_1166:
[----:B------:R-:W-:Y:S02]  /*0410*/  ULDC UR7, c[0x0][0x3b4] ;  /* 0x0000ed0000077ab9 */ /* 0x000fe40000000800 */
[----:B------:R-:W-:Y:S02]  /*0420*/  UISETP.NE.AND UP0, UPT, UR7, 0x1, UPT ;  /* 0x000000010700788c */ /* 0x000fe4000bf05270 */
[----:B------:R-:W-:Y:S02]  /*0430*/  ULDC.64 UR4, c[0x0][0x3b8] ;  /* 0x0000ee0000047ab9 */ /* 0x000fe40000000a00 */
[----:B------:R-:W-:Y:S02]  /*0440*/  UIMAD.WIDE.U32 UR10, UR6, UR4, URZ ;  /* 0x00000004060a72a5 */ /* 0x000fe4000f8e003f */
[----:B------:R-:W-:-:S05]  /*0450*/  UMOV UR21, UR6 ;  /* 0x0000000600157c82 */ /* 0x000fca0008000000 */
[----:B------:R-:W-:-:S04]  /*0460*/  @UP0 USHF.R.U32.HI UR21, URZ, UR5, UR11 ;  /* 0x000000053f150299 */ /* 0x000fc8000801160b */
[----:B------:R-:W-:-:S04]  /*0470*/  UIMAD UR7, UR21, UR7, URZ ;  /* 0x00000007150772a4 */ /* 0x000fc8000f8e023f */
.L_x_1167:
        /* <DEDUP_REMOVED lines=10> */
.L_x_1165:
[----:B------:R-:W-:-:S13]  /*0520*/  ISETP.LE.AND P0, PT, RZ, UR20, PT ;  /* 0x00000014ff007c0c */ /* 0x000fda000bf03270 */
[----:B------:R-:W-:Y:S05]  /*0530*/  @!P0 EXIT ;  /* 0x000000000000894d */ /* 0x000fea0003800000 */
[----:B------:R-:W-:Y:S01]  /*0540*/  ULDC UR6, c[0x0][0x168] ;  /* 0x00005a0000067ab9 */ /* 0x000fe20000000800 */
[----:B------:R-:W-:Y:S01]  /*0550*/  PLOP3.LUT P1, PT, PT, PT, PT, 0x80, 0x0 ;  /* 0x000000000000781c */ /* 0x000fe20003f2f070 */
[----:B------:R-:W-:Y:S01]  /*0560*/  UIMAD UR7, UR21, 0x50, UR6 ;  /* 0x00000050150778a4 */ /* 0x000fe2000f8e0206 */
        /* <DEDUP_REMOVED lines=77> */
[----:B------:R-:W-:Y:S01]  /*0a40*/  ULDC.64 UR4, c[0x0][0x248] ;  /* 0x0000920000047ab9 */ /* 0x000fe20000000a00 */
[----:B------:R-:W-:Y:S01]  /*0a50*/  SHF.R.S32.HI R21, RZ, 0x1f, R230 ;  /* 0x0000001fff157819 */ /* 0x000fe200000114e6 */
[----:B------:R-:W-:Y:S01]  /*0a60*/  UISETP.NE.AND UP0, UPT, UR4, 0x1, UPT ;  /* 0x000000010400788c */ /* 0x000fe2000bf05270 */
[----:B------:R-:W-:Y:S01]  /*0a70*/  IMAD.U32 R12, RZ, RZ, UR21 ;  /* 0x00000015ff0c7e24 */ /* 0x000fe2000f8e00ff */
[----:B------:R-:W-:Y:S01]  /*0a80*/  UIMAD.WIDE.U32 UR8, UR19, UR5, URZ ;  /* 0x00000005130872a5 */ /* 0x000fe2000f8e003f */
[----:B------:R-:W-:Y:S01]  /*0a90*/  LEA.HI R23, R21, R230, RZ, 0x3 ;  /* 0x000000e615177211 */ /* 0x000fe200078f18ff */
[----:B------:R-:W-:Y:S01]  /*0aa0*/  ULDC UR4, c[0x0][0x250] ;  /* 0x0000940000047ab9 */ /* 0x000fe20000000800 */
[----:B------:R-:W-:Y:S01]  /*0ab0*/  IMAD.U32 R4, RZ, RZ, UR20 ;  /* 0x00000014ff047e24 */ /* 0x000fe2000f8e00ff */
[----:B------:R-:W-:Y:S01]  /*0ac0*/  UMOV UR7, UR19 ;  /* 0x0000001300077c82 */ /* 0x000fe20008000000 */
[----:B------:R-:W-:Y:S01]  /*0ad0*/  LOP3.LUT R0, R23, 0xfffffff8, RZ, 0xc0, !PT ;  /* 0xfffffff817007812 */ /* 0x000fe200078ec0ff */
[----:B------:R-:W-:Y:S01]  /*0ae0*/  USHF.R.S32.HI UR12, URZ, 0x1f, UR20 ;  /* 0x0000001f3f0c7899 */ /* 0x000fe20008011414 */
[----:B------:R-:W-:Y:S01]  /*0af0*/  SHF.R.S32.HI R232, RZ, 0x3, R23 ;  /* 0x00000003ffe87819 */ /* 0x000fe20000011417 */
[----:B------:R-:W-:Y:S01]  /*0b00*/  IMAD.U32 R8, RZ, RZ, UR21 ;  /* 0x00000015ff087e24 */ /* 0x000fe2000f8e00ff */
[----:B------:R-:W-:Y:S01]  /*0b10*/  @UP0 UMOV UR5, UR9 ;  /* 0x0000000900050c82 */ /* 0x000fe20008000000 */
[----:B------:R-:W-:Y:S01]  /*0b20*/  IMAD.IADD R18, R230, 0x1, -R0 ;  /* 0x00000001e6127824 */ /* 0x000fe200078e0a00 */
[----:B------:R-:W-:Y:S01]  /*0b30*/  @UP0 USHF.R.U32.HI UR7, URZ, UR4, UR5 ;  /* 0x000000043f070299 */ /* 0x000fe20008011605 */
[----:B------:R-:W-:Y:S01]  /*0b40*/  IADD3 R0, -R232, c[0x0][0x198], RZ ;  /* 0x00006600e8007a10 */ /* 0x000fe20007ffe1ff */
[----:B------:R-:W-:Y:S01]  /*0b50*/  IMAD.U32 R16, RZ, RZ, UR20 ;  /* 0x00000014ff107e24 */ /* 0x000fe2000f8e00ff */
[----:B------:R-:W-:Y:S01]  /*0b60*/  ULDC.64 UR4, c[0x0][0x1e0] ;  /* 0x0000780000047ab9 */ /* 0x000fe20000000a00 */
[----:B------:R-:W-:Y:S01]  /*0b70*/  IMAD.SHL.U32 R10, R18, 0x8, RZ ;  /* 0x00000008120a7824 */ /* 0x000fe200078e00ff */
[----:B------:R-:W-:Y:S01]  /*0b80*/  USHF.R.S32.HI UR6, URZ, 0x1f, UR7 ;  /* 0x0000001f3f067899 */ /* 0x000fe20008011407 */
[----:B------:R-:W-:Y:S01]  /*0b90*/  IMAD.U32 R6, RZ, RZ, UR7 ;  /* 0x00000007ff067e24 */ /* 0x000fe2000f8e00ff */
[----:B------:R-:W-:Y:S01]  /*0ba0*/  SHF.R.S32.HI R233, RZ, 0x1f, R232 ;  /* 0x0000001fffe97819 */ /* 0x000fe200000114e8 */
[----:B------:R-:W-:Y:S01]  /*0bb0*/  IMAD R12, R12, -0x50, R0 ;  /* 0xffffffb00c0c7824 */ /* 0x000fe200078e0200 */
[----:B------:R-:W-:Y:S01]  /*0bc0*/  UIMAD UR4, UR6, UR4, URZ ;  /* 0x00000004060472a4 */ /* 0x000fe2000f8e023f */
[----:B------:R-:W-:Y:S01]  /*0bd0*/  SHF.R.S32.HI R11, RZ, 0x1f, R10 ;  /* 0x0000001fff0b7819 */ /* 0x000fe2000001140a */
[----:B------:R-:W-:Y:S01]  /*0be0*/  IMAD.SHL.U32 R0, R232, 0x40, RZ ;  /* 0x00000040e8007824 */ /* 0x000fe200078e00ff */
[----:B------:R-:W-:Y:S01]  /*0bf0*/  IADD3 R19, R10, 0x40, RZ ;  /* 0x000000400a137810 */ /* 0x000fe20007ffe0ff */
[----:B------:R-:W-:Y:S01]  /*0c00*/  UIMAD UR4, UR7, UR5, UR4 ;  /* 0x00000005070472a4 */ /* 0x000fe2000f8e0204 */
[----:B------:R-:W-:Y:S01]  /*0c10*/  IMAD.WIDE R8, R8, 0x50, R232 ;  /* 0x0000005008087825 */ /* 0x000fe200078e02e8 */
[----:B------:R-:W-:Y:S01]  /*0c20*/  ISETP.GE.AND P5, PT, R10, c[0x0][0x1cc], PT ;  /* 0x000073000a007a0c */ /* 0x000fe20003fa6270 */
[----:B------:R-:W-:Y:S01]  /*0c30*/  USHF.R.S32.HI UR13, URZ, 0x1f, UR19 ;  /* 0x0000001f3f0d7899 */ /* 0x000fe20008011413 */
[----:B------:R-:W-:Y:S01]  /*0c40*/  LOP3.LUT R0, R0, 0x1c0, RZ, 0xc0, !PT ;  /* 0x000001c000007812 */ /* 0x000fe200078ec0ff */
[--C-:B------:R-:W-:Y:S01]  /*0c50*/  IMAD.WIDE.U32 R2, R6, c[0x0][0x1e0], R10.reuse ;  /* 0x0000780006027a25 */ /* 0x100fe200078e000a */
[----:B------:R-:W-:Y:S01]  /*0c60*/  ISETP.GE.AND P2, PT, R19, c[0x0][0x1cc], PT ;  /* 0x0000730013007a0c */ /* 0x000fe20003f46270 */
[----:B------:R-:W-:Y:S01]  /*0c70*/  CS2R R170, SRZ ;  /* 0x0000000000aa7805 */ /* 0x000fe2000001ff00 */
[----:B------:R-:W-:Y:S01]  /*0c80*/  ISETP.LT.OR P4, PT, R12, 0x1, P5 ;  /* 0x000000010c00780c */ /* 0x000fe20002f81670 */
[----:B------:R-:W-:Y:S01]  /*0c90*/  IMAD.WIDE.U32 R6, R6, c[0x0][0x1b0], R10 ;  /* 0x00006c0006067a25 */ /* 0x000fe200078e000a */
[----:B------:R-:W-:Y:S01]  /*0ca0*/  IADD3 R3, R3, UR4, RZ ;  /* 0x0000000403037c10 */ /* 0x000fe2000fffe0ff */
[----:B------:R-:W-:Y:S01]  /*0cb0*/  ULDC.64 UR4, c[0x0][0x1e8] ;  /* 0x00007a0000047ab9 */ /* 0x000fe20000000a00 */
[----:B------:R-:W-:Y:S01]  /*0cc0*/  IADD3 R22, R10, 0x80, RZ ;  /* 0x000000800a167810 */ /* 0x000fe20007ffe0ff */
[----:B------:R-:W-:Y:S01]  /*0cd0*/  UIMAD UR4, UR12, UR4, URZ ;  /* 0x000000040c0472a4 */ /* 0x000fe2000f8e023f */
[----:B------:R-:W-:Y:S01]  /*0ce0*/  IMAD.MOV.U32 R24, RZ, RZ, c[0x0][0x1d8] ;  /* 0x00007600ff187624 */ /* 0x000fe200078e00ff */
[----:B------:R-:W-:Y:S01]  /*0cf0*/  ISETP.LT.OR P3, PT, R12, 0x1, P2 ;  /* 0x000000010c00780c */ /* 0x000fe20001761670 */
[----:B------:R-:W-:Y:S01]  /*0d00*/  IMAD.WIDE.U32 R2, R4, c[0x0][0x1e8], R2 ;  /* 0x00007a0004027a25 */ /* 0x000fe200078e0002 */
[----:B------:R-:W-:Y:S01]  /*0d10*/  UIMAD UR8, UR20, UR5, UR4 ;  /* 0x00000005140872a4 */ /* 0x000fe2000f8e0204 */
[----:B------:R-:W-:Y:S01]  /*0d20*/  LOP3.LUT R4, R0, 0x38, R10, 0xf8, !PT ;  /* 0x0000003800047812 */ /* 0x000fe200078ef80a */
[----:B------:R-:W-:Y:S01]  /*0d30*/  CS2R R168, SRZ ;  /* 0x0000000000a87805 */ /* 0x000fe2000001ff00 */
[----:B------:R-:W-:Y:S01]  /*0d40*/  ULDC.64 UR4, c[0x0][0x1b0] ;  /* 0x00006c0000047ab9 */ /* 0x000fe20000000a00 */
[----:B------:R-:W-:Y:S01]  /*0d50*/  SHF.R.U32.HI R0, RZ, 0x3, R0 ;  /* 0x00000003ff007819 */ /* 0x000fe20000011600 */
[----:B------:R-:W-:Y:S01]  /*0d60*/  UIMAD UR4, UR6, UR4, URZ ;  /* 0x00000004060472a4 */ /* 0x000fe2000f8e023f */
[----:B------:R-:W-:Y:S01]  /*0d70*/  IADD3 R5, R3, UR8, RZ ;  /* 0x0000000803057c10 */ /* 0x000fe2000fffe0ff */
[----:B------:R-:W-:Y:S01]  /*0d80*/  IMAD.SHL.U32 R244, R230, 0x4, RZ ;  /* 0x00000004e6f47824 */ /* 0x000fe200078e00ff */
[----:B------:R-:W-:Y:S01]  /*0d90*/  LOP3.LUT R13, R4, R0, RZ, 0x3c, !PT ;  /* 0x00000000040d7212 */ /* 0x000fe200078e3cff */
[----:B------:R-:W-:Y:S01]  /*0da0*/  UIMAD UR4, UR7, UR5, UR4 ;  /* 0x00000005070472a4 */ /* 0x000fe2000f8e0204 */
[----:B------:R-:W-:Y:S01]  /*0db0*/  IMAD.MOV.U32 R4, RZ, RZ, R2 ;  /* 0x000000ffff047224 */ /* 0x000fe200078e0002 */
[----:B------:R-:W-:Y:S01]  /*0dc0*/  ISETP.GE.AND P6, PT, R22, c[0x0][0x1cc], PT ;  /* 0x0000730016007a0c */ /* 0x000fe20003fc6270 */
[----:B------:R-:W-:Y:S01]  /*0dd0*/  IMAD R0, R9, c[0x0][0x1d8], RZ ;  /* 0x0000760009007a24 */ /* 0x000fe200078e02ff */
[----:B------:R-:W-:Y:S01]  /*0de0*/  ULDC.64 UR6, c[0x0][0x270] ;  /* 0x00009c0000067ab9 */ /* 0x000fe20000000a00 */
[C---:B------:R-:W-:Y:S01]  /*0df0*/  IMAD.WIDE.U32 R4, R8.reuse, c[0x0][0x1d8], R4 ;  /* 0x0000760008047a25 */ /* 0x040fe200078e0004 */
[----:B------:R-:W-:Y:S01]  /*0e00*/  IADD3 R3, R7, UR4, RZ ;  /* 0x0000000407037c10 */ /* 0x000fe2000fffe0ff */
[----:B------:R-:W-:Y:S01]  /*0e10*/  ULDC.64 UR4, c[0x0][0x1b8] ;  /* 0x00006e0000047ab9 */ /* 0x000fe20000000a00 */
[----:B------:R-:W-:Y:S01]  /*0e20*/  SHF.R.S32.HI R245, RZ, 0x1f, R244 ;  /* 0x0000001ffff57819 */ /* 0x000fe200000114f4 */
[----:B------:R-:W-:Y:S01]  /*0e30*/  IMAD R0, R8, c[0x0][0x1dc], R0 ;  /* 0x0000770008007a24 */ /* 0x000fe200078e0200 */
[----:B------:R-:W-:Y:S01]  /*0e40*/  UIMAD UR6, UR13, UR6, URZ ;  /* 0x000000060d0672a4 */ /* 0x000fe2000f8e023f */
[----:B------:R-:W-:Y:S01]  /*0e50*/  IMAD.MOV.U32 R2, RZ, RZ, R6 ;  /* 0x000000ffff027224 */ /* 0x000fe200078e0006 */
[----:B------:R-:W-:Y:S01]  /*0e60*/  UIMAD UR4, UR12, UR4, URZ ;  /* 0x000000040c0472a4 */ /* 0x000fe2000f8e023f */
[----:B------:R-:W-:Y:S01]  /*0e70*/  IMAD.IADD R0, R5, 0x1, R0 ;  /* 0x0000000105007824 */ /* 0x000fe200078e0200 */
[----:B------:R-:W-:Y:S01]  /*0e80*/  ISETP.LT.OR P1, PT, R12, 0x1, P6 ;  /* 0x000000010c00780c */ /* 0x000fe20003721670 */
[----:B------:R-:W-:Y:S01]  /*0e90*/  IMAD.WIDE.U32 R16, R16, c[0x0][0x1b8], R2 ;  /* 0x00006e0010107a25 */ /* 0x000fe200078e0002 */
[----:B------:R-:W-:Y:S01]  /*0ea0*/  LEA R2, P0, R4, c[0x0][0x1c0], 0x1 ;  /* 0x0000700004027a11 */ /* 0x000fe200078008ff */
[----:B------:R-:W-:Y:S01]  /*0eb0*/  UIMAD UR6, UR19, UR7, UR6 ;  /* 0x00000007130672a4 */ /* 0x000fe2000f8e0206 */
[----:B------:R-:W-:Y:S01]  /*0ec0*/  ISETP.LT.OR P5, PT, R12, 0x21, P5 ;  /* 0x000000210c00780c */ /* 0x000fe20002fa1670 */
[----:B------:R-:W-:Y:S01]  /*0ed0*/  IMAD.MOV.U32 R5, RZ, RZ, c[0x0][0x1dc] ;  /* 0x00007700ff057624 */ /* 0x000fe200078e00ff */
[----:B------:R-:W-:Y:S01]  /*0ee0*/  LEA.HI.X R3, R4, c[0x0][0x1c4], R0, 0x1, P0 ;  /* 0x0000710004037a11 */ /* 0x000fe200000f0c00 */
[----:B------:R-:W-:Y:S01]  /*0ef0*/  IMAD.U32 R6, RZ, RZ, UR19 ;  /* 0x00000013ff067e24 */ /* 0x000fe2000f8e00ff */
[----:B------:R-:W-:Y:S01]  /*0f00*/  LEA.HI R0, R21, R230, RZ, 0x6 ;  /* 0x000000e615007211 */ /* 0x000fe200078f30ff */
[----:B------:R-:W-:Y:S01]  /*0f10*/  UIMAD UR4, UR20, UR5, UR4 ;  /* 0x00000005140472a4 */ /* 0x000fe2000f8e0204 */
[----:B------:R-:W-:Y:S01]  /*0f20*/  LEA R4, P0, R24, R2, 0x6 ;  /* 0x0000000218047211 */ /* 0x000fe200078030ff */
[----:B------:R-:W-:Y:S01]  /*0f30*/  IMAD.WIDE.U32 R6, R6, c[0x0][0x270], R244 ;  /* 0x00009c0006067a25 */ /* 0x000fe200078e00f4 */
[----:B------:R-:W-:Y:S01]  /*0f40*/  SHF.R.S32.HI R20, RZ, 0x6, R0 ;  /* 0x00000006ff147819 */ /* 0x000fe20000011400 */
[----:B------:R-:W-:Y:S01]  /*0f50*/  USHF.R.S32.HI UR7, URZ, 0x1f, UR11 ;  /* 0x0000001f3f077899 */ /* 0x000fe2000801140b */
[----:B------:R-:W-:Y:S01]  /*0f60*/  LEA.HI.X R5, R24, R3, R5, 0x6, P0 ;  /* 0x0000000318057211 */ /* 0x000fe200000f3405 */
[----:B------:R-:W-:Y:S01]  /*0f70*/  IMAD.MOV.U32 R14, RZ, RZ, R6 ;  /* 0x000000ffff0e7224 */ /* 0x000fe200078e0006 */
[----:B------:R-:W-:Y:S01]  /*0f80*/  ISETP.GT.AND P0, PT, R230, 0x7f, PT ;  /* 0x0000007fe600780c */ /* 0x000fe20003f04270 */
[----:B------:R-:W-:Y:S01]  /*0f90*/  IMAD R13, R20, 0x200, R13 ;  /* 0x00000200140d7824 */ /* 0x000fe200078e020d */
[----:B------:R-:W-:Y:S01]  /*0fa0*/  IADD3 R15, R7, UR6, RZ ;  /* 0x00000006070f7c10 */ /* 0x000fe2000fffe0ff */
[----:B------:R-:W-:Y:S01]  /*0fb0*/  IMAD R0, R9, c[0x0][0x1a8], RZ ;  /* 0x00006a0009007a24 */ /* 0x000fe200078e02ff */
[----:B------:R-:W-:Y:S01]  /*0fc0*/  IADD3 R7, R17, UR4, RZ ;  /* 0x0000000411077c10 */ /* 0x000fe2000fffe0ff */
[----:B------:R-:W-:Y:S01]  /*0fd0*/  IMAD.SHL.U32 R227, R13, 0x2, RZ ;  /* 0x000000020de37824 */ /* 0x000fe200078e00ff */
[----:B------:R-:W-:Y:S01]  /*0fe0*/  ISETP.LT.OR P6, PT, R12, 0x21, P6 ;  /* 0x000000210c00780c */ /* 0x000fe200037c1670 */
[----:B------:R-:W-:Y:S01]  /*0ff0*/  IMAD.MOV.U32 R6, RZ, RZ, R16 ;  /* 0x000000ffff067224 */ /* 0x000fe200078e0010 */
[----:B------:R-:W-:Y:S01]  /*1000*/  ULDC.64 UR4, c[0x0][0x180] ;  /* 0x0000600000047ab9 */ /* 0x000fe20000000a00 */
[----:B------:R-:W-:Y:S01]  /*1010*/  IMAD.MOV.U32 R17, RZ, RZ, 0x5 ;  /* 0x00000005ff117424 */ /* 0x000fe200078e00ff */
[----:B------:R-:W-:Y:S01]  /*1020*/  @!PT LDS RZ, [RZ] ;  /* 0x00000000fffff984 */ /* 0x000fe20000000800 */
[----:B------:R-:W-:Y:S01]  /*1030*/  @!PT LDS RZ, [RZ] ;  /* 0x00000000fffff984 */ /* 0x000fe20000000800 */
[----:B------:R-:W-:Y:S01]  /*1040*/  @!PT LDS RZ, [RZ] ;  /* 0x00000000fffff984 */ /* 0x000fe20000000800 */
[----:B------:R1:W-:Y:S01]  /*1050*/  LDGSTS.E.BYPASS.LTC128B.128 [R227+0x7880], [R2.64], !P4 ;  /* 0x0788000002e37fae */ /* 0x0003e2000e101d56 */
[----:B------:R-:W-:Y:S01]  /*1060*/  IMAD.SHL.U32 R16, R24, 0x20, RZ ;  /* 0x0000002018107824 */ /* 0x000fe200078e00ff */
[----:B------:R-:W-:Y:S01]  /*1070*/  UIMAD UR4, UR13, UR4, URZ ;  /* 0x000000040d0472a4 */ /* 0x000fe2000f8e023f */
[----:B------:R-:W-:Y:S01]  /*1080*/  IMAD R13, R8, c[0x0][0x1ac], R0 ;  /* 0x00006b00080d7a24 */ /* 0x000fe200078e0200 */
[----:B------:R1:W-:Y:S01]  /*1090*/  LDGSTS.E.BYPASS.LTC128B.128 [R227+0xa080], [R2.64+0x80], !P3 ;  /* 0x0a08008002e37fae */ /* 0x0003e2000d901d56 */
[----:B------:R-:W-:Y:S01]  /*10a0*/  ISETP.LT.OR P3, PT, R12, 0x21, P2 ;  /* 0x000000210c00780c */ /* 0x000fe20001761670 */
[----:B------:R-:W-:Y:S01]  /*10b0*/  IMAD.WIDE.U32 R8, R8, c[0x0][0x1a8], R6 ;  /* 0x00006a0008087a25 */ /* 0x000fe200078e0006 */
[C---:B------:R-:W-:Y:S01]  /*10c0*/  @!P0 ISETP.LT.OR P2, PT, R12.reuse, 0x41, P2 ;  /* 0x000000410c00880c */ /* 0x040fe20001741670 */
[----:B------:R1:W-:Y:S01]  /*10d0*/  LDGSTS.E.BYPASS.LTC128B.128 [R227+0xc880], [R2.64+0x100], !P1 ;  /* 0x0c88010002e37fae */ /* 0x0003e2000c901d56 */
[----:B------:R-:W-:Y:S01]  /*10e0*/  @!P0 ISETP.GE.AND P1, PT, R12, 0x41, PT ;  /* 0x000000410c00880c */ /* 0x000fe20003f26270 */
[----:B------:R-:W-:Y:S01]  /*10f0*/  IMAD.IADD R7, R9, 0x1, R13 ;  /* 0x0000000109077824 */ /* 0x000fe200078e020d */
[----:B------:R-:W-:Y:S01]  /*1100*/  UIMAD UR6, UR19, UR5, UR4 ;  /* 0x00000005130672a4 */ /* 0x000fe2000f8e0204 */
[----:B------:R2:W-:Y:S01]  /*1110*/  LDGSTS.E.BYPASS.LTC128B.128 [R227+0x8880], [R4.64], !P5 ;  /* 0x0888000004e37fae */ /* 0x0005e2000e901d56 */
[----:B------:R-:W-:Y:S01]  /*1120*/  @!P0 ISETP.GE.OR P4, PT, R10, c[0x0][0x1cc], !P1 ;  /* 0x000073000a008a0c */ /* 0x000fe20004f86670 */
[----:B------:R-:W-:Y:S01]  /*1130*/  IMAD.U32 R0, RZ, RZ, UR20 ;  /* 0x00000014ff007e24 */ /* 0x000fe2000f8e00ff */
[----:B------:R-:W-:Y:S01]  /*1140*/  @!P0 ISETP.GE.OR P1, PT, R22, c[0x0][0x1cc], !P1 ;  /* 0x0000730016008a0c */ /* 0x000fe20004f26670 */
[----:B------:R-:W-:Y:S01]  /*1150*/  ULDC.64 UR4, c[0x0][0x188] ;  /* 0x0000620000047ab9 */ /* 0x000fe20000000a00 */
[----:B------:R-:W-:Y:S01]  /*1160*/  IMAD.MOV.U32 R223, RZ, RZ, 0x10 ;  /* 0x00000010ffdf7424 */ /* 0x000fe200078e00ff */
[----:B------:R2:W-:Y:S01]  /*1170*/  LDGSTS.E.BYPASS.LTC128B.128 [R227+0xb080], [R4.64+0x80], !P3 ;  /* 0x0b08008004e37fae */ /* 0x0005e2000d901d56 */
[----:B------:R-:W-:Y:S01]  /*1180*/  LEA R6, P3, R8, c[0x0][0x190], 0x1 ;  /* 0x0000640008067a11 */ /* 0x000fe200078608ff */
[----:B------:R-:W-:Y:S01]  /*1190*/  IMAD.WIDE.U32 R248, R0, c[0x0][0x278], R14 ;  /* 0x00009e0000f87a25 */ /* 0x000fe200078e000e */
[----:B------:R-:W-:Y:S01]  /*11a0*/  UIMAD UR4, UR12, UR4, URZ ;  /* 0x000000040c0472a4 */ /* 0x000fe2000f8e023f */
[----:B------:R2:W-:Y:S01]  /*11b0*/  LDGSTS.E.BYPASS.LTC128B.128 [R227+0xd880], [R4.64+0x100], !P6 ;  /* 0x0d88010004e37fae */ /* 0x0005e2000f101d56 */
[----:B------:R-:W-:Y:S01]  /*11c0*/  LEA.HI.X R7, R8, c[0x0][0x194], R7, 0x1, P3 ;  /* 0x0000650008077a11 */ /* 0x000fe200018f0c07 */
[----:B------:R-:W-:Y:S01]  /*11d0*/  IMAD R0, R233, c[0x0][0x178], RZ ;  /* 0x00005e00e9007a24 */ /* 0x000fe200078e02ff */
[----:B------:R-:W-:Y:S01]  /*11e0*/  UIMAD UR5, UR20, UR5, UR4 ;  /* 0x00000005140572a4 */ /* 0x000fe2000f8e0204 */
[----:B------:R-:W-:Y:S01]  /*11f0*/  IMAD.MOV.U32 R213, RZ, RZ, 0x120 ;  /* 0x00000120ffd57424 */ /* 0x000fe200078e00ff */
        /* <DEDUP_REMOVED lines=8> */
[----:B-1----:R-:W-:Y:S01]  /*1280*/  SHF.L.U64.HI R3, R24, R17, c[0x0][0x1dc] ;  /* 0x0000770018037619 */ /* 0x002fe20000010211 */
[----:B------:R-:W-:Y:S01]  /*1290*/  IMAD.MOV.U32 R24, RZ, RZ, 0x6 ;  /* 0x00000006ff187424 */ /* 0x000fe200078e00ff */
[C---:B------:R-:W-:Y:S01]  /*12a0*/  @!P0 LEA R2, P5, R16.reuse, R4, 0x1 ;  /* 0x0000000410028211 */ /* 0x040fe200078a08ff */
[----:B------:R-:W-:Y:S01]  /*12b0*/  CS2R R152, SRZ ;  /* 0x0000000000987805 */ /* 0x000fe2000001ff00 */
[----:B------:R-:W-:Y:S01]  /*12c0*/  CS2R R150, SRZ ;  /* 0x0000000000967805 */ /* 0x000fe2000001ff00 */
[----:B------:R-:W-:Y:S01]  /*12d0*/  CS2R R148, SRZ ;  /* 0x0000000000947805 */ /* 0x000fe2000001ff00 */
[----:B------:R-:W-:Y:S01]  /*12e0*/  @!P0 LEA.HI.X R3, R16, R5, R3, 0x1, P5 ;  /* 0x0000000510038211 */ /* 0x000fe200028f0c03 */
[----:B------:R-:W-:Y:S01]  /*12f0*/  IMAD.MOV.U32 R16, RZ, RZ, c[0x0][0x178] ;  /* 0x00005e00ff107624 */ /* 0x000fe200078e00ff */
[----:B------:R-:W-:Y:S01]  /*1300*/  ISETP.GE.AND P5, PT, R10, c[0x0][0x19c], PT ;  /* 0x000067000a007a0c */ /* 0x000fe20003fa6270 */
[----:B------:R-:W-:Y:S01]  /*1310*/  CS2R R146, SRZ ;  /* 0x0000000000927805 */ /* 0x000fe2000001ff00 */
[----:B------:R-:W-:Y:S01]  /*1320*/  CS2R R144, SRZ ;  /* 0x0000000000907805 */ /* 0x000fe2000001ff00 */
[----:B------:R1:W-:Y:S01]  /*1330*/  @!P0 LDGSTS.E.BYPASS.LTC128B.128 [R227+0x9880], [R2.64], !P4 ;  /* 0x0988000002e38fae */ /* 0x0003e2000e101d56 */
[----:B------:R-:W-:Y:S01]  /*1340*/  ISETP.LT.OR P3, PT, R12, 0x1, P5 ;  /* 0x000000010c00780c */ /* 0x000fe20002f61670 */
[C---:B------:R-:W-:Y:S01]  /*1350*/  IMAD.SHL.U32 R25, R16.reuse, 0x20, RZ ;  /* 0x0000002010197824 */ /* 0x040fe200078e00ff */
[----:B------:R-:W-:Y:S01]  /*1360*/  SHF.L.U64.HI R26, R16, R17, c[0x0][0x17c] ;  /* 0x00005f00101a7619 */ /* 0x000fe20000010211 */
[----:B--2---:R-:W-:Y:S01]  /*1370*/  IMAD.MOV.U32 R5, RZ, RZ, c[0x0][0x1a8] ;  /* 0x00006a00ff057624 */ /* 0x004fe200078e00ff */
[----:B------:R1:W-:Y:S01]  /*1380*/  @!P0 LDGSTS.E.BYPASS.LTC128B.128 [R227+0xc080], [R2.64+0x80], !P2 ;  /* 0x0c08008002e38fae */ /* 0x0003e2000d101d56 */
[----:B------:R-:W-:Y:S01]  /*1390*/  IMAD.MOV.U32 R4, RZ, RZ, c[0x0][0x1ac] ;  /* 0x00006b00ff047624 */ /* 0x000fe200078e00ff */
[----:B------:R-:W-:Y:S01]  /*13a0*/  ISETP.GE.AND P2, PT, R19, c[0x0][0x19c], PT ;  /* 0x0000670013007a0c */ /* 0x000fe20003f46270 */
[C---:B------:R-:W-:Y:S01]  /*13b0*/  IMAD.SHL.U32 R13, R5.reuse, 0x20, RZ ;  /* 0x00000020050d7824 */ /* 0x040fe200078e00ff */
[----:B------:R1:W-:Y:S01]  /*13c0*/  @!P0 LDGSTS.E.BYPASS.LTC128B.128 [R227+0xe880], [R2.64+0x100], !P1 ;  /* 0x0e88010002e38fae */ /* 0x0003e2000c901d56 */
[C---:B------:R-:W-:Y:S01]  /*13d0*/  LEA R8, P4, R5.reuse, R6, 0x6 ;  /* 0x0000000605087211 */ /* 0x040fe200078830ff */
[----:B------:R-:W-:Y:S01]  /*13e0*/  CS2R R142, SRZ ;  /* 0x00000000008e7805 */ /* 0x000fe2000001ff00 */
[----:B------:R-:W-:Y:S01]  /*13f0*/  ISETP.GE.AND P1, PT, R22, c[0x0][0x19c], PT ;  /* 0x0000670016007a0c */ /* 0x000fe20003f26270 */
[----:B------:R-:W-:Y:S01]  /*1400*/  CS2R R140, SRZ ;  /* 0x00000000008c7805 */ /* 0x000fe2000001ff00 */
[----:B------:R2:W-:Y:S01]  /*1410*/  LDGSTS.E.BYPASS.LTC128B.128 [R227+0x80], [R6.64], !P3 ;  /* 0x0008000006e37fae */ /* 0x0005e2000d901d56 */
[----:B------:R-:W-:Y:S01]  /*1420*/  LEA.HI.X R9, R5, R7, R4, 0x6, P4 ;  /* 0x0000000705097211 */ /* 0x000fe200020f3404 */
[----:B------:R-:W-:Y:S01]  /*1430*/  IMAD.U32 R4, RZ, RZ, UR19 ;  /* 0x00000013ff047e24 */ /* 0x000fe2000f8e00ff */
[----:B------:R-:W-:Y:S01]  /*1440*/  @!P0 LEA R14, P3, R13, R8, 0x1 ;  /* 0x000000080d0e8211 */ /* 0x000fe200078608ff */
[----:B------:R-:W-:Y:S01]  /*1450*/  CS2R R138, SRZ ;  /* 0x00000000008a7805 */ /* 0x000fe2000001ff00 */
[C---:B------:R-:W-:Y:S01]  /*1460*/  ISETP.LT.OR P6, PT, R12.reuse, 0x1, P2 ;  /* 0x000000010c00780c */ /* 0x040fe200017c1670 */
        /* <DEDUP_REMOVED lines=14> */
[----:B------:R-:W-:Y:S01]  /*1550*/  CS2R R114, SRZ ;  /* 0x0000000000727805 */ /* 0x000fe2000001ff00 */
[----:B------:R-:W-:Y:S01]  /*1560*/  @!P0 ISETP.LT.OR P2, PT, R12, 0x41, P2 ;  /* 0x000000410c00880c */ /* 0x000fe20001741670 */
[----:B-1----:R-:W-:Y:S01]  /*1570*/  IMAD.WIDE.U32 R2, R232, c[0x0][0x178], R10 ;  /* 0x00005e00e8027a25 */ /* 0x002fe200078e000a */
[----:B------:R2:W-:Y:S01]  /*1580*/  LDGSTS.E.BYPASS.LTC128B.128 [R227+0x5080], [R6.64+0x100], !P4 ;  /* 0x0508010006e37fae */ /* 0x0005e2000e101d56 */
[----:B------:R-:W-:Y:S01]  /*1590*/  ISETP.LT.OR P4, PT, R12, 0x21, P1 ;  /* 0x000000210c00780c */ /* 0x000fe20000f81670 */
[----:B------:R-:W-:Y:S01]  /*15a0*/  CS2R R112, SRZ ;  /* 0x0000000000707805 */ /* 0x000fe2000001ff00 */
[----:B------:R-:W-:Y:S01]  /*15b0*/  IMAD.IADD R3, R3, 0x1, R0 ;  /* 0x0000000103037824 */ /* 0x000fe200078e0200 */
[----:B------:R-:W-:Y:S01]  /*15c0*/  SHF.L.U64.HI R0, R5, R17, c[0x0][0x1ac] ;  /* 0x00006b0005007619 */ /* 0x000fe20000010211 */
[----:B------:R-:W-:Y:S01]  /*15d0*/  IMAD.SHL.U32 R5, R16, 0x40, RZ ;  /* 0x0000004010057824 */ /* 0x000fe200078e00ff */
[----:B------:R-:W-:Y:S01]  /*15e0*/  @!P0 ISETP.LT.OR P1, PT, R12, 0x41, P1 ;  /* 0x000000410c00880c */ /* 0x000fe20000f21670 */
[----:B------:R-:W-:Y:S01]  /*15f0*/  IMAD.WIDE.U32 R2, R4, c[0x0][0x180], R2 ;  /* 0x0000600004027a25 */ /* 0x000fe200078e0002 */
[----:B------:R-:W-:Y:S01]  /*1600*/  @!P0 LEA.HI.X R15, R13, R9, R0, 0x1, P3 ;  /* 0x000000090d0f8211 */ /* 0x000fe200018f0c00 */
[----:B------:R-:W-:Y:S01]  /*1610*/  CS2R R82, SRZ ;  /* 0x0000000000527805 */ /* 0x000fe2000001ff00 */
[----:B------:R-:W-:Y:S01]  /*1620*/  ISETP.LT.OR P3, PT, R12, 0x21, P5 ;  /* 0x000000210c00780c */ /* 0x000fe20002f61670 */
[----:B------:R-:W-:Y:S01]  /*1630*/  IMAD.U32 R0, RZ, RZ, UR20 ;  /* 0x00000014ff007e24 */ /* 0x000fe2000f8e00ff */
[----:B------:R-:W-:Y:S01]  /*1640*/  IADD3 R3, R3, UR6, RZ ;  /* 0x0000000603037c10 */ /* 0x000fe2000fffe0ff */
[----:B------:R-:W-:Y:S01]  /*1650*/  USHF.L.U32 UR6, UR11, 0x6, URZ ;  /* 0x000000060b067899 */ /* 0x000fe2000800063f */
[----:B------:R-:W-:Y:S01]  /*1660*/  SHF.L.U64.HI R4, R16, R24, c[0x0][0x17c] ;  /* 0x00005f0010047619 */ /* 0x000fe20000010218 */
[----:B------:R-:W-:Y:S01]  /*1670*/  IMAD.MOV.U32 R13, RZ, RZ, c[0x0][0x208] ;  /* 0x00008200ff0d7624 */ /* 0x000fe200078e00ff */
[----:B------:R-:W-:Y:S01]  /*1680*/  @!P0 ISETP.LT.OR P5, PT, R12, 0x41, P5 ;  /* 0x000000410c00880c */ /* 0x000fe20002fa1670 */
[----:B------:R-:W-:Y:S01]  /*1690*/  IMAD.WIDE.U32 R242, R0, c[0x0][0x188], R2 ;  /* 0x0000620000f27a25 */ /* 0x000fe200078e0002 */
[----:B------:R-:W-:Y:S01]  /*16a0*/  CS2R R80, SRZ ;  /* 0x0000000000507805 */ /* 0x000fe2000001ff00 */
[----:B------:R-:W-:Y:S01]  /*16b0*/  CS2R R78, SRZ ;  /* 0x00000000004e7805 */ /* 0x000fe2000001ff00 */
[----:B------:R-:W-:Y:S01]  /*16c0*/  CS2R R76, SRZ ;  /* 0x00000000004c7805 */ /* 0x000fe2000001ff00 */
[----:B------:R-:W-:Y:S01]  /*16d0*/  IMAD R0, R233, c[0x0][0x208], RZ ;  /* 0x00008200e9007a24 */ /* 0x000fe200078e02ff */
[----:B------:R-:W-:Y:S01]  /*16e0*/  IADD3 R239, R243, UR5, RZ ;  /* 0x00000005f3ef7c10 */ /* 0x000fe2000fffe0ff */
[----:B------:R1:W-:Y:S01]  /*16f0*/  LDGSTS.E.BYPASS.LTC128B.128 [R227+0x1080], [R8.64], !P3 ;  /* 0x0108000008e37fae */ /* 0x0003e2000d901d56 */
[----:B------:R-:W-:Y:S01]  /*1700*/  ISETP.GE.AND P3, PT, R10, c[0x0][0x16c], PT ;  /* 0x00005b000a007a0c */ /* 0x000fe20003f66270 */
[C---:B------:R-:W-:Y:S01]  /*1710*/  IMAD.WIDE.U32 R2, R232.reuse, c[0x0][0x208], R10 ;  /* 0x00008200e8027a25 */ /* 0x040fe200078e000a */
[----:B------:R-:W-:Y:S01]  /*1720*/  ULDC.64 UR4, c[0x0][0x210] ;  /* 0x0000840000047ab9 */ /* 0x000fe20000000a00 */
[----:B------:R1:W-:Y:S01]  /*1730*/  LDGSTS.E.BYPASS.LTC128B.128 [R227+0x3880], [R8.64+0x80], !P6 ;  /* 0x0388008008e37fae */ /* 0x0003e2000f101d56 */
[----:B------:R-:W-:Y:S01]  /*1740*/  SEL R11, RZ, 0x1, P3 ;  /* 0x00000001ff0b7807 */ /* 0x000fe20001800000 */
[----:B------:R-:W-:Y:S01]  /*1750*/  IMAD R0, R232, c[0x0][0x20c], R0 ;  /* 0x00008300e8007a24 */ /* 0x000fe200078e0200 */
[----:B------:R-:W-:Y:S01]  /*1760*/  ISETP.GE.AND P3, PT, R19, c[0x0][0x16c], PT ;  /* 0x00005b0013007a0c */ /* 0x000fe20003f66270 */
[----:B------:R-:W-:Y:S01]  /*1770*/  IMAD.MOV.U32 R238, RZ, RZ, R242 ;  /* 0x000000ffffee7224 */ /* 0x000fe200078e00f2 */
[----:B------:R1:W-:Y:S01]  /*1780*/  LDGSTS.E.BYPASS.LTC128B.128 [R227+0x6080], [R8.64+0x100], !P4 ;  /* 0x0608010008e37fae */ /* 0x0003e2000e101d56 */
[----:B--2---:R-:W-:Y:S01]  /*1790*/  IMAD.IADD R7, R3, 0x1, R0 ;  /* 0x0000000103077824 */ /* 0x004fe200078e0200 */
[----:B------:R-:W-:Y:S01]  /*17a0*/  SEL R3, RZ, 0xffffffff, P3 ;  /* 0xffffffffff037807 */ /* 0x000fe20001800000 */
[----:B------:R-:W-:Y:S01]  /*17b0*/  IMAD R0, R4, UR11, RZ ;  /* 0x0000000b04007c24 */ /* 0x000fe2000f8e02ff */
[----:B------:R-:W-:Y:S01]  /*17c0*/  ISETP.GE.AND P3, PT, R22, c[0x0][0x16c], PT ;  /* 0x00005b0016007a0c */ /* 0x000fe20003f66270 */
[----:B------:R-:W-:Y:S01]  /*17d0*/  IMAD.MOV.U32 R6, RZ, RZ, R2 ;  /* 0x000000ffff067224 */ /* 0x000fe200078e0002 */
[----:B------:R-:W-:Y:S01]  /*17e0*/  UIMAD UR4, UR13, UR4, URZ ;  /* 0x000000040d0472a4 */ /* 0x000fe2000f8e023f */
[----:B------:R-:W-:Y:S01]  /*17f0*/  IMAD.SHL.U32 R3, R3, 0x2, RZ ;  /* 0x0000000203037824 */ /* 0x000fe200078e00ff */
[----:B------:R-:W-:Y:S01]  /*1800*/  SEL R12, RZ, 0x4, P3 ;  /* 0x00000004ff0c7807 */ /* 0x000fe20001800000 */
[C---:B------:R-:W-:Y:S01]  /*1810*/  IMAD R0, R5.reuse, UR7, R0 ;  /* 0x0000000705007c24 */ /* 0x040fe2000f8e0200 */
[----:B------:R2:W-:Y:S01]  /*1820*/  @!P0 LDGSTS.E.BYPASS.LTC128B.128 [R227+0x2080], [R14.64], !P5 ;  /* 0x020800000ee38fae */ /* 0x0005e2000e901d56 */
[----:B------:R-:W-:Y:S01]  /*1830*/  IMAD.WIDE.U32 R4, R5, UR11, R238 ;  /* 0x0000000b05047c25 */ /* 0x000fe2000f8e00ee */
[----:B------:R-:W-:Y:S01]  /*1840*/  LOP3.LUT R3, R3, 0x2, R11, 0xe2, !PT ;  /* 0x0000000203037812 */ /* 0x000fe200078ee20b */
[----:B------:R-:W-:Y:S01]  /*1850*/  UIMAD UR8, UR19, UR5, UR4 ;  /* 0x00000005130872a4 */ /* 0x000fe2000f8e0204 */
[----:B------:R2:W-:Y:S01]  /*1860*/  @!P0 LDGSTS.E.BYPASS.LTC128B.128 [R227+0x4880], [R14.64+0x80], !P2 ;  /* 0x048800800ee38fae */ /* 0x0005e2000d101d56 */
[----:B------:R-:W-:Y:S01]  /*1870*/  IMAD.U32 R11, RZ, RZ, UR19 ;  /* 0x00000013ff0b7e24 */ /* 0x000fe2000f8e00ff */
[C---:B------:R-:W-:Y:S01]  /*1880*/  LEA R2, P3, R4.reuse, c[0x0][0x160], 0x1 ;  /* 0x0000580004027a11 */ /* 0x040fe200078608ff */
[----:B------:R-:W-:Y:S01]  /*1890*/  IMAD.IADD R0, R5, 0x1, R0 ;  /* 0x0000000105007824 */ /* 0x000fe200078e0200 */
[----:B------:R-:W-:Y:S01]  /*18a0*/  LOP3.LUT R5, R3, R12, RZ, 0xfc, !PT ;  /* 0x0000000c03057212 */ /* 0x000fe200078efcff */
[----:B------:R-:W-:Y:S01]  /*18b0*/  IMAD.WIDE.U32 R6, R11, c[0x0][0x210], R6 ;  /* 0x000084000b067a25 */ /* 0x000fe200078e0006 */
[----:B------:R2:W-:Y:S01]  /*18c0*/  @!P0 LDGSTS.E.BYPASS.LTC128B.128 [R227+0x7080], [R14.64+0x100], !P1 ;  /* 0x070801000ee38fae */ /* 0x0005e2000c901d56 */
[----:B------:R-:W-:Y:S01]  /*18d0*/  ULDC.64 UR4, c[0x0][0x218] ;  /* 0x0000860000047ab9 */ /* 0x000fe20000000a00 */
[----:B------:R-:W-:Y:S01]  /*18e0*/  LEA.HI.X R3, R4, c[0x0][0x164], R0, 0x1, P3 ;  /* 0x0000590004037a11 */ /* 0x000fe200018f0c00 */
[----:B------:R-:W-:Y:S01]  /*18f0*/  IMAD.U32 R11, RZ, RZ, UR6 ;  /* 0x00000006ff0b7e24 */ /* 0x000fe2000f8e00ff */
[C---:B------:R-:W-:Y:S01]  /*1900*/  LOP3.LUT P4, RZ, R5.reuse, 0x1, RZ, 0xc0, !PT ;  /* 0x0000000105ff7812 */ /* 0x040fe2000788c0ff */
[----:B------:R-:W-:Y:S01]  /*1910*/  UIMAD UR4, UR12, UR4, URZ ;  /* 0x000000040c0472a4 */ /* 0x000fe2000f8e023f */
[C---:B------:R-:W-:Y:S01]  /*1920*/  LOP3.LUT P3, RZ, R5.reuse, 0x2, RZ, 0xc0, !PT ;  /* 0x0000000205ff7812 */ /* 0x040fe2000786c0ff */
[----:B------:R-:W0:Y:S01]  /*1930*/  LDGDEPBAR ;  /* 0x00000000000079af */ /* 0x000e220000000000 */
[----:B------:R-:W-:Y:S01]  /*1940*/  IADD3 R0, -R232, c[0x0][0x168], -R11 ;  /* 0x00005a00e8007a10 */ /* 0x000fe20007ffe90b */
[----:B-1----:R-:W-:Y:S01]  /*1950*/  IMAD.U32 R8, RZ, RZ, UR20 ;  /* 0x00000014ff087e24 */ /* 0x002fe2000f8e00ff */
[----:B------:R-:W-:Y:S01]  /*1960*/  LOP3.LUT P2, RZ, R5, 0x4, RZ, 0xc0, !PT ;  /* 0x0000000405ff7812 */ /* 0x000fe2000784c0ff */
[----:B------:R-:W-:Y:S01]  /*1970*/  IMAD.MOV.U32 R4, RZ, RZ, R6 ;  /* 0x000000ffff047224 */ /* 0x000fe200078e0006 */
[C---:B------:R-:W-:Y:S01]  /*1980*/  ISETP.LT.OR P6, PT, R0.reuse, 0x1, !P4 ;  /* 0x000000010000780c */ /* 0x040fe200067c1670 */
[----:B------:R-:W-:Y:S01]  /*1990*/  CS2R R74, SRZ ;  /* 0x00000000004a7805 */ /* 0x000fe2000001ff00 */
[C---:B------:R-:W-:Y:S01]  /*19a0*/  ISETP.LT.OR P5, PT, R0.reuse, 0x1, !P3 ;  /* 0x000000010000780c */ /* 0x040fe20005fa1670 */
[----:B------:R-:W-:Y:S01]  /*19b0*/  CS2R R72, SRZ ;  /* 0x0000000000487805 */ /* 0x000fe2000001ff00 */
[C---:B------:R-:W-:Y:S01]  /*19c0*/  ISETP.LT.OR P0, PT, R0.reuse, 0x1, !P2 ;  /* 0x000000010000780c */ /* 0x040fe20005701670 */
[----:B------:R-:W-:Y:S01]  /*19d0*/  CS2R R70, SRZ ;  /* 0x0000000000467805 */ /* 0x000fe2000001ff00 */
[----:B------:R-:W-:Y:S01]  /*19e0*/  IADD3 R5, R7, UR8, RZ ;  /* 0x0000000807057c10 */ /* 0x000fe2000fffe0ff */
[----:B------:R-:W-:Y:S01]  /*19f0*/  UIMAD UR8, UR20, UR5, UR4 ;  /* 0x00000005140872a4 */ /* 0x000fe2000f8e0204 */
[----:B------:R-:W-:Y:S01]  /*1a00*/  ISETP.LT.OR P1, PT, R0, 0x21, !P4 ;  /* 0x000000210000780c */ /* 0x000fe20006721670 */
[----:B------:R-:W-:Y:S01]  /*1a10*/  CS2R R68, SRZ ;  /* 0x0000000000447805 */ /* 0x000fe2000001ff00 */
[----:B------:R-:W-:Y:S01]  /*1a20*/  ULDC.64 UR4, c[0x0][0x278] ;  /* 0x00009e0000047ab9 */ /* 0x000fe20000000a00 */
[----:B------:R-:W-:Y:S01]  /*1a30*/  IMAD.WIDE.U32 R240, R8, c[0x0][0x218], R4 ;  /* 0x0000860008f07a25 */ /* 0x000fe200078e0004 */
[----:B------:R-:W-:Y:S01]  /*1a40*/  UIMAD UR4, UR12, UR4, URZ ;  /* 0x000000040c0472a4 */ /* 0x000fe2000f8e023f */
[----:B------:R1:W-:Y:S01]  /*1a50*/  LDGSTS.E.BYPASS.LTC128B.128 [R227+0xf080], [R2.64], !P6 ;  /* 0x0f08000002e37fae */ /* 0x0003e2000f101d56 */
[C---:B------:R-:W-:Y:S01]  /*1a60*/  ISETP.LT.OR P6, PT, R0.reuse, 0x21, !P3 ;  /* 0x000000210000780c */ /* 0x040fe20005fc1670 */
[C---:B------:R-:W-:Y:S01]  /*1a70*/  IMAD.SHL.U32 R4, R13.reuse, 0x40, RZ ;  /* 0x000000400d047824 */ /* 0x040fe200078e00ff */
[----:B------:R-:W-:Y:S01]  /*1a80*/  UIMAD UR4, UR20, UR5, UR4 ;  /* 0x00000005140472a4 */ /* 0x000fe2000f8e0204 */
[----:B------:R1:W-:Y:S01]  /*1a90*/  LDGSTS.E.BYPASS.LTC128B.128 [R227+0x11080], [R2.64+0x80], !P5 ;  /* 0x1108008002e37fae */ /* 0x0003e2000e901d56 */
[----:B------:R-:W-:Y:S01]  /*1aa0*/  ISETP.LT.OR P5, PT, R0, 0x21, !P2 ;  /* 0x000000210000780c */ /* 0x000fe200057a1670 */
[----:B------:R-:W-:Y:S01]  /*1ab0*/  IMAD.MOV.U32 R236, RZ, RZ, R240 ;  /* 0x000000ffffec7224 */ /* 0x000fe200078e00f0 */
[----:B------:R-:W-:Y:S01]  /*1ac0*/  SHF.L.U64.HI R0, R13, R24, c[0x0][0x20c] ;  /* 0x000083000d007619 */ /* 0x000fe20000010218 */
[----:B------:R1:W-:Y:S01]  /*1ad0*/  LDGSTS.E.BYPASS.LTC128B.128 [R227+0x13080], [R2.64+0x100], !P0 ;  /* 0x1308010002e37fae */ /* 0x0003e2000c101d56 */
[----:B------:R-:W-:Y:S01]  /*1ae0*/  IADD3 R252, R249, UR4, RZ ;  /* 0x00000004f9fc7c10 */ /* 0x000fe2000fffe0ff */
[----:B--2---:R-:W-:Y:S01]  /*1af0*/  IMAD.SHL.U32 R14, R13, 0x20, RZ ;  /* 0x000000200d0e7824 */ /* 0x004fe200078e00ff */
[----:B------:R-:W-:Y:S01]  /*1b00*/  IADD3 R237, R241, UR8, RZ ;  /* 0x00000008f1ed7c10 */ /* 0x000fe2000fffe0ff */
[----:B------:R-:W-:Y:S01]  /*1b10*/  IMAD R0, R0, UR11, RZ ;  /* 0x0000000b00007c24 */ /* 0x000fe2000f8e02ff */
[----:B------:R-:W-:Y:S01]  /*1b20*/  P2R R12, PR, RZ, 0x10 ;  /* 0x00000010ff0c7803 */ /* 0x000fe20000000000 */
[----:B------:R-:W-:Y:S01]  /*1b30*/  ULDC.64 UR4, c[0x0][0x288] ;  /* 0x0000a20000047ab9 */ /* 0x000fe20000000a00 */
[----:B------:R-:W-:Y:S01]  /*1b40*/  IADD3 R8, -R11, c[0x0][0x168], -R232 ;  /* 0x00005a000b087a10 */ /* 0x000fe20007ffe9e8 */
[----:B------:R-:W-:Y:S01]  /*1b50*/  IMAD R9, R4, UR7, R0 ;  /* 0x0000000704097c24 */ /* 0x000fe2000f8e0200 */
[----:B------:R-:W-:Y:S01]  /*1b60*/  USHF.R.S32.HI UR7, URZ, 0x1f, UR6 ;  /* 0x0000001f3f077899 */ /* 0x000fe20008011406 */
[----:B------:R-:W-:Y:S01]  /*1b70*/  ISETP.GE.AND P4, PT, R10, c[0x0][0x1fc], PT ;  /* 0x00007f000a007a0c */ /* 0x000fe20003f86270 */
[----:B------:R-:W-:Y:S01]  /*1b80*/  IMAD.WIDE.U32 R4, R4, UR11, R236 ;  /* 0x0000000b04047c25 */ /* 0x000fe2000f8e00ec */
[----:B------:R-:W-:Y:S01]  /*1b90*/  SHF.L.U64.HI R15, R13, R17, c[0x0][0x20c] ;  /* 0x000083000d0f7619 */ /* 0x000fe20000010211 */
[----:B------:R-:W-:Y:S01]  /*1ba0*/  UIMAD UR4, UR13, UR4, URZ ;  /* 0x000000040d0472a4 */ /* 0x000fe2000f8e023f */
[----:B------:R-:W-:Y:S01]  /*1bb0*/  LEA.HI R11, R21, R230, RZ, 0x2 ;  /* 0x000000e6150b7211 */ /* 0x000fe200078f10ff */
[----:B------:R-:W-:Y:S01]  /*1bc0*/  CS2R R66, SRZ ;  /* 0x0000000000427805 */ /* 0x000fe2000001ff00 */
[----:B------:R-:W-:Y:S01]  /*1bd0*/  CS2R R64, SRZ ;  /* 0x0000000000407805 */ /* 0x000fe2000001ff00 */
[----:B------:R-:W-:Y:S01]  /*1be0*/  UIMAD UR4, UR19, UR5, UR4 ;  /* 0x00000005130472a4 */ /* 0x000fe2000f8e0204 */
        /* <DEDUP_REMOVED lines=9> */
[C---:B-1----:R-:W-:Y:S01]  /*1c80*/  LEA R2, P0, R25.reuse, R2, 0x1 ;  /* 0x0000000219027211 */ /* 0x042fe200078008ff */
[----:B------:R-:W-:Y:S01]  /*1c90*/  CS2R R44, SRZ ;  /* 0x00000000002c7805 */ /* 0x000fe2000001ff00 */
[----:B------:R-:W-:Y:S01]  /*1ca0*/  CS2R R42, SRZ ;  /* 0x00000000002a7805 */ /* 0x000fe2000001ff00 */
[----:B------:R-:W-:Y:S01]  /*1cb0*/  CS2R R40, SRZ ;  /* 0x0000000000287805 */ /* 0x000fe2000001ff00 */
[----:B------:R-:W-:Y:S01]  /*1cc0*/  LEA.HI.X R3, R25, R3, R26, 0x1, P0 ;  /* 0x0000000319037211 */ /* 0x000fe200000f0c1a */
[----:B------:R-:W-:Y:S01]  /*1cd0*/  CS2R R38, SRZ ;  /* 0x0000000000267805 */ /* 0x000fe2000001ff00 */
[----:B------:R-:W-:Y:S01]  /*1ce0*/  IADD3 R0, P0, R248, UR6, RZ ;  /* 0x00000006f8007c10 */ /* 0x000fe2000ff1e0ff */
[----:B------:R-:W-:Y:S01]  /*1cf0*/  CS2R R36, SRZ ;  /* 0x0000000000247805 */ /* 0x000fe2000001ff00 */
[----:B------:R-:W-:Y:S01]  /*1d00*/  CS2R R34, SRZ ;  /* 0x0000000000227805 */ /* 0x000fe2000001ff00 */
[----:B------:R1:W-:Y:S01]  /*1d10*/  LDGSTS.E.BYPASS.LTC128B.128 [R227+0x10080], [R2.64], !P1 ;  /* 0x1008000002e37fae */ /* 0x0003e2000c901d56 */
[----:B------:R-:W-:Y:S01]  /*1d20*/  ISETP.GT.AND P1, PT, R230, 0xf, PT ;  /* 0x0000000fe600780c */ /* 0x000fe20003f24270 */
[----:B------:R-:W-:Y:S01]  /*1d30*/  CS2R R32, SRZ ;  /* 0x0000000000207805 */ /* 0x000fe2000001ff00 */
[----:B------:R-:W-:Y:S01]  /*1d40*/  IADD3.X R7, R252, UR7, RZ, P0, !PT ;  /* 0x00000007fc077c10 */ /* 0x000fe200087fe4ff */
[----:B------:R1:W-:Y:S01]  /*1d50*/  LDGSTS.E.BYPASS.LTC128B.128 [R227+0x12080], [R2.64+0x80], !P6 ;  /* 0x1208008002e37fae */ /* 0x0003e2000f101d56 */
[C---:B------:R-:W-:Y:S01]  /*1d60*/  LEA R6, P0, R0.reuse, c[0x0][0x258], 0x2 ;  /* 0x0000960000067a11 */ /* 0x040fe200078010ff */
[----:B------:R-:W-:Y:S01]  /*1d70*/  CS2R R30, SRZ ;  /* 0x00000000001e7805 */ /* 0x000fe2000001ff00 */
[----:B------:R-:W-:Y:S01]  /*1d80*/  ISETP.GE.AND P6, PT, R19, c[0x0][0x1fc], PT ;  /* 0x00007f0013007a0c */ /* 0x000fe20003fc6270 */
[----:B------:R1:W-:Y:S01]  /*1d90*/  LDGSTS.E.BYPASS.LTC128B.128 [R227+0x14080], [R2.64+0x100], !P5 ;  /* 0x1408010002e37fae */ /* 0x0003e2000e901d56 */
[----:B------:R-:W-:Y:S01]  /*1da0*/  LEA.HI.X R7, R0, c[0x0][0x25c], R7, 0x2, P0 ;  /* 0x0000970000077a11 */ /* 0x000fe200000f1407 */
[----:B------:R-:W-:Y:S01]  /*1db0*/  IMAD.IADD R0, R5, 0x1, R9 ;  /* 0x0000000105007824 */ /* 0x000fe200078e0209 */
[----:B------:R-:W-:Y:S01]  /*1dc0*/  ISETP.LT.OR P0, PT, R8, 0x1, P4 ;  /* 0x000000010800780c */ /* 0x000fe20002701670 */
[----:B------:R-:W-:Y:S01]  /*1dd0*/  CS2R R28, SRZ ;  /* 0x00000000001c7805 */ /* 0x000fe2000001ff00 */
[----:B------:R-:W-:Y:S01]  /*1de0*/  CS2R R26, SRZ ;  /* 0x00000000001a7805 */ /* 0x000fe2000001ff00 */
[----:B------:R-:W-:Y:S01]  /*1df0*/  @!P1 IMAD.SHL.U32 R5, R230, 0x10, RZ ;  /* 0x00000010e6059824 */ /* 0x000fe200078e00ff */
[----:B------:R-:W-:Y:S01]  /*1e00*/  CS2R R24, SRZ ;  /* 0x0000000000187805 */ /* 0x000fe2000001ff00 */
[----:B------:R-:W-:Y:S01]  /*1e10*/  IADD3 R251, R227, 0xf080, RZ ;  /* 0x0000f080e3fb7810 */ /* 0x000fe20007ffe0ff */
[----:B------:R-:W-:Y:S01]  /*1e20*/  UMOV UR17, 0x1 ;  /* 0x0000000100117882 */ /* 0x000fe20000000000 */
[----:B------:R-:W-:Y:S01]  /*1e30*/  SHF.R.S32.HI R231, RZ, 0x1f, R230 ;  /* 0x0000001fffe77819 */ /* 0x000fe200000114e6 */
[----:B------:R2:W-:Y:S01]  /*1e40*/  @!P1 LDGSTS.E.BYPASS.LTC128B.128 [R5+0x21080], [R6.64] ;  /* 0x2108000006059fae */ /* 0x0005e2000b901d56 */
[----:B------:R-:W-:-:S02]  /*1e50*/  UMOV UR15, 0xffffffc0 ;  /* 0xffffffc0000f7882 */ /* 0x000fc40000000000 */
[----:B------:R-:W-:Y:S01]  /*1e60*/  ULDC UR9, c[0x0][0x168] ;  /* 0x00005a0000097ab9 */ /* 0x000fe20000000800 */
[----:B------:R-:W0:Y:S01]  /*1e70*/  LDGDEPBAR ;  /* 0x00000000000079af */ /* 0x000e220000000000 */
[----:B------:R-:W-:Y:S02]  /*1e80*/  UMOV UR10, 0xffffffb0 ;  /* 0xffffffb0000a7882 */ /* 0x000fe40000000000 */
[----:B------:R-:W-:Y:S02]  /*1e90*/  ULDC UR8, c[0x0][0x198] ;  /* 0x0000660000087ab9 */ /* 0x000fe40000000800 */
[----:B------:R-:W-:Y:S01]  /*1ea0*/  UMOV UR14, 0x1 ;  /* 0x00000001000e7882 */ /* 0x000fe20000000000 */
[----:B-1----:R-:W-:-:S04]  /*1eb0*/  LEA R2, P5, R4, c[0x0][0x1f0], 0x1 ;  /* 0x00007c0004027a11 */ /* 0x002fc800078a08ff */
[----:B------:R-:W-:Y:S02]  /*1ec0*/  LEA.HI.X R3, R4, c[0x0][0x1f4], R0, 0x1, P5 ;  /* 0x00007d0004037a11 */ /* 0x000fe400028f0c00 */
[----:B------:R-:W-:-:S03]  /*1ed0*/  ISETP.GE.AND P5, PT, R22, c[0x0][0x1fc], PT ;  /* 0x00007f0016007a0c */ /* 0x000fc60003fa6270 */
[----:B------:R1:W-:Y:S01]  /*1ee0*/  LDGSTS.E.BYPASS.LTC128B.128 [R227+0x1b080], [R2.64], !P0 ;  /* 0x1b08000002e37fae */ /* 0x0003e2000c101d56 */
[C---:B------:R-:W-:Y:S02]  /*1ef0*/  ISETP.LT.OR P0, PT, R8.reuse, 0x1, P6 ;  /* 0x000000010800780c */ /* 0x040fe40003701670 */
[--C-:B--2---:R-:W-:Y:S02]  /*1f00*/  SHF.R.S32.HI R6, RZ, 0x2, R11.reuse ;  /* 0x00000002ff067819 */ /* 0x104fe4000001140b */
[----:B------:R-:W-:Y:S02]  /*1f10*/  SHF.R.S32.HI R7, RZ, 0x1f, R11 ;  /* 0x0000001fff077819 */ /* 0x000fe4000001140b */
[----:B------:R-:W-:Y:S02]  /*1f20*/  ISETP.LT.OR P6, PT, R8, 0x21, P6 ;  /* 0x000000210800780c */ /* 0x000fe400037c1670 */
[----:B------:R-:W-:-:S04]  /*1f30*/  LEA.HI R7, R7, R6, RZ, 0x3 ;  /* 0x0000000607077211 */ /* 0x000fc800078f18ff */
[----:B------:R-:W-:Y:S01]  /*1f40*/  LOP3.LUT R7, R7, 0xfffffff8, RZ, 0xc0, !PT ;  /* 0xfffffff807077812 */ /* 0x000fe200078ec0ff */
[----:B------:R1:W-:Y:S01]  /*1f50*/  LDGSTS.E.BYPASS.LTC128B.128 [R227+0x1d080], [R2.64+0x80], !P0 ;  /* 0x1d08008002e37fae */ /* 0x0003e2000c101d56 */
[----:B------:R-:W-:-:S04]  /*1f60*/  LEA R4, P0, R14, R2, 0x1 ;  /* 0x000000020e047211 */ /* 0x000fc800078008ff */
[----:B------:R-:W-:Y:S02]  /*1f70*/  LEA.HI.X R5, R14, R3, R15, 0x1, P0 ;  /* 0x000000030e057211 */ /* 0x000fe400000f0c0f */
[C---:B------:R-:W-:Y:S02]  /*1f80*/  ISETP.LT.OR P0, PT, R8.reuse, 0x1, P5 ;  /* 0x000000010800780c */ /* 0x040fe40002f01670 */
[----:B------:R-:W-:Y:S02]  /*1f90*/  LEA.HI R14, R21, R230, RZ, 0x4 ;  /* 0x000000e6150e7211 */ /* 0x000fe400078f20ff */
[----:B------:R-:W-:Y:S02]  /*1fa0*/  ISETP.LT.OR P5, PT, R8, 0x21, P5 ;  /* 0x000000210800780c */ /* 0x000fe40002fa1670 */
[----:B------:R-:W-:-:S04]  /*1fb0*/  SHF.R.S32.HI R0, RZ, 0x4, R14 ;  /* 0x00000004ff007819 */ /* 0x000fc8000001140e */
[----:B------:R-:W-:-:S03]  /*1fc0*/  LEA.HI R9, R14, R0, RZ, 0x1 ;  /* 0x000000000e097211 */ /* 0x000fc600078f08ff */
[----:B------:R1:W-:Y:S01]  /*1fd0*/  LDGSTS.E.BYPASS.LTC128B.128 [R227+0x1f080], [R2.64+0x100], !P0 ;  /* 0x1f08010002e37fae */ /* 0x0003e2000c101d56 */
[----:B------:R-:W-:Y:S02]  /*1fe0*/  LOP3.LUT R9, R9, 0xfffffffe, RZ, 0xc0, !PT ;  /* 0xfffffffe09097812 */ /* 0x000fe400078ec0ff */
[----:B------:R-:W-:Y:S02]  /*1ff0*/  ISETP.LT.OR P0, PT, R8, 0x21, P4 ;  /* 0x000000210800780c */ /* 0x000fe40002701670 */
[----:B------:R-:W-:Y:S01]  /*2000*/  ISETP.NE.AND P4, PT, R12, RZ, PT ;  /* 0x000000ff0c00720c */ /* 0x000fe20003f85270 */
[----:B------:R-:W-:Y:S01]  /*2010*/  IMAD.IADD R0, R0, 0x1, -R9 ;  /* 0x0000000100007824 */ /* 0x000fe200078e0a09 */
[CC--:B------:R-:W-:Y:S01]  /*2020*/  LEA.HI R9, R21.reuse, R230.reuse, RZ, 0x5 ;  /* 0x000000e615097211 */ /* 0x0c0fe200078f28ff */
[----:B------:R-:W-:Y:S01]  /*2030*/  IMAD.IADD R12, R6, 0x1, -R7 ;  /* 0x00000001060c7824 */ /* 0x000fe200078e0a07 */
[----:B------:R-:W-:Y:S01]  /*2040*/  LEA.HI R7, R21, R230, RZ, 0x7 ;  /* 0x000000e615077211 */ /* 0x000fe200078f38ff */
[----:B------:R-:W-:Y:S01]  /*2050*/  IMAD.U32 R6, RZ, RZ, UR20 ;  /* 0x00000014ff067e24 */ /* 0x000fe2000f8e00ff */
[----:B------:R-:W-:-:S02]  /*2060*/  SHF.R.S32.HI R8, RZ, 0x1f, R9 ;  /* 0x0000001fff087819 */ /* 0x000fc40000011409 */
[----:B------:R-:W-:Y:S02]  /*2070*/  SHF.R.S32.HI R13, RZ, 0x5, R9 ;  /* 0x00000005ff0d7819 */ /* 0x000fe40000011409 */
[----:B------:R-:W-:Y:S01]  /*2080*/  SHF.R.S32.HI R17, RZ, 0x7, R7 ;  /* 0x00000007ff117819 */ /* 0x000fe20000011407 */
[----:B------:R2:W-:Y:S01]  /*2090*/  LDGSTS.E.BYPASS.LTC128B.128 [R227+0x1c080], [R4.64], !P0 ;  /* 0x1c08000004e37fae */ /* 0x0005e2000c101d56 */
[----:B------:R-:W-:-:S03]  /*20a0*/  ISETP.GE.AND P0, PT, R10, c[0x0][0x1fc], PT ;  /* 0x00007f000a007a0c */ /* 0x000fc60003f06270 */
[----:B------:R2:W-:Y:S01]  /*20b0*/  LDGSTS.E.BYPASS.LTC128B.128 [R227+0x1e080], [R4.64+0x80], !P6 ;  /* 0x1e08008004e37fae */ /* 0x0005e2000f101d56 */
[----:B------:R-:W-:Y:S02]  /*20c0*/  ISETP.GE.AND P6, PT, R19, c[0x0][0x1fc], PT ;  /* 0x00007f0013007a0c */ /* 0x000fe40003fc6270 */
[----:B------:R-:W-:Y:S01]  /*20d0*/  SEL R19, RZ, 0x1, P0 ;  /* 0x00000001ff137807 */ /* 0x000fe20000000000 */
[----:B------:R2:W-:Y:S01]  /*20e0*/  LDGSTS.E.BYPASS.LTC128B.128 [R227+0x20080], [R4.64+0x100], !P5 ;  /* 0x2008010004e37fae */ /* 0x0005e2000e901d56 */
[----:B------:R-:W-:Y:S01]  /*20f0*/  ISETP.GE.AND P5, PT, R230, 0x10, PT ;  /* 0x00000010e600780c */ /* 0x000fe20003fa6270 */
[----:B-1----:R-:W-:-:S04]  /*2100*/  IMAD.U32 R2, RZ, RZ, UR19 ;  /* 0x00000013ff027e24 */ /* 0x002fc8000f8e00ff */
[----:B------:R-:W-:-:S05]  /*2110*/  IMAD.WIDE.U32 R2, R2, c[0x0][0x288], R244 ;  /* 0x0000a20002027a25 */ /* 0x000fca00078e00f4 */
[----:B------:R-:W-:Y:S01]  /*2120*/  IADD3 R3, R3, UR4, RZ ;  /* 0x0000000403037c10 */ /* 0x000fe2000fffe0ff */
[----:B------:R-:W-:Y:S02]  /*2130*/  ULDC.64 UR4, c[0x0][0x290] ;  /* 0x0000a40000047ab9 */ /* 0x000fe40000000a00 */
[----:B------:R-:W-:Y:S02]  /*2140*/  UIMAD UR4, UR12, UR4, URZ ;  /* 0x000000040c0472a4 */ /* 0x000fe4000f8e023f */
[----:B------:R-:W-:Y:S01]  /*2150*/  IMAD.WIDE.U32 R246, R6, c[0x0][0x290], R2 ;  /* 0x0000a40006f67a25 */ /* 0x000fe200078e0002 */
[----:B------:R-:W-:Y:S01]  /*2160*/  LEA.HI R2, R8, R13, RZ, 0x2 ;  /* 0x0000000d08027211 */ /* 0x000fe200078f10ff */
[----:B------:R-:W-:Y:S01]  /*2170*/  UIMAD UR4, UR20, UR5, UR4 ;  /* 0x00000005140472a4 */ /* 0x000fe2000f8e0204 */
[----:B------:R-:W-:Y:S01]  /*2180*/  LOP3.LUT R8, R11, 0x3ffffffc, RZ, 0xc0, !PT ;  /* 0x3ffffffc0b087812 */ /* 0x000fe200078ec0ff */
[----:B------:R-:W-:Y:S01]  /*2190*/  IMAD.SHL.U32 R3, R17, 0x8, RZ ;  /* 0x0000000811037824 */ /* 0x000fe200078e00ff */
[----:B------:R-:W-:Y:S01]  /*21a0*/  LOP3.LUT R2, R2, 0xfffffffc, RZ, 0xc0, !PT ;  /* 0xfffffffc02027812 */ /* 0x000fe200078ec0ff */
[----:B------:R-:W-:-:S02]  /*21b0*/  ULDC UR5, c[0x0][0x198] ;  /* 0x0000660000057ab9 */ /* 0x000fc40000000800 */
[----:B------:R-:W-:Y:S01]  /*21c0*/  IADD3 R250, R247, UR4, RZ ;  /* 0x00000004f7fa7c10 */ /* 0x000fe2000fffe0ff */
[----:B------:R-:W-:Y:S01]  /*21d0*/  UMOV UR4, URZ ;  /* 0x0000003f00047c82 */ /* 0x000fe20008000000 */
[----:B------:R-:W-:Y:S01]  /*21e0*/  IMAD.IADD R15, R13, 0x1, -R2 ;  /* 0x000000010d0f7824 */ /* 0x000fe200078e0a02 */
[----:B------:R-:W-:Y:S01]  /*21f0*/  LOP3.LUT R16, R3, 0x8, RZ, 0xc0, !PT ;  /* 0x0000000803107812 */ /* 0x000fe200078ec0ff */
[----:B------:R-:W-:Y:S01]  /*2200*/  IMAD.SHL.U32 R2, R12, 0x10, RZ ;  /* 0x000000100c027824 */ /* 0x000fe200078e00ff */
[----:B------:R-:W-:Y:S01]  /*2210*/  IADD3 R3, P0, R246, UR6, RZ ;  /* 0x00000006f6037c10 */ /* 0x000fe2000ff1e0ff */
[C---:B------:R-:W-:Y:S01]  /*2220*/  IMAD.SHL.U32 R7, R15.reuse, 0x100, RZ ;  /* 0x000001000f077824 */ /* 0x040fe200078e00ff */
[----:B--2---:R-:W-:Y:S01]  /*2230*/  LEA.HI R5, R15, R15, RZ, 0x1 ;  /* 0x0000000f0f057211 */ /* 0x004fe200078f08ff */
[----:B------:R-:W-:Y:S01]  /*2240*/  UMOV UR6, 0xffffffb0 ;  /* 0xffffffb000067882 */ /* 0x000fe20000000000 */
[----:B------:R-:W-:Y:S01]  /*2250*/  LOP3.LUT R2, R16, 0x70, R2, 0xf8, !PT ;  /* 0x0000007010027812 */ /* 0x000fe200078ef802 */
[----:B------:R-:W-:Y:S01]  /*2260*/  UIMAD UR5, UR21, UR6, UR5 ;  /* 0x00000006150572a4 */ /* 0x000fe2000f8e0205 */
[----:B------:R-:W-:Y:S01]  /*2270*/  IADD3.X R4, R250, UR7, RZ, P0, !PT ;  /* 0x00000007fa047c10 */ /* 0x000fe200087fe4ff */
[----:B------:R-:W-:Y:S01]  /*2280*/  IMAD.SHL.U32 R6, R5, 0x100, RZ ;  /* 0x0000010005067824 */ /* 0x000fe200078e00ff */
[C---:B------:R-:W-:Y:S01]  /*2290*/  LEA R10, P0, R3.reuse, c[0x0][0x280], 0x2 ;  /* 0x0000a000030a7a11 */ /* 0x040fe200078010ff */
[----:B------:R-:W-:Y:S01]  /*22a0*/  IMAD.IADD R5, R230, 0x1, -R8 ;  /* 0x00000001e6057824 */ /* 0x000fe200078e0a08 */
[----:B------:R-:W-:Y:S01]  /*22b0*/  LOP3.LUT R2, R2, 0x100, R7, 0xf8, !PT ;  /* 0x0000010002027812 */ /* 0x000fe200078ef807 */
[----:B------:R-:W-:Y:S01]  /*22c0*/  @!P5 IMAD.SHL.U32 R7, R230, 0x10, RZ ;  /* 0x00000010e607d824 */ /* 0x000fe200078e00ff */
[----:B------:R-:W-:-:S02]  /*22d0*/  LEA.HI.X R11, R3, c[0x0][0x284], R4, 0x2, P0 ;  /* 0x0000a100030b7a11 */ /* 0x000fc400000f1404 */
[----:B------:R-:W-:Y:S02]  /*22e0*/  LOP3.LUT R4, R6, 0x7ffffe00, RZ, 0xc0, !PT ;  /* 0x7ffffe0006047812 */ /* 0x000fe400078ec0ff */
[----:B------:R-:W-:Y:S01]  /*22f0*/  SHF.R.U32.HI R3, RZ, 0x3, R2 ;  /* 0x00000003ff037819 */ /* 0x000fe20000011602 */
[----:B------:R1:W-:Y:S01]  /*2300*/  @!P5 LDGSTS.E.BYPASS.LTC128B.128 [R7+0x21280], [R10.64] ;  /* 0x212800000a07dfae */ /* 0x0003e2000b901d56 */
[----:B------:R-:W-:Y:S01]  /*2310*/  LOP3.LUT R6, R9, 0xffffffe0, RZ, 0xc0, !PT ;  /* 0xffffffe009067812 */ /* 0x000fe200078ec0ff */
[----:B------:R-:W-:Y:S01]  /*2320*/  IMAD R5, R5, 0x2, R4 ;  /* 0x0000000205057824 */ /* 0x000fe200078e0204 */
[----:B------:R-:W-:Y:S01]  /*2330*/  LOP3.LUT R2, R2, 0x28, R3, 0x78, !PT ;  /* 0x0000002802027812 */ /* 0x000fe200078e7803 */
[----:B------:R-:W-:Y:S01]  /*2340*/  IMAD.SHL.U32 R9, R20, 0x8, RZ ;  /* 0x0000000814097824 */ /* 0x000fe200078e00ff */
[----:B------:R-:W-:Y:S01]  /*2350*/  LOP3.LUT R4, R14, 0xfffffff0, RZ, 0xc0, !PT ;  /* 0xfffffff00e047812 */ /* 0x000fe200078ec0ff */
[----:B------:R-:W-:Y:S01]  /*2360*/  IMAD.IADD R3, R230, 0x1, -R6 ;  /* 0x00000001e6037824 */ /* 0x000fe200078e0a06 */
[----:B------:R-:W-:Y:S01]  /*2370*/  LOP3.LUT P0, RZ, R12, 0x1, RZ, 0xc0, !PT ;  /* 0x000000010cff7812 */ /* 0x000fe2000780c0ff */
[----:B------:R-:W-:Y:S01]  /*2380*/  IMAD.IADD R6, R5, 0x1, R2 ;  /* 0x0000000105067824 */ /* 0x000fe200078e0202 */
[----:B------:R-:W0:Y:S01]  /*2390*/  LDGDEPBAR ;  /* 0x00000000000079af */ /* 0x000e220000000000 */
[----:B------:R-:W-:Y:S01]  /*23a0*/  IMAD.IADD R2, R230, 0x1, -R4 ;  /* 0x00000001e6027824 */ /* 0x000fe200078e0a04 */
[----:B------:R-:W-:Y:S01]  /*23b0*/  SHF.R.S32.HI R4, RZ, 0x1f, R3 ;  /* 0x0000001fff047819 */ /* 0x000fe20000011403 */
[----:B------:R-:W-:Y:S01]  /*23c0*/  IMAD.SHL.U32 R225, R6, 0x2, RZ ;  /* 0x0000000206e17824 */ /* 0x000fe200078e00ff */
[----:B------:R-:W0:Y:S01]  /*23d0*/  LDGDEPBAR ;  /* 0x00000000000079af */ /* 0x000e220000000000 */
[----:B------:R-:W-:Y:S01]  /*23e0*/  IMAD.SHL.U32 R5, R2, 0x10, RZ ;  /* 0x0000001002057824 */ /* 0x000fe200078e00ff */
[----:B------:R-:W-:Y:S01]  /*23f0*/  LEA.HI R8, R4, R3, RZ, 0x2 ;  /* 0x0000000304087211 */ /* 0x000fe200078f10ff */
[----:B------:R-:W-:Y:S01]  /*2400*/  IMAD.SHL.U32 R212, R2, 0x2, RZ ;  /* 0x0000000202d47824 */ /* 0x000fe200078e00ff */
[----:B------:R-:W-:-:S02]  /*2410*/  IADD3 R6, R225, 0x21480, RZ ;  /* 0x00021480e1067810 */ /* 0x000fc40007ffe0ff */
[----:B------:R-:W-:Y:S02]  /*2420*/  LOP3.LUT R4, R5, 0xf0, RZ, 0xc0, !PT ;  /* 0x000000f005047812 */ /* 0x000fe400078ec0ff */
[----:B------:R-:W-:Y:S02]  /*2430*/  LOP3.LUT R5, R8, 0x7ffffffc, RZ, 0xc0, !PT ;  /* 0x7ffffffc08057812 */ /* 0x000fe400078ec0ff */
[----:B------:R-:W-:Y:S02]  /*2440*/  IADD3 R226, R225, 0x215a0, RZ ;  /* 0x000215a0e1e27810 */ /* 0x000fe40007ffe0ff */
[----:B------:R-:W-:Y:S01]  /*2450*/  @P0 IADD3 R226, R6, 0xe0, RZ ;  /* 0x000000e006e20810 */ /* 0x000fe20007ffe0ff */
[----:B------:R-:W-:Y:S01]  /*2460*/  IMAD.IADD R12, R3, 0x1, -R5 ;  /* 0x00000001030c7824 */ /* 0x000fe200078e0a05 */
[----:B------:R-:W-:Y:S01]  /*2470*/  SHF.R.S32.HI R3, RZ, 0x1f, R2 ;  /* 0x0000001fff037819 */ /* 0x000fe20000011402 */
[----:B-1----:R-:W-:Y:S01]  /*2480*/  IMAD.SHL.U32 R7, R13, 0x100, RZ ;  /* 0x000001000d077824 */ /* 0x002fe200078e00ff */
[----:B------:R-:W-:-:S02]  /*2490*/  LOP3.LUT R11, R4, R16, RZ, 0xfc, !PT ;  /* 0x00000010040b7212 */ /* 0x000fc400078efcff */
[----:B------:R-:W-:Y:S01]  /*24a0*/  LEA.HI R214, R3, R2, RZ, 0x3 ;  /* 0x0000000203d67211 */ /* 0x000fe200078f18ff */
[----:B------:R-:W-:Y:S01]  /*24b0*/  IMAD.SHL.U32 R3, R18, 0x40, RZ ;  /* 0x0000004012037824 */ /* 0x000fe200078e00ff */
[----:B------:R-:W-:Y:S01]  /*24c0*/  LOP3.LUT R10, R4, 0x100, R7, 0xf8, !PT ;  /* 0x00000100040a7812 */ /* 0x000fe200078ef807 */
[----:B------:R-:W-:Y:S01]  /*24d0*/  IMAD.SHL.U32 R4, R15, 0x10, RZ ;  /* 0x000000100f047824 */ /* 0x000fe200078e00ff */
[----:B------:R-:W-:Y:S02]  /*24e0*/  SEL R13, RZ, 0xffffffff, P6 ;  /* 0xffffffffff0d7807 */ /* 0x000fe40003000000 */
[----:B------:R-:W-:Y:S02]  /*24f0*/  LOP3.LUT P6, RZ, R18, 0x2, RZ, 0xc0, !PT ;  /* 0x0000000212ff7812 */ /* 0x000fe400078cc0ff */
[C---:B------:R-:W-:Y:S01]  /*2500*/  LOP3.LUT R5, R214.reuse, 0xfffffff8, RZ, 0xc0, !PT ;  /* 0xfffffff8d6057812 */ /* 0x040fe200078ec0ff */
[----:B------:R-:W-:Y:S01]  /*2510*/  IMAD.SHL.U32 R214, R214, 0x40, RZ ;  /* 0x00000040d6d67824 */ /* 0x000fe200078e00ff */
[----:B------:R-:W-:-:S02]  /*2520*/  LOP3.LUT R3, R3, 0x1c0, RZ, 0xc0, !PT ;  /* 0x000001c003037812 */ /* 0x000fc400078ec0ff */
[----:B------:R-:W-:Y:S01]  /*2530*/  LEA.HI R6, R17, R17, RZ, 0x1 ;  /* 0x0000001111067211 */ /* 0x000fe200078f08ff */
[----:B------:R-:W-:Y:S01]  /*2540*/  IMAD.IADD R5, R2, 0x1, -R5 ;  /* 0x0000000102057824 */ /* 0x000fe200078e0a05 */
[----:B------:R-:W-:Y:S01]  /*2550*/  LEA.HI.SX32 R228, R8, R4, 0x1e ;  /* 0x0000000408e47211 */ /* 0x000fe200078ff2ff */
[----:B------:R-:W-:Y:S01]  /*2560*/  IMAD.SHL.U32 R8, R13, 0x2, RZ ;  /* 0x000000020d087824 */ /* 0x000fe200078e00ff */
[----:B------:R-:W-:Y:S01]  /*2570*/  SEL R209, R223, 0xfffffff0, !P6 ;  /* 0xfffffff0dfd17807 */ /* 0x000fe20007000000 */
[----:B------:R-:W-:Y:S01]  /*2580*/  IMAD.MOV.U32 R13, RZ, RZ, 0x20 ;  /* 0x00000020ff0d7424 */ /* 0x000fe200078e00ff */
[C---:B------:R-:W-:Y:S02]  /*2590*/  LOP3.LUT R208, R3.reuse, 0x8, R23, 0xf8, !PT ;  /* 0x0000000803d07812 */ /* 0x040fe400078ef817 */
[----:B------:R-:W-:Y:S02]  /*25a0*/  LOP3.LUT R4, R3, 0x30, R4, 0xf8, !PT ;  /* 0x0000003003047812 */ /* 0x000fe400078ef804 */
[----:B------:R-:W-:-:S02]  /*25b0*/  SHF.R.U32.HI R7, RZ, 0x3, R3 ;  /* 0x00000003ff077819 */ /* 0x000fc40000011603 */
[----:B------:R-:W-:Y:S01]  /*25c0*/  LOP3.LUT P6, RZ, R2, 0x2, RZ, 0xc0, !PT ;  /* 0x0000000202ff7812 */ /* 0x000fe200078cc0ff */
[----:B------:R-:W-:Y:S01]  /*25d0*/  IMAD.SHL.U32 R2, R0, 0x20, RZ ;  /* 0x0000002000027824 */ /* 0x000fe200078e00ff */
[----:B------:R-:W-:Y:S02]  /*25e0*/  LOP3.LUT R3, R6, 0x1ffffffe, RZ, 0xc0, !PT ;  /* 0x1ffffffe06037812 */ /* 0x000fe400078ec0ff */
[----:B------:R-:W-:Y:S02]  /*25f0*/  LOP3.LUT R212, R11, 0x18, R212, 0x78, !PT ;  /* 0x000000180bd47812 */ /* 0x000fe400078e78d4 */
[----:B------:R-:W-:Y:S01]  /*2600*/  LOP3.LUT R2, R2, 0x20, RZ, 0xc0, !PT ;  /* 0x0000002002027812 */ /* 0x000fe200078ec0ff */
[----:B------:R-:W-:Y:S01]  /*2610*/  IMAD.IADD R3, R17, 0x1, -R3 ;  /* 0x0000000111037824 */ /* 0x000fe200078e0a03 */
[----:B------:R-:W-:Y:S01]  /*2620*/  LOP3.LUT R4, R4, 0x8, R23, 0xf8, !PT ;  /* 0x0000000804047812 */ /* 0x000fe200078ef817 */
[----:B------:R-:W-:Y:S01]  /*2630*/  IMAD.SHL.U32 R212, R212, 0x2, RZ ;  /* 0x00000002d4d47824 */ /* 0x000fe200078e00ff */
[----:B------:R-:W-:Y:S01]  /*2640*/  LOP3.LUT R11, R2, 0x18, R9, 0xf8, !PT ;  /* 0x00000018020b7812 */ /* 0x000fe200078ef809 */
[----:B------:R-:W-:Y:S01]  /*2650*/  IMAD R12, R3, 0x4, R12 ;  /* 0x00000004030c7824 */ /* 0x000fe200078e020c */
[----:B------:R-:W-:Y:S01]  /*2660*/  LOP3.LUT R214, R214, 0xfffffe00, RZ, 0xc0, !PT ;  /* 0xfffffe00d6d67812 */ /* 0x000fe200078ec0ff */
[----:B------:R-:W-:Y:S01]  /*2670*/  IMAD.SHL.U32 R3, R5, 0x40, RZ ;  /* 0x0000004005037824 */ /* 0x000fe200078e00ff */
[----:B------:R-:W-:Y:S01]  /*2680*/  LOP3.LUT P0, RZ, R18, 0x4, RZ, 0xc0, !PT ;  /* 0x0000000412ff7812 */ /* 0x000fe2000780c0ff */
[----:B------:R-:W-:Y:S01]  /*2690*/  IMAD.SHL.U32 R2, R0, 0x8, RZ ;  /* 0x0000000800027824 */ /* 0x000fe200078e00ff */
[----:B------:R-:W-:Y:S01]  /*26a0*/  LOP3.LUT R208, R208, R7, RZ, 0x3c, !PT ;  /* 0x00000007d0d07212 */ /* 0x000fe200078e3cff */
[----:B------:R-:W-:Y:S01]  /*26b0*/  IMAD.SHL.U32 R235, R12, 0x2, RZ ;  /* 0x000000020ceb7824 */ /* 0x000fe200078e00ff */
[----:B------:R-:W-:-:S02]  /*26c0*/  LOP3.LUT R3, R3, 0x1c0, RZ, 0xc0, !PT ;  /* 0x000001c003037812 */ /* 0x000fc400078ec0ff */
[----:B------:R-:W-:Y:S01]  /*26d0*/  LOP3.LUT R6, R2, 0x8, RZ, 0xc0, !PT ;  /* 0x0000000802067812 */ /* 0x000fe200078ec0ff */
[----:B------:R-:W-:Y:S01]  /*26e0*/  IMAD R208, R17, 0x200, R208 ;  /* 0x0000020011d07824 */ /* 0x000fe200078e02d0 */
[----:B------:R-:W-:Y:S02]  /*26f0*/  LOP3.LUT R2, R4, R7, RZ, 0x3c, !PT ;  /* 0x0000000704027212 */ /* 0x000fe400078e3cff */
[----:B------:R-:W-:Y:S01]  /*2700*/  SHF.R.U32.HI R4, RZ, 0x3, R3 ;  /* 0x00000003ff047819 */ /* 0x000fe20000011603 */
[----:B------:R-:W-:Y:S01]  /*2710*/  IMAD.SHL.U32 R208, R208, 0x2, RZ ;  /* 0x00000002d0d07824 */ /* 0x000fe200078e00ff */
[----:B------:R-:W-:Y:S01]  /*2720*/  ISETP.GE.AND P5, PT, R22, c[0x0][0x1fc], PT ;  /* 0x00007f0016007a0c */ /* 0x000fe20003fa6270 */
[----:B------:R-:W-:Y:S01]  /*2730*/  IMAD R219, R0, 0x200, R2 ;  /* 0x0000020000db7824 */ /* 0x000fe200078e0202 */
[----:B------:R-:W-:Y:S01]  /*2740*/  LOP3.LUT R0, R4, R3, R6, 0x1e, !PT ;  /* 0x0000000304007212 */ /* 0x000fe200078e1e06 */
[----:B------:R-:W-:Y:S01]  /*2750*/  IMAD R2, R15, 0x400, R214 ;  /* 0x000004000f027824 */ /* 0x000fe200078e02d6 */
[----:B------:R-:W-:Y:S01]  /*2760*/  SEL R210, R13, 0xffffffe0, !P0 ;  /* 0xffffffe00dd27807 */ /* 0x000fe20004000000 */
[----:B------:R-:W-:Y:S01]  /*2770*/  IMAD R209, R209, 0x2, R208 ;  /* 0x00000002d1d17824 */ /* 0x000fe200078e02d0 */
[C---:B------:R-:W-:Y:S01]  /*2780*/  LOP3.LUT P0, RZ, R5.reuse, 0x2, RZ, 0xc0, !PT ;  /* 0x0000000205ff7812 */ /* 0x040fe2000780c0ff */
[----:B------:R-:W-:Y:S01]  /*2790*/  IMAD.IADD R220, R2, 0x1, R0 ;  /* 0x0000000102dc7824 */ /* 0x000fe200078e0200 */
[----:B------:R-:W-:Y:S01]  /*27a0*/  SHF.R.U32.HI R215, RZ, 0x3, R10 ;  /* 0x00000003ffd77819 */ /* 0x000fe2000001160a */
[----:B------:R-:W-:Y:S01]  /*27b0*/  IMAD R211, R210, 0x2, R208 ;  /* 0x00000002d2d37824 */ /* 0x000fe200078e02d0 */
[----:B------:R-:W-:Y:S01]  /*27c0*/  SEL R9, RZ, 0x4, P5 ;  /* 0x00000004ff097807 */ /* 0x000fe20002800000 */
[----:B------:R-:W-:Y:S01]  /*27d0*/  IMAD.SHL.U32 R217, R220, 0x2, RZ ;  /* 0x00000002dcd97824 */ /* 0x000fe200078e00ff */
[----:B------:R-:W-:Y:S01]  /*27e0*/  LOP3.LUT P5, RZ, R5, 0x4, RZ, 0xc0, !PT ;  /* 0x0000000405ff7812 */ /* 0x000fe200078ac0ff */
[----:B------:R-:W-:Y:S01]  /*27f0*/  IMAD R210, R210, 0x2, R209 ;  /* 0x00000002d2d27824 */ /* 0x000fe200078e02d1 */
[----:B------:R-:W-:-:S02]  /*2800*/  SEL R223, R223, 0xfffffff0, !P0 ;  /* 0xfffffff0dfdf7807 */ /* 0x000fc40004000000 */
[----:B------:R-:W-:Y:S02]  /*2810*/  LOP3.LUT R215, R215, 0x38, RZ, 0xc0, !PT ;  /* 0x00000038d7d77812 */ /* 0x000fe400078ec0ff */
[----:B------:R-:W-:Y:S01]  /*2820*/  LOP3.LUT R3, R4, R11, R3, 0x1e, !PT ;  /* 0x0000000b04037212 */ /* 0x000fe200078e1e03 */
[----:B------:R-:W-:Y:S01]  /*2830*/  IMAD.SHL.U32 R222, R223, 0x2, RZ ;  /* 0x00000002dfde7824 */ /* 0x000fe200078e00ff */
[----:B------:R-:W-:Y:S01]  /*2840*/  SEL R213, R213, 0xe0, !P6 ;  /* 0x000000e0d5d57807 */ /* 0x000fe20007000000 */
[----:B------:R-:W-:Y:S01]  /*2850*/  IMAD.IADD R224, R220, 0x1, R223 ;  /* 0x00000001dce07824 */ /* 0x000fe200078e02df */
[----:B------:R-:W-:Y:S01]  /*2860*/  SEL R0, R13, 0xffffffe0, !P5 ;  /* 0xffffffe00d007807 */ /* 0x000fe20006800000 */
[C---:B------:R-:W-:Y:S01]  /*2870*/  IMAD.IADD R218, R217.reuse, 0x1, R222 ;  /* 0x00000001d9da7824 */ /* 0x040fe200078e02de */
[----:B------:R-:W-:Y:S01]  /*2880*/  IADD3 R216, R217, 0x1b080, RZ ;  /* 0x0001b080d9d87810 */ /* 0x000fe20007ffe0ff */
[----:B------:R-:W-:Y:S01]  /*2890*/  IMAD R213, R213, 0x2, R212 ;  /* 0x00000002d5d57824 */ /* 0x000fe200078e02d4 */
[----:B------:R-:W-:Y:S01]  /*28a0*/  LOP3.LUT R8, R8, 0x2, R19, 0xe2, !PT ;  /* 0x0000000208087812 */ /* 0x000fe200078ee213 */
[----:B------:R-:W-:Y:S01]  /*28b0*/  IMAD.IADD R221, R220, 0x1, R0 ;  /* 0x00000001dcdd7824 */ /* 0x000fe200078e0200 */
[----:B------:R-:W-:Y:S01]  /*28c0*/  LOP3.LUT R215, R215, R10, R6, 0x1e, !PT ;  /* 0x0000000ad7d77212 */ /* 0x000fe200078e1e06 */
[----:B------:R-:W-:Y:S01]  /*28d0*/  IMAD R216, R0, 0x2, R216 ;  /* 0x0000000200d87824 */ /* 0x000fe200078e02d8 */
[----:B------:R-:W-:-:S02]  /*28e0*/  LOP3.LUT R214, R3, R214, RZ, 0xfc, !PT ;  /* 0x000000d603d67212 */ /* 0x000fc400078efcff */
[----:B------:R-:W-:Y:S02]  /*28f0*/  LOP3.LUT R229, R8, R9, RZ, 0xfc, !PT ;  /* 0x0000000908e57212 */ /* 0x000fe400078efcff */
[----:B------:R-:W-:Y:S02]  /*2900*/  LEA R215, R215, 0x23c80, 0x1 ;  /* 0x00023c80d7d77811 */ /* 0x000fe400078e08ff */
[----:B------:R-:W-:Y:S02]  /*2910*/  LEA R214, R214, 0x80, 0x1 ;  /* 0x00000080d6d67811 */ /* 0x000fe400078e08ff */
[----:B------:R-:W-:Y:S01]  /*2920*/  IADD3 R234, -R235, UR5, RZ ;  /* 0x00000005ebea7c10 */ /* 0x000fe2000fffe1ff */
[----:B------:R-:W-:Y:S02]  /*2930*/  ULDC UR5, c[0x0][0x168] ;  /* 0x00005a0000057ab9 */ /* 0x000fe40000000800 */
.L_x_1171:
        /* <DEDUP_REMOVED lines=211> */
[----:B--2345:R-:W-:Y:S01]  /*3670*/  USHF.R.S32.HI UR24, URZ, 0x1f, UR16 ;  /* 0x0000001f3f187899 */ /* 0x03cfe20008011410 */
[----:B------:R-:W-:Y:S01]  /*3680*/  IMAD.U32 R0, RZ, RZ, UR11 ;  /* 0x0000000bff007e24 */ /* 0x000fe2000f8e00ff */
[----:B------:R-:W-:Y:S01]  /*3690*/  ULDC.64 UR6, c[0x0][0x178] ;  /* 0x00005e0000067ab9 */ /* 0x000fe20000000a00 */
[----:B------:R-:W-:Y:S01]  /*36a0*/  IMAD.MOV.U32 R193, RZ, RZ, c[0x0][0x178] ;  /* 0x00005e00ffc17624 */ /* 0x000fe200078e00ff */
[----:B------:R-:W-:Y:S01]  /*36b0*/  UIMAD.WIDE.U32 UR26, UR16, UR6, URZ ;  /* 0x00000006101a72a5 */ /* 0x000fe2000f8e003f */
[----:B------:R-:W-:Y:S01]  /*36c0*/  IMAD.MOV.U32 R194, RZ, RZ, 0x5 ;  /* 0x00000005ffc27424 */ /* 0x000fe200078e00ff */
[----:B------:R-:W-:Y:S01]  /*36d0*/  @!P1 LEA R0, R0, 0x40, 0x6 ;  /* 0x0000004000009811 */ /* 0x000fe200078e30ff */
[----:B------:R-:W-:Y:S01]  /*36e0*/  UIMAD UR24, UR24, UR6, URZ ;  /* 0x00000006181872a4 */ /* 0x000fe2000f8e023f */
[----:B------:R-:W-:Y:S01]  /*36f0*/  IMAD.SHL.U32 R193, R193, 0x20, RZ ;  /* 0x00000020c1c17824 */ /* 0x000fe200078e00ff */
[----:B------:R-:W-:Y:S01]  /*3700*/  USHF.L.U32 UR6, UR26, 0x6, URZ ;  /* 0x000000061a067899 */ /* 0x000fe2000800063f */
[C---:B------:R-:W-:Y:S01]  /*3710*/  @!P1 IADD3 R7, P0, R0.reuse, R248, RZ ;  /* 0x000000f800079210 */ /* 0x040fe20007f1e0ff */
[----:B------:R-:W-:Y:S03]  /*3720*/  UIMAD UR24, UR16, UR7, UR24 ;  /* 0x00000007101872a4 */ /* 0x000fe6000f8e0218 */
[----:B------:R-:W-:Y:S01]  /*3730*/  @!P1 LEA.HI.X.SX32 R15, R0, R252, 0x1, P0 ;  /* 0x000000fc000f9211 */ /* 0x000fe200000f0eff */
[----:B------:R-:W-:Y:S01]  /*3740*/  UIADD3 UR24, UR27, UR24, URZ ;  /* 0x000000181b187290 */ /* 0x000fe2000fffe03f */
[C---:B------:R-:W-:Y:S01]  /*3750*/  IADD3 R5, P6, P5, R242.reuse, UR6, R193 ;  /* 0x00000006f2057c10 */ /* 0x040fe2000fdde0c1 */
[----:B------:R-:W-:Y:S01]  /*3760*/  IMAD.MOV.U32 R193, RZ, RZ, c[0x0][0x178] ;  /* 0x00005e00ffc17624 */ /* 0x000fe200078e00ff */
[----:B------:R-:W-:Y:S01]  /*3770*/  IADD3 R0, P0, R242, UR6, RZ ;  /* 0x00000006f2007c10 */ /* 0x000fe2000ff1e0ff */
[----:B------:R-:W-:Y:S02]  /*3780*/  USHF.L.U64.HI UR24, UR26, 0x6, UR24 ;  /* 0x000000061a187899 */ /* 0x000fe40008010218 */
[----:B------:R-:W-:Y:S01]  /*3790*/  UIMAD UR6, UR16, UR15, UR9 ;  /* 0x0000000f100672a4 */ /* 0x000fe2000f8e0209 */
[----:B------:R-:W-:Y:S03]  /*37a0*/  SHF.L.U64.HI R193, R193, R194, c[0x0][0x17c] ;  /* 0x00005f00c1c17619 */ /* 0x000fe600000102c2 */
[C---:B------:R-:W-:Y:S02]  /*37b0*/  IADD3.X R11, R239.reuse, UR24, RZ, P0, !PT ;  /* 0x00000018ef0b7c10 */ /* 0x040fe400087fe4ff */
[----:B------:R-:W-:Y:S02]  /*37c0*/  IADD3.X R18, R239, UR24, R193, P6, P5 ;  /* 0x00000018ef127c10 */ /* 0x000fe4000b7ea4c1 */
[----:B------:R-:W-:Y:S02]  /*37d0*/  LEA R10, P6, R0, c[0x0][0x160], 0x1 ;  /* 0x00005800000a7a11 */ /* 0x000fe400078c08ff */
[----:B------:R-:W-:Y:S02]  /*37e0*/  IADD3 R4, -R232, UR6, RZ ;  /* 0x00000006e8047c10 */ /* 0x000fe4000fffe1ff */
[----:B------:R-:W-:Y:S02]  /*37f0*/  @!P1 LEA R14, P5, R7, c[0x0][0x258], 0x2 ;  /* 0x00009600070e9a11 */ /* 0x000fe400078a10ff */
[----:B------:R-:W-:Y:S01]  /*3800*/  LEA.HI.X R11, R0, c[0x0][0x164], R11, 0x1, P6 ;  /* 0x00005900000b7a11 */ /* 0x000fe200030f0c0b */
[----:B------:R-:W-:Y:S01]  /*3810*/  IMAD.U32 R0, RZ, RZ, UR17 ;  /* 0x00000011ff007e24 */ /* 0x000fe2000f8e00ff */
[----:B------:R-:W-:Y:S02]  /*3820*/  ISETP.LT.OR P6, PT, R4, 0x1, !P4 ;  /* 0x000000010400780c */ /* 0x000fe400067c1670 */
[----:B------:R-:W-:Y:S01]  /*3830*/  LEA R6, P0, R5, c[0x0][0x160], 0x1 ;  /* 0x0000580005067a11 */ /* 0x000fe200078008ff */
[----:B------:R-:W-:Y:S01]  /*3840*/  IMAD R0, R0, 0x6000, R251 ;  /* 0x0000600000007824 */ /* 0x000fe200078e02fb */
[----:B------:R-:W-:Y:S02]  /*3850*/  @!P1 LEA.HI.X R15, R7, c[0x0][0x25c], R15, 0x2, P5 ;  /* 0x00009700070f9a11 */ /* 0x000fe400028f140f */
[C---:B------:R-:W-:Y:S02]  /*3860*/  ISETP.LT.OR P5, PT, R4.reuse, 0x1, !P3 ;  /* 0x000000010400780c */ /* 0x040fe40005fa1670 */
[----:B------:R-:W-:Y:S02]  /*3870*/  LEA.HI.X R7, R5, c[0x0][0x164], R18, 0x1, P0 ;  /* 0x0000590005077a11 */ /* 0x000fe400000f0c12 */
[C---:B------:R-:W-:Y:S03]  /*3880*/  ISETP.LT.OR P0, PT, R4.reuse, 0x1, !P2 ;  /* 0x000000010400780c */ /* 0x040fe60005701670 */
[----:B------:R-:W-:Y:S01]  /*3890*/  @!PT LDS RZ, [RZ] ;  /* 0x00000000fffff984 */ /* 0x000fe20000000800 */
[----:B------:R-:W-:Y:S01]  /*38a0*/  @!PT LDS RZ, [RZ] ;  /* 0x00000000fffff984 */ /* 0x000fe20000000800 */
[----:B------:R-:W-:Y:S01]  /*38b0*/  @!PT LDS RZ, [RZ] ;  /* 0x00000000fffff984 */ /* 0x000fe20000000800 */
[----:B------:R2:W-:Y:S01]  /*38c0*/  LDGSTS.E.BYPASS.LTC128B.128 [R0], [R10.64], !P6 ;  /* 0x000000000a007fae */ /* 0x0005e2000f101d56 */
[C---:B------:R-:W-:Y:S05]  /*38d0*/  ISETP.LT.OR P6, PT, R4.reuse, 0x21, !P4 ;  /* 0x000000210400780c */ /* 0x040fea00067c1670 */
[----:B------:R2:W-:Y:S01]  /*38e0*/  LDGSTS.E.BYPASS.LTC128B.128 [R0+0x2000], [R10.64+0x80], !P5 ;  /* 0x020000800a007fae */ /* 0x0005e2000e901d56 */
[C---:B------:R-:W-:Y:S03]  /*38f0*/  ISETP.LT.OR P5, PT, R4.reuse, 0x21, !P3 ;  /* 0x000000210400780c */ /* 0x040fe60005fa1670 */
[----:B------:R2:W-:Y:S01]  /*3900*/  LDGSTS.E.BYPASS.LTC128B.128 [R0+0x4000], [R10.64+0x100], !P0 ;  /* 0x040001000a007fae */ /* 0x0005e2000c101d56 */
[----:B------:R-:W-:Y:S01]  /*3910*/  ISETP.LT.OR P0, PT, R4, 0x21, !P2 ;  /* 0x000000210400780c */ /* 0x000fe20005701670 */
[----:B------:R-:W-:Y:S02]  /*3920*/  IMAD.U32 R4, RZ, RZ, UR17 ;  /* 0x00000011ff047e24 */ /* 0x000fe4000f8e00ff */
[----:B------:R2:W-:Y:S02]  /*3930*/  LDGSTS.E.BYPASS.LTC128B.128 [R0+0x1000], [R6.64], !P6 ;  /* 0x0100000006007fae */ /* 0x0005e4000f101d56 */
[----:B------:R-:W-:Y:S04]  /*3940*/  @!P1 IMAD R4, R4, 0x40, R244 ;  /* 0x0000004004049824 */ /* 0x000fe800078e02f4 */
[----:B------:R2:W-:Y:S01]  /*3950*/  LDGSTS.E.BYPASS.LTC128B.128 [R0+0x3000], [R6.64+0x80], !P5 ;  /* 0x0300008006007fae */ /* 0x0005e2000e901d56 */
[----:B------:R-:W-:Y:S03]  /*3960*/  @!P1 IMAD.SHL.U32 R4, R4, 0x4, RZ ;  /* 0x0000000404049824 */ /* 0x000fe600078e00ff */
[----:B------:R2:W-:Y:S04]  /*3970*/  LDGSTS.E.BYPASS.LTC128B.128 [R0+0x5000], [R6.64+0x100], !P0 ;  /* 0x0500010006007fae */ /* 0x0005e8000c101d56 */
[----:B------:R2:W-:Y:S02]  /*3980*/  @!P1 LDGSTS.E.BYPASS.LTC128B.128 [R4+0x21080], [R14.64] ;  /* 0x210800000e049fae */ /* 0x0005e4000b901d56 */
.L_x_1169:
[C---:B--2345:R-:W-:Y:S01]  /*3990*/  HMMA.16816.F32.BF16 R4, R84.reuse, R2, RZ ;  /* 0x000000025404723c */ /* 0x07cfe200000418ff */
[----:B------:R-:W-:Y:S01]  /*39a0*/  LDSM.16.M88.2 R2, [R211+0x7880] ;  /* 0x00788000d302783b */ /* 0x000fe20000000100 */
[----:B------:R-:W-:Y:S02]  /*39b0*/  UIMAD UR6, UR21, UR10, UR8 ;  /* 0x0000000a150672a4 */ /* 0x000fe4000f8e0208 */
[----:B------:R-:W-:Y:S02]  /*39c0*/  IADD3 R0, R222, R216, RZ ;  /* 0x000000d8de007210 */ /* 0x000fe40007ffe0ff */
[----:B------:R-:W2:Y:S01]  /*39d0*/  LDSM.16.M88.4 R104, [R216] ;  /* 0x00000000d868783b */ /* 0x000ea20000000200 */
[----:B------:R-:W-:Y:S01]  /*39e0*/  ULEA UR6, UR11, UR6, 0x6 ;  /* 0x000000060b067291 */ /* 0x000fe2000f8e303f */
[C---:B------:R-:W-:Y:S03]  /*39f0*/  HMMA.16816.F32.BF16 R8, R84.reuse, R8, RZ ;  /* 0x000000085408723c */ /* 0x040fe600000418ff */
[----:B------:R-:W0:Y:S01]  /*3a00*/  LDGDEPBAR ;  /* 0x00000000000079af */ /* 0x000e220000000000 */
[----:B------:R-:W-:Y:S04]  /*3a10*/  UIADD3 UR6, UR6, -UR5, UR14 ;  /* 0x8000000506067290 */ /* 0x000fe8000fffe00e */
        /* <DEDUP_REMOVED lines=24> */
[----:B------:R-:W5:Y:S05]  /*3ba0*/  LDSM.16.M88.2 R90, [R208+0xa080] ;  /* 0x00a08000d05a783b */ /* 0x000f6a0000000100 */
[----:B------:R-:W-:Y:S02]  /*3bb0*/  LDSM.16.M88.4 R104, [R217+0x1f080] ;  /* 0x01f08000d968783b */ /* 0x000fe40000000200 */
[C---:B--2---:R-:W-:Y:S03]  /*3bc0*/  HMMA.16816.F32.BF16 R4, R92.reuse, R2, R4 ;  /* 0x000000025c04723c */ /* 0x044fe60000041804 */
[----:B------:R-:W2:Y:S05]  /*3bd0*/  LDSM.16.M88.2 R2, [R208+0xa880] ;  /* 0x00a88000d002783b */ /* 0x000eaa0000000100 */
[C---:B------:R-:W-:Y:S01]  /*3be0*/  HMMA.16816.F32.BF16 R8, R92.reuse, R96, R8 ;  /* 0x000000605c08723c */ /* 0x040fe20000041808 */
[----:B------:R-:W-:Y:S07]  /*3bf0*/  LDSM.16.M88.4 R96, [R216+0x2000] ;  /* 0x00200000d860783b */ /* 0x000fee0000000200 */
        /* <DEDUP_REMOVED lines=16> */
[----:B------:R-:W4:Y:S05]  /*3d00*/  LDSM.16.M88.2 R88, [R209+0xc080] ;  /* 0x00c08000d158783b */ /* 0x000f2a0000000100 */
[----:B------:R-:W-:Y:S02]  /*3d10*/  LDSM.16.M88.2 R100, [R210+0xa080] ;  /* 0x00a08000d264783b */ /* 0x000fe40000000100 */
[C---:B-----5:R-:W-:Y:S03]  /*3d20*/  HMMA.16816.F32.BF16 R4, R92.reuse, R90, R4 ;  /* 0x0000005a5c04723c */ /* 0x060fe60000041804 */
[----:B------:R-:W5:Y:S05]  /*3d30*/  LDSM.16.M88.2 R90, [R211+0xa080] ;  /* 0x00a08000d35a783b */ /* 0x000f6a0000000100 */
[----:B------:R-:W-:Y:S01]  /*3d40*/  LDSM.16.M88.2 R102, [R210+0xa880] ;  /* 0x00a88000d266783b */ /* 0x000fe20000000100 */
[C---:B--2---:R-:W-:Y:S04]  /*3d50*/  HMMA.16816.F32.BF16 R8, R92.reuse, R2, R8 ;  /* 0x000000025c08723c */ /* 0x044fe80000041808 */
[----:B------:R-:W2:Y:S04]  /*3d60*/  LDSM.16.M88.2 R2, [R211+0xa880] ;  /* 0x00a88000d302783b */ /* 0x000ea80000000100 */
[C---:B-1----:R-:W-:Y:S01]  /*3d70*/  HMMA.16816.F32.BF16 R12, R92.reuse, R84, R12 ;  /* 0x000000545c0c723c */ /* 0x042fe2000004180c */
[----:B------:R-:W1:Y:S07]  /*3d80*/  LDSM.16.M88.2 R84, [R211+0xb080] ;  /* 0x00b08000d354783b */ /* 0x000e6e0000000100 */
[C---:B---3--:R-:W-:Y:S01]  /*3d90*/  HMMA.16816.F32.BF16 R16, R92.reuse, R86, R16 ;  /* 0x000000565c10723c */ /* 0x048fe20000041810 */
[----:B------:R-:W3:Y:S07]  /*3da0*/  LDSM.16.M88.2 R86, [R211+0xb880] ;  /* 0x00b88000d356783b */ /* 0x000eee0000000100 */
[----:B----4-:R-:W-:Y:S01]  /*3db0*/  HMMA.16816.F32.BF16 R20, R92, R88, R20 ;  /* 0x000000585c14723c */ /* 0x010fe20000041814 */
[----:B------:R-:W4:Y:S05]  /*3dc0*/  LDSM.16.M88.2 R88, [R211+0xc080] ;  /* 0x00c08000d358783b */ /* 0x000f2a0000000100 */
[----:B------:R-:W4:Y:S02]  /*3dd0*/  LDSM.16.M88.4 R92, [R0+0x2000] ;  /* 0x00200000005c783b */ /* 0x000f240000000200 */
        /* <DEDUP_REMOVED lines=9> */
[----:B------:R-:W4:Y:S07]  /*3e70*/  LDSM.16.M88.2 R88, [R208+0xd080] ;  /* 0x00d08000d058783b */ /* 0x000f2e0000000100 */
[C---:B------:R-:W-:Y:S07]  /*3e80*/  HMMA.16816.F32.BF16 R4, R92.reuse, R100, R4 ;  /* 0x000000645c04723c */ /* 0x040fee0000041804 */
[----:B------:R-:W-:Y:S01]  /*3e90*/  IADD3 R101, -R235, UR6, R228 ;  /* 0x00000006eb657c10 */ /* 0x000fe2000fffe1e4 */
[C---:B------:R-:W-:Y:S04]  /*3ea0*/  HMMA.16816.F32.BF16 R8, R92.reuse, R102, R8 ;  /* 0x000000665c08723c */ /* 0x040fe80000041808 */
[----:B------:R-:W-:Y:S04]  /*3eb0*/  IMNMX R100, R234, R101, PT ;  /* 0x00000065ea647217 */ /* 0x000fe80003800200 */
[C---:B-----5:R-:W-:Y:S01]  /*3ec0*/  HMMA.16816.F32.BF16 R12, R92.reuse, R90, R12 ;  /* 0x0000005a5c0c723c */ /* 0x060fe2000004180c */
[----:B------:R-:W5:Y:S02]  /*3ed0*/  LDSM.16.M88.2 R90, [R208+0xd880] ;  /* 0x00d88000d05a783b */ /* 0x000f640000000100 */
[----:B------:R-:W-:Y:S05]  /*3ee0*/  ISETP.GT.AND P0, PT, R100, RZ, PT ;  /* 0x000000ff6400720c */ /* 0x000fea0003f04270 */
[C---:B--2---:R-:W-:Y:S01]  /*3ef0*/  HMMA.16816.F32.BF16 R16, R92.reuse, R2, R16 ;  /* 0x000000025c10723c */ /* 0x044fe20000041810 */
[----:B------:R-:W2:Y:S07]  /*3f00*/  LDSM.16.M88.2 R2, [R208+0xe080] ;  /* 0x00e08000d002783b */ /* 0x000eae0000000100 */
[----:B-1----:R-:W-:Y:S01]  /*3f10*/  HMMA.16816.F32.BF16 R20, R92, R84, R20 ;  /* 0x000000545c14723c */ /* 0x002fe20000041814 */
[----:B------:R-:W1:Y:S05]  /*3f20*/  LDSM.16.M88.2 R84, [R208+0xe880] ;  /* 0x00e88000d054783b */ /* 0x000e6a0000000100 */
[----:B------:R-:W-:Y:S02]  /*3f30*/  LDSM.16.M88.4 R92, [R218+0x1f080] ;  /* 0x01f08000da5c783b */ /* 0x000fe40000000200 */
[C---:B---3--:R-:W-:Y:S03]  /*3f40*/  HMMA.16816.F32.BF16 R4, R104.reuse, R86, R4 ;  /* 0x000000566804723c */ /* 0x048fe60000041804 */
[----:B------:R-:W3:Y:S05]  /*3f50*/  LDSM.16.M88.2 R86, [R209+0xc880] ;  /* 0x00c88000d156783b */ /* 0x000eea0000000100 */
[C---:B----4-:R-:W-:Y:S01]  /*3f60*/  HMMA.16816.F32.BF16 R8, R104.reuse, R88, R8 ;  /* 0x000000586808723c */ /* 0x050fe20000041808 */
[----:B------:R-:W4:Y:S07]  /*3f70*/  LDSM.16.M88.2 R88, [R209+0xd080] ;  /* 0x00d08000d158783b */ /* 0x000f2e0000000100 */
[C---:B-----5:R-:W-:Y:S01]  /*3f80*/  HMMA.16816.F32.BF16 R12, R104.reuse, R90, R12 ;  /* 0x0000005a680c723c */ /* 0x060fe2000004180c */
[----:B------:R-:W5:Y:S07]  /*3f90*/  LDSM.16.M88.2 R90, [R209+0xd880] ;  /* 0x00d88000d15a783b */ /* 0x000f6e0000000100 */
[C---:B--2---:R-:W-:Y:S07]  /*3fa0*/  HMMA.16816.F32.BF16 R16, R104.reuse, R2, R16 ;  /* 0x000000026810723c */ /* 0x044fee0000041810 */
[----:B------:R-:W-:Y:S01]  /*3fb0*/  FSEL R2, R182, -INF , P0 ;  /* 0xff800000b6027808 */ /* 0x000fe20000000000 */
[----:B-1----:R-:W-:Y:S03]  /*3fc0*/  HMMA.16816.F32.BF16 R20, R104, R84, R20 ;  /* 0x000000546814723c */ /* 0x002fe60000041814 */
[----:B------:R-:W-:Y:S01]  /*3fd0*/  ISETP.GT.AND P0, PT, R100, 0x1, PT ;  /* 0x000000016400780c */ /* 0x000fe20003f04270 */
[--C-:B------:R-:W-:Y:S02]  /*3fe0*/  FFMA.FTZ R96, R2, c[0x0][0x29c], -R108.reuse ;  /* 0x0000a70002607a23 */ /* 0x100fe4000001086c */
[----:B------:R-:W1:Y:S01]  /*3ff0*/  LDSM.16.M88.2 R2, [R209+0xe080] ;  /* 0x00e08000d102783b */ /* 0x000e620000000100 */
[----:B------:R-:W-:Y:S01]  /*4000*/  FSEL R84, R180, -INF , P0 ;  /* 0xff800000b4547808 */ /* 0x000fe20000000000 */
[----:B------:R2:W1:Y:S01]  /*4010*/  MUFU.EX2 R111, R96 ;  /* 0x00000060006f7308 */ /* 0x0004620000000800 */
[----:B------:R-:W-:Y:S01]  /*4020*/  ISETP.GT.AND P0, PT, R100, 0x10, PT ;  /* 0x000000106400780c */ /* 0x000fe20003f04270 */
[C---:B---3--:R-:W-:Y:S01]  /*4030*/  HMMA.16816.F32.BF16 R4, R92.reuse, R86, R4 ;  /* 0x000000565c04723c */ /* 0x048fe20000041804 */
[----:B------:R-:W-:Y:S07]  /*4040*/  LDSM.16.M88.2 R86, [R211+0xc880] ;  /* 0x00c88000d356783b */ /* 0x000fee0000000100 */
[C---:B----4-:R-:W-:Y:S08]  /*4050*/  HMMA.16816.F32.BF16 R8, R92.reuse, R88, R8 ;  /* 0x000000585c08723c */ /* 0x050ff00000041808 */
[C---:B-----5:R-:W-:Y:S01]  /*4060*/  HMMA.16816.F32.BF16 R12, R92.reuse, R90, R12 ;  /* 0x0000005a5c0c723c */ /* 0x060fe2000004180c */
[----:B------:R-:W-:Y:S03]  /*4070*/  LDSM.16.M88.2 R90, [R211+0xd880] ;  /* 0x00d88000d35a783b */ /* 0x000fe60000000100 */
[--C-:B--2---:R-:W-:Y:S02]  /*4080*/  FFMA.FTZ R96, R84, c[0x0][0x29c], -R108.reuse ;  /* 0x0000a70054607a23 */ /* 0x104fe4000001086c */
[----:B------:R-:W2:Y:S02]  /*4090*/  LDSM.16.M88.2 R84, [R209+0xe880] ;  /* 0x00e88000d154783b */ /* 0x000ea40000000100 */
[----:B------:R3:W4:Y:S01]  /*40a0*/  MUFU.EX2 R110, R96 ;  /* 0x00000060006e7308 */ /* 0x0007220000000800 */
[C---:B-1----:R-:W-:Y:S02]  /*40b0*/  HMMA.16816.F32.BF16 R16, R92.reuse, R2, R16 ;  /* 0x000000025c10723c */ /* 0x042fe40000041810 */
[----:B------:R-:W-:Y:S01]  /*40c0*/  LDSM.16.M88.2 R2, [R211+0xe080] ;  /* 0x00e08000d302783b */ /* 0x000fe20000000100 */
[----:B---3--:R-:W-:Y:S02]  /*40d0*/  FSEL R96, R181, -INF , P0 ;  /* 0xff800000b5607808 */ /* 0x008fe40000000000 */
[----:B------:R-:W-:Y:S03]  /*40e0*/  ISETP.GT.AND P0, PT, R100, 0x11, PT ;  /* 0x000000116400780c */ /* 0x000fe60003f04270 */
[--C-:B------:R-:W-:Y:S01]  /*40f0*/  FFMA.FTZ R102, R96, c[0x0][0x29c], -R108.reuse ;  /* 0x0000a70060667a23 */ /* 0x100fe2000001086c */
[----:B------:R-:W-:Y:S01]  /*4100*/  FSEL R88, R176, -INF , P0 ;  /* 0xff800000b0587808 */ /* 0x000fe20000000000 */
[----:B------:R-:W1:Y:S01]  /*4110*/  LDSM.16.M88.4 R96, [R216+0x4000] ;  /* 0x00400000d860783b */ /* 0x000e620000000200 */
[----:B------:R-:W-:Y:S01]  /*4120*/  ISETP.GT.AND P0, PT, R100, 0x20, PT ;  /* 0x000000206400780c */ /* 0x000fe20003f04270 */
[----:B------:R3:W-:Y:S01]  /*4130*/  MUFU.EX2 R107, R102 ;  /* 0x00000066006b7308 */ /* 0x0007e20000000800 */
[----:B--2---:R-:W-:Y:S02]  /*4140*/  HMMA.16816.F32.BF16 R20, R92, R84, R20 ;  /* 0x000000545c14723c */ /* 0x004fe40000041814 */
[----:B------:R-:W-:Y:S01]  /*4150*/  LDSM.16.M88.2 R84, [R211+0xe880] ;  /* 0x00e88000d354783b */ /* 0x000fe20000000100 */
[--C-:B---3--:R-:W-:Y:S04]  /*4160*/  FFMA.FTZ R102, R88, c[0x0][0x29c], -R108.reuse ;  /* 0x0000a70058667a23 */ /* 0x108fe8000001086c */
[----:B------:R-:W2:Y:S02]  /*4170*/  LDSM.16.M88.2 R88, [R211+0xd080] ;  /* 0x00d08000d358783b */ /* 0x000ea40000000100 */
[----:B------:R3:W5:Y:S01]  /*4180*/  MUFU.EX2 R105, R102 ;  /* 0x0000006600697308 */ /* 0x0007620000000800 */
[C---:B-1----:R-:W-:Y:S02]  /*4190*/  HMMA.16816.F32.BF16 R4, R96.reuse, R86, R4 ;  /* 0x000000566004723c */ /* 0x042fe40000041804 */
[----:B------:R-:W-:Y:S03]  /*41a0*/  LDSM.16.M88.2 R86, [R210+0xc880] ;  /* 0x00c88000d256783b */ /* 0x000fe60000000100 */
[----:B---3--:R-:W-:Y:S02]  /*41b0*/  FSEL R102, R177, -INF , P0 ;  /* 0xff800000b1667808 */ /* 0x008fe40000000000 */
[----:B------:R-:W-:Y:S05]  /*41c0*/  ISETP.GT.AND P0, PT, R100, 0x21, PT ;  /* 0x000000216400780c */ /* 0x000fea0003f04270 */
[--C-:B------:R-:W-:Y:S04]  /*41d0*/  FFMA.FTZ R102, R102, c[0x0][0x29c], -R108.reuse ;  /* 0x0000a70066667a23 */ /* 0x100fe8000001086c */
[----:B------:R1:W-:Y:S01]  /*41e0*/  MUFU.EX2 R106, R102 ;  /* 0x00000066006a7308 */ /* 0x0003e20000000800 */
[C---:B--2---:R-:W-:Y:S01]  /*41f0*/  HMMA.16816.F32.BF16 R8, R96.reuse, R88, R8 ;  /* 0x000000586008723c */ /* 0x044fe20000041808 */
[----:B------:R-:W-:Y:S07]  /*4200*/  LDSM.16.M88.2 R88, [R210+0xd080] ;  /* 0x00d08000d258783b */ /* 0x000fee0000000100 */
[C---:B------:R-:W-:Y:S01]  /*4210*/  HMMA.16816.F32.BF16 R12, R96.reuse, R90, R12 ;  /* 0x0000005a600c723c */ /* 0x040fe2000004180c */
[----:B------:R-:W-:Y:S07]  /*4220*/  LDSM.16.M88.2 R90, [R210+0xd880] ;  /* 0x00d88000d25a783b */ /* 0x000fee0000000100 */
[C---:B------:R-:W-:Y:S01]  /*4230*/  HMMA.16816.F32.BF16 R16, R96.reuse, R2, R16 ;  /* 0x000000026010723c */ /* 0x040fe20000041810 */
[----:B------:R-:W-:Y:S03]  /*4240*/  LDSM.16.M88.2 R2, [R210+0xe080] ;  /* 0x00e08000d202783b */ /* 0x000fe60000000100 */
[----:B-1----:R-:W-:Y:S02]  /*4250*/  FSEL R102, R175, -INF , P0 ;  /* 0xff800000af667808 */ /* 0x002fe40000000000 */
[----:B------:R-:W-:Y:S02]  /*4260*/  ISETP.GT.AND P0, PT, R100, 0x30, PT ;  /* 0x000000306400780c */ /* 0x000fe40003f04270 */
[----:B------:R-:W-:Y:S01]  /*4270*/  HMMA.16816.F32.BF16 R20, R96, R84, R20 ;  /* 0x000000546014723c */ /* 0x000fe20000041814 */
[----:B------:R-:W-:Y:S03]  /*4280*/  LDSM.16.M88.2 R84, [R210+0xe880] ;  /* 0x00e88000d254783b */ /* 0x000fe60000000100 */
[----:B------:R-:W-:Y:S01]  /*4290*/  FSEL R92, R179, -INF , P0 ;  /* 0xff800000b35c7808 */ /* 0x000fe20000000000 */
[--C-:B------:R-:W-:Y:S01]  /*42a0*/  FFMA.FTZ R102, R102, c[0x0][0x29c], -R108.reuse ;  /* 0x0000a70066667a23 */ /* 0x100fe2000001086c */
[----:B------:R-:W-:Y:S03]  /*42b0*/  ISETP.GT.AND P0, PT, R100, 0x31, PT ;  /* 0x000000316400780c */ /* 0x000fe60003f04270 */
[--C-:B------:R-:W-:Y:S01]  /*42c0*/  FFMA.FTZ R92, R92, c[0x0][0x29c], -R108.reuse ;  /* 0x0000a7005c5c7a23 */ /* 0x100fe2000001086c */
[----:B------:R1:W-:Y:S10]  /*42d0*/  MUFU.EX2 R103, R102 ;  /* 0x0000006600677308 */ /* 0x0003f40000000800 */
[----:B------:R2:W-:Y:S01]  /*42e0*/  MUFU.EX2 R104, R92 ;  /* 0x0000005c00687308 */ /* 0x0005e20000000800 */
        /* <DEDUP_REMOVED lines=14> */
[----:B------:R-:W-:Y:S01]  /*43d0*/  ISETP.GT.AND P6, PT, R0, 0x20, PT ;  /* 0x000000200000780c */ /* 0x000fe20003fc4270 */
[C---:B--2---:R-:W-:Y:S01]  /*43e0*/  HMMA.16816.F32.BF16 R4, R92.reuse, R86, R4 ;  /* 0x000000565c04723c */ /* 0x044fe20000041804 */
[----:B------:R-:W1:Y:S03]  /*43f0*/  LDS R86, [R228.X4+0x21280] ;  /* 0x02128000e4567984 */ /* 0x000e660000004800 */
[----:B------:R-:W2:Y:S01]  /*4400*/  MUFU.EX2 R108, R108 ;  /* 0x0000006c006c7308 */ /* 0x000ea20000000800 */
[----:B------:R-:W-:Y:S02]  /*4410*/  FSEL R101, R192, -INF , P0 ;  /* 0xff800000c0657808 */ /* 0x000fe40000000000 */
[C---:B------:R-:W-:Y:S01]  /*4420*/  ISETP.GT.AND P0, PT, R0.reuse, 0x1, PT ;  /* 0x000000010000780c */ /* 0x040fe20003f04270 */
[C---:B------:R-:W-:Y:S03]  /*4430*/  HMMA.16816.F32.BF16 R8, R92.reuse, R88, R8 ;  /* 0x000000585c08723c */ /* 0x040fe60000041808 */
[C---:B------:R-:W-:Y:S01]  /*4440*/  ISETP.GT.AND P5, PT, R0.reuse, 0x21, PT ;  /* 0x000000210000780c */ /* 0x040fe20003fa4270 */
[--C-:B------:R-:W-:Y:S01]  /*4450*/  FFMA.FTZ R99, R101, c[0x0][0x29c], -R109.reuse ;  /* 0x0000a70065637a23 */ /* 0x100fe2000001086d */
[----:B------:R-:W-:Y:S02]  /*4460*/  FSEL R98, R191, -INF , P0 ;  /* 0xff800000bf627808 */ /* 0x000fe40000000000 */
[----:B------:R-:W-:Y:S01]  /*4470*/  ISETP.GT.AND P0, PT, R0, 0x10, PT ;  /* 0x000000100000780c */ /* 0x000fe20003f04270 */
[C---:B------:R-:W-:Y:S02]  /*4480*/  HMMA.16816.F32.BF16 R12, R92.reuse, R90, R12 ;  /* 0x0000005a5c0c723c */ /* 0x040fe4000004180c */
[----:B------:R-:W-:Y:S02]  /*4490*/  MUFU.EX2 R99, R99 ;  /* 0x0000006300637308 */ /* 0x000fe40000000800 */
[----:B------:R-:W-:Y:S01]  /*44a0*/  FSEL R97, R190, -INF , P0 ;  /* 0xff800000be617808 */ /* 0x000fe20000000000 */
[--C-:B------:R-:W-:Y:S01]  /*44b0*/  FFMA.FTZ R98, R98, c[0x0][0x29c], -R109.reuse ;  /* 0x0000a70062627a23 */ /* 0x100fe2000001086d */
[----:B------:R-:W-:Y:S02]  /*44c0*/  ISETP.GT.AND P0, PT, R0, 0x11, PT ;  /* 0x000000110000780c */ /* 0x000fe40003f04270 */
[C---:B------:R-:W-:Y:S04]  /*44d0*/  HMMA.16816.F32.BF16 R16, R92.reuse, R2, R16 ;  /* 0x000000025c10723c */ /* 0x040fe80000041810 */
[----:B------:R-:W-:Y:S01]  /*44e0*/  FSEL R91, R188, -INF , P6 ;  /* 0xff800000bc5b7808 */ /* 0x000fe20003000000 */
[----:B------:R-:W2:Y:S01]  /*44f0*/  MUFU.EX2 R98, R98 ;  /* 0x0000006200627308 */ /* 0x000ea20000000800 */
[----:B------:R-:W-:Y:S01]  /*4500*/  FSEL R96, R189, -INF , P0 ;  /* 0xff800000bd607808 */ /* 0x000fe20000000000 */
[--C-:B------:R-:W-:Y:S01]  /*4510*/  FFMA.FTZ R97, R97, c[0x0][0x29c], -R109.reuse ;  /* 0x0000a70061617a23 */ /* 0x100fe2000001086d */
[----:B------:R-:W-:Y:S03]  /*4520*/  HMMA.16816.F32.BF16 R20, R92, R84, R20 ;  /* 0x000000545c14723c */ /* 0x000fe60000041814 */
[----:B------:R-:W-:Y:S01]  /*4530*/  ISETP.GT.AND P6, PT, R0, 0x31, PT ;  /* 0x000000310000780c */ /* 0x000fe20003fc4270 */
[--C-:B------:R-:W-:Y:S01]  /*4540*/  FFMA.FTZ R96, R96, c[0x0][0x29c], -R109.reuse ;  /* 0x0000a70060607a23 */ /* 0x100fe2000001086d */
[C---:B------:R-:W-:Y:S01]  /*4550*/  ISETP.GT.AND P0, PT, R0.reuse, 0x30, PT ;  /* 0x000000300000780c */ /* 0x040fe20003f04270 */
[--C-:B------:R-:W-:Y:S01]  /*4560*/  FFMA.FTZ R91, R91, c[0x0][0x29c], -R109.reuse ;  /* 0x0000a7005b5b7a23 */ /* 0x100fe2000001086d */
[----:B------:R-:W-:Y:S01]  /*4570*/  FSEL R90, R187, -INF , P5 ;  /* 0xff800000bb5a7808 */ /* 0x000fe20002800000 */
[----:B------:R-:W-:Y:S01]  /*4580*/  MUFU.EX2 R97, R97 ;  /* 0x0000006100617308 */ /* 0x000fe20000000800 */
[----:B------:R-:W-:Y:S02]  /*4590*/  FSEL R3, R185, -INF , P6 ;  /* 0xff800000b9037808 */ /* 0x000fe40003000000 */
[----:B------:R-:W-:Y:S01]  /*45a0*/  ISETP.GT.AND P5, PT, R0, 0x40, PT ;  /* 0x000000400000780c */ /* 0x000fe20003fa4270 */
[--C-:B-1----:R-:W-:Y:S01]  /*45b0*/  FADD.FTZ R5, R5, -R86.reuse ;  /* 0x8000005605057221 */ /* 0x102fe20000010000 */
[----:B------:R-:W-:Y:S01]  /*45c0*/  FSEL R87, R186, -INF , P0 ;  /* 0xff800000ba577808 */ /* 0x000fe20000000000 */
[--C-:B------:R-:W-:Y:S01]  /*45d0*/  FFMA.FTZ R101, R3, c[0x0][0x29c], -R109.reuse ;  /* 0x0000a70003657a23 */ /* 0x100fe2000001086d */
[----:B------:R-:W-:Y:S01]  /*45e0*/  ISETP.GT.AND P0, PT, R0, 0x41, PT ;  /* 0x000000410000780c */ /* 0x000fe20003f04270 */
[--C-:B------:R-:W-:Y:S01]  /*45f0*/  FADD.FTZ R3, R4, -R86.reuse ;  /* 0x8000005604037221 */ /* 0x100fe20000010000 */
[----:B------:R-:W-:Y:S01]  /*4600*/  FSEL R2, R184, -INF , P5 ;  /* 0xff800000b8027808 */ /* 0x000fe20002800000 */
[--C-:B------:R-:W-:Y:S01]  /*4610*/  FADD.FTZ R8, R8, -R86.reuse ;  /* 0x8000005608087221 */ /* 0x100fe20000010000 */
[----:B------:R-:W-:Y:S01]  /*4620*/  FSEL R0, R183, -INF , P0 ;  /* 0xff800000b7007808 */ /* 0x000fe20000000000 */
[----:B------:R-:W-:Y:S01]  /*4630*/  FMUL.FTZ R3, R111, R3 ;  /* 0x000000036f037220 */ /* 0x000fe20000410000 */
[----:B----4-:R-:W-:Y:S01]  /*4640*/  F2FP.BF16.PACK_AB R85, R110, R111 ;  /* 0x0000006f6e55723e */ /* 0x010fe200000010ff */
[--C-:B------:R-:W-:Y:S01]  /*4650*/  FFMA.FTZ R172, R2, c[0x0][0x29c], -R109.reuse ;  /* 0x0000a70002ac7a23 */ /* 0x100fe2000001086d */
[----:B------:R-:W1:Y:S01]  /*4660*/  MUFU.EX2 R96, R96 ;  /* 0x0000006000607308 */ /* 0x000e620000000800 */
[----:B------:R-:W-:Y:S01]  /*4670*/  FFMA.FTZ R2, -R182, R182, 1 ;  /* 0x3f800000b6027423 */ /* 0x000fe200000101b6 */
[----:B-----5:R-:W-:Y:S01]  /*4680*/  F2FP.BF16.PACK_AB R84, R105, R107 ;  /* 0x0000006b6954723e */ /* 0x020fe200000010ff */
[----:B------:R-:W-:Y:S01]  /*4690*/  FMUL.FTZ R5, R110, R5 ;  /* 0x000000056e057220 */ /* 0x000fe20000410000 */
[----:B---3--:R-:W-:Y:S01]  /*46a0*/  F2FP.BF16.PACK_AB R4, R102, R104 ;  /* 0x000000686604723e */ /* 0x008fe200000010ff */
[--C-:B------:R-:W-:Y:S01]  /*46b0*/  FFMA.FTZ R90, R90, c[0x0][0x29c], -R109.reuse ;  /* 0x0000a7005a5a7a23 */ /* 0x100fe2000001086d */
[----:B------:R-:W-:Y:S01]  /*46c0*/  PLOP3.LUT P0, PT, PT, PT, UP0, 0x80, 0x0 ;  /* 0x000000000000781c */ /* 0x000fe20003f0f008 */
[--C-:B------:R-:W-:Y:S02]  /*46d0*/  FFMA.FTZ R87, R87, c[0x0][0x29c], -R109.reuse ;  /* 0x0000a70057577a23 */ /* 0x100fe4000001086d */
[----:B------:R-:W-:Y:S01]  /*46e0*/  FFMA.FTZ R109, R0, c[0x0][0x29c], -R109 ;  /* 0x0000a700006d7a23 */ /* 0x000fe2000001086d */
[----:B------:R-:W3:Y:S01]  /*46f0*/  MUFU.EX2 R91, R91 ;  /* 0x0000005b005b7308 */ /* 0x000ee20000000800 */
[----:B------:R-:W-:Y:S02]  /*4700*/  FFMA.FTZ R0, -R180, R180, 1 ;  /* 0x3f800000b4007423 */ /* 0x000fe400000101b4 */
[--C-:B------:R-:W-:Y:S02]  /*4710*/  FADD.FTZ R9, R9, -R86.reuse ;  /* 0x8000005609097221 */ /* 0x100fe40000010000 */
[----:B------:R-:W-:Y:S02]  /*4720*/  FMUL.FTZ R8, R107, R8 ;  /* 0x000000086b087220 */ /* 0x000fe40000410000 */
[----:B------:R-:W-:Y:S02]  /*4730*/  FMUL.FTZ R3, R3, R2 ;  /* 0x0000000203037220 */ /* 0x000fe40000410000 */
[----:B------:R-:W-:Y:S01]  /*4740*/  FFMA.FTZ R2, -R181, R181, 1 ;  /* 0x3f800000b5027423 */ /* 0x000fe200000101b5 */
[----:B------:R-:W4:Y:S01]  /*4750*/  MUFU.EX2 R90, R90 ;  /* 0x0000005a005a7308 */ /* 0x000f220000000800 */
[--C-:B------:R-:W-:Y:S02]  /*4760*/  FADD.FTZ R13, R13, -R86.reuse ;  /* 0x800000560d0d7221 */ /* 0x100fe40000010000 */
        /* <DEDUP_REMOVED lines=216> */
[----:B--2345:R-:W-:Y:S01]  /*54f0*/  P2R R10, PR, RZ, 0x4 ;  /* 0x00000004ff0a7803 */ /* 0x03cfe20000000000 */
[----:B------:R-:W-:Y:S01]  /*5500*/  USHF.R.S32.HI UR24, URZ, 0x1f, UR16 ;  /* 0x0000001f3f187899 */ /* 0x000fe20008011410 */
[----:B------:R-:W-:Y:S01]  /*5510*/  IMAD.MOV.U32 R200, RZ, RZ, c[0x0][0x208] ;  /* 0x00008200ffc87624 */ /* 0x000fe200078e00ff */
[----:B------:R-:W-:Y:S01]  /*5520*/  ULDC.64 UR6, c[0x0][0x208] ;  /* 0x0000820000067ab9 */ /* 0x000fe20000000a00 */
[----:B------:R-:W-:Y:S01]  /*5530*/  IMAD.MOV.U32 R201, RZ, RZ, 0x5 ;  /* 0x00000005ffc97424 */ /* 0x000fe200078e00ff */
[----:B------:R-:W-:Y:S01]  /*5540*/  UIMAD.WIDE.U32 UR26, UR16, UR6, URZ ;  /* 0x00000006101a72a5 */ /* 0x000fe2000f8e003f */
[----:B------:R-:W-:Y:S01]  /*5550*/  IMAD.SHL.U32 R200, R200, 0x20, RZ ;  /* 0x00000020c8c87824 */ /* 0x000fe200078e00ff */
[----:B------:R-:W-:Y:S02]  /*5560*/  UIMAD UR24, UR24, UR6, URZ ;  /* 0x00000006181872a4 */ /* 0x000fe4000f8e023f */
[----:B------:R-:W-:Y:S02]  /*5570*/  USHF.L.U32 UR6, UR26, 0x6, URZ ;  /* 0x000000061a067899 */ /* 0x000fe4000800063f */
[----:B------:R-:W-:Y:S02]  /*5580*/  UIMAD UR24, UR16, UR7, UR24 ;  /* 0x00000007101872a4 */ /* 0x000fe4000f8e0218 */
[----:B------:R-:W-:Y:S02]  /*5590*/  USHF.L.U32 UR25, UR16, 0x6, URZ ;  /* 0x0000000610197899 */ /* 0x000fe4000800063f */
[----:B------:R-:W-:Y:S01]  /*55a0*/  IADD3 R8, P5, P0, R240, UR6, R200 ;  /* 0x00000006f0087c10 */ /* 0x000fe2000f8be0c8 */
[----:B------:R-:W-:Y:S01]  /*55b0*/  UIADD3 UR24, UR27, UR24, URZ ;  /* 0x000000181b187290 */ /* 0x000fe2000fffe03f */
[----:B------:R-:W-:Y:S02]  /*55c0*/  IMAD.MOV.U32 R200, RZ, RZ, c[0x0][0x208] ;  /* 0x00008200ffc87624 */ /* 0x000fe400078e00ff */
[----:B------:R-:W-:Y:S01]  /*55d0*/  IADD3 R2, P6, R246, UR25, RZ ;  /* 0x00000019f6027c10 */ /* 0x000fe2000ffde0ff */
[----:B------:R-:W-:Y:S01]  /*55e0*/  USHF.L.U64.HI UR24, UR26, 0x6, UR24 ;  /* 0x000000061a187899 */ /* 0x000fe20008010218 */
[----:B------:R-:W-:Y:S01]  /*55f0*/  IMAD.U32 R4, RZ, RZ, UR25 ;  /* 0x00000019ff047e24 */ /* 0x000fe2000f8e00ff */
[----:B------:R-:W-:Y:S01]  /*5600*/  SHF.L.U64.HI R200, R200, R201, c[0x0][0x20c] ;  /* 0x00008300c8c87619 */ /* 0x000fe200000102c9 */
[----:B------:R-:W-:Y:S03]  /*5610*/  IMAD.U32 R0, RZ, RZ, UR25 ;  /* 0x00000019ff007e24 */ /* 0x000fe6000f8e00ff */
[----:B------:R-:W-:Y:S02]  /*5620*/  LEA.HI.X.SX32 R4, R4, R250, 0x1, P6 ;  /* 0x000000fa04047211 */ /* 0x000fe400030f0eff */
[----:B------:R-:W-:Y:S02]  /*5630*/  LOP3.LUT P6, RZ, R229, 0x1, RZ, 0xc0, !PT ;  /* 0x00000001e5ff7812 */ /* 0x000fe400078cc0ff */
[C---:B------:R-:W-:Y:S02]  /*5640*/  IADD3.X R9, R237.reuse, UR24, R200, P5, P0 ;  /* 0x00000018ed097c10 */ /* 0x040fe4000afe04c8 */
[----:B------:R-:W-:Y:S02]  /*5650*/  LEA R6, P0, R2, c[0x0][0x280], 0x2 ;  /* 0x0000a00002067a11 */ /* 0x000fe400078010ff */
[----:B------:R-:W-:Y:S02]  /*5660*/  IADD3 R0, -R232, c[0x0][0x168], -R0 ;  /* 0x00005a00e8007a10 */ /* 0x000fe40007ffe900 */
[----:B------:R-:W-:Y:S02]  /*5670*/  IADD3 R3, P5, R240, UR6, RZ ;  /* 0x00000006f0037c10 */ /* 0x000fe4000ffbe0ff */
[----:B------:R-:W-:Y:S02]  /*5680*/  LEA.HI.X R7, R2, c[0x0][0x284], R4, 0x2, P0 ;  /* 0x0000a10002077a11 */ /* 0x000fe400000f1404 */
[C---:B------:R-:W-:Y:S02]  /*5690*/  ISETP.LT.OR P0, PT, R0.reuse, 0x1, !P6 ;  /* 0x000000010000780c */ /* 0x040fe40007701670 */
[----:B------:R-:W-:Y:S02]  /*56a0*/  IADD3.X R2, R237, UR24, RZ, P5, !PT ;  /* 0x00000018ed027c10 */ /* 0x000fe4000affe4ff */
[C---:B------:R-:W-:Y:S02]  /*56b0*/  LEA R4, P5, R3.reuse, c[0x0][0x1f0], 0x1 ;  /* 0x00007c0003047a11 */ /* 0x040fe400078a08ff */
[----:B------:R-:W-:Y:S02]  /*56c0*/  ISETP.LT.OR P6, PT, R0, 0x21, !P6 ;  /* 0x000000210000780c */ /* 0x000fe400077c1670 */
[----:B------:R-:W-:Y:S02]  /*56d0*/  LEA.HI.X R5, R3, c[0x0][0x1f4], R2, 0x1, P5 ;  /* 0x00007d0003057a11 */ /* 0x000fe400028f0c02 */
[C---:B------:R-:W-:Y:S03]  /*56e0*/  LEA R2, P5, R8.reuse, c[0x0][0x1f0], 0x1 ;  /* 0x00007c0008027a11 */ /* 0x040fe600078a08ff */
[----:B------:R-:W-:Y:S01]  /*56f0*/  @!PT LDS RZ, [RZ] ;  /* 0x00000000fffff984 */ /* 0x000fe20000000800 */
[----:B------:R-:W-:Y:S01]  /*5700*/  @!PT LDS RZ, [RZ] ;  /* 0x00000000fffff984 */ /* 0x000fe20000000800 */
[----:B------:R-:W-:Y:S01]  /*5710*/  @!PT LDS RZ, [RZ] ;  /* 0x00000000fffff984 */ /* 0x000fe20000000800 */
[----:B------:R1:W-:Y:S01]  /*5720*/  LDGSTS.E.BYPASS.LTC128B.128 [R227+0x1b080], [R4.64], !P0 ;  /* 0x1b08000004e37fae */ /* 0x0003e2000c101d56 */
[----:B------:R-:W-:Y:S02]  /*5730*/  LEA.HI.X R3, R8, c[0x0][0x1f4], R9, 0x1, P5 ;  /* 0x00007d0008037a11 */ /* 0x000fe400028f0c09 */
        /* <DEDUP_REMOVED lines=14> */
.L_x_1170:
[-C--:B-12345:R-:W-:Y:S01]  /*5820*/  HMMA.16816.F32.BF16 R4, R108, R16.reuse, RZ ;  /* 0x000000106c04723c */ /* 0x0befe200000418ff */
[----:B------:R-:W-:Y:S01]  /*5830*/  LDSM.16.MT88.4 R200, [R214+0x3800] ;  /* 0x00380000d6c8783b */ /* 0x000fe20000004200 */
[----:B------:R-:W-:Y:S02]  /*5840*/  ULDC.64 UR6, c[0x0][0x238] ;  /* 0x00008e0000067ab9 */ /* 0x000fe40000000a00 */
[----:B------:R-:W-:Y:S01]  /*5850*/  UIMAD UR24, UR13, UR6, URZ ;  /* 0x000000060d1872a4 */ /* 0x000fe2000f8e023f */
[----:B------:R-:W-:Y:S01]  /*5860*/  LDSM.16.MT88.4 R204, [R214+0x6000] ;  /* 0x00600000d6cc783b */ /* 0x000fe20000004200 */
[----:B------:R-:W-:Y:S01]  /*5870*/  IMAD.U32 R0, RZ, RZ, UR20 ;  /* 0x00000014ff007e24 */ /* 0x000fe2000f8e00ff */
[----:B------:R-:W-:Y:S01]  /*5880*/  UIMAD UR11, UR11, 0x3000, URZ ;  /* 0x000030000b0b78a4 */ /* 0x000fe2000f8e023f */
[C---:B------:R-:W-:Y:S01]  /*5890*/  HMMA.16816.F32.BF16 R8, R172.reuse, R16, RZ ;  /* 0x00000010ac08723c */ /* 0x040fe200000418ff */
[----:B------:R-:W0:Y:S01]  /*58a0*/  LDGDEPBAR ;  /* 0x00000000000079af */ /* 0x000e220000000000 */
[----:B------:R-:W-:Y:S02]  /*58b0*/  UIMAD UR24, UR19, UR7, UR24 ;  /* 0x00000007131872a4 */ /* 0x000fe4000f8e0218 */
[----:B------:R-:W-:Y:S01]  /*58c0*/  IMAD.U32 R2, RZ, RZ, UR19 ;  /* 0x00000013ff027e24 */ /* 0x000fe2000f8e00ff */
[----:B------:R-:W-:Y:S02]  /*58d0*/  ULDC.64 UR6, c[0x0][0x240] ;  /* 0x0000900000067ab9 */ /* 0x000fe40000000a00 */
[----:B------:R-:W-:Y:S01]  /*58e0*/  UIMAD UR6, UR12, UR6, URZ ;  /* 0x000000060c0672a4 */ /* 0x000fe2000f8e023f */
[-C--:B------:R-:W-:Y:S01]  /*58f0*/  HMMA.16816.F32.BF16 R12, R172, R18.reuse, RZ ;  /* 0x00000012ac0c723c */ /* 0x080fe200000418ff */
[----:B------:R-:W-:Y:S01]  /*5900*/  IMAD.WIDE.U32 R2, R2, c[0x0][0x238], R230 ;  /* 0x00008e0002027a25 */ /* 0x000fe200078e00e6 */
[----:B------:R-:W-:Y:S02]  /*5910*/  UISETP.GE.AND UP0, UPT, UR16, UR18, UPT ;  /* 0x000000121000728c */ /* 0x000fe4000bf06270 */
[----:B------:R-:W-:Y:S02]  /*5920*/  UIMAD UR6, UR20, UR7, UR6 ;  /* 0x00000007140672a4 */ /* 0x000fe4000f8e0206 */
[----:B------:R-:W-:Y:S01]  /*5930*/  IADD3 R3, R3, UR24, RZ ;  /* 0x0000001803037c10 */ /* 0x000fe2000fffe0ff */
[----:B------:R-:W-:Y:S01]  /*5940*/  USHF.R.S32.HI UR24, URZ, 0x1f, UR11 ;  /* 0x0000001f3f187899 */ /* 0x000fe2000801140b */
[C---:B------:R-:W-:Y:S01]  /*5950*/  HMMA.16816.F32.BF16 R16, R108.reuse, R18, RZ ;  /* 0x000000126c10723c */ /* 0x040fe200000418ff */
[----:B------:R-:W-:Y:S02]  /*5960*/  UIADD3 UR7, UR4, 0x1, URZ ;  /* 0x0000000104077890 */ /* 0x000fe4000fffe03f */
[----:B------:R-:W-:Y:S01]  /*5970*/  UISETP.GE.AND UP2, UPT, UR4, 0x1, UPT ;  /* 0x000000010400788c */ /* 0x000fe2000bf46270 */
[----:B------:R-:W-:Y:S01]  /*5980*/  IMAD.WIDE.U32 R2, R0, c[0x0][0x240], R2 ;  /* 0x0000900000027a25 */ /* 0x000fe200078e0002 */
[----:B------:R-:W-:Y:S03]  /*5990*/  UISETP.GE.AND UP1, UPT, UR17, 0x1, UPT ;  /* 0x000000011100788c */ /* 0x000fe6000bf26270 */
[-C--:B------:R-:W-:Y:S01]  /*59a0*/  HMMA.16816.F32.BF16 R20, R108, R96.reuse, RZ ;  /* 0x000000606c14723c */ /* 0x080fe200000418ff */
[----:B------:R-:W-:Y:S01]  /*59b0*/  IADD3 R0, P0, R2, UR11, RZ ;  /* 0x0000000b02007c10 */ /* 0x000fe2000ff1e0ff */
[----:B------:R-:W-:Y:S06]  /*59c0*/  UMOV UR11, UR16 ;  /* 0x00000010000b7c82 */ /* 0x000fec0008000000 */
        /* <DEDUP_REMOVED lines=24> */
[----:B------:R-:W3:Y:S04]  /*5b50*/  LDSM.16.M88.4 R180, [R215+0x1800] ;  /* 0x00180000d7b4783b */ /* 0x000ee80000000200 */
[----:B------:R-:W-:Y:S03]  /*5b60*/  LDSM.16.MT88.4 R196, [R214+0x2000] ;  /* 0x00200000d6c4783b */ /* 0x000fe60000004200 */
        /* <DEDUP_REMOVED lines=13> */
[----:B------:R-:W2:Y:S07]  /*5c40*/  LDSM.16.MT88.4 R184, [R214+0x6800] ;  /* 0x00680000d6b8783b */ /* 0x000eae0000004200 */
[----:B------:R-:W-:Y:S01]  /*5c50*/  HMMA.16816.F32.BF16 R108, R172, R206, R108 ;  /* 0x000000ceac6c723c */ /* 0x000fe2000004186c */
[----:B------:R-:W4:Y:S04]  /*5c60*/  LDSM.16.M88.4 R172, [R215+0x2000] ;  /* 0x00200000d7ac783b */ /* 0x000f280000000200 */
[----:B------:R-:W5:Y:S03]  /*5c70*/  LDSM.16.MT88.4 R204, [R214+0x4800] ;  /* 0x00480000d6cc783b */ /* 0x000f660000004200 */
[-C--:B---3--:R-:W-:Y:S08]  /*5c80*/  HMMA.16816.F32.BF16 R4, R180, R188.reuse, R4 ;  /* 0x000000bcb404723c */ /* 0x088ff00000041804 */
        /* <DEDUP_REMOVED lines=11> */
[----:B------:R-:W-:Y:S07]  /*5d40*/  HMMA.16816.F32.BF16 R108, R180, R186, R108 ;  /* 0x000000bab46c723c */ /* 0x000fee000004186c */
[----:B------:R-:W-:Y:S01]  /*5d50*/  MOV R180, UR24 ;  /* 0x0000001800b47c02 */ /* 0x000fe20008000f00 */
[-C--:B----4-:R-:W-:Y:S05]  /*5d60*/  HMMA.16816.F32.BF16 R4, R172, R196.reuse, R4 ;  /* 0x000000c4ac04723c */ /* 0x090fea0000041804 */
[----:B------:R-:W-:Y:S01]  /*5d70*/  IADD3.X R2, R180, UR6, R3, P0, !PT ;  /* 0x00000006b4027c10 */ /* 0x000fe200087fe403 */
[----:B------:R-:W-:Y:S01]  /*5d80*/  UIADD3 UR6, UR17, 0x1, URZ ;  /* 0x0000000111067890 */ /* 0x000fe2000fffe03f */
[C---:B------:R-:W-:Y:S01]  /*5d90*/  LEA R180, P0, R0.reuse, c[0x0][0x220], 0x2 ;  /* 0x0000880000b47a11 */ /* 0x040fe200078010ff */
[C---:B------:R-:W-:Y:S02]  /*5da0*/  HMMA.16816.F32.BF16 R8, R200.reuse, R196, R8 ;  /* 0x000000c4c808723c */ /* 0x040fe40000041808 */
[----:B------:R-:W-:Y:S02]  /*5db0*/  USEL UR17, UR6, URZ, !UP1 ;  /* 0x0000003f06117287 */ /* 0x000fe4000c800000 */
[----:B------:R-:W-:Y:S01]  /*5dc0*/  LEA.HI.X R181, R0, c[0x0][0x224], R2, 0x2, P0 ;  /* 0x0000890000b57a11 */ /* 0x000fe200000f1402 */
[----:B------:R-:W-:Y:S01]  /*5dd0*/  IMAD.U32 R0, RZ, RZ, UR4 ;  /* 0x00000004ff007e24 */ /* 0x000fe2000f8e00ff */
[----:B------:R-:W-:Y:S01]  /*5de0*/  LDSM.16.MT88.2 R2, [R212+0x23c80] ;  /* 0x023c8000d402783b */ /* 0x000fe20000004100 */
[----:B------:R-:W-:Y:S01]  /*5df0*/  PLOP3.LUT P0, PT, PT, PT, UP0, 0x80, 0x0 ;  /* 0x000000000000781c */ /* 0x000fe20003f0f008 */
[-C--:B------:R-:W-:Y:S01]  /*5e00*/  HMMA.16816.F32.BF16 R12, R200, R198.reuse, R12 ;  /* 0x000000c6c80c723c */ /* 0x080fe2000004180c */
[----:B------:R-:W-:Y:S03]  /*5e10*/  USEL UR4, UR7, URZ, !UP2 ;  /* 0x0000003f07047287 */ /* 0x000fe6000d000000 */
[----:B------:R-:W-:Y:S03]  /*5e20*/  IMAD R0, R0, 0x3000, R219 ;  /* 0x0000300000007824 */ /* 0x000fe600078e02db */
[----:B------:R-:W-:Y:S01]  /*5e30*/  RED.E.ADD.F32.FTZ.RN.STRONG.GPU [R180.64], R4 ;  /* 0x00000004b400798e */ /* 0x000fe2000c10e796 */
[C---:B------:R-:W-:Y:S03]  /*5e40*/  HMMA.16816.F32.BF16 R16, R172.reuse, R198, R16 ;  /* 0x000000c6ac10723c */ /* 0x040fe60000041810 */
[----:B------:R-:W-:Y:S01]  /*5e50*/  RED.E.ADD.F32.FTZ.RN.STRONG.GPU [R180.64+0x400], R5 ;  /* 0x00040005b400798e */ /* 0x000fe2000c10e796 */
[----:B------:R-:W-:Y:S03]  /*5e60*/  SHF.L.U32 R0, R0, 0x1, RZ ;  /* 0x0000000100007819 */ /* 0x000fe600000006ff */
        /* <DEDUP_REMOVED lines=207> */
.L_x_1168:
[----:B------:R-:W-:Y:S05]  /*6b60*/  @P1 EXIT ;  /* 0x000000000000194d */ /* 0x000fea0003800000 */
[----:B------:R-:W-:Y:S01]  /*6b70*/  UMOV UR6, 0x1 ;  /* 0x0000000100067882 */ /* 0x000fe20000000000 */
[----:B------:R-:W-:Y:S01]  /*6b80*/  BAR.SYNC.DEFER_BLOCKING 0x1, 0x100 ;  /* 0x0044000000007b1d */ /* 0x000fe20000010000 */
[----:B------:R-:W-:Y:S01]  /*6b90*/  UIMAD UR21, UR21, 0x3c00, URZ ;  /* 0x00003c00151578a4 */ /* 0x000fe2000f8e023f */
[----:B------:R-:W-:Y:S01]  /*6ba0*/  IMAD.U32 R8, RZ, RZ, UR20 ;  /* 0x00000014ff087e24 */ /* 0x000fe2000f8e00ff */
[----:B------:R-:W-:Y:S01]  /*6bb0*/  USHF.R.S32.HI UR8, URZ, 0x1f, UR20 ;  /* 0x0000001f3f087899 */ /* 0x000fe20008011414 */
[----:B------:R-:W-:-:S02]  /*6bc0*/  IMAD.U32 R6, RZ, RZ, UR20 ;  /* 0x00000014ff067e24 */ /* 0x000fc4000f8e00ff */
[----:B------:R-:W-:Y:S01]  /*6bd0*/  ULDC.64 UR4, c[0x0][0x338] ;  /* 0x0000ce0000047ab9 */ /* 0x000fe20000000a00 */
[----:B------:R-:W-:Y:S01]  /*6be0*/  IADD3 R2, P0, R230, UR21, RZ ;  /* 0x00000015e6027c10 */ /* 0x000fe2000ff1e0ff */
[----:B------:R-:W-:Y:S02]  /*6bf0*/  UISETP.NE.AND UP0, UPT, UR6, UR4, UPT ;  /* 0x000000040600728c */ /* 0x000fe4000bf05270 */
[----:B------:R-:W-:Y:S02]  /*6c00*/  UIMAD.WIDE.U32 UR6, UR19, UR5, URZ ;  /* 0x00000005130672a5 */ /* 0x000fe4000f8e003f */
[----:B------:R-:W-:-:S07]  /*6c10*/  ULDC UR4, c[0x0][0x340] ;  /* 0x0000d00000047ab9 */ /* 0x000fce0000000800 */
[----:B------:R-:W-:Y:S02]  /*6c20*/  @UP0 USHF.R.U32.HI UR19, URZ, UR4, UR7 ;  /* 0x000000043f130299 */ /* 0x000fe40008011607 */
[----:B------:R-:W-:Y:S02]  /*6c30*/  USHF.R.S32.HI UR7, URZ, 0x1f, UR21 ;  /* 0x0000001f3f077899 */ /* 0x000fe40008011415 */
[----:B------:R-:W-:Y:S02]  /*6c40*/  USHF.R.S32.HI UR6, URZ, 0x1f, UR19 ;  /* 0x0000001f3f067899 */ /* 0x000fe40008011413 */
[----:B------:R-:W-:Y:S01]  /*6c50*/  ULDC.64 UR4, c[0x0][0x328] ;  /* 0x0000ca0000047ab9 */ /* 0x000fe20000000a00 */
[----:B------:R-:W-:Y:S01]  /*6c60*/  IMAD.U32 R4, RZ, RZ, UR19 ;  /* 0x00000013ff047e24 */ /* 0x000fe2000f8e00ff */
[----:B------:R-:W-:Y:S01]  /*6c70*/  UIMAD UR4, UR6, UR4, URZ ;  /* 0x00000004060472a4 */ /* 0x000fe2000f8e023f */
[----:B------:R-:W-:Y:S01]  /*6c80*/  LEA.HI.X.SX32 R3, R230, UR7, 0x1, P0 ;  /* 0x00000007e6037c11 */ /* 0x000fe200080f0eff */
[----:B------:R-:W-:-:S02]  /*6c90*/  IMAD.U32 R0, RZ, RZ, UR19 ;  /* 0x00000013ff007e24 */ /* 0x000fc4000f8e00ff */
[----:B------:R-:W-:Y:S02]  /*6ca0*/  UIMAD UR7, UR19, UR5, UR4 ;  /* 0x00000005130772a4 */ /* 0x000fe4000f8e0204 */
[--C-:B------:R-:W-:Y:S01]  /*6cb0*/  IMAD.WIDE.U32 R4, R4, c[0x0][0x328], R2.reuse ;  /* 0x0000ca0004047a25 */ /* 0x100fe200078e0002 */
[----:B------:R-:W-:Y:S02]  /*6cc0*/  ULDC.64 UR4, c[0x0][0x300] ;  /* 0x0000c00000047ab9 */ /* 0x000fe40000000a00 */
[----:B------:R-:W-:Y:S01]  /*6cd0*/  UIMAD UR4, UR6, UR4, URZ ;  /* 0x00000004060472a4 */ /* 0x000fe2000f8e023f */
[----:B------:R-:W-:Y:S01]  /*6ce0*/  IMAD.WIDE.U32 R2, R0, c[0x0][0x300], R2 ;  /* 0x0000c00000027a25 */ /* 0x000fe200078e0002 */
[----:B------:R-:W-:Y:S01]  /*6cf0*/  IADD3 R5, R5, UR7, RZ ;  /* 0x0000000705057c10 */ /* 0x000fe2000fffe0ff */
[----:B------:R-:W-:Y:S02]  /*6d00*/  ULDC.64 UR6, c[0x0][0x330] ;  /* 0x0000cc0000067ab9 */ /* 0x000fe40000000a00 */
[----:B------:R-:W-:-:S02]  /*6d10*/  UIMAD UR6, UR8, UR6, URZ ;  /* 0x00000006080672a4 */ /* 0x000fc4000f8e023f */
[----:B------:R-:W-:Y:S01]  /*6d20*/  IMAD.WIDE.U32 R8, R8, c[0x0][0x330], R4 ;  /* 0x0000cc0008087a25 */ /* 0x000fe200078e0004 */
[----:B------:R-:W-:Y:S02]  /*6d30*/  UIMAD UR19, UR19, UR5, UR4 ;  /* 0x00000005131372a4 */ /* 0x000fe4000f8e0204 */
        /* <DEDUP_REMOVED lines=133> */
.L_x_1172:
        /* <DEDUP_REMOVED lines=15> */
.L_x_1423:


//--------------------- .text._ZN7cutlass13device_kernelIN5flash19enable_sm80_to_sm89INS1_16FlashAttnBwdSm80INS1_25CollectiveMainloopBwdSm80ILi2ELi1EN4cute5tupleIJNS5_1CILi64EEENS7_ILi80EEENS7_ILi192EEEEEENS_10bfloat16_tEfNS_4arch4Sm80ELb1ELb0ELb1ELb0ELb1ELb0ELb1ELb0ELi2ELi4ELi2ELi2ELb0EEENS1_24CollectiveEpilogueBwdGQAISB_fSE_Li256ELb0ELb1EEENS1_25SingleTileBwdLPTSchedulerILb0ELi80ELb1EEEEEEEEEvNT_6ParamsE --------------------------
	.section	.text._ZN7cutlass13device_kernelIN5flash19enable_sm80_to_sm89INS1_16FlashAttnBwdSm80INS1_25CollectiveMainloopBwdSm80ILi2ELi1EN4cute5tupleIJNS5_1CILi64EEENS7_ILi80EEENS7_ILi192EEEEEENS_10bfloat16_tEfNS_4arch4Sm80ELb1ELb0ELb1ELb0ELb1ELb0ELb1ELb0ELi2ELi4ELi2ELi2ELb0EEENS1_24CollectiveEpilogueBwdGQAISB_fSE_Li256ELb0ELb1EEENS1_25SingleTileBwdLPTSchedulerILb0ELi80ELb1EEEEEEEEEvNT_6ParamsE,"ax",@progbits
	.sectioninfo	@"SHI_REGISTERS=255"
	.align	128
.text._ZN7cutlass13device_kernelIN5flash19enable_sm80_to_sm89INS1_16FlashAttnBwdSm80INS1_25CollectiveMainloopBwdSm80ILi2ELi1EN4cute5tupleIJNS5_1CILi64EEENS7_ILi80EEENS7_ILi192EEEEEENS_10bfloat16_tEfNS_4arch4Sm80ELb1ELb0ELb1ELb0ELb1ELb0ELb1ELb0ELi2ELi4ELi2ELi2ELb0EEENS1_24CollectiveEpilogueBwdGQAISB_fSE_Li256ELb0ELb1EEENS1_25SingleTileBwdLPTSchedulerILb0ELi80ELb1EEEEEEEEEvNT_6ParamsE:
        .type           _ZN7cutlass13device_kernelIN5flash19enable_sm80_to_sm89INS1_16FlashAttnBwdSm80INS1_25CollectiveMainloopBwdSm80ILi2ELi1EN4cute5tupleIJNS5_1CILi64EEENS7_ILi80EEENS7_ILi192EEEEEENS_10bfloat16_tEfNS_4arch4Sm80ELb1ELb0ELb1ELb0ELb1ELb0ELb1ELb0ELi2ELi4ELi2ELi2ELb0EEENS1_24CollectiveEpilogueBwdGQAISB_fSE_Li256ELb0ELb1EEENS1_25SingleTileBwdLPTSchedulerILb0ELi80ELb1EEEEEEEEEvNT_6ParamsE,@function
        .size           _ZN7cutlass13device_kernelIN5flash19enable_sm80_to_sm89INS1_16FlashAttnBwdSm80INS1_25CollectiveMainloopBwdSm80ILi2ELi1EN4cute5tupleIJNS5_1CILi64EEENS7_ILi80EEENS7_ILi192EEEEEENS_10bfloat16_tEfNS_4arch4Sm80ELb1ELb0ELb1ELb0ELb1ELb0ELb1ELb0ELi2ELi4ELi2ELi2ELb0EEENS1_24CollectiveEpilogueBwdGQAISB_fSE_Li256ELb0ELb1EEENS1_25SingleTileBwdLPTSchedulerILb0ELi80ELb1EEEEEEEEEvNT_6ParamsE,(.L_x_1424 - _ZN7cutlass13device_kernelIN5flash19enable_sm80_to_sm89INS1_16FlashAttnBwdSm80INS1_25CollectiveMainloopBwdSm80ILi2ELi1EN4cute5tupleIJNS5_1CILi64EEENS7_ILi80EEENS7_ILi192EEEEEENS_10bfloat16_tEfNS_4arch4Sm80ELb1ELb0ELb1ELb0ELb1ELb0ELb1ELb0ELi2ELi4ELi2ELi2ELb0EEENS1_24CollectiveEpilogueBwdGQAISB_fSE_Li256ELb0ELb1EEENS1_25SingleTileBwdLPTSchedulerILb0ELi80ELb1EEEEEEEEEvNT_6ParamsE)
        .other          _ZN7cutlass13device_kernelIN5flash19enable_sm80_to_sm89INS1_16FlashAttnBwdSm80INS1_25CollectiveMainloopBwdSm80ILi2ELi1EN4cute5tupleIJNS5_1CILi64EEENS7_ILi80EEENS7_ILi192EEEEEENS_10bfloat16_tEfNS_4arch4Sm80ELb1ELb0ELb1ELb0ELb1ELb0ELb1ELb0ELi2ELi4ELi2ELi2ELb0EEENS1_24CollectiveEpilogueBwdGQAISB_fSE_Li256ELb0ELb1EEENS1_25SingleTileBwdLPTSchedulerILb0ELi80ELb1EEEEEEEEEvNT_6ParamsE,@"STO_CUDA_ENTRY STV_DEFAULT"
_ZN7cutlass13device_kernelIN5flash19enable_sm80_to_sm89INS1_16FlashAttnBwdSm80INS1_25CollectiveMainloopBwdSm80ILi2ELi1EN4cute5tupleIJNS5_1CILi64EEENS7_ILi80EEENS7_ILi192EEEEEENS_10bfloat16_tEfNS_4arch4Sm80ELb1ELb0ELb1ELb0ELb1ELb0ELb1ELb0ELi2ELi4ELi2ELi2ELb0EEENS1_24CollectiveEpilogueBwdGQAISB_fSE_Li256ELb0ELb1EEENS1_25SingleTileBwdLPTSchedulerILb0ELi80ELb1EEEEEEEEEvNT_6ParamsE:
        /* <DEDUP_REMOVED lines=27> */
.L_x_1174:
[----:B------:R-:W-:Y:S02]  /*01b0*/  ULDC UR9, c[0x0][0x3b4] ;  /* 0x0000ed0000097ab9 */ /* 0x000fe40000000800 */
[----:B------:R-:W-:Y:S02]  /*01c0*/  UISETP.NE.AND UP0, UPT, UR9, 0x1, UPT ;  /* 0x000000010900788c */ /* 0x000fe4000bf05270 */
[----:B------:R-:W-:Y:S02]  /*01d0*/  ULDC.64 UR4, c[0x0][0x3b8] ;  /* 0x0000ee0000047ab9 */ /* 0x000fe40000000a00 */
[----:B------:R-:W-:Y:S02]  /*01e0*/  UIMAD.WIDE.U32 UR10, UR8, UR4, URZ ;  /* 0x00000004080a72a5 */ /* 0x000fe4000f8e003f */
[----:B------:R-:W-:-:S05]  /*01f0*/  UMOV UR6, UR8 ;  /* 0x0000000800067c82 */ /* 0x000fca0008000000 */
[----:B------:R-:W-:-:S04]  /*0200*/  @UP0 USHF.R.U32.HI UR6, URZ, UR5, UR11 ;  /* 0x000000053f060299 */ /* 0x000fc8000801160b */
[----:B------:R-:W-:Y:S02]  /*0210*/  UIMAD UR9, UR6, UR9, URZ ;  /* 0x00000009060972a4 */ /* 0x000fe4000f8e023f */
.L_x_1175:
        /* <DEDUP_REMOVED lines=14> */
.L_x_1173:
        /* <DEDUP_REMOVED lines=20> */
.L_x_1177:
[----:B------:R-:W-:Y:S02]  /*0440*/  ULDC UR9, c[0x0][0x3b4] ;  /* 0x0000ed0000097ab9 */ /* 0x000fe40000000800 */
[----:B------:R-:W-:Y:S02]  /*0450*/  UISETP.NE.AND UP0, UPT, UR9, 0x1, UPT ;  /* 0x000000010900788c */ /* 0x000fe4000bf05270 */
[----:B------:R-:W-:Y:S02]  /*0460*/  ULDC.64 UR4, c[0x0][0x3b8] ;  /* 0x0000ee0000047ab9 */ /* 0x000fe40000000a00 */
[----:B------:R-:W-:Y:S02]  /*0470*/  UIMAD.WIDE.U32 UR10, UR8, UR4, URZ ;  /* 0x00000004080a72a5 */ /* 0x000fe4000f8e003f */
[----:B------:R-:W-:-:S05]  /*0480*/  UMOV UR6, UR8 ;  /* 0x0000000800067c82 */ /* 0x000fca0008000000 */
[----:B------:R-:W-:-:S04]  /*0490*/  @UP0 USHF.R.U32.HI UR6, URZ, UR5, UR11 ;  /* 0x000000053f060299 */ /* 0x000fc8000801160b */
[----:B------:R-:W-:Y:S02]  /*04a0*/  UIMAD UR9, UR6, UR9, URZ ;  /* 0x00000009060972a4 */ /* 0x000fe4000f8e023f */
.L_x_1178:
        /* <DEDUP_REMOVED lines=13> */
.L_x_1176:
        /* <DEDUP_REMOVED lines=235> */
[----:B------:R-:W-:Y:S01]  /*1430*/  LEA R8, P4, R5, R6, 0x6 ;  /* 0x0000000605087211 */ /* 0x000fe200078830ff */
        /* <DEDUP_REMOVED lines=186> */
[----:B------:R-:W-:Y:S02]  /*1fe0*/  ISETP.LT.OR P0, PT, R8, 0x1, P5 ;  /* 0x000000010800780c */ /* 0x000fe40002f01670 */
        /* <DEDUP_REMOVED lines=9> */
[-C--:B------:R-:W-:Y:S01]  /*2080*/  LEA.HI R9, R20, R230.reuse, RZ, 0x5 ;  /* 0x000000e614097211 */ /* 0x080fe200078f28ff */
        /* <DEDUP_REMOVED lines=49> */
[----:B------:R-:W0:Y:S01]  /*23a0*/  LDGDEPBAR ;  /* 0x00000000000079af */ /* 0x000e220000000000 */
        /* <DEDUP_REMOVED lines=8> */
[----:B------:R-:W-:Y:S01]  /*2430*/  ISETP.GE.AND P5, PT, R21, c[0x0][0x1fc], PT ;  /* 0x00007f0015007a0c */ /* 0x000fe20003fa6270 */
[----:B------:R-:W-:Y:S01]  /*2440*/  IMAD.SHL.U32 R5, R2, 0x10, RZ ;  /* 0x0000001002057824 */ /* 0x000fe200078e00ff */
[----:B------:R-:W-:Y:S01]  /*2450*/  LEA.HI R8, R4, R3, RZ, 0x2 ;  /* 0x0000000304087211 */ /* 0x000fe200078f10ff */
[----:B------:R-:W-:Y:S01]  /*2460*/  IMAD.SHL.U32 R212, R2, 0x2, RZ ;  /* 0x0000000202d47824 */ /* 0x000fe200078e00ff */
[----:B------:R-:W-:Y:S01]  /*2470*/  IADD3 R6, R225, 0x21480, RZ ;  /* 0x00021480e1067810 */ /* 0x000fe20007ffe0ff */
[----:B------:R-:W-:Y:S01]  /*2480*/  IMAD.SHL.U32 R12, R23, 0x8, RZ ;  /* 0x00000008170c7824 */ /* 0x000fe200078e00ff */
[----:B------:R-:W-:-:S02]  /*2490*/  LOP3.LUT R4, R5, 0xf0, RZ, 0xc0, !PT ;  /* 0x000000f005047812 */ /* 0x000fc400078ec0ff */
[----:B------:R-:W-:Y:S02]  /*24a0*/  LOP3.LUT R5, R8, 0x7ffffffc, RZ, 0xc0, !PT ;  /* 0x7ffffffc08057812 */ /* 0x000fe400078ec0ff */
[----:B------:R-:W-:Y:S02]  /*24b0*/  IADD3 R226, R225, 0x215a0, RZ ;  /* 0x000215a0e1e27810 */ /* 0x000fe40007ffe0ff */
[----:B------:R-:W-:Y:S01]  /*24c0*/  @P0 IADD3 R226, R6, 0xe0, RZ ;  /* 0x000000e006e20810 */ /* 0x000fe20007ffe0ff */
[----:B-1----:R-:W-:Y:S01]  /*24d0*/  IMAD.IADD R11, R3, 0x1, -R5 ;  /* 0x00000001030b7824 */ /* 0x002fe200078e0a05 */
[----:B------:R-:W-:Y:S01]  /*24e0*/  SHF.R.S32.HI R3, RZ, 0x1f, R2 ;  /* 0x0000001fff037819 */ /* 0x000fe20000011402 */
[----:B------:R-:W-:Y:S01]  /*24f0*/  IMAD.SHL.U32 R7, R13, 0x100, RZ ;  /* 0x000001000d077824 */ /* 0x000fe200078e00ff */
[----:B------:R-:W-:Y:S02]  /*2500*/  LOP3.LUT R10, R4, R16, RZ, 0xfc, !PT ;  /* 0x00000010040a7212 */ /* 0x000fe400078efcff */
[----:B------:R-:W-:Y:S01]  /*2510*/  LEA.HI R214, R3, R2, RZ, 0x3 ;  /* 0x0000000203d67211 */ /* 0x000fe200078f18ff */
[----:B------:R-:W-:Y:S01]  /*2520*/  IMAD.SHL.U32 R3, R18, 0x40, RZ ;  /* 0x0000004012037824 */ /* 0x000fe200078e00ff */
[----:B------:R-:W-:Y:S01]  /*2530*/  LOP3.LUT R9, R4, 0x100, R7, 0xf8, !PT ;  /* 0x0000010004097812 */ /* 0x000fe200078ef807 */
[----:B------:R-:W-:Y:S01]  /*2540*/  IMAD.SHL.U32 R4, R15, 0x10, RZ ;  /* 0x000000100f047824 */ /* 0x000fe200078e00ff */
[----:B------:R-:W-:-:S02]  /*2550*/  SEL R13, RZ, 0xffffffff, P6 ;  /* 0xffffffffff0d7807 */ /* 0x000fc40003000000 */
[----:B------:R-:W-:Y:S02]  /*2560*/  LOP3.LUT P6, RZ, R18, 0x2, RZ, 0xc0, !PT ;  /* 0x0000000212ff7812 */ /* 0x000fe400078cc0ff */
[C---:B------:R-:W-:Y:S01]  /*2570*/  LOP3.LUT R5, R214.reuse, 0xfffffff8, RZ, 0xc0, !PT ;  /* 0xfffffff8d6057812 */ /* 0x040fe200078ec0ff */
[----:B------:R-:W-:Y:S01]  /*2580*/  IMAD.SHL.U32 R214, R214, 0x40, RZ ;  /* 0x00000040d6d67824 */ /* 0x000fe200078e00ff */
[----:B------:R-:W-:Y:S02]  /*2590*/  LOP3.LUT R3, R3, 0x1c0, RZ, 0xc0, !PT ;  /* 0x000001c003037812 */ /* 0x000fe400078ec0ff */
[----:B------:R-:W-:Y:S01]  /*25a0*/  LEA.HI R6, R17, R17, RZ, 0x1 ;  /* 0x0000001111067211 */ /* 0x000fe200078f08ff */
[----:B------:R-:W-:Y:S01]  /*25b0*/  IMAD.IADD R5, R2, 0x1, -R5 ;  /* 0x0000000102057824 */ /* 0x000fe200078e0a05 */
[----:B------:R-:W-:Y:S01]  /*25c0*/  LEA.HI.SX32 R228, R8, R4, 0x1e ;  /* 0x0000000408e47211 */ /* 0x000fe200078ff2ff */
[----:B------:R-:W-:Y:S01]  /*25d0*/  IMAD.SHL.U32 R8, R13, 0x2, RZ ;  /* 0x000000020d087824 */ /* 0x000fe200078e00ff */
[----:B------:R-:W-:-:S02]  /*25e0*/  SEL R209, R223, 0xfffffff0, !P6 ;  /* 0xfffffff0dfd17807 */ /* 0x000fc40007000000 */
[C---:B------:R-:W-:Y:S02]  /*25f0*/  LOP3.LUT R208, R3.reuse, 0x8, R22, 0xf8, !PT ;  /* 0x0000000803d07812 */ /* 0x040fe400078ef816 */
[----:B------:R-:W-:Y:S02]  /*2600*/  LOP3.LUT R4, R3, 0x30, R4, 0xf8, !PT ;  /* 0x0000003003047812 */ /* 0x000fe400078ef804 */
[----:B------:R-:W-:Y:S02]  /*2610*/  SHF.R.U32.HI R7, RZ, 0x3, R3 ;  /* 0x00000003ff077819 */ /* 0x000fe40000011603 */
[----:B------:R-:W-:Y:S01]  /*2620*/  LOP3.LUT P6, RZ, R2, 0x2, RZ, 0xc0, !PT ;  /* 0x0000000202ff7812 */ /* 0x000fe200078cc0ff */
[----:B------:R-:W-:Y:S01]  /*2630*/  IMAD.SHL.U32 R2, R0, 0x20, RZ ;  /* 0x0000002000027824 */ /* 0x000fe200078e00ff */
[----:B------:R-:W-:Y:S02]  /*2640*/  LOP3.LUT R3, R6, 0x1ffffffe, RZ, 0xc0, !PT ;  /* 0x1ffffffe06037812 */ /* 0x000fe400078ec0ff */
[----:B------:R-:W-:-:S02]  /*2650*/  LOP3.LUT R212, R10, 0x18, R212, 0x78, !PT ;  /* 0x000000180ad47812 */ /* 0x000fc400078e78d4 */
        /* <DEDUP_REMOVED lines=8> */
[----:B------:R-:W-:Y:S01]  /*26e0*/  SHF.R.U32.HI R215, RZ, 0x3, R9 ;  /* 0x00000003ffd77819 */ /* 0x000fe20000011609 */
[----:B------:R-:W-:Y:S01]  /*26f0*/  IMAD.SHL.U32 R2, R0, 0x8, RZ ;  /* 0x0000000800027824 */ /* 0x000fe200078e00ff */
[----:B------:R-:W-:Y:S01]  /*2700*/  LOP3.LUT P0, RZ, R18, 0x4, RZ, 0xc0, !PT ;  /* 0x0000000412ff7812 */ /* 0x000fe2000780c0ff */
[----:B------:R-:W-:Y:S01]  /*2710*/  IMAD.MOV.U32 R12, RZ, RZ, 0x20 ;  /* 0x00000020ff0c7424 */ /* 0x000fe200078e00ff */
[----:B------:R-:W-:Y:S01]  /*2720*/  LOP3.LUT R3, R3, 0x1c0, RZ, 0xc0, !PT ;  /* 0x000001c003037812 */ /* 0x000fe200078ec0ff */
[----:B------:R-:W-:Y:S01]  /*2730*/  IMAD.SHL.U32 R235, R11, 0x2, RZ ;  /* 0x000000020beb7824 */ /* 0x000fe200078e00ff */
[----:B------:R-:W-:-:S02]  /*2740*/  LOP3.LUT R6, R2, 0x8, RZ, 0xc0, !PT ;  /* 0x0000000802067812 */ /* 0x000fc400078ec0ff */
[-C--:B------:R-:W-:Y:S02]  /*2750*/  LOP3.LUT R2, R4, R7.reuse, RZ, 0x3c, !PT ;  /* 0x0000000704027212 */ /* 0x080fe400078e3cff */
[----:B------:R-:W-:Y:S02]  /*2760*/  SHF.R.U32.HI R4, RZ, 0x3, R3 ;  /* 0x00000003ff047819 */ /* 0x000fe40000011603 */
[----:B------:R-:W-:Y:S01]  /*2770*/  LOP3.LUT R208, R208, R7, RZ, 0x3c, !PT ;  /* 0x00000007d0d07212 */ /* 0x000fe200078e3cff */
[----:B------:R-:W-:Y:S01]  /*2780*/  IMAD R219, R0, 0x200, R2 ;  /* 0x0000020000db7824 */ /* 0x000fe200078e0202 */
[----:B------:R-:W-:Y:S01]  /*2790*/  LOP3.LUT R0, R4, R3, R6, 0x1e, !PT ;  /* 0x0000000304007212 */ /* 0x000fe200078e1e06 */
[----:B------:R-:W-:Y:S01]  /*27a0*/  IMAD R2, R15, 0x400, R214 ;  /* 0x000004000f027824 */ /* 0x000fe200078e02d6 */
[----:B------:R-:W-:Y:S01]  /*27b0*/  LOP3.LUT R215, R215, 0x38, RZ, 0xc0, !PT ;  /* 0x00000038d7d77812 */ /* 0x000fe200078ec0ff */
[----:B------:R-:W-:Y:S01]  /*27c0*/  IMAD R208, R17, 0x200, R208 ;  /* 0x0000020011d07824 */ /* 0x000fe200078e02d0 */
[----:B------:R-:W-:Y:S01]  /*27d0*/  SEL R210, R12, 0xffffffe0, !P0 ;  /* 0xffffffe00cd27807 */ /* 0x000fe20004000000 */
[----:B------:R-:W-:Y:S01]  /*27e0*/  IMAD.IADD R220, R2, 0x1, R0 ;  /* 0x0000000102dc7824 */ /* 0x000fe200078e0200 */
[----:B------:R-:W-:Y:S01]  /*27f0*/  LOP3.LUT P0, RZ, R5, 0x2, RZ, 0xc0, !PT ;  /* 0x0000000205ff7812 */ /* 0x000fe2000780c0ff */
[----:B------:R-:W-:Y:S01]  /*2800*/  IMAD.SHL.U32 R208, R208, 0x2, RZ ;  /* 0x00000002d0d07824 */ /* 0x000fe200078e00ff */
[----:B------:R-:W-:Y:S01]  /*2810*/  LOP3.LUT R215, R215, R9, R6, 0x1e, !PT ;  /* 0x00000009d7d77212 */ /* 0x000fe200078e1e06 */
[----:B------:R-:W-:Y:S01]  /*2820*/  IMAD.SHL.U32 R217, R220, 0x2, RZ ;  /* 0x00000002dcd97824 */ /* 0x000fe200078e00ff */
[----:B------:R-:W-:Y:S01]  /*2830*/  SEL R9, RZ, 0x4, P5 ;  /* 0x00000004ff097807 */ /* 0x000fe20002800000 */
[--C-:B------:R-:W-:Y:S01]  /*2840*/  IMAD R209, R209, 0x2, R208.reuse ;  /* 0x00000002d1d17824 */ /* 0x100fe200078e02d0 */
[----:B------:R-:W-:Y:S01]  /*2850*/  LOP3.LUT P5, RZ, R5, 0x4, RZ, 0xc0, !PT ;  /* 0x0000000405ff7812 */ /* 0x000fe200078ac0ff */
[C---:B------:R-:W-:Y:S01]  /*2860*/  IMAD R211, R210.reuse, 0x2, R208 ;  /* 0x00000002d2d37824 */ /* 0x040fe200078e02d0 */
[----:B------:R-:W-:Y:S01]  /*2870*/  SEL R223, R223, 0xfffffff0, !P0 ;  /* 0xfffffff0dfdf7807 */ /* 0x000fe20004000000 */
[----:B------:R-:W-:Y:S01]  /*2880*/  IMAD R210, R210, 0x2, R209 ;  /* 0x00000002d2d27824 */ /* 0x000fe200078e02d1 */
[----:B------:R-:W-:-:S02]  /*2890*/  LOP3.LUT R3, R4, R10, R3, 0x1e, !PT ;  /* 0x0000000a04037212 */ /* 0x000fc400078e1e03 */
[----:B------:R-:W-:Y:S01]  /*28a0*/  SEL R213, R213, 0xe0, !P6 ;  /* 0x000000e0d5d57807 */ /* 0x000fe20007000000 */
[----:B------:R-:W-:Y:S01]  /*28b0*/  IMAD.SHL.U32 R222, R223, 0x2, RZ ;  /* 0x00000002dfde7824 */ /* 0x000fe200078e00ff */
[----:B------:R-:W-:Y:S01]  /*28c0*/  SEL R0, R12, 0xffffffe0, !P5 ;  /* 0xffffffe00c007807 */ /* 0x000fe20006800000 */
[----:B------:R-:W-:Y:S01]  /*28d0*/  IMAD.IADD R224, R220, 0x1, R223 ;  /* 0x00000001dce07824 */ /* 0x000fe200078e02df */
[----:B------:R-:W-:Y:S01]  /*28e0*/  IADD3 R216, R217, 0x1b080, RZ ;  /* 0x0001b080d9d87810 */ /* 0x000fe20007ffe0ff */
[----:B------:R-:W-:Y:S01]  /*28f0*/  IMAD R213, R213, 0x2, R212 ;  /* 0x00000002d5d57824 */ /* 0x000fe200078e02d4 */
[----:B------:R-:W-:Y:S01]  /*2900*/  LOP3.LUT R8, R8, 0x2, R19, 0xe2, !PT ;  /* 0x0000000208087812 */ /* 0x000fe200078ee213 */
[----:B------:R-:W-:Y:S01]  /*2910*/  IMAD.IADD R221, R220, 0x1, R0 ;  /* 0x00000001dcdd7824 */ /* 0x000fe200078e0200 */
[----:B------:R-:W-:Y:S01]  /*2920*/  LOP3.LUT R214, R3, R214, RZ, 0xfc, !PT ;  /* 0x000000d603d67212 */ /* 0x000fe200078efcff */
[----:B------:R-:W-:Y:S01]  /*2930*/  IMAD R216, R0, 0x2, R216 ;  /* 0x0000000200d87824 */ /* 0x000fe200078e02d8 */
[----:B------:R-:W-:Y:S01]  /*2940*/  LOP3.LUT R229, R8, R9, RZ, 0xfc, !PT ;  /* 0x0000000908e57212 */ /* 0x000fe200078efcff */
[----:B------:R-:W-:Y:S01]  /*2950*/  IMAD.IADD R218, R217, 0x1, R222 ;  /* 0x00000001d9da7824 */ /* 0x000fe200078e02de */
[----:B------:R-:W-:-:S02]  /*2960*/  LEA R215, R215, 0x23c80, 0x1 ;  /* 0x00023c80d7d77811 */ /* 0x000fc400078e08ff */
[----:B------:R-:W-:Y:S02]  /*2970*/  LEA R214, R214, 0x80, 0x1 ;  /* 0x00000080d6d67811 */ /* 0x000fe400078e08ff */
[----:B------:R-:W-:Y:S01]  /*2980*/  IADD3 R234, -R235, UR5, RZ ;  /* 0x00000005ebea7c10 */ /* 0x000fe2000fffe1ff */
[----:B------:R-:W-:Y:S02]  /*2990*/  ULDC UR5, c[0x0][0x168] ;  /* 0x00005a0000057ab9 */ /* 0x000fe40000000800 */
.L_x_1182:
        /* <DEDUP_REMOVED lines=211> */
[----:B--2-4-:R-:W-:Y:S01]  /*36d0*/  USHF.R.S32.HI UR24, URZ, 0x1f, UR16 ;  /* 0x0000001f3f187899 */ /* 0x014fe20008011410 */
        /* <DEDUP_REMOVED lines=20> */
[----:B---3--:R-:W-:Y:S02]  /*3820*/  IADD3.X R18, R239, UR24, R193, P6, P5 ;  /* 0x00000018ef127c10 */ /* 0x008fe4000b7ea4c1 */
        /* <DEDUP_REMOVED lines=28> */
.L_x_1180:
[C---:B-12-4-:R-:W-:Y:S01]  /*39f0*/  HMMA.16816.F32.BF16 R4, R84.reuse, R2, RZ ;  /* 0x000000025404723c */ /* 0x056fe200000418ff */
[----:B------:R-:W-:Y:S01]  /*3a00*/  LDSM.16.M88.2 R2, [R211+0x7880] ;  /* 0x00788000d302783b */ /* 0x000fe20000000100 */
[----:B------:R-:W-:Y:S02]  /*3a10*/  UIMAD UR6, UR19, UR10, UR8 ;  /* 0x0000000a130672a4 */ /* 0x000fe4000f8e0208 */
[----:B------:R-:W-:Y:S02]  /*3a20*/  IADD3 R0, R222, R216, RZ ;  /* 0x000000d8de007210 */ /* 0x000fe40007ffe0ff */
[----:B------:R-:W1:Y:S01]  /*3a30*/  LDSM.16.M88.4 R104, [R216] ;  /* 0x00000000d868783b */ /* 0x000e620000000200 */
[----:B------:R-:W-:Y:S01]  /*3a40*/  ULEA UR6, UR11, UR6, 0x6 ;  /* 0x000000060b067291 */ /* 0x000fe2000f8e303f */
[C---:B------:R-:W-:Y:S03]  /*3a50*/  HMMA.16816.F32.BF16 R8, R84.reuse, R8, RZ ;  /* 0x000000085408723c */ /* 0x040fe600000418ff */
[----:B------:R-:W0:Y:S01]  /*3a60*/  LDGDEPBAR ;  /* 0x00000000000079af */ /* 0x000e220000000000 */
[----:B------:R-:W-:Y:S04]  /*3a70*/  UIADD3 UR6, UR6, -UR5, UR14 ;  /* 0x8000000506067290 */ /* 0x000fe8000fffe00e */
[C---:B------:R-:W-:Y:S08]  /*3a80*/  HMMA.16816.F32.BF16 R12, R84.reuse, R12, RZ ;  /* 0x0000000c540c723c */ /* 0x040ff000000418ff */
[C---:B---3--:R-:W-:Y:S08]  /*3a90*/  HMMA.16816.F32.BF16 R16, R84.reuse, R16, RZ ;  /* 0x000000105410723c */ /* 0x048ff000000418ff */
        /* <DEDUP_REMOVED lines=22> */
[----:B------:R-:W5:Y:S05]  /*3c00*/  LDSM.16.M88.2 R90, [R208+0xa080] ;  /* 0x00a08000d05a783b */ /* 0x000f6a0000000100 */
[----:B------:R-:W-:Y:S02]  /*3c10*/  LDSM.16.M88.4 R104, [R217+0x1f080] ;  /* 0x01f08000d968783b */ /* 0x000fe40000000200 */
[C---:B-1----:R-:W-:Y:S03]  /*3c20*/  HMMA.16816.F32.BF16 R4, R92.reuse, R2, R4 ;  /* 0x000000025c04723c */ /* 0x042fe60000041804 */
[----:B------:R-:W1:Y:S05]  /*3c30*/  LDSM.16.M88.2 R2, [R208+0xa880] ;  /* 0x00a88000d002783b */ /* 0x000e6a0000000100 */
[C---:B------:R-:W-:Y:S01]  /*3c40*/  HMMA.16816.F32.BF16 R8, R92.reuse, R96, R8 ;  /* 0x000000605c08723c */ /* 0x040fe20000041808 */
[----:B------:R-:W-:Y:S07]  /*3c50*/  LDSM.16.M88.4 R96, [R216+0x2000] ;  /* 0x00200000d860783b */ /* 0x000fee0000000200 */
        /* <DEDUP_REMOVED lines=21> */
[C---:B-1----:R-:W-:Y:S04]  /*3db0*/  HMMA.16816.F32.BF16 R8, R92.reuse, R2, R8 ;  /* 0x000000025c08723c */ /* 0x042fe80000041808 */
[----:B------:R-:W1:Y:S04]  /*3dc0*/  LDSM.16.M88.2 R2, [R211+0xa880] ;  /* 0x00a88000d302783b */ /* 0x000e680000000100 */
[C---:B--2---:R-:W-:Y:S01]  /*3dd0*/  HMMA.16816.F32.BF16 R12, R92.reuse, R84, R12 ;  /* 0x000000545c0c723c */ /* 0x044fe2000004180c */
[----:B------:R-:W2:Y:S07]  /*3de0*/  LDSM.16.M88.2 R84, [R211+0xb080] ;  /* 0x00b08000d354783b */ /* 0x000eae0000000100 */
[C---:B---3--:R-:W-:Y:S01]  /*3df0*/  HMMA.16816.F32.BF16 R16, R92.reuse, R86, R16 ;  /* 0x000000565c10723c */ /* 0x048fe20000041810 */
[----:B------:R-:W3:Y:S07]  /*3e00*/  LDSM.16.M88.2 R86, [R211+0xb880] ;  /* 0x00b88000d356783b */ /* 0x000eee0000000100 */
[----:B----4-:R-:W-:Y:S01]  /*3e10*/  HMMA.16816.F32.BF16 R20, R92, R88, R20 ;  /* 0x000000585c14723c */ /* 0x010fe20000041814 */
[----:B------:R-:W4:Y:S05]  /*3e20*/  LDSM.16.M88.2 R88, [R211+0xc080] ;  /* 0x00c08000d358783b */ /* 0x000f2a0000000100 */
[----:B------:R-:W4:Y:S02]  /*3e30*/  LDSM.16.M88.4 R92, [R0+0x2000] ;  /* 0x00200000005c783b */ /* 0x000f240000000200 */
        /* <DEDUP_REMOVED lines=17> */
[C---:B-1----:R-:W-:Y:S01]  /*3f50*/  HMMA.16816.F32.BF16 R16, R92.reuse, R2, R16 ;  /* 0x000000025c10723c */ /* 0x042fe20000041810 */
[----:B------:R-:W1:Y:S07]  /*3f60*/  LDSM.16.M88.2 R2, [R208+0xe080] ;  /* 0x00e08000d002783b */ /* 0x000e6e0000000100 */
[----:B--2---:R-:W-:Y:S01]  /*3f70*/  HMMA.16816.F32.BF16 R20, R92, R84, R20 ;  /* 0x000000545c14723c */ /* 0x004fe20000041814 */
[----:B------:R-:W2:Y:S05]  /*3f80*/  LDSM.16.M88.2 R84, [R208+0xe880] ;  /* 0x00e88000d054783b */ /* 0x000eaa0000000100 */
[----:B------:R-:W-:Y:S02]  /*3f90*/  LDSM.16.M88.4 R92, [R218+0x1f080] ;  /* 0x01f08000da5c783b */ /* 0x000fe40000000200 */
[C---:B---3--:R-:W-:Y:S03]  /*3fa0*/  HMMA.16816.F32.BF16 R4, R104.reuse, R86, R4 ;  /* 0x000000566804723c */ /* 0x048fe60000041804 */
[----:B------:R-:W3:Y:S05]  /*3fb0*/  LDSM.16.M88.2 R86, [R209+0xc880] ;  /* 0x00c88000d156783b */ /* 0x000eea0000000100 */
[C---:B----4-:R-:W-:Y:S01]  /*3fc0*/  HMMA.16816.F32.BF16 R8, R104.reuse, R88, R8 ;  /* 0x000000586808723c */ /* 0x050fe20000041808 */
[----:B------:R-:W4:Y:S07]  /*3fd0*/  LDSM.16.M88.2 R88, [R209+0xd080] ;  /* 0x00d08000d158783b */ /* 0x000f2e0000000100 */
[C---:B-----5:R-:W-:Y:S01]  /*3fe0*/  HMMA.16816.F32.BF16 R12, R104.reuse, R90, R12 ;  /* 0x0000005a680c723c */ /* 0x060fe2000004180c */
[----:B------:R-:W5:Y:S07]  /*3ff0*/  LDSM.16.M88.2 R90, [R209+0xd880] ;  /* 0x00d88000d15a783b */ /* 0x000f6e0000000100 */
[C---:B-1----:R-:W-:Y:S07]  /*4000*/  HMMA.16816.F32.BF16 R16, R104.reuse, R2, R16 ;  /* 0x000000026810723c */ /* 0x042fee0000041810 */
[----:B------:R-:W-:Y:S01]  /*4010*/  FSEL R2, R182, -INF , P0 ;  /* 0xff800000b6027808 */ /* 0x000fe20000000000 */
[----:B--2---:R-:W-:Y:S03]  /*4020*/  HMMA.16816.F32.BF16 R20, R104, R84, R20 ;  /* 0x000000546814723c */ /* 0x004fe60000041814 */
        /* <DEDUP_REMOVED lines=338> */
[----:B--234-:R-:W-:Y:S01]  /*5550*/  P2R R10, PR, RZ, 0x4 ;  /* 0x00000004ff0a7803 */ /* 0x01cfe20000000000 */
        /* <DEDUP_REMOVED lines=50> */
.L_x_1181:
[-C--:B-1234-:R-:W-:Y:S01]  /*5880*/  HMMA.16816.F32.BF16 R4, R108, R16.reuse, RZ ;  /* 0x000000106c04723c */ /* 0x09efe200000418ff */
        /* <DEDUP_REMOVED lines=307> */
.L_x_1179:
[----:B------:R-:W-:Y:S05]  /*6bc0*/  @P1 EXIT ;  /* 0x000000000000194d */ /* 0x000fea0003800000 */
[----:B------:R-:W-:Y:S01]  /*6bd0*/  UMOV UR4, 0x1 ;  /* 0x0000000100047882 */ /* 0x000fe20000000000 */
[----:B------:R-:W-:Y:S01]  /*6be0*/  BAR.SYNC.DEFER_BLOCKING 0x1, 0x100 ;  /* 0x0044000000007b1d */ /* 0x000fe20000010000 */
[----:B------:R-:W-:-:S05]  /*6bf0*/  ISETP.NE.AND P1, PT, R230, RZ, PT ;  /* 0x000000ffe600720c */ /* 0x000fca0003f25270 */
[----:B------:R-:W-:Y:S01]  /*6c00*/  ULDC.64 UR6, c[0x0][0x338] ;  /* 0x0000ce0000067ab9 */ /* 0x000fe20000000a00 */
[----:B------:R-:W-:Y:S01]  /*6c10*/  BSSY B0, `(.L_x_1183) ;  /* 0x0000020000007945 */ /* 0x000fe20003800000 */
[----:B------:R-:W-:Y:S02]  /*6c20*/  UISETP.NE.AND UP0, UPT, UR4, UR6, UPT ;  /* 0x000000060400728c */ /* 0x000fe4000bf05270 */
[----:B------:R-:W-:Y:S02]  /*6c30*/  ULDC UR5, c[0x0][0x358] ;  /* 0x0000d60000057ab9 */ /* 0x000fe40000000800 */
[----:B------:R-:W-:Y:S02]  /*6c40*/  UIMAD.WIDE.U32 UR12, UR20, UR7, URZ ;  /* 0x00000007140c72a5 */ /* 0x000fe4000f8e003f */
[----:B------:R-:W-:Y:S02]  /*6c50*/  UIMAD UR7, UR19, UR5, URZ ;  /* 0x00000005130772a4 */ /* 0x000fe4000f8e023f */
[----:B------:R-:W-:-:S02]  /*6c60*/  ULDC UR11, c[0x0][0x2f4] ;  /* 0x0000bd00000b7ab9 */ /* 0x000fc40000000800 */
[----:B------:R-:W-:Y:S02]  /*6c70*/  ULDC UR4, c[0x0][0x340] ;  /* 0x0000d00000047ab9 */ /* 0x000fe40000000800 */
[----:B------:R-:W-:Y:S02]  /*6c80*/  UIMAD UR5, UR21, UR11, URZ ;  /* 0x0000000b150572a4 */ /* 0x000fe4000f8e023f */
[----:B------:R-:W-:Y:S02]  /*6c90*/  UMOV UR8, UR20 ;  /* 0x0000001400087c82 */ /* 0x000fe40008000000 */
[----:B------:R-:W-:Y:S02]  /*6ca0*/  UIMAD UR11, UR7, UR11, URZ ;  /* 0x0000000b070b72a4 */ /* 0x000fe4000f8e023f */
[----:B------:R-:W-:Y:S02]  /*6cb0*/  @UP0 USHF.R.U32.HI UR8, URZ, UR4, UR13 ;  /* 0x000000043f080299 */ /* 0x000fe4000801160d */
[----:B------:R-:W-:-:S02]  /*6cc0*/  USHF.R.S32.HI UR4, URZ, 0x1f, UR5 ;  /* 0x0000001f3f047899 */ /* 0x000fc40008011405 */
        /* <DEDUP_REMOVED lines=11> */
[----:B------:R-:W-:Y:S01]  /*6d80*/  IMAD.U32 R4, RZ, RZ, UR4 ;  /* 0x00000004ff047e24 */ /* 0x000fe2000f8e00ff */
[----:B------:R-:W-:Y:S02]  /*6d90*/  USHF.R.S32.HI UR6, URZ, 0x1f, UR21 ;  /* 0x0000001f3f067899 */ /* 0x000fe40008011415 */
[----:B------:R-:W-:Y:S01]  /*6da0*/  MOV R5, UR5 ;  /* 0x0000000500057c02 */ /* 0x000fe20008000f00 */
[----:B------:R-:W-:Y:S05]  /*6db0*/  @P1 BRA `(.L_x_1184) ;  /* 0x0000005000001947 */ /* 0x000fea0003800000 */
.L_x_1185:
[----:B------:R-:W2:Y:S01]  /*6dc0*/  LDG.E.STRONG.GPU R0, [R4.64] ;  /* 0x0000001604007981 */ /* 0x000ea2000c1ef900 */
[----:B------:R-:W-:Y:S01]  /*6dd0*/  YIELD ;  /* 0x0000000000007946 */ /* 0x000fe20003800000 */
[----:B--2---:R-:W-:Y:S01]  /*6de0*/  ISETP.NE.AND P0, PT, R0, UR11, PT ;  /* 0x0000000b00007c0c */ /* 0x004fe2000bf05270 */
[----:B------:R-:W-:-:S12]  /*6df0*/  CCTL.IVALL ;  /* 0x00000000ff00798f */ /* 0x000fd80002000000 */
[----:B------:R-:W-:Y:S05]  /*6e00*/  @P0 BRA `(.L_x_1185) ;  /* 0xffffffb000000947 */ /* 0x000fea000383ffff */
.L_x_1184:
[----:B------:R-:W-:Y:S05]  /*6e10*/  BSYNC B0 ;  /* 0x0000000000007941 */ /* 0x000fea0003800000 */
.L_x_1183:
[----:B------:R-:W-:Y:S01]  /*6e20*/  MOV R10, 0xffffffff ;  /* 0xffffffff000a7802 */ /* 0x000fe20000000f00 */
[----:B------:R-:W-:Y:S05]  /*6e30*/  BRA.CONV ~URZ, `(.L_x_1186) ;  /* 0x000000237f007947 */ /* 0x000fea000b800000 */
[----:B------:R-:W-:Y:S02]  /*6e40*/  MOV R2, 0x6e60 ;  /* 0x00006e6000027802 */ /* 0x000fe40000000f00 */
[----:B------:R-:W-:Y:S05]  /*6e50*/  CALL.REL.NOINC `($__internal_10_$__cuda_sm70_warpsync) ;  /* 0x00000cb000007944 */ /* 0x000fea0003c00000 */
.L_x_1186:
        /* <DEDUP_REMOVED lines=81> */
[----:B------:R-:W-:Y:S05]  /*7370*/  CALL.REL.NOINC `($__internal_10_$__cuda_sm70_warpsync) ;  /* 0x0000079000007944 */ /* 0x000fea0003c00000 */
.L_x_1187:
        /* <DEDUP_REMOVED lines=12> */
.L_x_1189:
[----:B------:R-:W-:Y:S05]  /*7440*/  BSYNC B0 ;  /* 0x0000000000007941 */ /* 0x000fea0003800000 */
.L_x_1188:
[----:B------:R-:W-:Y:S01]  /*7450*/  ULDC.64 UR4, c[0x0][0x348] ;  /* 0x0000d20000047ab9 */ /* 0x000fe20000000a00 */
[----:B------:R-:W-:Y:S01]  /*7460*/  BSSY B0, `(.L_x_1190) ;  /* 0x000000b000007945 */ /* 0x000fe20003800000 */
[----:B------:R-:W-:-:S04]  /*7470*/  UIADD3 UR4, UP0, UR7, UR4, URZ ;  /* 0x0000000407047290 */ /* 0x000fc8000ff1e03f */
[----:B------:R-:W-:Y:S02]  /*7480*/  UIADD3.X UR5, UR9, UR5, URZ, UP0, !UPT ;  /* 0x0000000509057290 */ /* 0x000fe400087fe43f */
[----:B--2---:R-:W-:-:S04]  /*7490*/  MOV R4, UR4 ;  /* 0x0000000400047c02 */ /* 0x004fc80008000f00 */
[----:B------:R-:W-:Y:S01]  /*74a0*/  MOV R5, UR5 ;  /* 0x0000000500057c02 */ /* 0x000fe20008000f00 */
[----:B------:R-:W-:Y:S05]  /*74b0*/  @P1 BRA `(.L_x_1191) ;  /* 0x0000005000001947 */ /* 0x000fea0003800000 */
.L_x_1192:
[----:B------:R-:W2:Y:S01]  /*74c0*/  LDG.E.STRONG.GPU R0, [R4.64] ;  /* 0x0000001604007981 */ /* 0x000ea2000c1ef900 */
[----:B------:R-:W-:Y:S01]  /*74d0*/  YIELD ;  /* 0x0000000000007946 */ /* 0x000fe20003800000 */
[----:B--2---:R-:W-:Y:S01]  /*74e0*/  ISETP.NE.AND P0, PT, R0, UR11, PT ;  /* 0x0000000b00007c0c */ /* 0x004fe2000bf05270 */
[----:B------:R-:W-:-:S12]  /*74f0*/  CCTL.IVALL ;  /* 0x00000000ff00798f */ /* 0x000fd80002000000 */
[----:B------:R-:W-:Y:S05]  /*7500*/  @P0 BRA `(.L_x_1192) ;  /* 0xffffffb000000947 */ /* 0x000fea000383ffff */
.L_x_1191:
[----:B------:R-:W-:Y:S05]  /*7510*/  BSYNC B0 ;  /* 0x0000000000007941 */ /* 0x000fea0003800000 */
.L_x_1190:
[----:B------:R-:W-:Y:S05]  /*7520*/  BRA.CONV ~URZ, `(.L_x_1193) ;  /* 0x000000237f007947 */ /* 0x000fea000b800000 */
[----:B-1----:R-:W-:Y:S02]  /*7530*/  MOV R2, 0x7550 ;  /* 0x0000755000027802 */ /* 0x002fe40000000f00 */
[----:B------:R-:W-:Y:S05]  /*7540*/  CALL.REL.NOINC `($__internal_10_$__cuda_sm70_warpsync) ;  /* 0x000005c000007944 */ /* 0x000fea0003c00000 */
.L_x_1193:
        /* <DEDUP_REMOVED lines=80> */
.L_x_1194:
        /* <DEDUP_REMOVED lines=12> */
        .weak           $__internal_10_$__cuda_sm70_warpsync
        .type           $__internal_10_$__cuda_sm70_warpsync,@function
        .size           $__internal_10_$__cuda_sm70_warpsync,(.L_x_1424 - $__internal_10_$__cuda_sm70_warpsync)
$__internal_10_$__cuda_sm70_warpsync:
[----:B------:R-:W-:Y:S01]  /*7b10*/  MOV R3, 0x0 ;  /* 0x0000000000037802 */ /* 0x000fe20000000f00 */
[----:B------:R-:W-:Y:S04]  /*7b20*/  WARPSYNC R10 ;  /* 0x0000000a00007348 */ /* 0x000fe80003800000 */
[----:B------:R-:W-:Y:S05]  /*7b30*/  RET.REL.NODEC R2 `(_ZN7cutlass13device_kernelIN5flash19enable_sm80_to_sm89INS1_16FlashAttnBwdSm80INS1_25CollectiveMainloopBwdSm80ILi2ELi1EN4cute5tupleIJNS5_1CILi64EEENS7_ILi80EEENS7_ILi192EEEEEENS_10bfloat16_tEfNS_4arch4Sm80ELb1ELb0ELb1ELb0ELb1ELb0ELb1ELb0ELi2ELi4ELi2ELi2ELb0EEENS1_24CollectiveEpilogueBwdGQAISB_fSE_Li256ELb0ELb1EEENS1_25SingleTileBwdLPTSchedulerILb0ELi80ELb1EEEEEEEEEvNT_6ParamsE) ;  /* 0xffff84c002007950 */ /* 0x000fea0003c3ffff */
.L_x_1195:
        /* <DEDUP_REMOVED lines=12> */
.L_x_1424:


//--------------------- .text._ZN7cutlass13device_kernelIN5flash22FlashAttnBwdPreprocessIN4cute5tupleIJNS3_1CILi64EEENS5_ILi192EEEEEENS_10bfloat16_tEfNS_4arch4Sm80ELb1ELb0EEEEEvNT_6ParamsE --------------------------
	.section	.text._ZN7cutlass13device_kernelIN5flash22FlashAttnBwdPreprocessIN4cute5tupleIJNS3_1CILi64EEENS5_ILi192EEEEEENS_10bfloat16_tEfNS_4arch4Sm80ELb1ELb0EEEEEvNT_6ParamsE,"ax",@progbits
	.sectioninfo	@"SHI_REGISTERS=84"
	.align	128
.text._ZN7cutlass13device_kernelIN5flash22FlashAttnBwdPreprocessIN4cute5tupleIJNS3_1CILi64EEENS5_ILi192EEEEEENS_10bfloat16_tEfNS_4arch4Sm80ELb1ELb0EEEEEvNT_6ParamsE:
        .type           _ZN7cutlass13device_kernelIN5flash22FlashAttnBwdPreprocessIN4cute5tupleIJNS3_1CILi64EEENS5_ILi192EEEEEENS_10bfloat16_tEfNS_4arch4Sm80ELb1ELb0EEEEEvNT_6ParamsE,@function
        .size           _ZN7cutlass13device_kernelIN5flash22FlashAttnBwdPreprocessIN4cute5tupleIJNS3_1CILi64EEENS5_ILi192EEEEEENS_10bfloat16_tEfNS_4arch4Sm80ELb1ELb0EEEEEvNT_6ParamsE,(.L_x_1426 - _ZN7cutlass13device_kernelIN5flash22FlashAttnBwdPreprocessIN4cute5tupleIJNS3_1CILi64EEENS5_ILi192EEEEEENS_10bfloat16_tEfNS_4arch4Sm80ELb1ELb0EEEEEvNT_6ParamsE)
        .other          _ZN7cutlass13device_kernelIN5flash22FlashAttnBwdPreprocessIN4cute5tupleIJNS3_1CILi64EEENS5_ILi192EEEEEENS_10bfloat16_tEfNS_4arch4Sm80ELb1ELb0EEEEEvNT_6ParamsE,@"STO_CUDA_ENTRY STV_DEFAULT"
_ZN7cutlass13device_kernelIN5flash22FlashAttnBwdPreprocessIN4cute5tupleIJNS3_1CILi64EEENS5_ILi192EEEEEENS_10bfloat16_tEfNS_4arch4Sm80ELb1ELb0EEEEEvNT_6ParamsE:
[----:B------:R-:W-:Y:S02]  /*0000*/  IMAD.MOV.U32 R1, RZ, RZ, c[0x0][0x28] ;  /* 0x00000a00ff017624 */ /* 0x000fe400078e00ff */
[----:B------:R-:W0:Y:S01]  /*0010*/  S2R R55, SR_CTAID.X ;  /* 0x0000000000377919 */ /* 0x000e220000002500 */
[----:B------:R-:W-:Y:S01]  /*0020*/  IMAD.MOV.U32 R72, RZ, RZ, 0x7f800000 ;  /* 0x7f800000ff487424 */ /* 0x000fe200078e00ff */
[----:B------:R-:W-:Y:S02]  /*0030*/  ULDC.64 UR6, c[0x0][0x118] ;  /* 0x0000460000067ab9 */ /* 0x000fe40000000a00 */
[----:B------:R-:W1:Y:S04]  /*0040*/  S2R R57, SR_TID.X ;  /* 0x0000000000397919 */ /* 0x000e680000002100 */
[----:B------:R-:W2:Y:S04]  /*0050*/  S2R R59, SR_CTAID.Y ;  /* 0x00000000003b7919 */ /* 0x000ea80000002600 */
[----:B------:R-:W3:Y:S01]  /*0060*/  S2R R0, SR_CTAID.Z ;  /* 0x0000000000007919 */ /* 0x000ee20000002700 */
[----:B0-----:R-:W-:-:S05]  /*0070*/  IMAD.SHL.U32 R2, R55, 0x40, RZ ;  /* 0x0000004037027824 */ /* 0x001fca00078e00ff */
[----:B------:R-:W-:Y:S02]  /*0080*/  IADD3 R61, -R2, c[0x0][0x168], RZ ;  /* 0x00005a00023d7a10 */ /* 0x000fe40007ffe1ff */
[----:B--2---:R-:W-:Y:S02]  /*0090*/  SHF.R.S32.HI R54, RZ, 0x1f, R59 ;  /* 0x0000001fff367819 */ /* 0x004fe4000001143b */
[C---:B-1----:R-:W-:Y:S02]  /*00a0*/  ISETP.GE.AND P0, PT, R57.reuse, R61, PT ;  /* 0x0000003d3900720c */ /* 0x042fe40003f06270 */
[----:B---3--:R-:W-:Y:S02]  /*00b0*/  SHF.R.S32.HI R56, RZ, 0x1f, R0 ;  /* 0x0000001fff387819 */ /* 0x008fe40000011400 */
[----:B------:R-:W-:-:S13]  /*00c0*/  ISETP.GT.OR P0, PT, R57, 0x3f, P0 ;  /* 0x0000003f3900780c */ /* 0x000fda0000704670 */
[----:B------:R-:W-:Y:S01]  /*00d0*/  @!P0 SHF.R.S32.HI R5, RZ, 0x1f, R57 ;  /* 0x0000001fff058819 */ /* 0x000fe20000011439 */
[----:B------:R-:W-:Y:S01]  /*00e0*/  @!P0 IMAD R6, R54, c[0x0][0x1e0], RZ ;  /* 0x0000780036068a24 */ /* 0x000fe200078e02ff */
[----:B------:R-:W-:Y:S01]  /*00f0*/  @!P0 IADD3 R4, P1, R2, R57, RZ ;  /* 0x0000003902048210 */ /* 0x000fe20007f3e0ff */
[----:B------:R-:W-:Y:S02]  /*0100*/  @!P0 IMAD R9, R56, c[0x0][0x1e8], RZ ;  /* 0x00007a0038098a24 */ /* 0x000fe400078e02ff */
[----:B------:R-:W-:Y:S01]  /*0110*/  @!P0 IMAD R7, R59, c[0x0][0x1e4], R6 ;  /* 0x000079003b078a24 */ /* 0x000fe200078e0206 */
[----:B------:R-:W-:Y:S01]  /*0120*/  @!P0 LEA.HI.X.SX32 R5, R2, R5, 0x1, P1 ;  /* 0x0000000502058211 */ /* 0x000fe200008f0eff */
[----:B------:R-:W-:-:S04]  /*0130*/  @!P0 IMAD R9, R0, c[0x0][0x1ec], R9 ;  /* 0x00007b0000098a24 */ /* 0x000fc800078e0209 */
[----:B------:R-:W-:-:S05]  /*0140*/  @!P0 IMAD.WIDE.U32 R4, R59, c[0x0][0x1e0], R4 ;  /* 0x000078003b048a25 */ /* 0x000fca00078e0004 */
[----:B------:R-:W-:-:S05]  /*0150*/  @!P0 IADD3 R5, R5, R7, RZ ;  /* 0x0000000705058210 */ /* 0x000fca0007ffe0ff */
[----:B------:R-:W-:-:S04]  /*0160*/  @!P0 IMAD.WIDE.U32 R4, R0, c[0x0][0x1e8], R4 ;  /* 0x00007a0000048a25 */ /* 0x000fc800078e0004 */
[----:B------:R-:W-:Y:S01]  /*0170*/  @!P0 IMAD.IADD R5, R5, 0x1, R9 ;  /* 0x0000000105058824 */ /* 0x000fe200078e0209 */
[----:B------:R-:W-:-:S04]  /*0180*/  @!P0 LEA R6, P1, R4, c[0x0][0x1d8], 0x2 ;  /* 0x0000760004068a11 */ /* 0x000fc800078210ff */
[----:B------:R-:W-:Y:S02]  /*0190*/  @!P0 LEA.HI.X R7, R4, c[0x0][0x1dc], R5, 0x2, P1 ;  /* 0x0000770004078a11 */ /* 0x000fe400008f1405 */
[----:B------:R-:W-:-:S03]  /*01a0*/  SHF.R.S32.HI R4, RZ, 0x1f, R57 ;  /* 0x0000001fff047819 */ /* 0x000fc60000011439 */
[----:B------:R0:W5:Y:S01]  /*01b0*/  @!P0 LDG.E R72, [R6.64] ;  /* 0x0000000606488981 */ /* 0x000162000c1e1900 */
[-C--:B------:R-:W-:Y:S01]  /*01c0*/  LEA.HI R52, R4, R57.reuse, RZ, 0x3 ;  /* 0x0000003904347211 */ /* 0x080fe200078f18ff */
[C---:B------:R-:W-:Y:S01]  /*01d0*/  IMAD R4, R54.reuse, c[0x0][0x180], RZ ;  /* 0x0000600036047a24 */ /* 0x040fe200078e02ff */
[----:B------:R-:W-:Y:S01]  /*01e0*/  BSSY B0, `(.L_x_1196) ;  /* 0x0000033000007945 */ /* 0x000fe20003800000 */
[----:B------:R-:W-:Y:S01]  /*01f0*/  IMAD R8, R54, c[0x0][0x1a0], RZ ;  /* 0x0000680036087a24 */ /* 0x000fe200078e02ff */
[----:B------:R-:W-:Y:S01]  /*0200*/  LOP3.LUT R60, R52, 0xfffffff8, RZ, 0xc0, !PT ;  /* 0xfffffff8343c7812 */ /* 0x000fe200078ec0ff */
[C---:B------:R-:W-:Y:S01]  /*0210*/  IMAD R31, R59.reuse, c[0x0][0x184], R4 ;  /* 0x000061003b1f7a24 */ /* 0x040fe200078e0204 */
[----:B------:R-:W-:Y:S01]  /*0220*/  SHF.R.S32.HI R52, RZ, 0x3, R52 ;  /* 0x00000003ff347819 */ /* 0x000fe20000011434 */
[----:B------:R-:W-:Y:S01]  /*0230*/  IMAD R25, R56, c[0x0][0x188], RZ ;  /* 0x0000620038197a24 */ /* 0x000fe200078e02ff */
[----:B------:R-:W-:Y:S01]  /*0240*/  IADD3 R60, -R60, R57, RZ ;  /* 0x000000393c3c7210 */ /* 0x000fe20007ffe1ff */
[C---:B------:R-:W-:Y:S01]  /*0250*/  IMAD R9, R59.reuse, c[0x0][0x1a4], R8 ;  /* 0x000069003b097a24 */ /* 0x040fe200078e0208 */
[-C--:B------:R-:W-:Y:S01]  /*0260*/  ISETP.GE.AND P0, PT, R52, R61.reuse, PT ;  /* 0x0000003d3400720c */ /* 0x080fe20003f06270 */
[----:B------:R-:W-:Y:S01]  /*0270*/  IMAD R35, R0, c[0x0][0x18c], R25 ;  /* 0x0000630000237a24 */ /* 0x000fe200078e0219 */
[----:B------:R-:W-:Y:S01]  /*0280*/  IADD3 R58, R52, 0x20, RZ ;  /* 0x00000020343a7810 */ /* 0x000fe20007ffe0ff */
[----:B------:R-:W-:Y:S01]  /*0290*/  IMAD.SHL.U32 R62, R60, 0x8, RZ ;  /* 0x000000083c3e7824 */ /* 0x000fe200078e00ff */
[----:B0-----:R-:W-:Y:S01]  /*02a0*/  CS2R R6, SRZ ;  /* 0x0000000000067805 */ /* 0x001fe2000001ff00 */
[----:B------:R-:W-:Y:S01]  /*02b0*/  CS2R R10, SRZ ;  /* 0x00000000000a7805 */ /* 0x000fe2000001ff00 */
[----:B------:R-:W-:Y:S01]  /*02c0*/  CS2R R12, SRZ ;  /* 0x00000000000c7805 */ /* 0x000fe2000001ff00 */
[----:B------:R-:W-:Y:S01]  /*02d0*/  CS2R R14, SRZ ;  /* 0x00000000000e7805 */ /* 0x000fe2000001ff00 */
[--C-:B------:R-:W-:Y:S01]  /*02e0*/  SHF.R.S32.HI R63, RZ, 0x1f, R62.reuse ;  /* 0x0000001fff3f7819 */ /* 0x100fe2000001143e */
[----:B------:R-:W-:Y:S01]  /*02f0*/  CS2R R16, SRZ ;  /* 0x0000000000107805 */ /* 0x000fe2000001ff00 */
[----:B------:R-:W-:Y:S01]  /*0300*/  CS2R R18, SRZ ;  /* 0x0000000000127805 */ /* 0x000fe2000001ff00 */
[----:B------:R-:W-:Y:S01]  /*0310*/  CS2R R20, SRZ ;  /* 0x0000000000147805 */ /* 0x000fe2000001ff00 */
[----:B------:R-:W-:Y:S01]  /*0320*/  CS2R R22, SRZ ;  /* 0x0000000000167805 */ /* 0x000fe2000001ff00 */
[----:B------:R-:W-:Y:S01]  /*0330*/  IMAD.WIDE.U32 R4, R59, c[0x0][0x180], R62 ;  /* 0x000060003b047a25 */ /* 0x000fe200078e003e */
[----:B------:R-:W-:Y:S01]  /*0340*/  ISETP.GE.AND P1, PT, R58, R61, PT ;  /* 0x0000003d3a00720c */ /* 0x000fe20003f26270 */
[----:B------:R-:W-:Y:S01]  /*0350*/  CS2R R24, SRZ ;  /* 0x0000000000187805 */ /* 0x000fe2000001ff00 */
[----:B------:R-:W-:Y:S01]  /*0360*/  SHF.R.S32.HI R53, RZ, 0x1f, R52 ;  /* 0x0000001fff357819 */ /* 0x000fe20000011434 */
[----:B------:R-:W-:Y:S01]  /*0370*/  IMAD.IADD R31, R5, 0x1, R31 ;  /* 0x00000001051f7824 */ /* 0x000fe200078e021f */
[----:B------:R-:W-:Y:S01]  /*0380*/  CS2R R26, SRZ ;  /* 0x00000000001a7805 */ /* 0x000fe2000001ff00 */
[----:B------:R-:W-:-:S02]  /*0390*/  IMAD.MOV.U32 R30, RZ, RZ, R4 ;  /* 0x000000ffff1e7224 */ /* 0x000fc400078e0004 */
[----:B------:R-:W-:Y:S01]  /*03a0*/  IMAD.WIDE.U32 R66, R59, c[0x0][0x1a0], R62 ;  /* 0x000068003b427a25 */ /* 0x000fe200078e003e */
[----:B------:R-:W-:-:S03]  /*03b0*/  CS2R R4, SRZ ;  /* 0x0000000000047805 */ /* 0x000fc6000001ff00 */
[----:B------:R-:W-:Y:S01]  /*03c0*/  IMAD.WIDE.U32 R30, R0, c[0x0][0x188], R30 ;  /* 0x00006200001e7a25 */ /* 0x000fe200078e001e */
[----:B------:R-:W-:Y:S02]  /*03d0*/  IADD3 R67, R67, R9, RZ ;  /* 0x0000000943437210 */ /* 0x000fe40007ffe0ff */
[----:B------:R-:W-:Y:S01]  /*03e0*/  CS2R R8, SRZ ;  /* 0x0000000000087805 */ /* 0x000fe2000001ff00 */
[----:B------:R-:W-:Y:S01]  /*03f0*/  IMAD.IADD R35, R31, 0x1, R35 ;  /* 0x000000011f237824 */ /* 0x000fe200078e0223 */
[----:B------:R-:W-:Y:S05]  /*0400*/  @P0 BRA `(.L_x_1197) ;  /* 0x0000010000000947 */ /* 0x000fea0003800000 */
[----:B------:R-:W-:Y:S01]  /*0410*/  IMAD.WIDE R28, R55, 0x40, R52 ;  /* 0x00000040371c7825 */ /* 0x000fe200078e0234 */
[----:B------:R-:W-:Y:S02]  /*0420*/  MOV R34, R30 ;  /* 0x0000001e00227202 */ /* 0x000fe40000000f00 */
[C---:B------:R-:W-:Y:S01]  /*0430*/  IADD3 R36, R62.reuse, 0x40, RZ ;  /* 0x000000403e247810 */ /* 0x040fe20007ffe0ff */
[----:B------:R-:W-:Y:S01]  /*0440*/  IMAD R29, R29, c[0x0][0x178], RZ ;  /* 0x00005e001d1d7a24 */ /* 0x000fe200078e02ff */
[----:B------:R-:W-:Y:S01]  /*0450*/  IADD3 R37, R62, 0x80, RZ ;  /* 0x000000803e257810 */ /* 0x000fe20007ffe0ff */
[----:B------:R-:W-:Y:S01]  /*0460*/  IMAD.WIDE.U32 R32, R28, c[0x0][0x178], R34 ;  /* 0x00005e001c207a25 */ /* 0x000fe200078e0022 */
[----:B------:R-:W-:-:S02]  /*0470*/  ISETP.GE.AND P3, PT, R36, c[0x0][0x16c], PT ;  /* 0x00005b0024007a0c */ /* 0x000fc40003f66270 */
[----:B------:R-:W-:Y:S01]  /*0480*/  ISETP.GE.AND P2, PT, R62, c[0x0][0x16c], PT ;  /* 0x00005b003e007a0c */ /* 0x000fe20003f46270 */
[----:B------:R-:W-:Y:S01]  /*0490*/  IMAD R29, R28, c[0x0][0x17c], R29 ;  /* 0x00005f001c1d7a24 */ /* 0x000fe200078e021d */
[----:B------:R-:W-:Y:S02]  /*04a0*/  ISETP.GE.AND P4, PT, R37, c[0x0][0x16c], PT ;  /* 0x00005b0025007a0c */ /* 0x000fe40003f86270 */
[----:B------:R-:W-:Y:S01]  /*04b0*/  LEA R28, P5, R32, c[0x0][0x160], 0x1 ;  /* 0x00005800201c7a11 */ /* 0x000fe200078a08ff */
[----:B------:R-:W-:-:S05]  /*04c0*/  IMAD.IADD R29, R33, 0x1, R29 ;  /* 0x00000001211d7824 */ /* 0x000fca00078e021d */
[----:B------:R-:W-:-:S05]  /*04d0*/  LEA.HI.X R29, R32, c[0x0][0x164], R29, 0x1, P5 ;  /* 0x00005900201d7a11 */ /* 0x000fca00028f0c1d */
[----:B------:R0:W5:Y:S04]  /*04e0*/  @!P2 LDG.E.128 R4, [R28.64] ;  /* 0x000000061c04a981 */ /* 0x000168000c1e1d00 */
[----:B------:R0:W5:Y:S04]  /*04f0*/  @!P3 LDG.E.128 R8, [R28.64+0x80] ;  /* 0x000080061c08b981 */ /* 0x000168000c1e1d00 */
[----:B------:R0:W5:Y:S02]  /*0500*/  @!P4 LDG.E.128 R20, [R28.64+0x100] ;  /* 0x000100061c14c981 */ /* 0x000164000c1e1d00 */
.L_x_1197:
[----:B------:R-:W-:Y:S05]  /*0510*/  BSYNC B0 ;  /* 0x0000000000007941 */ /* 0x000fea0003800000 */
.L_x_1196:
[----:B------:R-:W-:Y:S01]  /*0520*/  BSSY B0, `(.L_x_1198) ;  /* 0x0000014000007945 */ /* 0x000fe20003800000 */
[----:B------:R-:W-:Y:S05]  /*0530*/  @P1 BRA `(.L_x_1199) ;  /* 0x0000012000001947 */ /* 0x000fea0003800000 */
[----:B0-----:R-:W-:Y:S01]  /*0540*/  IMAD.WIDE R28, R55, 0x40, R52 ;  /* 0x00000040371c7825 */ /* 0x001fe200078e0234 */
[----:B------:R-:W-:-:S02]  /*0550*/  MOV R31, R35 ;  /* 0x00000023001f7202 */ /* 0x000fc40000000f00 */
[----:B------:R-:W-:Y:S02]  /*0560*/  IADD3 R32, R62, 0x40, RZ ;  /* 0x000000403e207810 */ /* 0x000fe40007ffe0ff */
[----:B------:R-:W-:Y:S02]  /*0570*/  IADD3 R33, P2, R28, 0x20, RZ ;  /* 0x000000201c217810 */ /* 0x000fe40007f5e0ff */
[----:B------:R-:W-:Y:S02]  /*0580*/  IADD3 R34, R62, 0x80, RZ ;  /* 0x000000803e227810 */ /* 0x000fe40007ffe0ff */
        /* <DEDUP_REMOVED lines=10> */
[----:B------:R0:W5:Y:S04]  /*0630*/  @!P3 LDG.E.128 R12, [R28.64] ;  /* 0x000000061c0cb981 */ /* 0x000168000c1e1d00 */
[----:B------:R0:W5:Y:S04]  /*0640*/  @!P4 LDG.E.128 R16, [R28.64+0x80] ;  /* 0x000080061c10c981 */ /* 0x000168000c1e1d00 */
[----:B------:R0:W5:Y:S02]  /*0650*/  @!P5 LDG.E.128 R24, [R28.64+0x100] ;  /* 0x000100061c18d981 */ /* 0x000164000c1e1d00 */
.L_x_1199:
[----:B------:R-:W-:Y:S05]  /*0660*/  BSYNC B0 ;  /* 0x0000000000007941 */ /* 0x000fea0003800000 */
.L_x_1198:
[----:B------:R-:W-:Y:S01]  /*0670*/  IMAD R49, R56, c[0x0][0x1a8], RZ ;  /* 0x00006a0038317a24 */ /* 0x000fe200078e02ff */
[----:B------:R-:W-:Y:S01]  /*0680*/  BSSY B0, `(.L_x_1200) ;  /* 0x0000033000007945 */ /* 0x000fe20003800000 */
[C---:B------:R-:W-:Y:S01]  /*0690*/  IMAD.WIDE.U32 R66, R0.reuse, c[0x0][0x1a8], R66 ;  /* 0x00006a0000427a25 */ /* 0x040fe200078e0042 */
[----:B0-----:R-:W-:Y:S01]  /*06a0*/  CS2R R28, SRZ ;  /* 0x00000000001c7805 */ /* 0x001fe2000001ff00 */
        /* <DEDUP_REMOVED lines=12> */
[----:B------:R-:W-:Y:S01]  /*0770*/  IMAD.IADD R65, R67, 0x1, R65 ;  /* 0x0000000143417824 */ /* 0x000fe200078e0241 */
[----:B------:R-:W-:Y:S05]  /*0780*/  @P0 BRA `(.L_x_1201) ;  /* 0x0000022000000947 */ /* 0x000fea0003800000 */
[C---:B------:R-:W-:Y:S02]  /*0790*/  ISETP.GE.AND P2, PT, R62.reuse, c[0x0][0x16c], PT ;  /* 0x00005b003e007a0c */ /* 0x040fe40003f46270 */
[----:B------:R-:W-:-:S02]  /*07a0*/  IADD3 R64, R62, 0x40, RZ ;  /* 0x000000403e407810 */ /* 0x000fc40007ffe0ff */
[----:B------:R-:W-:Y:S02]  /*07b0*/  IADD3 R68, R62, 0x80, RZ ;  /* 0x000000803e447810 */ /* 0x000fe40007ffe0ff */
[----:B------:R-:W-:Y:S02]  /*07c0*/  ISETP.GE.AND P3, PT, R64, c[0x0][0x16c], PT ;  /* 0x00005b0040007a0c */ /* 0x000fe40003f66270 */
[----:B------:R-:W-:-:S05]  /*07d0*/  ISETP.GE.AND P5, PT, R68, c[0x0][0x16c], PT ;  /* 0x00005b0044007a0c */ /* 0x000fca0003fa6270 */
[----:B------:R-:W-:Y:S01]  /*07e0*/  @!P2 IMAD.WIDE R70, R55, 0x40, R52 ;  /* 0x000000403746a825 */ /* 0x000fe200078e0234 */
[----:B------:R-:W-:-:S03]  /*07f0*/  @!P2 MOV R64, R66 ;  /* 0x000000420040a202 */ /* 0x000fc60000000f00 */
[----:B------:R-:W-:Y:S02]  /*0800*/  @!P2 IMAD R71, R71, c[0x0][0x198], RZ ;  /* 0x000066004747aa24 */ /* 0x000fe400078e02ff */
[----:B------:R-:W-:-:S04]  /*0810*/  @!P3 IMAD.WIDE R74, R55, 0x40, R52 ;  /* 0x00000040374ab825 */ /* 0x000fc800078e0234 */
[----:B------:R-:W-:-:S04]  /*0820*/  @!P2 IMAD.WIDE.U32 R68, R70, c[0x0][0x198], R64 ;  /* 0x000066004644aa25 */ /* 0x000fc800078e0040 */
[----:B------:R-:W-:Y:S02]  /*0830*/  @!P2 IMAD R73, R70, c[0x0][0x19c], R71 ;  /* 0x000067004649aa24 */ /* 0x000fe400078e0247 */
[----:B------:R-:W-:-:S03]  /*0840*/  @!P5 IMAD.WIDE R76, R55, 0x40, R52 ;  /* 0x00000040374cd825 */ /* 0x000fc600078e0234 */
[----:B------:R-:W-:Y:S01]  /*0850*/  @!P2 IADD3 R69, R69, R73, RZ ;  /* 0x000000494545a210 */ /* 0x000fe20007ffe0ff */
[----:B------:R-:W-:Y:S02]  /*0860*/  @!P3 IMAD R75, R75, c[0x0][0x198], RZ ;  /* 0x000066004b4bba24 */ /* 0x000fe400078e02ff */
[----:B------:R-:W-:Y:S02]  /*0870*/  @!P3 IMAD.MOV.U32 R70, RZ, RZ, R66 ;  /* 0x000000ffff46b224 */ /* 0x000fe400078e0042 */
[----:B------:R-:W-:Y:S02]  /*0880*/  @!P3 IMAD.MOV.U32 R71, RZ, RZ, R65 ;  /* 0x000000ffff47b224 */ /* 0x000fe400078e0041 */
[----:B------:R-:W-:Y:S02]  /*0890*/  @!P5 IMAD R79, R77, c[0x0][0x198], RZ ;  /* 0x000066004d4fda24 */ /* 0x000fe400078e02ff */
[----:B------:R-:W-:-:S04]  /*08a0*/  @!P3 IMAD.WIDE.U32 R70, R74, c[0x0][0x198], R70 ;  /* 0x000066004a46ba25 */ /* 0x000fc800078e0046 */
[----:B------:R-:W-:Y:S01]  /*08b0*/  @!P3 IMAD R77, R74, c[0x0][0x19c], R75 ;  /* 0x000067004a4dba24 */ /* 0x000fe200078e024b */
[----:B------:R-:W-:Y:S01]  /*08c0*/  @!P5 MOV R74, R66 ;  /* 0x00000042004ad202 */ /* 0x000fe20000000f00 */
[----:B------:R-:W-:Y:S01]  /*08d0*/  @!P5 IMAD.MOV.U32 R75, RZ, RZ, R65 ;  /* 0x000000ffff4bd224 */ /* 0x000fe200078e0041 */
[----:B------:R-:W-:Y:S01]  /*08e0*/  @!P3 LEA R78, P4, R70, c[0x0][0x190], 0x1 ;  /* 0x00006400464eba11 */ /* 0x000fe200078808ff */
[C---:B------:R-:W-:Y:S02]  /*08f0*/  @!P5 IMAD R79, R76.reuse, c[0x0][0x19c], R79 ;  /* 0x000067004c4fda24 */ /* 0x040fe400078e024f */
[----:B------:R-:W-:Y:S01]  /*0900*/  @!P5 IMAD.WIDE.U32 R74, R76, c[0x0][0x198], R74 ;  /* 0x000066004c4ada25 */ /* 0x000fe200078e004a */
[----:B------:R-:W-:-:S03]  /*0910*/  @!P2 LEA R76, P0, R68, c[0x0][0x190], 0x1 ;  /* 0x00006400444caa11 */ /* 0x000fc600078008ff */
[----:B------:R-:W-:Y:S01]  /*0920*/  @!P3 IMAD.IADD R71, R71, 0x1, R77 ;  /* 0x000000014747b824 */ /* 0x000fe200078e024d */
[----:B------:R-:W-:Y:S02]  /*0930*/  @!P5 LEA R80, P6, R74, c[0x0][0x190], 0x1 ;  /* 0x000064004a50da11 */ /* 0x000fe400078c08ff */
[----:B------:R-:W-:Y:S02]  /*0940*/  @!P5 IADD3 R73, R75, R79, RZ ;  /* 0x0000004f4b49d210 */ /* 0x000fe40007ffe0ff */
[----:B------:R-:W-:Y:S02]  /*0950*/  @!P2 LEA.HI.X R77, R68, c[0x0][0x194], R69, 0x1, P0 ;  /* 0x00006500444daa11 */ /* 0x000fe400000f0c45 */
[----:B------:R-:W-:Y:S02]  /*0960*/  @!P3 LEA.HI.X R79, R70, c[0x0][0x194], R71, 0x1, P4 ;  /* 0x00006500464fba11 */ /* 0x000fe400020f0c47 */
[----:B------:R-:W-:Y:S01]  /*0970*/  @!P5 LEA.HI.X R81, R74, c[0x0][0x194], R73, 0x1, P6 ;  /* 0x000065004a51da11 */ /* 0x000fe200030f0c49 */
[----:B------:R0:W5:Y:S04]  /*0980*/  @!P2 LDG.E.128 R28, [R76.64] ;  /* 0x000000064c1ca981 */ /* 0x000168000c1e1d00 */
[----:B------:R0:W5:Y:S04]  /*0990*/  @!P3 LDG.E.128 R32, [R78.64+0x80] ;  /* 0x000080064e20b981 */ /* 0x000168000c1e1d00 */
[----:B------:R0:W5:Y:S02]  /*09a0*/  @!P5 LDG.E.128 R44, [R80.64+0x100] ;  /* 0x00010006502cd981 */ /* 0x000164000c1e1d00 */
.L_x_1201:
[----:B------:R-:W-:Y:S05]  /*09b0*/  BSYNC B0 ;  /* 0x0000000000007941 */ /* 0x000fea0003800000 */
.L_x_1200:
[----:B------:R-:W-:Y:S01]  /*09c0*/  BSSY B0, `(.L_x_1202) ;  /* 0x0000014000007945 */ /* 0x000fe20003800000 */
[----:B------:R-:W-:Y:S05]  /*09d0*/  @P1 BRA `(.L_x_1203) ;  /* 0x0000012000001947 */ /* 0x000fea0003800000 */
[----:B------:R-:W-:Y:S01]  /*09e0*/  IMAD.WIDE R68, R55, 0x40, R52 ;  /* 0x0000004037447825 */ /* 0x000fe200078e0234 */
[----:B------:R-:W-:-:S02]  /*09f0*/  MOV R64, R66 ;  /* 0x0000004200407202 */ /* 0x000fc40000000f00 */
[----:B------:R-:W-:Y:S02]  /*0a00*/  IADD3 R66, R62, 0x40, RZ ;  /* 0x000000403e427810 */ /* 0x000fe40007ffe0ff */
[----:B------:R-:W-:Y:S02]  /*0a10*/  IADD3 R67, P0, R68, 0x20, RZ ;  /* 0x0000002044437810 */ /* 0x000fe40007f1e0ff */
[C---:B------:R-:W-:Y:S02]  /*0a20*/  IADD3 R68, R62.reuse, 0x80, RZ ;  /* 0x000000803e447810 */ /* 0x040fe40007ffe0ff */
        /* <DEDUP_REMOVED lines=10> */
[----:B------:R1:W5:Y:S04]  /*0ad0*/  @!P1 LDG.E.128 R36, [R62.64] ;  /* 0x000000063e249981 */ /* 0x000368000c1e1d00 */
[----:B------:R1:W5:Y:S04]  /*0ae0*/  @!P2 LDG.E.128 R40, [R62.64+0x80] ;  /* 0x000080063e28a981 */ /* 0x000368000c1e1d00 */
[----:B------:R1:W5:Y:S02]  /*0af0*/  @!P3 LDG.E.128 R48, [R62.64+0x100] ;  /* 0x000100063e30b981 */ /* 0x000364000c1e1d00 */
.L_x_1203:
[----:B------:R-:W-:Y:S05]  /*0b00*/  BSYNC B0 ;  /* 0x0000000000007941 */ /* 0x000fea0003800000 */
.L_x_1202:
[----:B-1---5:R-:W-:Y:S01]  /*0b10*/  LOP3.LUT R63, R4, 0xffff0000, RZ, 0xc0, !PT ;  /* 0xffff0000043f7812 */ /* 0x022fe200078ec0ff */
[----:B------:R-:W-:Y:S01]  /*0b20*/  IMAD.U32 R62, R5, 0x10000, RZ ;  /* 0x00010000053e7824 */ /* 0x000fe200078e00ff */
[----:B0-----:R-:W-:Y:S01]  /*0b30*/  LOP3.LUT R78, R28, 0xffff0000, RZ, 0xc0, !PT ;  /* 0xffff00001c4e7812 */ /* 0x001fe200078ec0ff */
[----:B------:R-:W-:Y:S01]  /*0b40*/  IMAD.U32 R67, R29, 0x10000, RZ ;  /* 0x000100001d437824 */ /* 0x000fe200078e00ff */
[----:B------:R-:W-:Y:S01]  /*0b50*/  LOP3.LUT R79, R12, 0xffff0000, RZ, 0xc0, !PT ;  /* 0xffff00000c4f7812 */ /* 0x000fe200078ec0ff */
[----:B------:R-:W-:Y:S01]  /*0b60*/  IMAD.U32 R69, R31, 0x10000, RZ ;  /* 0x000100001f457824 */ /* 0x000fe200078e00ff */
[----:B------:R-:W-:Y:S01]  /*0b70*/  LOP3.LUT R80, R36, 0xffff0000, RZ, 0xc0, !PT ;  /* 0xffff000024507812 */ /* 0x000fe200078ec0ff */
[----:B------:R-:W-:Y:S01]  /*0b80*/  FMUL.FTZ R78, R63, R78 ;  /* 0x0000004e3f4e7220 */ /* 0x000fe20000410000 */
[----:B------:R-:W-:Y:S01]  /*0b90*/  SHF.L.U32 R4, R4, 0x10, RZ ;  /* 0x0000001004047819 */ /* 0x000fe200000006ff */
[----:B------:R-:W-:Y:S01]  /*0ba0*/  IMAD.U32 R63, R36, 0x10000, RZ ;  /* 0x00010000243f7824 */ /* 0x000fe200078e00ff */
[----:B------:R-:W-:Y:S01]  /*0bb0*/  SHF.L.U32 R65, R28, 0x10, RZ ;  /* 0x000000101c417819 */ /* 0x000fe200000006ff */
[----:B------:R-:W-:Y:S01]  /*0bc0*/  FMUL.FTZ R79, R79, R80 ;  /* 0x000000504f4f7220 */ /* 0x000fe20000410000 */
[----:B------:R-:W-:Y:S01]  /*0bd0*/  SHF.L.U32 R12, R12, 0x10, RZ ;  /* 0x000000100c0c7819 */ /* 0x000fe200000006ff */
[----:B------:R-:W-:Y:S01]  /*0be0*/  IMAD.U32 R73, R33, 0x10000, RZ ;  /* 0x0001000021497824 */ /* 0x000fe200078e00ff */
[----:B------:R-:W-:Y:S01]  /*0bf0*/  LOP3.LUT R5, R5, 0xffff0000, RZ, 0xc0, !PT ;  /* 0xffff000005057812 */ /* 0x000fe200078ec0ff */
[----:B------:R-:W-:Y:S01]  /*0c00*/  FFMA.FTZ R78, R4, R65, R78 ;  /* 0x00000041044e7223 */ /* 0x000fe2000001004e */
[----:B------:R-:W-:Y:S01]  /*0c10*/  SHF.L.U32 R4, R13, 0x10, RZ ;  /* 0x000000100d047819 */ /* 0x000fe200000006ff */
[----:B------:R-:W-:Y:S01]  /*0c20*/  IMAD.U32 R65, R37, 0x10000, RZ ;  /* 0x0001000025417824 */ /* 0x000fe200078e00ff */
[----:B------:R-:W-:Y:S01]  /*0c30*/  LOP3.LUT R64, R29, 0xffff0000, RZ, 0xc0, !PT ;  /* 0xffff00001d407812 */ /* 0x000fe200078ec0ff */
[----:B------:R-:W-:Y:S01]  /*0c40*/  FFMA.FTZ R63, R12, R63, R79 ;  /* 0x0000003f0c3f7223 */ /* 0x000fe2000001004f */
[----:B------:R-:W-:Y:S01]  /*0c50*/  LOP3.LUT R12, R13, 0xffff0000, RZ, 0xc0, !PT ;  /* 0xffff00000d0c7812 */ /* 0x000fe200078ec0ff */
[----:B------:R-:W-:Y:S01]  /*0c60*/  FFMA.FTZ R62, R62, R67, R78 ;  /* 0x000000433e3e7223 */ /* 0x000fe2000001004e */
[----:B------:R-:W-:Y:S01]  /*0c70*/  LOP3.LUT R37, R37, 0xffff0000, RZ, 0xc0, !PT ;  /* 0xffff000025257812 */ /* 0x000fe200078ec0ff */
[----:B------:R-:W-:Y:S01]  /*0c80*/  FFMA.FTZ R63, R4, R65, R63 ;  /* 0x00000041043f7223 */ /* 0x000fe2000001003f */
[----:B------:R-:W-:Y:S01]  /*0c90*/  SHF.L.U32 R29, R6, 0x10, RZ ;  /* 0x00000010061d7819 */ /* 0x000fe200000006ff */
[----:B------:R-:W-:Y:S01]  /*0ca0*/  FFMA.FTZ R5, R5, R64, R62 ;  /* 0x0000004005057223 */ /* 0x000fe2000001003e */
[----:B------:R-:W-:Y:S01]  /*0cb0*/  SHF.L.U32 R76, R30, 0x10, RZ ;  /* 0x000000101e4c7819 */ /* 0x000fe200000006ff */
[----:B------:R-:W-:Y:S01]  /*0cc0*/  IMAD.U32 R13, R38, 0x10000, RZ ;  /* 0x00010000260d7824 */ /* 0x000fe200078e00ff */
[----:B------:R-:W-:Y:S01]  /*0cd0*/  SHF.L.U32 R4, R14, 0x10, RZ ;  /* 0x000000100e047819 */ /* 0x000fe200000006ff */
[----:B------:R-:W-:Y:S01]  /*0ce0*/  FFMA.FTZ R37, R12, R37, R63 ;  /* 0x000000250c257223 */ /* 0x000fe2000001003f */
[----:B------:R-:W-:Y:S01]  /*0cf0*/  LOP3.LUT R28, R6, 0xffff0000, RZ, 0xc0, !PT ;  /* 0xffff0000061c7812 */ /* 0x000fe200078ec0ff */
[----:B------:R-:W-:Y:S01]  /*0d00*/  FFMA.FTZ R29, R29, R76, R5 ;  /* 0x0000004c1d1d7223 */ /* 0x000fe20000010005 */
[----:B------:R-:W-:Y:S01]  /*0d10*/  LOP3.LUT R71, R30, 0xffff0000, RZ, 0xc0, !PT ;  /* 0xffff00001e477812 */ /* 0x000fe200078ec0ff */
[----:B------:R-:W-:Y:S01]  /*0d20*/  FFMA.FTZ R37, R4, R13, R37 ;  /* 0x0000000d04257223 */ /* 0x000fe20000010025 */
[----:B------:R-:W-:Y:S01]  /*0d30*/  LOP3.LUT R5, R14, 0xffff0000, RZ, 0xc0, !PT ;  /* 0xffff00000e057812 */ /* 0x000fe200078ec0ff */
        /* <DEDUP_REMOVED lines=11> */
[----:B------:R-:W-:Y:S01]  /*0df0*/  LOP3.LUT R39, R39, 0xffff0000, RZ, 0xc0, !PT ;  /* 0xffff000027277812 */ /* 0x000fe200078ec0ff */
[----:B------:R-:W-:Y:S01]  /*0e00*/  FFMA.FTZ R6, R7, R66, R6 ;  /* 0x0000004207067223 */ /* 0x000fe20000010006 */
[----:B------:R-:W-:Y:S01]  /*0e10*/  SHF.L.U32 R31, R8, 0x10, RZ ;  /* 0x00000010081f7819 */ /* 0x000fe200000006ff */
[----:B------:R-:W-:Y:S01]  /*0e20*/  IMAD.U32 R7, R40, 0x10000, RZ ;  /* 0x0001000028077824 */ /* 0x000fe200078e00ff */
[----:B------:R-:W-:Y:S01]  /*0e30*/  SHF.L.U32 R74, R32, 0x10, RZ ;  /* 0x00000010204a7819 */ /* 0x000fe200000006ff */
        /* <DEDUP_REMOVED lines=27> */
[----:B------:R-:W-:Y:S01]  /*0ff0*/  SHF.L.U32 R7, R42, 0x10, RZ ;  /* 0x000000102a077819 */ /* 0x000fe200000006ff */
[----:B------:R-:W-:Y:S01]  /*1000*/  FFMA.FTZ R8, R32, R77, R8 ;  /* 0x0000004d20087223 */ /* 0x000fe20000010008 */
[----:B------:R-:W-:Y:S01]  /*1010*/  LOP3.LUT R33, R10, 0xffff0000, RZ, 0xc0, !PT ;  /* 0xffff00000a217812 */ /* 0x000fe200078ec0ff */
[----:B------:R-:W-:Y:S01]  /*1020*/  IMAD.U32 R10, R11, 0x10000, RZ ;  /* 0x000100000b0a7824 */ /* 0x000fe200078e00ff */
[----:B------:R-:W-:Y:S01]  /*1030*/  LOP3.LUT R34, R34, 0xffff0000, RZ, 0xc0, !PT ;  /* 0xffff000022227812 */ /* 0x000fe200078ec0ff */
[----:B------:R-:W-:Y:S01]  /*1040*/  FFMA.FTZ R16, R4, R7, R16 ;  /* 0x0000000704107223 */ /* 0x000fe20000010010 */
[----:B------:R-:W-:Y:S01]  /*1050*/  LOP3.LUT R5, R18, 0xffff0000, RZ, 0xc0, !PT ;  /* 0xffff000012057812 */ /* 0x000fe200078ec0ff */
[----:B------:R-:W-:Y:S01]  /*1060*/  IMAD.U32 R7, R21, 0x10000, RZ ;  /* 0x0001000015077824 */ /* 0x000fe200078e00ff */
[----:B------:R-:W-:Y:S01]  /*1070*/  LOP3.LUT R12, R42, 0xffff0000, RZ, 0xc0, !PT ;  /* 0xffff00002a0c7812 */ /* 0x000fe200078ec0ff */
[----:B------:R-:W-:Y:S01]  /*1080*/  FFMA.FTZ R33, R33, R34, R8 ;  /* 0x0000002221217223 */ /* 0x000fe20000010008 */
[----:B------:R-:W-:Y:S01]  /*1090*/  LOP3.LUT R70, R11, 0xffff0000, RZ, 0xc0, !PT ;  /* 0xffff00000b467812 */ /* 0x000fe200078ec0ff */
[C---:B------:R-:W-:Y:S01]  /*10a0*/  IMAD.U32 R11, R35.reuse, 0x10000, RZ ;  /* 0x00010000230b7824 */ /* 0x040fe200078e00ff */
        /* <DEDUP_REMOVED lines=45> */
[----:B------:R-:W-:Y:S01]  /*1380*/  BSSY B0, `(.L_x_1204) ;  /* 0x0000030000007945 */ /* 0x000fe20003800000 */
        /* <DEDUP_REMOVED lines=8> */
[----:B------:R-:W-:-:S03]  /*1410*/  ISETP.NE.AND P0, PT, R60, RZ, PT ;  /* 0x000000ff3c00720c */ /* 0x000fc60003f05270 */
[----:B------:R-:W-:Y:S01]  /*1420*/  FFMA.FTZ R6, R27, R6, R4 ;  /* 0x000000061b067223 */ /* 0x000fe20000010004 */
[----:B------:R-:W0:Y:S04]  /*1430*/  SHFL.BFLY PT, R5, R8, 0x4, 0x1f ;  /* 0x0c801f0008057f89 */ /* 0x000e2800000e0000 */
[----:B------:R-:W1:Y:S01]  /*1440*/  SHFL.BFLY PT, R7, R6, 0x4, 0x1f ;  /* 0x0c801f0006077f89 */ /* 0x000e6200000e0000 */
[----:B0-----:R-:W-:Y:S01]  /*1450*/  FADD.FTZ R5, R8, R5 ;  /* 0x0000000508057221 */ /* 0x001fe20000010000 */
[----:B------:R-:W-:Y:S01]  /*1460*/  SHF.L.U32 R8, R57, 0x2, RZ ;  /* 0x0000000239087819 */ /* 0x000fe200000006ff */
[----:B-1----:R-:W-:-:S03]  /*1470*/  FADD.FTZ R10, R6, R7 ;  /* 0x00000007060a7221 */ /* 0x002fc60000010000 */
[----:B------:R-:W0:Y:S01]  /*1480*/  SHFL.BFLY PT, R4, R5, 0x2, 0x1f ;  /* 0x0c401f0005047f89 */ /* 0x000e2200000e0000 */
[----:B------:R-:W-:-:S03]  /*1490*/  SHF.R.S32.HI R14, RZ, 0x1f, R8 ;  /* 0x0000001fff0e7819 */ /* 0x000fc60000011408 */
[----:B------:R-:W1:Y:S01]  /*14a0*/  SHFL.BFLY PT, R7, R10, 0x2, 0x1f ;  /* 0x0c401f000a077f89 */ /* 0x000e6200000e0000 */
[----:B0-----:R-:W-:Y:S02]  /*14b0*/  FADD.FTZ R4, R5, R4 ;  /* 0x0000000405047221 */ /* 0x001fe40000010000 */
[----:B-1----:R-:W-:-:S03]  /*14c0*/  FADD.FTZ R11, R10, R7 ;  /* 0x000000070a0b7221 */ /* 0x002fc60000010000 */
[----:B------:R-:W0:Y:S01]  /*14d0*/  SHFL.BFLY PT, R9, R4, 0x1, 0x1f ;  /* 0x0c201f0004097f89 */ /* 0x000e2200000e0000 */
[----:B------:R-:W-:Y:S02]  /*14e0*/  IMAD R7, R55, 0x3000, RZ ;  /* 0x0000300037077824 */ /* 0x000fe400078e02ff */
[----:B------:R-:W-:Y:S01]  /*14f0*/  IMAD R10, R54, c[0x0][0x220], RZ ;  /* 0x00008800360a7a24 */ /* 0x000fe200078e02ff */
[----:B------:R-:W1:Y:S02]  /*1500*/  SHFL.BFLY PT, R12, R11, 0x1, 0x1f ;  /* 0x0c201f000b0c7f89 */ /* 0x000e6400000e0000 */
[----:B------:R-:W-:-:S04]  /*1510*/  IADD3 R6, P1, R7, R8, RZ ;  /* 0x0000000807067210 */ /* 0x000fc80007f3e0ff */
[----:B------:R-:W-:Y:S01]  /*1520*/  LEA.HI.X.SX32 R7, R7, R14, 0x1, P1 ;  /* 0x0000000e07077211 */ /* 0x000fe200008f0eff */
[----:B0-----:R-:W-:Y:S02]  /*1530*/  FADD.FTZ R13, R4, R9 ;  /* 0x00000009040d7221 */ /* 0x001fe40000010000 */
[----:B-1----:R-:W-:Y:S01]  /*1540*/  FADD.FTZ R12, R11, R12 ;  /* 0x0000000c0b0c7221 */ /* 0x002fe20000010000 */
[----:B------:R-:W-:Y:S05]  /*1550*/  @P0 BRA `(.L_x_1205) ;  /* 0x0000012000000947 */ /* 0x000fea0003800000 */
[----:B------:R-:W-:Y:S01]  /*1560*/  SHF.R.S32.HI R3, RZ, 0x1f, R2 ;  /* 0x0000001fff037819 */ /* 0x000fe20000011402 */
[----:B------:R-:W-:Y:S01]  /*1570*/  IMAD R4, R54, c[0x0][0x1c8], RZ ;  /* 0x0000720036047a24 */ /* 0x000fe200078e02ff */
[----:B------:R-:W-:-:S03]  /*1580*/  ISETP.GE.AND P1, PT, R52, R61, PT ;  /* 0x0000003d3400720c */ /* 0x000fc60003f26270 */
[C---:B------:R-:W-:Y:S02]  /*1590*/  IMAD R9, R59.reuse, c[0x0][0x1cc], R4 ;  /* 0x000073003b097a24 */ /* 0x040fe400078e0204 */
[----:B------:R-:W-:-:S04]  /*15a0*/  IMAD.WIDE.U32 R4, R59, c[0x0][0x1c8], R2 ;  /* 0x000072003b047a25 */ /* 0x000fc800078e0002 */
[----:B------:R-:W-:Y:S02]  /*15b0*/  IMAD.IADD R5, R5, 0x1, R9 ;  /* 0x0000000105057824 */ /* 0x000fe400078e0209 */
[----:B------:R-:W-:Y:S02]  /*15c0*/  IMAD R9, R56, c[0x0][0x1d0], RZ ;  /* 0x0000740038097a24 */ /* 0x000fe400078e02ff */
[----:B------:R-:W-:-:S04]  /*15d0*/  IMAD.WIDE.U32 R4, R0, c[0x0][0x1d0], R4 ;  /* 0x0000740000047a25 */ /* 0x000fc800078e0004 */
[----:B------:R-:W-:Y:S01]  /*15e0*/  IMAD R9, R0, c[0x0][0x1d4], R9 ;  /* 0x0000750000097a24 */ /* 0x000fe200078e0209 */
[----:B------:R-:W-:-:S04]  /*15f0*/  IADD3 R8, P0, R52, R4, RZ ;  /* 0x0000000434087210 */ /* 0x000fc80007f1e0ff */
[----:B------:R-:W-:Y:S02]  /*1600*/  IADD3.X R5, R53, R5, R9, P0, !PT ;  /* 0x0000000535057210 */ /* 0x000fe400007fe409 */
[----:B------:R-:W-:Y:S02]  /*1610*/  LEA R4, P2, R8, c[0x0][0x1b0], 0x2 ;  /* 0x00006c0008047a11 */ /* 0x000fe400078410ff */
[----:B------:R-:W-:Y:S02]  /*1620*/  ISETP.GE.AND P0, PT, R58, R61, PT ;  /* 0x0000003d3a00720c */ /* 0x000fe40003f06270 */
[----:B------:R-:W-:Y:S02]  /*1630*/  LEA.HI.X R5, R8, c[0x0][0x1b4], R5, 0x2, P2 ;  /* 0x00006d0008057a11 */ /* 0x000fe400010f1405 */
[----:B------:R-:W-:Y:S02]  /*1640*/  FSEL R9, R13, RZ, !P1 ;  /* 0x000000ff0d097208 */ /* 0x000fe40004800000 */
[----:B------:R-:W-:-:S03]  /*1650*/  FSEL R11, R12, RZ, !P0 ;  /* 0x000000ff0c0b7208 */ /* 0x000fc60004000000 */
[----:B------:R0:W-:Y:S04]  /*1660*/  STG.E [R4.64], R9 ;  /* 0x0000000904007986 */ /* 0x0001e8000c101906 */
[----:B------:R0:W-:Y:S02]  /*1670*/  STG.E [R4.64+0x80], R11 ;  /* 0x0000800b04007986 */ /* 0x0001e4000c101906 */
.L_x_1205:
[----:B------:R-:W-:Y:S05]  /*1680*/  BSYNC B0 ;  /* 0x0000000000007941 */ /* 0x000fea0003800000 */
.L_x_1204:
[----:B------:R-:W-:Y:S01]  /*1690*/  ULDC UR4, c[0x0][0x168] ;  /* 0x00005a0000047ab9 */ /* 0x000fe20000000800 */
[C---:B0-----:R-:W-:Y:S01]  /*16a0*/  IMAD.WIDE.U32 R4, R59.reuse, c[0x0][0x220], R6 ;  /* 0x000088003b047a25 */ /* 0x041fe200078e0006 */
[----:B------:R-:W-:Y:S01]  /*16b0*/  UIADD3 UR4, UR4, 0x3f, URZ ;  /* 0x0000003f04047890 */ /* 0x000fe2000fffe03f */
[----:B------:R-:W-:Y:S01]  /*16c0*/  ISETP.NE.U32.AND P1, PT, RZ, c[0x0][0x238], PT ;  /* 0x00008e00ff007a0c */ /* 0x000fe20003f25070 */
[----:B------:R-:W-:Y:S01]  /*16d0*/  BSSY B0, `(.L_x_1206) ;  /* 0x0000023000007945 */ /* 0x000fe20003800000 */
[----:B------:R-:W-:Y:S01]  /*16e0*/  IMAD R9, R59, c[0x0][0x224], R10 ;  /* 0x000089003b097a24 */ /* 0x000fe200078e020a */
[----:B------:R-:W-:Y:S01]  /*16f0*/  USHF.R.S32.HI UR5, URZ, 0x1f, UR4 ;  /* 0x0000001f3f057899 */ /* 0x000fe20008011404 */
[----:B------:R-:W-:Y:S01]  /*1700*/  IMAD R7, R56, c[0x0][0x228], RZ ;  /* 0x00008a0038077a24 */ /* 0x000fe200078e02ff */
[----:B------:R-:W-:-:S02]  /*1710*/  ISETP.NE.AND.EX P1, PT, RZ, c[0x0][0x23c], PT, P1 ;  /* 0x00008f00ff007a0c */ /* 0x000fc40003f25310 */
[----:B------:R-:W-:Y:S01]  /*1720*/  ULEA.HI UR5, UR5, UR4, URZ, 0x6 ;  /* 0x0000000405057291 */ /* 0x000fe2000f8f303f */
[----:B------:R-:W-:Y:S01]  /*1730*/  IADD3 R5, R5, R9, RZ ;  /* 0x0000000905057210 */ /* 0x000fe20007ffe0ff */
[C---:B------:R-:W-:Y:S01]  /*1740*/  IMAD R7, R0.reuse, c[0x0][0x22c], R7 ;  /* 0x00008b0000077a24 */ /* 0x040fe200078e0207 */
[----:B------:R-:W-:Y:S01]  /*1750*/  ISETP.NE.OR P1, PT, R57, RZ, !P1 ;  /* 0x000000ff3900720c */ /* 0x000fe20004f25670 */
[----:B------:R-:W-:Y:S02]  /*1760*/  ULOP3.LUT UR5, UR5, 0xffffffc0, URZ, 0xc0, !UPT ;  /* 0xffffffc005057892 */ /* 0x000fe4000f8ec03f */
[----:B------:R-:W-:-:S04]  /*1770*/  IMAD.WIDE.U32 R4, R0, c[0x0][0x228], R4 ;  /* 0x00008a0000047a25 */ /* 0x000fc800078e0004 */
[----:B------:R-:W-:Y:S01]  /*1780*/  IADD3 R6, -R2, UR5, RZ ;  /* 0x0000000502067c10 */ /* 0x000fe2000fffe1ff */
[----:B------:R-:W-:Y:S01]  /*1790*/  IMAD.IADD R5, R5, 0x1, R7 ;  /* 0x0000000105057824 */ /* 0x000fe200078e0207 */
[C---:B------:R-:W-:Y:S02]  /*17a0*/  LEA R8, P2, R4.reuse, c[0x0][0x208], 0x2 ;  /* 0x0000820004087a11 */ /* 0x040fe400078410ff */
[C---:B------:R-:W-:Y:S02]  /*17b0*/  ISETP.GE.AND P0, PT, R57.reuse, R6, PT ;  /* 0x000000063900720c */ /* 0x040fe40003f06270 */
[----:B------:R-:W-:Y:S02]  /*17c0*/  LEA.HI.X R9, R4, c[0x0][0x20c], R5, 0x2, P2 ;  /* 0x0000830004097a11 */ /* 0x000fe400010f1405 */
[----:B------:R-:W-:-:S13]  /*17d0*/  ISETP.GT.OR P0, PT, R57, 0x3f, P0 ;  /* 0x0000003f3900780c */ /* 0x000fda0000704670 */
[----:B------:R-:W-:Y:S05]  /*17e0*/  @P0 BRA `(.L_x_1207) ;  /* 0x0000011000000947 */ /* 0x000fea0003800000 */
[----:B------:R-:W-:Y:S01]  /*17f0*/  SHF.R.S32.HI R3, RZ, 0x1f, R57 ;  /* 0x0000001fff037819 */ /* 0x000fe20000011439 */
[----:B------:R-:W-:Y:S01]  /*1800*/  IMAD R54, R54, c[0x0][0x1f8], RZ ;  /* 0x00007e0036367a24 */ /* 0x000fe200078e02ff */
[----:B------:R-:W-:Y:S01]  /*1810*/  IADD3 R4, P0, R2, R57, RZ ;  /* 0x0000003902047210 */ /* 0x000fe20007f1e0ff */
[----:B------:R-:W-:Y:S02]  /*1820*/  FMUL.FTZ R6, R72, 1.4426950216293334961 ;  /* 0x3fb8aa3b48067820 */ /* 0x000fe40000410000 */
[----:B------:R-:W-:Y:S01]  /*1830*/  IMAD R7, R59, c[0x0][0x1fc], R54 ;  /* 0x00007f003b077a24 */ /* 0x000fe200078e0236 */
[----:B------:R-:W-:Y:S02]  /*1840*/  LEA.HI.X.SX32 R5, R2, R3, 0x1, P0 ;  /* 0x0000000302057211 */ /* 0x000fe400000f0eff */
[----:B------:R-:W-:-:S03]  /*1850*/  FSETP.NEU.FTZ.AND P0, PT, R72, -INF , PT ;  /* 0xff8000004800780b */ /* 0x000fc60003f1d000 */
[----:B------:R-:W-:-:S04]  /*1860*/  IMAD.WIDE.U32 R2, R59, c[0x0][0x1f8], R4 ;  /* 0x00007e003b027a25 */ /* 0x000fc800078e0004 */
[----:B------:R-:W-:Y:S01]  /*1870*/  IMAD R5, R56, c[0x0][0x200], RZ ;  /* 0x0000800038057a24 */ /* 0x000fe200078e02ff */
[----:B------:R-:W-:-:S03]  /*1880*/  IADD3 R3, R3, R7, RZ ;  /* 0x0000000703037210 */ /* 0x000fc60007ffe0ff */
[C---:B------:R-:W-:Y:S02]  /*1890*/  IMAD R5, R0.reuse, c[0x0][0x204], R5 ;  /* 0x0000810000057a24 */ /* 0x040fe400078e0205 */
[----:B------:R-:W-:-:S04]  /*18a0*/  IMAD.WIDE.U32 R2, R0, c[0x0][0x200], R2 ;  /* 0x0000800000027a25 */ /* 0x000fc800078e0002 */
[----:B------:R-:W-:Y:S01]  /*18b0*/  IMAD.IADD R3, R3, 0x1, R5 ;  /* 0x0000000103037824 */ /* 0x000fe200078e0205 */
[----:B------:R-:W-:-:S04]  /*18c0*/  LEA R4, P2, R2, c[0x0][0x1f0], 0x2 ;  /* 0x00007c0002047a11 */ /* 0x000fc800078410ff */
[----:B------:R-:W-:Y:S02]  /*18d0*/  LEA.HI.X R5, R2, c[0x0][0x1f4], R3, 0x2, P2 ;  /* 0x00007d0002057a11 */ /* 0x000fe400010f1403 */
[----:B------:R-:W-:-:S05]  /*18e0*/  FSEL R3, R6, RZ, P0 ;  /* 0x000000ff06037208 */ /* 0x000fca0000000000 */
[----:B------:R0:W-:Y:S02]  /*18f0*/  STG.E [R4.64], R3 ;  /* 0x0000000304007986 */ /* 0x0001e4000c101906 */
.L_x_1207:
[----:B------:R-:W-:Y:S05]  /*1900*/  BSYNC B0 ;  /* 0x0000000000007941 */ /* 0x000fea0003800000 */
.L_x_1206:
[----:B------:R1:W-:Y:S04]  /*1910*/  STG.E.128 [R8.64], RZ ;  /* 0x000000ff08007986 */ /* 0x0003e8000c101d06 */
[----:B------:R1:W-:Y:S04]  /*1920*/  STG.E.128 [R8.64+0x1000], RZ ;  /* 0x001000ff08007986 */ /* 0x0003e8000c101d06 */
        /* <DEDUP_REMOVED lines=9> */
[----:B------:R1:W-:Y:S01]  /*19c0*/  STG.E.128 [R8.64+0xb000], RZ ;  /* 0x00b000ff08007986 */ /* 0x0003e2000c101d06 */
[----:B------:R-:W-:Y:S05]  /*19d0*/  @P1 EXIT ;  /* 0x000000000000194d */ /* 0x000fea0003800000 */
[----:B0-----:R-:W-:Y:S01]  /*19e0*/  HFMA2.MMA R3, -RZ, RZ, 0, 2.384185791015625e-07 ;  /* 0x00000004ff037435 */ /* 0x001fe200000001ff */
[----:B------:R-:W-:-:S04]  /*19f0*/  IMAD R0, R55, c[0x0][0x230], R0 ;  /* 0x00008c0037007a24 */ /* 0x000fc800078e0200 */
[----:B------:R-:W-:-:S05]  /*1a00*/  IMAD R0, R0, c[0x0][0x170], R59 ;  /* 0x00005c0000007a24 */ /* 0x000fca00078e023b */
[----:B------:R-:W-:-:S05]  /*1a10*/  IMAD.WIDE R2, R0, R3, c[0x0][0x238] ;  /* 0x00008e0000027625 */ /* 0x000fca00078e0203 */
[----:B------:R-:W-:Y:S01]  /*1a20*/  STG.E [R2.64], RZ ;  /* 0x000000ff02007986 */ /* 0x000fe2000c101906 */
[----:B------:R-:W-:Y:S05]  /*1a30*/  EXIT ;  /* 0x000000000000794d */ /* 0x000fea0003800000 */
.L_x_1208:
        /* <DEDUP_REMOVED lines=12> */
.L_x_1426:


//--------------------- .text._ZN7cutlass13device_kernelIN5flash19enable_sm80_to_sm89INS1_16FlashAttnBwdSm80INS1_25CollectiveMainloopBwdSm80ILi2ELi1EN4cute5tupleIJNS5_1CILi64EEENS7_ILi80EEENS7_ILi192EEEEEENS_10bfloat16_tEfNS_4arch4Sm80ELb1ELb0ELb1ELb1ELb0ELb0ELb1ELb0ELi2ELi4ELi2ELi2ELb0EEENS1_21CollectiveEpilogueBwdISB_SC_SE_Li256ELb1ELb1ELi4EEENS1_25SingleTileBwdLPTSchedulerILb1ELi80ELb0EEEEEEEEEvNT_6ParamsE --------------------------
	.section	.text._ZN7cutlass13device_kernelIN5flash19enable_sm80_to_sm89INS1_16FlashAttnBwdSm80INS1_25CollectiveMainloopBwdSm80ILi2ELi1EN4cute5tupleIJNS5_1CILi64EEENS7_ILi80EEENS7_ILi192EEEEEENS_10bfloat16_tEfNS_4arch4Sm80ELb1ELb0ELb1ELb1ELb0ELb0ELb1ELb0ELi2ELi4ELi2ELi2ELb0EEENS1_21CollectiveEpilogueBwdISB_SC_SE_Li256ELb1ELb1ELi4EEENS1_25SingleTileBwdLPTSchedulerILb1ELi80ELb0EEEEEEEEEvNT_6ParamsE,"ax",@progbits
	.sectioninfo	@"SHI_REGISTERS=255"
	.align	128
.text._ZN7cutlass13device_kernelIN5flash19enable_sm80_to_sm89INS1_16FlashAttnBwdSm80INS1_25CollectiveMainloopBwdSm80ILi2ELi1EN4cute5tupleIJNS5_1CILi64EEENS7_ILi80EEENS7_ILi192EEEEEENS_10bfloat16_tEfNS_4arch4Sm80ELb1ELb0ELb1ELb1ELb0ELb0ELb1ELb0ELi2ELi4ELi2ELi2ELb0EEENS1_21CollectiveEpilogueBwdISB_SC_SE_Li256ELb1ELb1ELi4EEENS1_25SingleTileBwdLPTSchedulerILb1ELi80ELb0EEEEEEEEEvNT_6ParamsE:
        .type           _ZN7cutlass13device_kernelIN5flash19enable_sm80_to_sm89INS1_16FlashAttnBwdSm80INS1_25CollectiveMainloopBwdSm80ILi2ELi1EN4cute5tupleIJNS5_1CILi64EEENS7_ILi80EEENS7_ILi192EEEEEENS_10bfloat16_tEfNS_4arch4Sm80ELb1ELb0ELb1ELb1ELb0ELb0ELb1ELb0ELi2ELi4ELi2ELi2ELb0EEENS1_21CollectiveEpilogueBwdISB_SC_SE_Li256ELb1ELb1ELi4EEENS1_25SingleTileBwdLPTSchedulerILb1ELi80ELb0EEEEEEEEEvNT_6ParamsE,@function
        .size           _ZN7cutlass13device_kernelIN5flash19enable_sm80_to_sm89INS1_16FlashAttnBwdSm80INS1_25CollectiveMainloopBwdSm80ILi2ELi1EN4cute5tupleIJNS5_1CILi64EEENS7_ILi80EEENS7_ILi192EEEEEENS_10bfloat16_tEfNS_4arch4Sm80ELb1ELb0ELb1ELb1ELb0ELb0ELb1ELb0ELi2ELi4ELi2ELi2ELb0EEENS1_21CollectiveEpilogueBwdISB_SC_SE_Li256ELb1ELb1ELi4EEENS1_25SingleTileBwdLPTSchedulerILb1ELi80ELb0EEEEEEEEEvNT_6ParamsE,(.L_x_1427 - _ZN7cutlass13device_kernelIN5flash19enable_sm80_to_sm89INS1_16FlashAttnBwdSm80INS1_25CollectiveMainloopBwdSm80ILi2ELi1EN4cute5tupleIJNS5_1CILi64EEENS7_ILi80EEENS7_ILi192EEEEEENS_10bfloat16_tEfNS_4arch4Sm80ELb1ELb0ELb1ELb1ELb0ELb0ELb1ELb0ELi2ELi4ELi2ELi2ELb0EEENS1_21CollectiveEpilogueBwdISB_SC_SE_Li256ELb1ELb1ELi4EEENS1_25SingleTileBwdLPTSchedulerILb1ELi80ELb0EEEEEEEEEvNT_6ParamsE)
        .other          _ZN7cutlass13device_kernelIN5flash19enable_sm80_to_sm89INS1_16FlashAttnBwdSm80INS1_25CollectiveMainloopBwdSm80ILi2ELi1EN4cute5tupleIJNS5_1CILi64EEENS7_ILi80EEENS7_ILi192EEEEEENS_10bfloat16_tEfNS_4arch4Sm80ELb1ELb0ELb1ELb1ELb0ELb0ELb1ELb0ELi2ELi4ELi2ELi2ELb0EEENS1_21CollectiveEpilogueBwdISB_SC_SE_Li256ELb1ELb1ELi4EEENS1_25SingleTileBwdLPTSchedulerILb1ELi80ELb0EEEEEEEEEvNT_6ParamsE,@"STO_CUDA_ENTRY STV_DEFAULT"
_ZN7cutlass13device_kernelIN5flash19enable_sm80_to_sm89INS1_16FlashAttnBwdSm80INS1_25CollectiveMainloopBwdSm80ILi2ELi1EN4cute5tupleIJNS5_1CILi64EEENS7_ILi80EEENS7_ILi192EEEEEENS_10bfloat16_tEfNS_4arch4Sm80ELb1ELb0ELb1ELb1ELb0ELb0ELb1ELb0ELi2ELi4ELi2ELi2ELb0EEENS1_21CollectiveEpilogueBwdISB_SC_SE_Li256ELb1ELb1ELi4EEENS1_25SingleTileBwdLPTSchedulerILb1ELi80ELb0EEEEEEEEEvNT_6ParamsE:
[----:B------:R-:W-:Y:S02]  /*0000*/  MOV R1, c[0x0][0x28] ;  /* 0x00000a0000017a02 */ /* 0x000fe40000000f00 */
[----:B------:R-:W1:Y:S01]  /*0010*/  S2R R250, SR_TID.X ;  /* 0x0000000000fa7919 */ /* 0x000e620000002100 */
[----:B------:R-:W-:-:S03]  /*0020*/  ULDC.64 UR4, c[0x0][0x118] ;  /* 0x0000460000047ab9 */ /* 0x000fc60000000a00 */
        /* <DEDUP_REMOVED lines=21> */
.L_x_1210:
[----:B------:R-:W-:Y:S02]  /*0180*/  MOV R3, c[0x0][0x3ac] ;  /* 0x0000eb0000037a02 */ /* 0x000fe40000000f00 */
[----:B------:R-:W-:Y:S02]  /*0190*/  MOV R248, R0 ;  /* 0x0000000000f87202 */ /* 0x000fe40000000f00 */
[----:B------:R-:W-:-:S13]  /*01a0*/  ISETP.NE.AND P0, PT, R3, 0x1, PT ;  /* 0x000000010300780c */ /* 0x000fda0003f05270 */
[----:B------:R-:W-:-:S05]  /*01b0*/  @P0 IMAD.HI.U32 R3, R0, c[0x0][0x3b0], RZ ;  /* 0x0000ec0000030a27 */ /* 0x000fca00078e00ff */
[----:B------:R-:W-:-:S05]  /*01c0*/  @P0 SHF.R.U32.HI R248, RZ, c[0x0][0x3b4], R3 ;  /* 0x0000ed00fff80a19 */ /* 0x000fca0000011603 */
[----:B------:R-:W-:Y:S02]  /*01d0*/  IMAD R3, R248, c[0x0][0x3ac], RZ ;  /* 0x0000eb00f8037a24 */ /* 0x000fe400078e02ff */
.L_x_1211:
[----:B------:R-:W-:Y:S01]  /*01e0*/  IMAD.MOV.U32 R4, RZ, RZ, c[0x0][0x3a0] ;  /* 0x0000e800ff047624 */ /* 0x000fe200078e00ff */
[----:B------:R-:W-:Y:S01]  /*01f0*/  ISETP.NE.U32.AND P1, PT, RZ, c[0x0][0x3e0], PT ;  /* 0x0000f800ff007a0c */ /* 0x000fe20003f25070 */
[----:B------:R-:W-:-:S03]  /*0200*/  IMAD.IADD R0, R0, 0x1, -R3 ;  /* 0x0000000100007824 */ /* 0x000fc600078e0a03 */
[----:B------:R-:W-:Y:S01]  /*0210*/  ISETP.NE.AND P0, PT, R4, 0x1, PT ;  /* 0x000000010400780c */ /* 0x000fe20003f05270 */
[----:B------:R-:W-:-:S05]  /*0220*/  IMAD R0, R2, c[0x0][0x3ac], R0 ;  /* 0x0000eb0002007a24 */ /* 0x000fca00078e0200 */
[----:B------:R-:W-:-:S07]  /*0230*/  MOV R4, R0 ;  /* 0x0000000000047202 */ /* 0x000fce0000000f00 */
[----:B------:R-:W-:-:S05]  /*0240*/  @P0 IMAD.HI.U32 R2, R0, c[0x0][0x3a4], RZ ;  /* 0x0000e90000020a27 */ /* 0x000fca00078e00ff */
[----:B------:R-:W-:Y:S02]  /*0250*/  @P0 SHF.R.U32.HI R4, RZ, c[0x0][0x3a8], R2 ;  /* 0x0000ea00ff040a19 */ /* 0x000fe40000011602 */
[----:B------:R-:W-:Y:S02]  /*0260*/  ISETP.NE.AND.EX P0, PT, RZ, c[0x0][0x3e4], PT, P1 ;  /* 0x0000f900ff007a0c */ /* 0x000fe40003f05310 */
[----:B------:R-:W-:-:S05]  /*0270*/  IADD3 R2, -R4, RZ, RZ ;  /* 0x000000ff04027210 */ /* 0x000fca0007ffe1ff */
[----:B------:R-:W-:-:S06]  /*0280*/  IMAD R247, R2, c[0x0][0x3a0], R0 ;  /* 0x0000e80002f77a24 */ /* 0x000fcc00078e0200 */
[----:B------:R-:W-:Y:S05]  /*0290*/  @!P0 BRA `(.L_x_1212) ;  /* 0x0000004000008947 */ /* 0x000fea0003800000 */
[----:B------:R-:W-:-:S05]  /*02a0*/  MOV R2, 0x4 ;  /* 0x0000000400027802 */ /* 0x000fca0000000f00 */
[----:B------:R-:W-:-:S05]  /*02b0*/  IMAD.WIDE R2, R4, R2, c[0x0][0x3e0] ;  /* 0x0000f80004027625 */ /* 0x000fca00078e0202 */
[----:B------:R1:W5:Y:S01]  /*02c0*/  LDG.E R0, [R2.64] ;  /* 0x0000000402007981 */ /* 0x000362000c1e1900 */
[----:B------:R-:W-:Y:S05]  /*02d0*/  BRA `(.L_x_1213) ;  /* 0x000000a000007947 */ /* 0x000fea0003800000 */
.L_x_1212:
[----:B------:R-:W-:-:S04]  /*02e0*/  ISETP.NE.U32.AND P0, PT, RZ, c[0x0][0x3d8], PT ;  /* 0x0000f600ff007a0c */ /* 0x000fc80003f05070 */
[----:B------:R-:W-:-:S13]  /*02f0*/  ISETP.NE.AND.EX P0, PT, RZ, c[0x0][0x3dc], PT, P0 ;  /* 0x0000f700ff007a0c */ /* 0x000fda0003f05300 */
[----:B------:R-:W-:Y:S05]  /*0300*/  @!P0 BRA `(.L_x_1214) ;  /* 0x0000006000008947 */ /* 0x000fea0003800000 */
[----:B------:R-:W-:-:S05]  /*0310*/  MOV R2, 0x4 ;  /* 0x0000000400027802 */ /* 0x000fca0000000f00 */
[----:B------:R-:W-:-:S05]  /*0320*/  IMAD.WIDE R2, R4, R2, c[0x0][0x3d8] ;  /* 0x0000f60004027625 */ /* 0x000fca00078e0202 */
[----:B------:R-:W2:Y:S04]  /*0330*/  LDG.E R5, [R2.64] ;  /* 0x0000000402057981 */ /* 0x000ea8000c1e1900 */
[----:B------:R-:W2:Y:S02]  /*0340*/  LDG.E R0, [R2.64+0x4] ;  /* 0x0000040402007981 */ /* 0x000ea4000c1e1900 */
[----:B--2---:R-:W-:Y:S01]  /*0350*/  IADD3 R0, -R5, R0, RZ ;  /* 0x0000000005007210 */ /* 0x004fe20007ffe1ff */
[----:B------:R-:W-:Y:S05]  /*0360*/  BRA `(.L_x_1213) ;  /* 0x0000001000007947 */ /* 0x000fea0003800000 */
.L_x_1214:
[----:B------:R-:W-:-:S04]  /*0370*/  MOV R0, c[0x0][0x3d4] ;  /* 0x0000f50000007a02 */ /* 0x000fc80000000f00 */
.L_x_1213:
[----:B-----5:R-:W-:-:S05]  /*0380*/  IADD3 R0, R0, 0x4f, RZ ;  /* 0x0000004f00007810 */ /* 0x020fca0007ffe0ff */
[----:B------:R-:W-:-:S05]  /*0390*/  IMAD.HI R0, R0, 0x66666667, RZ ;  /* 0x6666666700007827 */ /* 0x000fca00078e02ff */
[----:B-1----:R-:W-:-:S04]  /*03a0*/  SHF.R.U32.HI R2, RZ, 0x1f, R0 ;  /* 0x0000001fff027819 */ /* 0x002fc80000011600 */
[----:B------:R-:W-:-:S04]  /*03b0*/  LEA.HI.SX32 R0, R0, R2, 0x1b ;  /* 0x0000000200007211 */ /* 0x000fc800078fdaff */
[----:B------:R-:W-:-:S04]  /*03c0*/  ISETP.GE.AND P0, PT, R248, R0, PT ;  /* 0x00000000f800720c */ /* 0x000fc80003f06270 */
[----:B------:R-:W-:Y:S01]  /*03d0*/  SEL R249, R4, 0xffffffff, !P0 ;  /* 0xffffffff04f97807 */ /* 0x000fe20004000000 */
[----:B------:R-:W-:Y:S05]  /*03e0*/  BRA `(.L_x_1215) ;  /* 0x0000036000007947 */ /* 0x000fea0003800000 */
.L_x_1209:
        /* <DEDUP_REMOVED lines=16> */
.L_x_1216:
[----:B------:R-:W-:Y:S02]  /*04f0*/  MOV R3, c[0x0][0x3ac] ;  /* 0x0000eb0000037a02 */ /* 0x000fe40000000f00 */
[----:B------:R-:W-:Y:S02]  /*0500*/  MOV R248, R0 ;  /* 0x0000000000f87202 */ /* 0x000fe40000000f00 */
[----:B------:R-:W-:-:S13]  /*0510*/  ISETP.NE.AND P0, PT, R3, 0x1, PT ;  /* 0x000000010300780c */ /* 0x000fda0003f05270 */
[----:B------:R-:W-:-:S05]  /*0520*/  @P0 IMAD.HI.U32 R3, R0, c[0x0][0x3b0], RZ ;  /* 0x0000ec0000030a27 */ /* 0x000fca00078e00ff */
[----:B------:R-:W-:-:S05]  /*0530*/  @P0 SHF.R.U32.HI R248, RZ, c[0x0][0x3b4], R3 ;  /* 0x0000ed00fff80a19 */ /* 0x000fca0000011603 */
[----:B------:R-:W-:Y:S02]  /*0540*/  IMAD R3, R248, c[0x0][0x3ac], RZ ;  /* 0x0000eb00f8037a24 */ /* 0x000fe400078e02ff */
.L_x_1217:
        /* <DEDUP_REMOVED lines=16> */
.L_x_1218:
        /* <DEDUP_REMOVED lines=9> */
.L_x_1220:
[----:B------:R-:W-:-:S04]  /*06e0*/  MOV R0, c[0x0][0x3d4] ;  /* 0x0000f50000007a02 */ /* 0x000fc80000000f00 */
.L_x_1219:
[----:B-----5:R-:W-:-:S05]  /*06f0*/  IADD3 R0, R0, 0x4f, RZ ;  /* 0x0000004f00007810 */ /* 0x020fca0007ffe0ff */
[----:B------:R-:W-:-:S05]  /*0700*/  IMAD.HI R0, R0, 0x66666667, RZ ;  /* 0x6666666700007827 */ /* 0x000fca00078e02ff */
[----:B-1----:R-:W-:-:S04]  /*0710*/  SHF.R.U32.HI R2, RZ, 0x1f, R0 ;  /* 0x0000001fff027819 */ /* 0x002fc80000011600 */
[----:B------:R-:W-:-:S04]  /*0720*/  LEA.HI.SX32 R0, R0, R2, 0x1b ;  /* 0x0000000200007211 */ /* 0x000fc800078fdaff */
[----:B------:R-:W-:-:S04]  /*0730*/  ISETP.GE.AND P0, PT, R248, R0, PT ;  /* 0x00000000f800720c */ /* 0x000fc80003f06270 */
[----:B------:R-:W-:-:S04]  /*0740*/  SEL R249, R4, 0xffffffff, !P0 ;  /* 0xffffffff04f97807 */ /* 0x000fc80004000000 */
.L_x_1215:
[----:B------:R-:W-:-:S13]  /*0750*/  ISETP.GE.AND P0, PT, R249, RZ, PT ;  /* 0x000000fff900720c */ /* 0x000fda0003f06270 */
[----:B------:R-:W-:Y:S05]  /*0760*/  @!P0 EXIT ;  /* 0x000000000000894d */ /* 0x000fea0003800000 */
[----:B------:R-:W-:Y:S01]  /*0770*/  ISETP.NE.U32.AND P0, PT, RZ, c[0x0][0x2c8], PT ;  /* 0x0000b200ff007a0c */ /* 0x000fe20003f05070 */
[----:B------:R-:W-:-:S03]  /*0780*/  IMAD.MOV.U32 R8, RZ, RZ, 0x4 ;  /* 0x00000004ff087424 */ /* 0x000fc600078e00ff */
[----:B------:R-:W-:Y:S01]  /*0790*/  ISETP.NE.AND.EX P6, PT, RZ, c[0x0][0x2cc], PT, P0 ;  /* 0x0000b300ff007a0c */ /* 0x000fe20003fc5300 */
[----:B------:R-:W-:Y:S01]  /*07a0*/  IMAD.WIDE R4, R249, R8, c[0x0][0x2c8] ;  /* 0x0000b200f9047625 */ /* 0x000fe200078e0208 */
[----:B------:R-:W-:Y:S02]  /*07b0*/  ISETP.NE.U32.AND P2, PT, RZ, c[0x0][0x2d0], PT ;  /* 0x0000b400ff007a0c */ /* 0x000fe40003f45070 */
[----:B------:R-:W-:Y:S02]  /*07c0*/  MOV R10, RZ ;  /* 0x000000ff000a7202 */ /* 0x000fe40000000f00 */
[----:B------:R-:W-:Y:S01]  /*07d0*/  ISETP.NE.AND.EX P2, PT, RZ, c[0x0][0x2d4], PT, P2 ;  /* 0x0000b500ff007a0c */ /* 0x000fe20003f45320 */
[----:B------:R-:W-:Y:S01]  /*07e0*/  IMAD.MOV.U32 R21, RZ, RZ, RZ ;  /* 0x000000ffff157224 */ /* 0x000fe200078e00ff */
[----:B------:R-:W-:-:S05]  /*07f0*/  ISETP.NE.U32.AND P0, PT, RZ, c[0x0][0x2d8], PT ;  /* 0x0000b600ff007a0c */ /* 0x000fca0003f05070 */
[----:B------:R-:W2:Y:S01]  /*0800*/  @P6 LDG.E R0, [R4.64] ;  /* 0x0000000404006981 */ /* 0x000ea2000c1e1900 */
[----:B------:R-:W-:Y:S01]  /*0810*/  IMAD.WIDE R2, R249, R8, c[0x0][0x2d0] ;  /* 0x0000b400f9027625 */ /* 0x000fe200078e0208 */
[----:B------:R-:W-:Y:S02]  /*0820*/  ISETP.NE.AND.EX P0, PT, RZ, c[0x0][0x2dc], PT, P0 ;  /* 0x0000b700ff007a0c */ /* 0x000fe40003f05300 */
[----:B------:R1:W5:Y:S01]  /*0830*/  @P6 LDG.E R21, [R4.64] ;  /* 0x0000000404156981 */ /* 0x000362000c1e1900 */
[----:B------:R-:W-:-:S03]  /*0840*/  IMAD.MOV.U32 R225, RZ, RZ, c[0x0][0x168] ;  /* 0x00005a00ffe17624 */ /* 0x000fc600078e00ff */
[----:B------:R1:W5:Y:S07]  /*0850*/  @P2 LDG.E R10, [R2.64] ;  /* 0x00000004020a2981 */ /* 0x00036e000c1e1900 */
[----:B------:R-:W-:-:S05]  /*0860*/  @P0 IMAD.WIDE R6, R249, R8, c[0x0][0x2d8] ;  /* 0x0000b600f9060625 */ /* 0x000fca00078e0208 */
[----:B------:R3:W5:Y:S01]  /*0870*/  @P0 LDG.E R225, [R6.64] ;  /* 0x0000000406e10981 */ /* 0x000762000c1e1900 */
[----:B------:R-:W-:Y:S01]  /*0880*/  IMAD.MOV.U32 R23, RZ, RZ, RZ ;  /* 0x000000ffff177224 */ /* 0x000fe200078e00ff */
[----:B------:R-:W-:Y:S01]  /*0890*/  MOV R84, c[0x0][0x198] ;  /* 0x0000660000547a02 */ /* 0x000fe20000000f00 */
[----:B--2---:R-:W-:-:S05]  /*08a0*/  @P6 IMAD R0, R249, 0x40, R0 ;  /* 0x00000040f9006824 */ /* 0x004fca00078e0200 */
[----:B---3--:R-:W-:-:S04]  /*08b0*/  @P6 SHF.R.S32.HI R6, RZ, 0x1f, R0 ;  /* 0x0000001fff066819 */ /* 0x008fc80000011400 */
[----:B------:R-:W-:-:S04]  /*08c0*/  @P6 LEA.HI R0, R6, R0, RZ, 0x6 ;  /* 0x0000000006006211 */ /* 0x000fc800078f30ff */
[----:B------:R-:W-:Y:S01]  /*08d0*/  @P6 LOP3.LUT R23, R0, 0xffffffc0, RZ, 0xc0, !PT ;  /* 0xffffffc000176812 */ /* 0x000fe200078ec0ff */
[----:B------:R-:W-:Y:S05]  /*08e0*/  @P0 BRA `(.L_x_1221) ;  /* 0x0000004000000947 */ /* 0x000fea0003800000 */
[----:B-1----:R-:W-:Y:S05]  /*08f0*/  @!P6 BRA `(.L_x_1221) ;  /* 0x000000300000e947 */ /* 0x002fea0003800000 */
[----:B------:R1:W2:Y:S04]  /*0900*/  LDG.E R0, [R4.64] ;  /* 0x0000000404007981 */ /* 0x0002a8000c1e1900 */
[----:B-1----:R-:W2:Y:S02]  /*0910*/  LDG.E R4, [R4.64+0x4] ;  /* 0x0000040404047981 */ /* 0x002ea4000c1e1900 */
[----:B--2--5:R-:W-:Y:S02]  /*0920*/  IADD3 R225, -R0, R4, RZ ;  /* 0x0000000400e17210 */ /* 0x024fe40007ffe1ff */
.L_x_1221:
[----:B-1----:R-:W-:-:S04]  /*0930*/  ISETP.NE.U32.AND P0, PT, RZ, c[0x0][0x2e0], PT ;  /* 0x0000b800ff007a0c */ /* 0x002fc80003f05070 */
[----:B------:R-:W-:-:S13]  /*0940*/  ISETP.NE.AND.EX P0, PT, RZ, c[0x0][0x2e4], PT, P0 ;  /* 0x0000b900ff007a0c */ /* 0x000fda0003f05300 */
[----:B------:R-:W-:Y:S05]  /*0950*/  @!P0 BRA `(.L_x_1222) ;  /* 0x0000003000008947 */ /* 0x000fea0003800000 */
[----:B------:R-:W-:-:S05]  /*0960*/  IMAD.WIDE R2, R249, R8, c[0x0][0x2e0] ;  /* 0x0000b800f9027625 */ /* 0x000fca00078e0208 */
[----:B------:R1:W5:Y:S01]  /*0970*/  LDG.E R84, [R2.64] ;  /* 0x0000000402547981 */ /* 0x000362000c1e1900 */
[----:B------:R-:W-:Y:S05]  /*0980*/  BRA `(.L_x_1223) ;  /* 0x0000004000007947 */ /* 0x000fea0003800000 */
.L_x_1222:
[----:B------:R-:W-:Y:S05]  /*0990*/  @!P2 BRA `(.L_x_1223) ;  /* 0x000000300000a947 */ /* 0x000fea0003800000 */
[----:B------:R1:W2:Y:S04]  /*09a0*/  LDG.E R0, [R2.64] ;  /* 0x0000000402007981 */ /* 0x0002a8000c1e1900 */
[----:B-1----:R-:W2:Y:S02]  /*09b0*/  LDG.E R2, [R2.64+0x4] ;  /* 0x0000040402027981 */ /* 0x002ea4000c1e1900 */
[----:B--2---:R-:W-:-:S05]  /*09c0*/  IADD3 R84, -R0, R2, RZ ;  /* 0x0000000200547210 */ /* 0x004fca0007ffe1ff */
.L_x_1223:
[C---:B-----5:R-:W-:Y:S01]  /*09d0*/  IMAD.IADD R0, R225.reuse, 0x1, -R84 ;  /* 0x00000001e1007824 */ /* 0x060fe200078e0a54 */
[----:B-1----:R-:W-:Y:S01]  /*09e0*/  IADD3 R2, R225, 0x3f, RZ ;  /* 0x0000003fe1027810 */ /* 0x002fe20007ffe0ff */
[----:B------:R-:W-:Y:S01]  /*09f0*/  CS2R R170, SRZ ;  /* 0x0000000000aa7805 */ /* 0x000fe2000001ff00 */
[----:B------:R-:W-:Y:S01]  /*0a00*/  PLOP3.LUT P0, PT, PT, PT, PT, 0x80, 0x0 ;  /* 0x000000000000781c */ /* 0x000fe20003f0f070 */
[----:B------:R-:W-:Y:S01]  /*0a10*/  IMAD R0, R248, 0x50, R0 ;  /* 0x00000050f8007824 */ /* 0x000fe200078e0200 */
[----:B------:R-:W-:Y:S01]  /*0a20*/  CS2R R168, SRZ ;  /* 0x0000000000a87805 */ /* 0x000fe2000001ff00 */
[----:B------:R-:W-:Y:S01]  /*0a30*/  CS2R R166, SRZ ;  /* 0x0000000000a67805 */ /* 0x000fe2000001ff00 */
[----:B------:R-:W-:Y:S01]  /*0a40*/  CS2R R164, SRZ ;  /* 0x0000000000a47805 */ /* 0x000fe2000001ff00 */
[----:B------:R-:W-:Y:S01]  /*0a50*/  CS2R R162, SRZ ;  /* 0x0000000000a27805 */ /* 0x000fe2000001ff00 */
[----:B------:R-:W-:Y:S01]  /*0a60*/  IADD3 R3, R0, -c[0x0][0x2a4], RZ ;  /* 0x8000a90000037a10 */ /* 0x000fe20007ffe0ff */
[----:B------:R-:W-:Y:S01]  /*0a70*/  CS2R R160, SRZ ;  /* 0x0000000000a07805 */ /* 0x000fe2000001ff00 */
[----:B------:R-:W-:Y:S01]  /*0a80*/  SHF.R.S32.HI R0, RZ, 0x1f, R2 ;  /* 0x0000001fff007819 */ /* 0x000fe20000011402 */
[----:B------:R-:W-:Y:S01]  /*0a90*/  CS2R R150, SRZ ;  /* 0x0000000000967805 */ /* 0x000fe2000001ff00 */
[----:B------:R-:W-:Y:S01]  /*0aa0*/  SHF.R.S32.HI R4, RZ, 0x1f, R3 ;  /* 0x0000001fff047819 */ /* 0x000fe20000011403 */
[----:B------:R-:W-:Y:S01]  /*0ab0*/  CS2R R148, SRZ ;  /* 0x0000000000947805 */ /* 0x000fe2000001ff00 */
[----:B------:R-:W-:Y:S01]  /*0ac0*/  LEA.HI R0, R0, R2, RZ, 0x6 ;  /* 0x0000000200007211 */ /* 0x000fe200078f30ff */
[----:B------:R-:W-:Y:S01]  /*0ad0*/  CS2R R154, SRZ ;  /* 0x00000000009a7805 */ /* 0x000fe2000001ff00 */
[----:B------:R-:W-:Y:S01]  /*0ae0*/  LEA.HI R2, R4, R3, RZ, 0x6 ;  /* 0x0000000304027211 */ /* 0x000fe200078f30ff */
[----:B------:R-:W-:Y:S01]  /*0af0*/  CS2R R152, SRZ ;  /* 0x0000000000987805 */ /* 0x000fe2000001ff00 */
[----:B------:R-:W-:Y:S01]  /*0b00*/  SHF.R.S32.HI R236, RZ, 0x6, R0 ;  /* 0x00000006ffec7819 */ /* 0x000fe20000011400 */
        /* <DEDUP_REMOVED lines=60> */
[----:B------:R-:W-:Y:S01]  /*0ed0*/  IMAD.MOV.U32 R0, RZ, RZ, R247 ;  /* 0x000000ffff007224 */ /* 0x000fe200078e00f7 */
[----:B------:R-:W-:Y:S01]  /*0ee0*/  LEA.HI R30, R31, R250, RZ, 0x3 ;  /* 0x000000fa1f1e7211 */ /* 0x000fe200078f18ff */
[----:B------:R-:W-:Y:S01]  /*0ef0*/  IMAD.SHL.U32 R36, R33, 0x20, RZ ;  /* 0x0000002021247824 */ /* 0x000fe200078e00ff */
[----:B------:R-:W-:Y:S01]  /*0f00*/  SEL R6, R22, RZ, !P2 ;  /* 0x000000ff16067207 */ /* 0x000fe20005000000 */
[----:B------:R-:W-:Y:S01]  /*0f10*/  IMAD.MOV.U32 R34, RZ, RZ, c[0x0][0x208] ;  /* 0x00008200ff227624 */ /* 0x000fe200078e00ff */
[----:B------:R-:W-:Y:S01]  /*0f20*/  LOP3.LUT R3, R30, 0xfffffff8, RZ, 0xc0, !PT ;  /* 0xfffffff81e037812 */ /* 0x000fe200078ec0ff */
[----:B------:R-:W-:Y:S01]  /*0f30*/  IMAD.MOV.U32 R213, RZ, RZ, 0x10 ;  /* 0x00000010ffd57424 */ /* 0x000fe200078e00ff */
[----:B------:R-:W-:Y:S01]  /*0f40*/  SHF.R.S32.HI R237, RZ, 0x3, R30 ;  /* 0x00000003ffed7819 */ /* 0x000fe2000001141e */
[----:B------:R-:W-:Y:S01]  /*0f50*/  IMAD R8, R6, c[0x0][0x1e8], RZ ;  /* 0x00007a0006087a24 */ /* 0x000fe200078e02ff */
[----:B------:R-:W-:Y:S01]  /*0f60*/  SEL R16, R249, RZ, !P2 ;  /* 0x000000fff9107207 */ /* 0x000fe20005000000 */
[----:B------:R-:W-:Y:S01]  /*0f70*/  IMAD.IADD R25, R250, 0x1, -R3 ;  /* 0x00000001fa197824 */ /* 0x000fe200078e0a03 */
[----:B------:R-:W-:Y:S01]  /*0f80*/  SHF.R.S32.HI R9, RZ, 0x1f, R237 ;  /* 0x0000001fff097819 */ /* 0x000fe200000114ed */
[----:B------:R-:W-:Y:S01]  /*0f90*/  @P0 IMAD.HI.U32 R2, R247, c[0x0][0x24c], RZ ;  /* 0x00009300f7020a27 */ /* 0x000fe200078e00ff */
[----:B------:R-:W-:Y:S01]  /*0fa0*/  IADD3 R19, P1, R237, R21, RZ ;  /* 0x00000015ed137210 */ /* 0x000fe20007f3e0ff */
[----:B------:R-:W-:Y:S01]  /*0fb0*/  CS2R R170, SRZ ;  /* 0x0000000000aa7805 */ /* 0x000fe2000001ff00 */
[----:B------:R-:W-:Y:S01]  /*0fc0*/  SEL R22, R22, RZ, !P6 ;  /* 0x000000ff16167207 */ /* 0x000fe20007000000 */
[----:B------:R-:W-:Y:S01]  /*0fd0*/  IMAD.SHL.U32 R12, R25, 0x8, RZ ;  /* 0x00000008190c7824 */ /* 0x000fe200078e00ff */
[----:B------:R-:W-:Y:S01]  /*0fe0*/  @P0 SHF.R.U32.HI R0, RZ, c[0x0][0x250], R2 ;  /* 0x00009400ff000a19 */ /* 0x000fe20000011602 */
[----:B------:R-:W-:Y:S01]  /*0ff0*/  IMAD R8, R16, c[0x0][0x1ec], R8 ;  /* 0x00007b0010087a24 */ /* 0x000fe200078e0208 */
[-C--:B------:R-:W-:Y:S01]  /*1000*/  LEA.HI.X.SX32 R21, R21, R9.reuse, 0x1, P1 ;  /* 0x0000000915157211 */ /* 0x080fe200008f0eff */
[----:B------:R-:W-:Y:S01]  /*1010*/  IMAD.SHL.U32 R35, R34, 0x40, RZ ;  /* 0x0000004022237824 */ /* 0x000fe200078e00ff */
[----:B------:R-:W-:Y:S01]  /*1020*/  SHF.R.S32.HI R4, RZ, 0x1f, R0 ;  /* 0x0000001fff047819 */ /* 0x000fe20000011400 */
[----:B------:R-:W-:Y:S01]  /*1030*/  IMAD.MOV.U32 R205, RZ, RZ, 0x120 ;  /* 0x00000120ffcd7424 */ /* 0x000fe200078e00ff */
[----:B------:R-:W-:Y:S01]  /*1040*/  SHF.R.S32.HI R13, RZ, 0x1f, R12 ;  /* 0x0000001fff0d7819 */ /* 0x000fe2000001140c */
[----:B------:R-:W-:Y:S01]  /*1050*/  IMAD R226, R248, -0x50, R84 ;  /* 0xffffffb0f8e27824 */ /* 0x000fe200078e0254 */
[----:B------:R-:W-:Y:S01]  /*1060*/  IADD3 R28, R12, 0x40, RZ ;  /* 0x000000400c1c7810 */ /* 0x000fe20007ffe0ff */
[----:B------:R-:W-:Y:S01]  /*1070*/  IMAD R2, R4, c[0x0][0x1e0], RZ ;  /* 0x0000780004027a24 */ /* 0x000fe200078e02ff */
[----:B------:R-:W-:Y:S01]  /*1080*/  ISETP.GE.AND P3, PT, R12, c[0x0][0x1cc], PT ;  /* 0x000073000c007a0c */ /* 0x000fe20003f66270 */
[----:B------:R-:W-:Y:S01]  /*1090*/  IMAD.MOV.U32 R208, RZ, RZ, RZ ;  /* 0x000000ffffd07224 */ /* 0x000fe200078e00ff */
[----:B------:R-:W-:Y:S01]  /*10a0*/  ISETP.GE.AND P5, PT, R28, c[0x0][0x1cc], PT ;  /* 0x000073001c007a0c */ /* 0x000fe20003fa6270 */
[----:B------:R-:W-:Y:S01]  /*10b0*/  IMAD R5, R0, c[0x0][0x1e4], R2 ;  /* 0x0000790000057a24 */ /* 0x000fe200078e0202 */
[----:B------:R-:W-:Y:S01]  /*10c0*/  IADD3 R29, R12, 0x80, RZ ;  /* 0x000000800c1d7810 */ /* 0x000fe20007ffe0ff */
[----:B------:R-:W-:Y:S01]  /*10d0*/  IMAD.WIDE.U32 R2, R0, c[0x0][0x1e0], R12 ;  /* 0x0000780000027a25 */ /* 0x000fe200078e000c */
[----:B------:R-:W-:Y:S01]  /*10e0*/  SHF.R.S32.HI R26, RZ, 0x1f, R247 ;  /* 0x0000001fff1a7819 */ /* 0x000fe200000114f7 */
[----:B------:R-:W-:Y:S01]  /*10f0*/  CS2R R168, SRZ ;  /* 0x0000000000a87805 */ /* 0x000fe2000001ff00 */
[----:B------:R-:W-:Y:S01]  /*1100*/  ISETP.GE.AND P2, PT, R29, c[0x0][0x1cc], PT ;  /* 0x000073001d007a0c */ /* 0x000fe20003f46270 */
[----:B------:R-:W-:Y:S01]  /*1110*/  IMAD.IADD R5, R3, 0x1, R5 ;  /* 0x0000000103057824 */ /* 0x000fe200078e0205 */
[-C--:B------:R-:W-:Y:S01]  /*1120*/  SHF.L.U64.HI R252, R33, R32.reuse, c[0x0][0x17c] ;  /* 0x00005f0021fc7619 */ /* 0x080fe20000010220 */
[----:B------:R-:W-:Y:S01]  /*1130*/  IMAD R3, R4, c[0x0][0x1b0], RZ ;  /* 0x00006c0004037a24 */ /* 0x000fe200078e02ff */
[----:B------:R-:W-:Y:S01]  /*1140*/  SHF.L.U64.HI R251, R34, R32, c[0x0][0x20c] ;  /* 0x0000830022fb7619 */ /* 0x000fe20000010220 */
        /* <DEDUP_REMOVED lines=8> */
[----:B------:R-:W-:Y:S01]  /*11d0*/  IMAD R0, R6, c[0x0][0x1b8], RZ ;  /* 0x00006e0006007a24 */ /* 0x000fe200078e02ff */
[----:B------:R-:W-:Y:S01]  /*11e0*/  IADD3 R6, P0, R237, R10, RZ ;  /* 0x0000000aed067210 */ /* 0x000fe20007f1e0ff */
[----:B------:R-:W-:Y:S01]  /*11f0*/  IMAD.IADD R3, R3, 0x1, R7 ;  /* 0x0000000103037824 */ /* 0x000fe200078e0207 */
[----:B------:R-:W-:Y:S01]  /*1200*/  CS2R R156, SRZ ;  /* 0x00000000009c7805 */ /* 0x000fe2000001ff00 */
[----:B------:R-:W-:Y:S01]  /*1210*/  IMAD.WIDE.U32 R4, R16, c[0x0][0x1e8], R4 ;  /* 0x00007a0010047a25 */ /* 0x000fe200078e0004 */
[----:B------:R-:W-:Y:S01]  /*1220*/  LEA.HI.X.SX32 R7, R10, R9, 0x1, P0 ;  /* 0x000000090a077211 */ /* 0x000fe200000f0eff */
        /* <DEDUP_REMOVED lines=12> */
[----:B------:R-:W-:Y:S01]  /*12f0*/  IMAD.SHL.U32 R0, R237, 0x40, RZ ;  /* 0x00000040ed007824 */ /* 0x000fe200078e00ff */
[----:B------:R-:W-:Y:S01]  /*1300*/  CS2R R136, SRZ ;  /* 0x0000000000887805 */ /* 0x000fe2000001ff00 */
[----:B------:R-:W-:Y:S01]  /*1310*/  IMAD.IADD R5, R5, 0x1, R8 ;  /* 0x0000000105057824 */ /* 0x000fe200078e0208 */
[----:B------:R-:W-:Y:S01]  /*1320*/  CS2R R134, SRZ ;  /* 0x0000000000867805 */ /* 0x000fe2000001ff00 */
[----:B------:R-:W-:Y:S01]  /*1330*/  IMAD R8, R3, c[0x0][0x1d8], RZ ;  /* 0x0000760003087a24 */ /* 0x000fe200078e02ff */
[----:B------:R-:W-:Y:S01]  /*1340*/  LOP3.LUT R0, R0, 0x1c0, RZ, 0xc0, !PT ;  /* 0x000001c000007812 */ /* 0x000fe200078ec0ff */
[----:B------:R-:W-:Y:S01]  /*1350*/  IMAD R6, R21, c[0x0][0x178], RZ ;  /* 0x00005e0015067a24 */ /* 0x000fe200078e02ff */
[----:B------:R-:W-:Y:S01]  /*1360*/  CS2R R132, SRZ ;  /* 0x0000000000847805 */ /* 0x000fe2000001ff00 */
[----:B------:R-:W-:Y:S01]  /*1370*/  IMAD R8, R2, c[0x0][0x1dc], R8 ;  /* 0x0000770002087a24 */ /* 0x000fe200078e0208 */
[----:B------:R-:W-:Y:S01]  /*1380*/  LOP3.LUT R9, R0, 0x38, R12, 0xf8, !PT ;  /* 0x0000003800097812 */ /* 0x000fe200078ef80c */
[----:B------:R-:W-:Y:S01]  /*1390*/  IMAD.WIDE.U32 R14, R2, c[0x0][0x1d8], R4 ;  /* 0x00007600020e7a25 */ /* 0x000fe200078e0004 */
[----:B------:R-:W-:Y:S01]  /*13a0*/  SHF.R.U32.HI R4, RZ, 0x3, R0 ;  /* 0x00000003ff047819 */ /* 0x000fe20000011600 */
        /* <DEDUP_REMOVED lines=9> */
[C---:B------:R-:W-:Y:S01]  /*1440*/  LEA R8, P0, R14.reuse, c[0x0][0x1c0], 0x1 ;  /* 0x000070000e087a11 */ /* 0x040fe200078008ff */
[----:B------:R-:W-:Y:S01]  /*1450*/  IMAD.IADD R11, R7, 0x1, R10 ;  /* 0x00000001070b7824 */ /* 0x000fe200078e020a */
[----:B------:R-:W-:Y:S01]  /*1460*/  LOP3.LUT R7, R9, R4, RZ, 0x3c, !PT ;  /* 0x0000000409077212 */ /* 0x000fe200078e3cff */
[----:B------:R-:W-:Y:S01]  /*1470*/  IMAD.MOV.U32 R10, RZ, RZ, R6 ;  /* 0x000000ffff0a7224 */ /* 0x000fe200078e0006 */
[----:B------:R-:W-:Y:S01]  /*1480*/  LEA.HI.X R9, R14, c[0x0][0x1c4], R0, 0x1, P0 ;  /* 0x000071000e097a11 */ /* 0x000fe200000f0c00 */
[----:B------:R-:W-:Y:S01]  /*1490*/  IMAD.IADD R0, R84, 0x1, -R237 ;  /* 0x0000000154007824 */ /* 0x000fe200078e0aed */
[----:B------:R-:W-:Y:S01]  /*14a0*/  LEA.HI R6, R31, R250, RZ, 0x6 ;  /* 0x000000fa1f067211 */ /* 0x000fe200078f30ff */
[----:B------:R-:W-:Y:S01]  /*14b0*/  IMAD.IADD R5, R17, 0x1, R18 ;  /* 0x0000000111057824 */ /* 0x000fe200078e0212 */
[----:B------:R-:W-:Y:S01]  /*14c0*/  CS2R R118, SRZ ;  /* 0x0000000000767805 */ /* 0x000fe2000001ff00 */
[----:B------:R-:W-:Y:S01]  /*14d0*/  IMAD R0, R248, -0x50, R0 ;  /* 0xffffffb0f8007824 */ /* 0x000fe200078e0200 */
[----:B------:R-:W-:Y:S01]  /*14e0*/  SHF.R.S32.HI R27, RZ, 0x6, R6 ;  /* 0x00000006ff1b7819 */ /* 0x000fe20000011406 */
[----:B------:R-:W-:Y:S01]  /*14f0*/  IMAD.MOV.U32 R17, RZ, RZ, c[0x0][0x1d8] ;  /* 0x00007600ff117624 */ /* 0x000fe200078e00ff */
[----:B------:R-:W-:Y:S01]  /*1500*/  CS2R R116, SRZ ;  /* 0x0000000000747805 */ /* 0x000fe2000001ff00 */
[----:B------:R-:W-:Y:S01]  /*1510*/  IMAD.MOV.U32 R15, RZ, RZ, c[0x0][0x1dc] ;  /* 0x00007700ff0f7624 */ /* 0x000fe200078e00ff */
[C---:B------:R-:W-:Y:S01]  /*1520*/  ISETP.LT.OR P1, PT, R0.reuse, 0x1, P3 ;  /* 0x000000010000780c */ /* 0x040fe20001f21670 */
[----:B------:R-:W-:Y:S01]  /*1530*/  IMAD R14, R27, 0x200, R7 ;  /* 0x000002001b0e7824 */ /* 0x000fe200078e0207 */
[----:B------:R-:W-:Y:S01]  /*1540*/  ISETP.LT.OR P4, PT, R0, 0x1, P5 ;  /* 0x000000010000780c */ /* 0x000fe20002f81670 */
[C---:B------:R-:W-:Y:S01]  /*1550*/  IMAD.SHL.U32 R24, R17.reuse, 0x20, RZ ;  /* 0x0000002011187824 */ /* 0x040fe200078e00ff */
[C---:B------:R-:W-:Y:S01]  /*1560*/  LEA R6, P0, R17.reuse, R8, 0x6 ;  /* 0x0000000811067211 */ /* 0x040fe200078030ff */
[----:B------:R-:W-:Y:S01]  /*1570*/  IMAD.SHL.U32 R220, R14, 0x2, RZ ;  /* 0x000000020edc7824 */ /* 0x000fe200078e00ff */
[----:B------:R-:W-:Y:S01]  /*1580*/  CS2R R114, SRZ ;  /* 0x0000000000727805 */ /* 0x000fe2000001ff00 */
[----:B------:R-:W-:Y:S01]  /*1590*/  IMAD.MOV.U32 R4, RZ, RZ, R16 ;  /* 0x000000ffff047224 */ /* 0x000fe200078e0010 */
[----:B------:R-:W-:Y:S01]  /*15a0*/  LEA.HI.X R7, R17, R9, R15, 0x6, P0 ;  /* 0x0000000911077211 */ /* 0x000fe200000f340f */
[----:B------:R-:W-:Y:S01]  /*15b0*/  IMAD R3, R3, c[0x0][0x1a8], RZ ;  /* 0x00006a0003037a24 */ /* 0x000fe200078e02ff */
[----:B------:R-:W-:Y:S01]  /*15c0*/  SHF.L.U64.HI R17, R17, R32, c[0x0][0x1dc] ;  /* 0x0000770011117619 */ /* 0x000fe20000010220 */
[----:B------:R-:W-:Y:S01]  /*15d0*/  IMAD.WIDE.U32 R14, R247, c[0x0][0x180], R10 ;  /* 0x00006000f70e7a25 */ /* 0x000fe200078e000a */
[----:B------:R-:W-:Y:S01]  /*15e0*/  CS2R R112, SRZ ;  /* 0x0000000000707805 */ /* 0x000fe2000001ff00 */
[----:B------:R-:W-:Y:S01]  /*15f0*/  @!PT LDS RZ, [RZ] ;  /* 0x00000000fffff984 */ /* 0x000fe20000000800 */
[----:B------:R-:W-:Y:S01]  /*1600*/  @!PT LDS RZ, [RZ] ;  /* 0x00000000fffff984 */ /* 0x000fe20000000800 */
[----:B------:R-:W-:Y:S01]  /*1610*/  @!PT LDS RZ, [RZ] ;  /* 0x00000000fffff984 */ /* 0x000fe20000000800 */
[----:B------:R1:W-:Y:S01]  /*1620*/  LDGSTS.E.BYPASS.LTC128B.128 [R220+0x7880], [R8.64], !P1 ;  /* 0x0788000008dc7fae */ /* 0x0003e2000c901d44 */
[----:B------:R-:W-:Y:S01]  /*1630*/  ISETP.LT.OR P1, PT, R0, 0x1, P2 ;  /* 0x000000010000780c */ /* 0x000fe20001721670 */
[----:B------:R-:W-:Y:S01]  /*1640*/  IMAD R20, R2, c[0x0][0x1ac], R3 ;  /* 0x00006b0002147a24 */ /* 0x000fe200078e0203 */
[----:B------:R-:W-:Y:S01]  /*1650*/  CS2R R82, SRZ ;  /* 0x0000000000527805 */ /* 0x000fe2000001ff00 */
[----:B------:R1:W-:Y:S01]  /*1660*/  LDGSTS.E.BYPASS.LTC128B.128 [R220+0xa080], [R8.64+0x80], !P4 ;  /* 0x0a08008008dc7fae */ /* 0x0003e2000e101d44 */
[----:B------:R-:W-:Y:S01]  /*1670*/  ISETP.GT.AND P4, PT, R250, 0x7f, PT ;  /* 0x0000007ffa00780c */ /* 0x000fe20003f84270 */
[----:B------:R-:W-:Y:S01]  /*1680*/  IMAD.WIDE.U32 R10, R2, c[0x0][0x1a8], R4 ;  /* 0x00006a00020a7a25 */ /* 0x000fe200078e0004 */
[----:B------:R-:W-:Y:S01]  /*1690*/  CS2R R80, SRZ ;  /* 0x0000000000507805 */ /* 0x000fe2000001ff00 */
[----:B------:R-:W-:Y:S01]  /*16a0*/  CS2R R78, SRZ ;  /* 0x00000000004e7805 */ /* 0x000fe2000001ff00 */
[----:B------:R-:W-:Y:S01]  /*16b0*/  CS2R R76, SRZ ;  /* 0x00000000004c7805 */ /* 0x000fe2000001ff00 */
[----:B------:R-:W-:Y:S01]  /*16c0*/  IMAD.IADD R5, R11, 0x1, R20 ;  /* 0x000000010b057824 */ /* 0x000fe200078e0214 */
[----:B------:R-:W-:Y:S01]  /*16d0*/  SHF.R.S32.HI R20, RZ, 0x1f, R217 ;  /* 0x0000001fff147819 */ /* 0x000fe200000114d9 */
[----:B------:R-:W-:Y:S01]  /*16e0*/  IMAD R18, R26, c[0x0][0x180], RZ ;  /* 0x000060001a127a24 */ /* 0x000fe200078e02ff */
[----:B------:R-:W-:Y:S01]  /*16f0*/  CS2R R74, SRZ ;  /* 0x00000000004a7805 */ /* 0x000fe2000001ff00 */
[----:B------:R1:W-:Y:S01]  /*1700*/  LDGSTS.E.BYPASS.LTC128B.128 [R220+0xc880], [R8.64+0x100], !P1 ;  /* 0x0c88010008dc7fae */ /* 0x0003e2000c901d44 */
[----:B------:R-:W-:Y:S01]  /*1710*/  ISETP.LT.OR P1, PT, R0, 0x21, P3 ;  /* 0x000000210000780c */ /* 0x000fe20001f21670 */
[----:B------:R-:W-:Y:S01]  /*1720*/  IMAD R18, R247, c[0x0][0x184], R18 ;  /* 0x00006100f7127a24 */ /* 0x000fe200078e0212 */
[----:B------:R-:W-:Y:S01]  /*1730*/  CS2R R72, SRZ ;  /* 0x0000000000487805 */ /* 0x000fe2000001ff00 */
[C---:B------:R-:W-:Y:S01]  /*1740*/  @!P4 LEA R16, P0, R24.reuse, R6, 0x1 ;  /* 0x000000061810c211 */ /* 0x040fe200078008ff */
[----:B------:R-:W-:Y:S01]  /*1750*/  IMAD R2, R21, c[0x0][0x208], RZ ;  /* 0x0000820015027a24 */ /* 0x000fe200078e02ff */
[----:B------:R-:W-:Y:S01]  /*1760*/  CS2R R70, SRZ ;  /* 0x0000000000467805 */ /* 0x000fe2000001ff00 */
[----:B------:R-:W-:Y:S01]  /*1770*/  IMAD.IADD R3, R15, 0x1, R18 ;  /* 0x000000010f037824 */ /* 0x000fe200078e0212 */
[----:B------:R-:W-:Y:S01]  /*1780*/  @!P4 LEA.HI.X R17, R24, R7, R17, 0x1, P0 ;  /* 0x000000071811c211 */ /* 0x000fe200000f0c11 */
[C---:B------:R-:W-:Y:S01]  /*1790*/  IMAD R21, R19.reuse, c[0x0][0x20c], R2 ;  /* 0x0000830013157a24 */ /* 0x040fe200078e0202 */
[----:B------:R-:W-:Y:S01]  /*17a0*/  ISETP.LT.OR P4, PT, R0, 0x21, P2 ;  /* 0x000000210000780c */ /* 0x000fe20001781670 */
[----:B------:R-:W-:Y:S01]  /*17b0*/  IMAD.WIDE.U32 R18, R19, c[0x0][0x208], R12 ;  /* 0x0000820013127a25 */ /* 0x000fe200078e000c */
[----:B------:R-:W-:Y:S01]  /*17c0*/  ISETP.GT.AND P2, PT, R250, 0x7f, PT ;  /* 0x0000007ffa00780c */ /* 0x000fe20003f44270 */
[----:B------:R-:W-:Y:S01]  /*17d0*/  CS2R R68, SRZ ;  /* 0x0000000000447805 */ /* 0x000fe2000001ff00 */
[C---:B------:R-:W-:Y:S01]  /*17e0*/  LEA R4, P0, R10.reuse, c[0x0][0x190], 0x1 ;  /* 0x000064000a047a11 */ /* 0x040fe200078008ff */
[----:B------:R2:W-:Y:S01]  /*17f0*/  LDGSTS.E.BYPASS.LTC128B.128 [R220+0x8880], [R6.64], !P1 ;  /* 0x0888000006dc7fae */ /* 0x0005e2000c901d44 */
[----:B------:R-:W-:Y:S01]  /*1800*/  SEL R24, R249, RZ, !P6 ;  /* 0x000000fff9187207 */ /* 0x000fe20007000000 */
[----:B------:R-:W-:Y:S01]  /*1810*/  IMAD.MOV.U32 R13, RZ, RZ, 0x6 ;  /* 0x00000006ff0d7424 */ /* 0x000fe200078e00ff */
[----:B------:R-:W-:Y:S01]  /*1820*/  LEA.HI.X R5, R10, c[0x0][0x194], R5, 0x1, P0 ;  /* 0x000065000a057a11 */ /* 0x000fe200000f0c05 */
[----:B------:R-:W-:Y:S01]  /*1830*/  IMAD.MOV.U32 R2, RZ, RZ, R14 ;  /* 0x000000ffff027224 */ /* 0x000fe200078e000e */
[----:B------:R-:W-:Y:S01]  /*1840*/  ISETP.LT.OR P6, PT, R0, 0x21, P5 ;  /* 0x000000210000780c */ /* 0x000fe20002fc1670 */
[C---:B------:R-:W-:Y:S01]  /*1850*/  IMAD.SHL.U32 R14, R33.reuse, 0x40, RZ ;  /* 0x00000040210e7824 */ /* 0x040fe200078e00ff */
[----:B------:R-:W-:Y:S01]  /*1860*/  CS2R R66, SRZ ;  /* 0x0000000000427805 */ /* 0x000fe2000001ff00 */
[----:B------:R-:W-:Y:S01]  /*1870*/  IMAD.WIDE.U32 R234, R24, c[0x0][0x188], R2 ;  /* 0x0000620018ea7a25 */ /* 0x000fe200078e0002 */
[----:B------:R-:W-:Y:S01]  /*1880*/  CS2R R64, SRZ ;  /* 0x0000000000407805 */ /* 0x000fe2000001ff00 */
[----:B------:R-:W-:Y:S01]  /*1890*/  @!P2 ISETP.GE.AND P0, PT, R0, 0x41, PT ;  /* 0x000000410000a80c */ /* 0x000fe20003f06270 */
[----:B------:R-:W-:Y:S01]  /*18a0*/  CS2R R62, SRZ ;  /* 0x00000000003e7805 */ /* 0x000fe2000001ff00 */
[----:B-1----:R-:W-:Y:S01]  /*18b0*/  SHF.L.U64.HI R9, R33, R13, c[0x0][0x17c] ;  /* 0x00005f0021097619 */ /* 0x002fe2000001020d */
[----:B------:R-:W-:Y:S01]  /*18c0*/  IMAD R8, R22, c[0x0][0x188], RZ ;  /* 0x0000620016087a24 */ /* 0x000fe200078e02ff */
[----:B------:R-:W-:Y:S01]  /*18d0*/  @!P2 ISETP.GE.OR P3, PT, R12, c[0x0][0x1cc], !P0 ;  /* 0x000073000c00aa0c */ /* 0x000fe20004766670 */
[----:B------:R-:W-:Y:S01]  /*18e0*/  IMAD.MOV.U32 R3, RZ, RZ, c[0x0][0x1ac] ;  /* 0x00006b00ff037624 */ /* 0x000fe200078e00ff */
[----:B------:R-:W-:Y:S01]  /*18f0*/  @!P2 ISETP.LT.OR P2, PT, R0, 0x41, P5 ;  /* 0x000000410000a80c */ /* 0x000fe20002f41670 */
[----:B------:R-:W-:Y:S01]  /*1900*/  IMAD R2, R9, R217, RZ ;  /* 0x000000d909027224 */ /* 0x000fe200078e02ff */
[----:B------:R-:W-:Y:S01]  /*1910*/  ISETP.GT.AND P5, PT, R250, 0x7f, PT ;  /* 0x0000007ffa00780c */ /* 0x000fe20003fa4270 */
[----:B------:R2:W-:Y:S01]  /*1920*/  LDGSTS.E.BYPASS.LTC128B.128 [R220+0xb080], [R6.64+0x80], !P6 ;  /* 0x0b08008006dc7fae */ /* 0x0005e2000f101d44 */
[----:B------:R-:W-:Y:S01]  /*1930*/  ISETP.GE.AND P6, PT, R12, c[0x0][0x19c], PT ;  /* 0x000067000c007a0c */ /* 0x000fe20003fc6270 */
[-C--:B------:R-:W-:Y:S01]  /*1940*/  IMAD R9, R20, R14.reuse, R2 ;  /* 0x0000000e14097224 */ /* 0x080fe200078e0202 */
[----:B------:R-:W-:Y:S01]  /*1950*/  SHF.L.U64.HI R13, R34, R13, c[0x0][0x20c] ;  /* 0x00008300220d7619 */ /* 0x000fe2000001020d */
[----:B------:R2:W-:Y:S01]  /*1960*/  LDGSTS.E.BYPASS.LTC128B.128 [R220+0xd880], [R6.64+0x100], !P4 ;  /* 0x0d88010006dc7fae */ /* 0x0005e2000e101d44 */
[----:B------:R-:W-:Y:S01]  /*1970*/  ISETP.LT.OR P4, PT, R0, 0x1, P6 ;  /* 0x000000010000780c */ /* 0x000fe20003781670 */
[----:B------:R-:W-:Y:S01]  /*1980*/  IMAD R8, R24, c[0x0][0x18c], R8 ;  /* 0x0000630018087a24 */ /* 0x000fe200078e0208 */
[----:B------:R-:W-:Y:S01]  /*1990*/  CS2R R60, SRZ ;  /* 0x00000000003c7805 */ /* 0x000fe2000001ff00 */
[----:B------:R-:W-:Y:S01]  /*19a0*/  IMAD.MOV.U32 R230, RZ, RZ, R234 ;  /* 0x000000ffffe67224 */ /* 0x000fe200078e00ea */
[----:B------:R-:W-:Y:S01]  /*19b0*/  CS2R R58, SRZ ;  /* 0x00000000003a7805 */ /* 0x000fe2000001ff00 */
[----:B------:R-:W-:Y:S01]  /*19c0*/  IMAD.IADD R231, R235, 0x1, R8 ;  /* 0x00000001ebe77824 */ /* 0x000fe200078e0208 */
[----:B------:R-:W-:Y:S01]  /*19d0*/  CS2R R56, SRZ ;  /* 0x0000000000387805 */ /* 0x000fe2000001ff00 */
[----:B------:R1:W-:Y:S01]  /*19e0*/  @!P5 LDGSTS.E.BYPASS.LTC128B.128 [R220+0x9880], [R16.64], !P3 ;  /* 0x0988000010dcdfae */ /* 0x0003e2000d901d44 */
[----:B------:R-:W-:Y:S01]  /*19f0*/  ISETP.GT.AND P3, PT, R250, 0x7f, PT ;  /* 0x0000007ffa00780c */ /* 0x000fe20003f64270 */
[----:B------:R-:W-:Y:S01]  /*1a00*/  IMAD.WIDE.U32 R14, R217, R14, R230 ;  /* 0x0000000ed90e7225 */ /* 0x000fe200078e00e6 */
[----:B------:R-:W-:Y:S01]  /*1a10*/  @!P5 ISETP.GE.OR P1, PT, R29, c[0x0][0x1cc], !P0 ;  /* 0x000073001d00da0c */ /* 0x000fe20004726670 */
[----:B------:R-:W-:Y:S01]  /*1a20*/  CS2R R54, SRZ ;  /* 0x0000000000367805 */ /* 0x000fe2000001ff00 */
[----:B------:R-:W-:Y:S01]  /*1a30*/  ISETP.GE.AND P5, PT, R28, c[0x0][0x19c], PT ;  /* 0x000067001c007a0c */ /* 0x000fe20003fa6270 */
[----:B------:R-:W-:Y:S01]  /*1a40*/  IMAD.IADD R9, R15, 0x1, R9 ;  /* 0x000000010f097824 */ /* 0x000fe200078e0209 */
[----:B------:R-:W-:Y:S01]  /*1a50*/  CS2R R52, SRZ ;  /* 0x0000000000347805 */ /* 0x000fe2000001ff00 */
[----:B------:R-:W-:Y:S01]  /*1a60*/  IMAD R13, R13, R217, RZ ;  /* 0x000000d90d0d7224 */ /* 0x000fe200078e02ff */
[----:B------:R-:W-:Y:S01]  /*1a70*/  CS2R R50, SRZ ;  /* 0x0000000000327805 */ /* 0x000fe2000001ff00 */
[----:B------:R-:W-:Y:S01]  /*1a80*/  IMAD.MOV.U32 R221, RZ, RZ, 0x1 ;  /* 0x00000001ffdd7424 */ /* 0x000fe200078e00ff */
[----:B------:R-:W-:Y:S01]  /*1a90*/  CS2R R48, SRZ ;  /* 0x0000000000307805 */ /* 0x000fe2000001ff00 */
[----:B------:R-:W-:Y:S01]  /*1aa0*/  IMAD R13, R20, R35, R13 ;  /* 0x00000023140d7224 */ /* 0x000fe200078e020d */
[----:B------:R-:W-:Y:S01]  /*1ab0*/  LEA.HI R20, R31, R250, RZ, 0x4 ;  /* 0x000000fa1f147211 */ /* 0x000fe200078f20ff */
[----:B------:R1:W-:Y:S01]  /*1ac0*/  @!P3 LDGSTS.E.BYPASS.LTC128B.128 [R220+0xc080], [R16.64+0x80], !P2 ;  /* 0x0c08008010dcbfae */ /* 0x0003e2000d101d44 */
[----:B------:R-:W-:Y:S01]  /*1ad0*/  CS2R R46, SRZ ;  /* 0x00000000002e7805 */ /* 0x000fe2000001ff00 */
[----:B------:R-:W-:Y:S01]  /*1ae0*/  CS2R R44, SRZ ;  /* 0x00000000002c7805 */ /* 0x000fe2000001ff00 */
[----:B------:R-:W-:Y:S01]  /*1af0*/  CS2R R42, SRZ ;  /* 0x00000000002a7805 */ /* 0x000fe2000001ff00 */
[----:B------:R1:W-:Y:S01]  /*1b00*/  @!P3 LDGSTS.E.BYPASS.LTC128B.128 [R220+0xe880], [R16.64+0x100], !P1 ;  /* 0x0e88010010dcbfae */ /* 0x0003e2000c901d44 */
[----:B------:R-:W-:Y:S01]  /*1b10*/  ISETP.LT.OR P1, PT, R0, 0x1, P5 ;  /* 0x000000010000780c */ /* 0x000fe20002f21670 */
[----:B--2---:R-:W-:Y:S01]  /*1b20*/  IMAD.MOV.U32 R7, RZ, RZ, c[0x0][0x1a8] ;  /* 0x00006a00ff077624 */ /* 0x004fe200078e00ff */
[----:B------:R-:W-:Y:S01]  /*1b30*/  ISETP.GE.AND P3, PT, R29, c[0x0][0x19c], PT ;  /* 0x000067001d007a0c */ /* 0x000fe20003f66270 */
[----:B------:R2:W-:Y:S01]  /*1b40*/  LDGSTS.E.BYPASS.LTC128B.128 [R220+0x80], [R4.64], !P4 ;  /* 0x0008000004dc7fae */ /* 0x0005e2000e101d44 */
[----:B------:R-:W-:Y:S01]  /*1b50*/  ISETP.GT.AND P4, PT, R250, 0x7f, PT ;  /* 0x0000007ffa00780c */ /* 0x000fe20003f84270 */
[----:B------:R-:W-:Y:S01]  /*1b60*/  CS2R R40, SRZ ;  /* 0x0000000000287805 */ /* 0x000fe2000001ff00 */
[C---:B------:R-:W-:Y:S01]  /*1b70*/  LEA R2, P0, R7.reuse, R4, 0x6 ;  /* 0x0000000407027211 */ /* 0x040fe200078030ff */
[----:B------:R-:W-:Y:S01]  /*1b80*/  CS2R R38, SRZ ;  /* 0x0000000000267805 */ /* 0x000fe2000001ff00 */
[----:B------:R-:W-:-:S02]  /*1b90*/  SHF.L.U64.HI R6, R7, R32, c[0x0][0x1ac] ;  /* 0x00006b0007067619 */ /* 0x000fc40000010220 */
[C---:B------:R-:W-:Y:S01]  /*1ba0*/  LEA.HI.X R3, R7.reuse, R5, R3, 0x6, P0 ;  /* 0x0000000507037211 */ /* 0x040fe200000f3403 */
[----:B------:R-:W-:Y:S01]  /*1bb0*/  IMAD.SHL.U32 R7, R7, 0x20, RZ ;  /* 0x0000002007077824 */ /* 0x000fe200078e00ff */
[C---:B------:R-:W-:Y:S01]  /*1bc0*/  ISETP.LT.OR P2, PT, R0.reuse, 0x1, P3 ;  /* 0x000000010000780c */ /* 0x040fe20001f41670 */
[----:B------:R2:W-:Y:S01]  /*1bd0*/  LDGSTS.E.BYPASS.LTC128B.128 [R220+0x2880], [R4.64+0x80], !P1 ;  /* 0x0288008004dc7fae */ /* 0x0005e2000c901d44 */
[----:B------:R-:W-:Y:S01]  /*1be0*/  ISETP.LT.OR P1, PT, R0, 0x21, P6 ;  /* 0x000000210000780c */ /* 0x000fe20003721670 */
[----:B------:R-:W-:Y:S02]  /*1bf0*/  CS2R R32, SRZ ;  /* 0x0000000000207805 */ /* 0x000fe4000001ff00 */
[----:B------:R-:W-:-:S04]  /*1c00*/  @!P4 LEA R10, P0, R7, R2, 0x1 ;  /* 0x00000002070ac211 */ /* 0x000fc800078008ff */
[----:B------:R-:W-:Y:S01]  /*1c10*/  @!P4 LEA.HI.X R11, R7, R3, R6, 0x1, P0 ;  /* 0x00000003070bc211 */ /* 0x000fe200000f0c06 */
[----:B------:R-:W-:Y:S01]  /*1c20*/  IMAD.IADD R7, R19, 0x1, R21 ;  /* 0x0000000113077824 */ /* 0x000fe200078e0215 */
[----:B------:R-:W-:Y:S01]  /*1c30*/  LEA R8, P0, R14, c[0x0][0x160], 0x1 ;  /* 0x000058000e087a11 */ /* 0x000fe200078008ff */
[----:B------:R-:W-:Y:S01]  /*1c40*/  IMAD.SHL.U32 R19, R250, 0x4, RZ ;  /* 0x00000004fa137824 */ /* 0x000fe200078e00ff */
[----:B------:R2:W-:Y:S01]  /*1c50*/  LDGSTS.E.BYPASS.LTC128B.128 [R220+0x5080], [R4.64+0x100], !P2 ;  /* 0x0508010004dc7fae */ /* 0x0005e2000d101d44 */
[----:B------:R-:W-:Y:S01]  /*1c60*/  IMAD.MOV.U32 R6, RZ, RZ, R18 ;  /* 0x000000ffff067224 */ /* 0x000fe200078e0012 */
[----:B------:R-:W-:Y:S01]  /*1c70*/  LEA.HI.X R9, R14, c[0x0][0x164], R9, 0x1, P0 ;  /* 0x000059000e097a11 */ /* 0x000fe200000f0c09 */
[----:B-1----:R-:W-:Y:S01]  /*1c80*/  IMAD R16, R26, c[0x0][0x210], RZ ;  /* 0x000084001a107a24 */ /* 0x002fe200078e02ff */
[----:B------:R-:W-:Y:S01]  /*1c90*/  ISETP.GE.AND P0, PT, R12, c[0x0][0x16c], PT ;  /* 0x00005b000c007a0c */ /* 0x000fe20003f06270 */
[----:B------:R1:W-:Y:S01]  /*1ca0*/  LDGSTS.E.BYPASS.LTC128B.128 [R220+0x1080], [R2.64], !P1 ;  /* 0x0108000002dc7fae */ /* 0x0003e2000c901d44 */
[----:B------:R-:W-:Y:S01]  /*1cb0*/  ISETP.GE.AND P1, PT, R28, c[0x0][0x16c], PT ;  /* 0x00005b001c007a0c */ /* 0x000fe20003f26270 */
[----:B------:R-:W-:Y:S01]  /*1cc0*/  IMAD R16, R247, c[0x0][0x214], R16 ;  /* 0x00008500f7107a24 */ /* 0x000fe200078e0210 */
[----:B------:R-:W-:-:S02]  /*1cd0*/  SEL R15, RZ, 0x1, P0 ;  /* 0x00000001ff0f7807 */ /* 0x000fc40000000000 */
[----:B------:R-:W-:Y:S02]  /*1ce0*/  ISETP.GE.AND P0, PT, R29, c[0x0][0x16c], PT ;  /* 0x00005b001d007a0c */ /* 0x000fe40003f06270 */
[----:B------:R-:W-:Y:S02]  /*1cf0*/  SHF.R.S32.HI R14, RZ, 0x1f, R23 ;  /* 0x0000001fff0e7819 */ /* 0x000fe40000011417 */
[----:B------:R-:W-:Y:S02]  /*1d00*/  SEL R21, RZ, 0x4, P0 ;  /* 0x00000004ff157807 */ /* 0x000fe40000000000 */
[C---:B------:R-:W-:Y:S02]  /*1d10*/  ISETP.LT.OR P0, PT, R0.reuse, 0x21, P3 ;  /* 0x000000210000780c */ /* 0x040fe40001f01670 */
[----:B------:R-:W-:Y:S02]  /*1d20*/  IADD3 R18, P2, R19, R23, RZ ;  /* 0x0000001713127210 */ /* 0x000fe40007f5e0ff */
[----:B------:R-:W-:-:S02]  /*1d30*/  @!P4 ISETP.LT.OR P3, PT, R0, 0x41, P3 ;  /* 0x000000410000c80c */ /* 0x000fc40001f61670 */
[----:B------:R-:W-:Y:S01]  /*1d40*/  LEA.HI.X.SX32 R19, R19, R14, 0x1, P2 ;  /* 0x0000000e13137211 */ /* 0x000fe200010f0eff */
[----:B------:R-:W-:Y:S01]  /*1d50*/  IMAD.SHL.U32 R14, R34, 0x20, RZ ;  /* 0x00000020220e7824 */ /* 0x000fe200078e00ff */
[C---:B------:R-:W-:Y:S02]  /*1d60*/  @!P4 ISETP.LT.OR P2, PT, R0.reuse, 0x41, P6 ;  /* 0x000000410000c80c */ /* 0x040fe40003741670 */
[----:B--2---:R-:W-:Y:S02]  /*1d70*/  SEL R4, RZ, 0xffffffff, P1 ;  /* 0xffffffffff047807 */ /* 0x004fe40000800000 */
[C---:B------:R-:W-:Y:S02]  /*1d80*/  ISETP.LT.OR P1, PT, R0.reuse, 0x21, P5 ;  /* 0x000000210000780c */ /* 0x040fe40002f21670 */
[----:B------:R-:W-:Y:S01]  /*1d90*/  @!P4 ISETP.LT.OR P5, PT, R0, 0x41, P5 ;  /* 0x000000410000c80c */ /* 0x000fe20002fa1670 */
[----:B------:R-:W-:Y:S02]  /*1da0*/  IMAD.SHL.U32 R17, R4, 0x2, RZ ;  /* 0x0000000204117824 */ /* 0x000fe400078e00ff */
[----:B------:R-:W-:-:S03]  /*1db0*/  IMAD.WIDE.U32 R4, R247, c[0x0][0x210], R6 ;  /* 0x00008400f7047a25 */ /* 0x000fc600078e0006 */
[----:B------:R-:W-:Y:S01]  /*1dc0*/  LOP3.LUT R6, R17, 0x2, R15, 0xe2, !PT ;  /* 0x0000000211067812 */ /* 0x000fe200078ee20f */
[----:B------:R-:W-:Y:S01]  /*1dd0*/  IMAD.IADD R5, R5, 0x1, R16 ;  /* 0x0000000105057824 */ /* 0x000fe200078e0210 */
[----:B------:R-:W-:Y:S02]  /*1de0*/  SHF.R.S32.HI R15, RZ, 0x4, R20 ;  /* 0x00000004ff0f7819 */ /* 0x000fe40000011414 */
[----:B------:R-:W-:Y:S01]  /*1df0*/  LOP3.LUT R0, R6, R21, RZ, 0xfc, !PT ;  /* 0x0000001506007212 */ /* 0x000fe200078efcff */
[----:B------:R1:W-:Y:S01]  /*1e00*/  LDGSTS.E.BYPASS.LTC128B.128 [R220+0x3880], [R2.64+0x80], !P1 ;  /* 0x0388008002dc7fae */ /* 0x0003e2000c901d44 */
[----:B------:R-:W-:Y:S01]  /*1e10*/  ISETP.GT.AND P1, PT, R250, 0x7f, PT ;  /* 0x0000007ffa00780c */ /* 0x000fe20003f24270 */
[----:B------:R-:W-:Y:S01]  /*1e20*/  IMAD.SHL.U32 R21, R217, 0x40, RZ ;  /* 0x00000040d9157824 */ /* 0x000fe200078e00ff */
[----:B------:R-:W-:Y:S01]  /*1e30*/  P2R R7, PR, RZ, 0x20 ;  /* 0x00000020ff077803 */ /* 0x000fe20000000000 */
[----:B------:R1:W-:Y:S01]  /*1e40*/  LDGSTS.E.BYPASS.LTC128B.128 [R220+0x6080], [R2.64+0x100], !P0 ;  /* 0x0608010002dc7fae */ /* 0x0003e2000c101d44 */
[----:B------:R-:W-:Y:S01]  /*1e50*/  LOP3.LUT P4, RZ, R0, 0x1, RZ, 0xc0, !PT ;  /* 0x0000000100ff7812 */ /* 0x000fe2000788c0ff */
[----:B------:R-:W-:Y:S01]  /*1e60*/  IMAD R6, R22, c[0x0][0x218], RZ ;  /* 0x0000860016067a24 */ /* 0x000fe200078e02ff */
[----:B------:R-:W-:Y:S01]  /*1e70*/  ISETP.NE.AND P0, PT, R7, RZ, PT ;  /* 0x000000ff0700720c */ /* 0x000fe20003f05270 */
[----:B------:R-:W-:Y:S01]  /*1e80*/  IMAD.WIDE.U32 R232, R24, c[0x0][0x218], R4 ;  /* 0x0000860018e87a25 */ /* 0x000fe200078e0004 */
[----:B------:R-:W-:-:S02]  /*1e90*/  LOP3.LUT P6, RZ, R0, 0x2, RZ, 0xc0, !PT ;  /* 0x0000000200ff7812 */ /* 0x000fc400078cc0ff */
[----:B------:R-:W-:Y:S01]  /*1ea0*/  LOP3.LUT P5, RZ, R0, 0x4, RZ, 0xc0, !PT ;  /* 0x0000000400ff7812 */ /* 0x000fe200078ac0ff */
[----:B------:R-:W-:Y:S01]  /*1eb0*/  IMAD.MOV.U32 R228, RZ, RZ, R232 ;  /* 0x000000ffffe47224 */ /* 0x000fe200078e00e8 */
[----:B------:R-:W-:Y:S01]  /*1ec0*/  IADD3 R0, -R237, R225, -R21 ;  /* 0x000000e1ed007210 */ /* 0x000fe20007ffe915 */
[----:B------:R2:W-:Y:S01]  /*1ed0*/  @!P1 LDGSTS.E.BYPASS.LTC128B.128 [R220+0x2080], [R10.64], !P2 ;  /* 0x020800000adc9fae */ /* 0x0005e2000d101d44 */
[----:B------:R-:W-:Y:S01]  /*1ee0*/  IMAD.WIDE.U32 R4, R247, c[0x0][0x270], R18 ;  /* 0x00009c00f7047a25 */ /* 0x000fe200078e0012 */
[----:B------:R-:W-:Y:S02]  /*1ef0*/  LEA.HI R16, R31, R250, RZ, 0x2 ;  /* 0x000000fa1f107211 */ /* 0x000fe400078f10ff */
[C---:B------:R-:W-:Y:S02]  /*1f00*/  ISETP.LT.OR P2, PT, R0.reuse, 0x1, !P6 ;  /* 0x000000010000780c */ /* 0x040fe40007741670 */
[----:B------:R2:W-:Y:S01]  /*1f10*/  @!P1 LDGSTS.E.BYPASS.LTC128B.128 [R220+0x4880], [R10.64+0x80], !P0 ;  /* 0x048800800adc9fae */ /* 0x0005e2000c101d44 */
[----:B------:R-:W-:-:S03]  /*1f20*/  ISETP.LT.OR P0, PT, R0, 0x1, !P4 ;  /* 0x000000010000780c */ /* 0x000fc60006701670 */
[----:B------:R2:W-:Y:S01]  /*1f30*/  @!P1 LDGSTS.E.BYPASS.LTC128B.128 [R220+0x7080], [R10.64+0x100], !P3 ;  /* 0x070801000adc9fae */ /* 0x0005e2000d901d44 */
[C---:B------:R-:W-:Y:S02]  /*1f40*/  ISETP.LT.OR P1, PT, R0.reuse, 0x1, !P5 ;  /* 0x000000010000780c */ /* 0x040fe40006f21670 */
[----:B------:R-:W-:Y:S01]  /*1f50*/  ISETP.LT.OR P3, PT, R0, 0x21, !P4 ;  /* 0x000000210000780c */ /* 0x000fe20006761670 */
[----:B------:R-:W0:Y:S01]  /*1f60*/  LDGDEPBAR ;  /* 0x00000000000079af */ /* 0x000e220000000000 */
[----:B-1----:R-:W-:-:S05]  /*1f70*/  IMAD R2, R24, c[0x0][0x21c], R6 ;  /* 0x0000870018027a24 */ /* 0x002fca00078e0206 */
[----:B------:R1:W-:Y:S01]  /*1f80*/  LDGSTS.E.BYPASS.LTC128B.128 [R220+0xf080], [R8.64], !P0 ;  /* 0x0f08000008dc7fae */ /* 0x0003e2000c101d44 */
[----:B------:R-:W-:Y:S01]  /*1f90*/  LEA R6, P0, R36, R8, 0x1 ;  /* 0x0000000824067211 */ /* 0x000fe200078008ff */
[----:B------:R-:W-:Y:S02]  /*1fa0*/  IMAD.IADD R229, R233, 0x1, R2 ;  /* 0x00000001e9e57824 */ /* 0x000fe400078e0202 */
[----:B------:R1:W-:Y:S01]  /*1fb0*/  LDGSTS.E.BYPASS.LTC128B.128 [R220+0x11080], [R8.64+0x80], !P2 ;  /* 0x1108008008dc7fae */ /* 0x0003e2000d101d44 */
[----:B------:R-:W-:Y:S01]  /*1fc0*/  ISETP.LT.OR P2, PT, R0, 0x21, !P6 ;  /* 0x000000210000780c */ /* 0x000fe20007741670 */
[----:B------:R-:W-:Y:S01]  /*1fd0*/  IMAD R2, R26, c[0x0][0x270], RZ ;  /* 0x00009c001a027a24 */ /* 0x000fe200078e02ff */
[----:B------:R-:W-:Y:S01]  /*1fe0*/  LEA.HI.X R7, R36, R9, R252, 0x1, P0 ;  /* 0x0000000924077211 */ /* 0x000fe200000f0cfc */
[----:B------:R1:W-:Y:S01]  /*1ff0*/  LDGSTS.E.BYPASS.LTC128B.128 [R220+0x13080], [R8.64+0x100], !P1 ;  /* 0x1308010008dc7fae */ /* 0x0003e2000c901d44 */
[----:B------:R-:W-:Y:S01]  /*2000*/  ISETP.LT.OR P1, PT, R0, 0x21, !P5 ;  /* 0x000000210000780c */ /* 0x000fe20006f21670 */
[----:B------:R-:W-:Y:S01]  /*2010*/  IMAD R2, R247, c[0x0][0x274], R2 ;  /* 0x00009d00f7027a24 */ /* 0x000fe200078e0202 */
[----:B------:R-:W-:Y:S01]  /*2020*/  CS2R R36, SRZ ;  /* 0x0000000000247805 */ /* 0x000fe2000001ff00 */
[----:B------:R3:W-:Y:S01]  /*2030*/  LDGSTS.E.BYPASS.LTC128B.128 [R220+0x10080], [R6.64], !P3 ;  /* 0x1008000006dc7fae */ /* 0x0007e2000d901d44 */
[----:B------:R-:W-:Y:S01]  /*2040*/  ISETP.GT.AND P3, PT, R250, 0xf, PT ;  /* 0x0000000ffa00780c */ /* 0x000fe20003f64270 */
[----:B------:R-:W-:Y:S01]  /*2050*/  IMAD.IADD R5, R5, 0x1, R2 ;  /* 0x0000000105057824 */ /* 0x000fe200078e0202 */
[----:B------:R-:W-:Y:S01]  /*2060*/  ISETP.GE.AND P3, PT, R12, c[0x0][0x1fc], PT ;  /* 0x00007f000c007a0c */ /* 0x000fe20003f66270 */
[----:B--2---:R-:W-:-:S02]  /*2070*/  IMAD.WIDE.U32 R10, R35, R217, R228 ;  /* 0x000000d9230a7225 */ /* 0x004fc400078e00e4 */
[----:B------:R3:W-:Y:S01]  /*2080*/  LDGSTS.E.BYPASS.LTC128B.128 [R220+0x12080], [R6.64+0x80], !P2 ;  /* 0x1208008006dc7fae */ /* 0x0007e2000d101d44 */
[----:B------:R-:W-:Y:S01]  /*2090*/  ISETP.GT.AND P2, PT, R250, 0xf, PT ;  /* 0x0000000ffa00780c */ /* 0x000fe20003f44270 */
[----:B------:R-:W-:Y:S01]  /*20a0*/  CS2R R34, SRZ ;  /* 0x0000000000227805 */ /* 0x000fe2000001ff00 */
[----:B------:R-:W-:Y:S01]  /*20b0*/  IMAD.IADD R0, R11, 0x1, R13 ;  /* 0x000000010b007824 */ /* 0x000fe200078e020d */
[----:B------:R-:W-:Y:S01]  /*20c0*/  LEA R2, P0, R10, c[0x0][0x1f0], 0x1 ;  /* 0x00007c000a027a11 */ /* 0x000fe200078008ff */
[----:B------:R-:W-:Y:S01]  /*20d0*/  IMAD.WIDE.U32 R240, R24, c[0x0][0x278], R4 ;  /* 0x00009e0018f07a25 */ /* 0x000fe200078e0004 */
[----:B------:R3:W-:Y:S01]  /*20e0*/  LDGSTS.E.BYPASS.LTC128B.128 [R220+0x14080], [R6.64+0x100], !P1 ;  /* 0x1408010006dc7fae */ /* 0x0007e2000c901d44 */
[----:B------:R-:W-:Y:S02]  /*20f0*/  SHF.R.S32.HI R4, RZ, 0x1f, R250 ;  /* 0x0000001fff047819 */ /* 0x000fe400000114fa */
[----:B------:R-:W-:Y:S02]  /*2100*/  LEA.HI.X R3, R10, c[0x0][0x1f4], R0, 0x1, P0 ;  /* 0x00007d000a037a11 */ /* 0x000fe400000f0c00 */
[----:B------:R-:W-:-:S02]  /*2110*/  LEA.HI R13, R20, R15, RZ, 0x1 ;  /* 0x0000000f140d7211 */ /* 0x000fc400078f08ff */
[----:B------:R-:W-:Y:S02]  /*2120*/  SHF.R.S32.HI R10, RZ, 0x1f, R16 ;  /* 0x0000001fff0a7819 */ /* 0x000fe40000011410 */
[----:B------:R-:W-:Y:S01]  /*2130*/  @!P2 IADD3 R5, P0, R21, R240, RZ ;  /* 0x000000f01505a210 */ /* 0x000fe20007f1e0ff */
[----:B-1----:R-:W-:Y:S02]  /*2140*/  IMAD R9, R22, c[0x0][0x278], RZ ;  /* 0x00009e0016097a24 */ /* 0x002fe400078e02ff */
[----:B------:R-:W-:Y:S01]  /*2150*/  IMAD R8, R23, 0xc0, RZ ;  /* 0x000000c017087824 */ /* 0x000fe200078e02ff */
[----:B------:R-:W-:Y:S01]  /*2160*/  SHF.R.S32.HI R23, RZ, 0x1f, R21 ;  /* 0x0000001fff177819 */ /* 0x000fe20000011415 */
[----:B------:R-:W-:-:S04]  /*2170*/  IMAD R0, R24, c[0x0][0x27c], R9 ;  /* 0x00009f0018007a24 */ /* 0x000fc800078e0209 */
[----:B------:R-:W-:Y:S01]  /*2180*/  IMAD.IADD R246, R241, 0x1, R0 ;  /* 0x00000001f1f67824 */ /* 0x000fe200078e0200 */
[----:B------:R-:W-:Y:S02]  /*2190*/  IADD3 R0, -R21, R225, -R237 ;  /* 0x000000e115007210 */ /* 0x000fe40007ffe9ed */
[----:B---3--:R-:W-:-:S04]  /*21a0*/  IADD3 R6, P1, R8, R250, RZ ;  /* 0x000000fa08067210 */ /* 0x008fc80007f3e0ff */
[----:B------:R-:W-:Y:S01]  /*21b0*/  LEA.HI.X.SX32 R7, R8, R4, 0x1, P1 ;  /* 0x0000000408077211 */ /* 0x000fe200008f0eff */
[----:B------:R-:W-:Y:S01]  /*21c0*/  @!P2 IMAD.X R8, R23, 0x1, R246, P0 ;  /* 0x000000011708a824 */ /* 0x000fe200000e06f6 */
[C---:B------:R-:W-:Y:S02]  /*21d0*/  @!P2 LEA R4, P0, R5.reuse, c[0x0][0x258], 0x2 ;  /* 0x000096000504aa11 */ /* 0x040fe400078010ff */
[----:B------:R-:W-:Y:S02]  /*21e0*/  ISETP.LT.OR P1, PT, R0, 0x1, P3 ;  /* 0x000000010000780c */ /* 0x000fe40001f21670 */
[----:B------:R-:W-:Y:S01]  /*21f0*/  @!P2 LEA.HI.X R5, R5, c[0x0][0x25c], R8, 0x2, P0 ;  /* 0x000097000505aa11 */ /* 0x000fe200000f1408 */
[----:B------:R-:W-:-:S05]  /*2200*/  @!P2 IMAD.SHL.U32 R8, R250, 0x10, RZ ;  /* 0x00000010fa08a824 */ /* 0x000fca00078e00ff */
[----:B------:R1:W-:Y:S01]  /*2210*/  @!P2 LDGSTS.E.BYPASS.LTC128B.128 [R8+0x21080], [R4.64] ;  /* 0x210800000408afae */ /* 0x0003e2000b901d44 */
[----:B------:R-:W-:-:S03]  /*2220*/  ISETP.GE.AND P2, PT, R28, c[0x0][0x1fc], PT ;  /* 0x00007f001c007a0c */ /* 0x000fc60003f46270 */
[----:B------:R-:W0:Y:S01]  /*2230*/  LDGDEPBAR ;  /* 0x00000000000079af */ /* 0x000e220000000000 */
[----:B------:R-:W-:-:S03]  /*2240*/  ISETP.LT.OR P0, PT, R0, 0x1, P2 ;  /* 0x000000010000780c */ /* 0x000fc60001701670 */
[----:B------:R2:W-:Y:S10]  /*2250*/  LDGSTS.E.BYPASS.LTC128B.128 [R220+0x1b080], [R2.64], !P1 ;  /* 0x1b08000002dc7fae */ /* 0x0005f4000c901d44 */
[----:B------:R2:W-:Y:S01]  /*2260*/  LDGSTS.E.BYPASS.LTC128B.128 [R220+0x1d080], [R2.64+0x80], !P0 ;  /* 0x1d08008002dc7fae */ /* 0x0005e2000c101d44 */
[----:B-1----:R-:W-:Y:S01]  /*2270*/  LEA R8, P0, R14, R2, 0x1 ;  /* 0x000000020e087211 */ /* 0x002fe200078008ff */
[----:B------:R-:W-:Y:S01]  /*2280*/  IMAD.WIDE.U32 R4, R247, c[0x0][0x288], R18 ;  /* 0x0000a200f7047a25 */ /* 0x000fe200078e0012 */
[----:B------:R-:W-:-:S02]  /*2290*/  LEA.HI R18, R31, R250, RZ, 0x5 ;  /* 0x000000fa1f127211 */ /* 0x000fc400078f28ff */
[----:B------:R-:W-:Y:S02]  /*22a0*/  LEA.HI.X R9, R14, R3, R251, 0x1, P0 ;  /* 0x000000030e097211 */ /* 0x000fe400000f0cfb */
[----:B------:R-:W-:Y:S02]  /*22b0*/  ISETP.GE.AND P0, PT, R29, c[0x0][0x1fc], PT ;  /* 0x00007f001d007a0c */ /* 0x000fe40003f06270 */
[----:B------:R-:W-:Y:S02]  /*22c0*/  SHF.R.S32.HI R14, RZ, 0x2, R16 ;  /* 0x00000002ff0e7819 */ /* 0x000fe40000011410 */
[----:B------:R-:W-:Y:S02]  /*22d0*/  ISETP.LT.OR P1, PT, R0, 0x1, P0 ;  /* 0x000000010000780c */ /* 0x000fe40000721670 */
[----:B------:R-:W-:Y:S02]  /*22e0*/  SHF.R.S32.HI R17, RZ, 0x5, R18 ;  /* 0x00000005ff117819 */ /* 0x000fe40000011412 */
[----:B------:R-:W-:-:S02]  /*22f0*/  LEA.HI R10, R10, R14, RZ, 0x3 ;  /* 0x0000000e0a0a7211 */ /* 0x000fc400078f18ff */
[----:B------:R-:W-:-:S07]  /*2300*/  ISETP.LT.OR P0, PT, R0, 0x21, P0 ;  /* 0x000000210000780c */ /* 0x000fce0000701670 */
[----:B------:R2:W-:Y:S01]  /*2310*/  LDGSTS.E.BYPASS.LTC128B.128 [R220+0x1f080], [R2.64+0x100], !P1 ;  /* 0x1f08010002dc7fae */ /* 0x0005e2000c901d44 */
[----:B------:R-:W-:Y:S02]  /*2320*/  ISETP.LT.OR P1, PT, R0, 0x21, P3 ;  /* 0x000000210000780c */ /* 0x000fe40001f21670 */
[----:B------:R-:W-:-:S04]  /*2330*/  ISETP.GE.AND P3, PT, R12, c[0x0][0x1fc], PT ;  /* 0x00007f000c007a0c */ /* 0x000fc80003f66270 */
[----:B------:R-:W-:Y:S02]  /*2340*/  SEL R19, RZ, 0x1, P3 ;  /* 0x00000001ff137807 */ /* 0x000fe40001800000 */
[----:B------:R-:W-:-:S05]  /*2350*/  ISETP.GE.AND P3, PT, R250, 0x10, PT ;  /* 0x00000010fa00780c */ /* 0x000fca0003f66270 */
[----:B------:R1:W-:Y:S01]  /*2360*/  LDGSTS.E.BYPASS.LTC128B.128 [R220+0x1c080], [R8.64], !P1 ;  /* 0x1c08000008dc7fae */ /* 0x0003e2000c901d44 */
[----:B------:R-:W-:Y:S02]  /*2370*/  ISETP.LT.OR P1, PT, R0, 0x21, P2 ;  /* 0x000000210000780c */ /* 0x000fe40001721670 */
[----:B------:R-:W-:Y:S02]  /*2380*/  LOP3.LUT R0, R10, 0xfffffff8, RZ, 0xc0, !PT ;  /* 0xfffffff80a007812 */ /* 0x000fe400078ec0ff */
[----:B------:R-:W-:-:S03]  /*2390*/  ISETP.GE.AND P2, PT, R29, c[0x0][0x1fc], PT ;  /* 0x00007f001d007a0c */ /* 0x000fc60003f46270 */
[----:B------:R-:W-:Y:S02]  /*23a0*/  IMAD.IADD R14, R14, 0x1, -R0 ;  /* 0x000000010e0e7824 */ /* 0x000fe400078e0a00 */
[----:B--2---:R-:W-:-:S04]  /*23b0*/  IMAD R3, R26, c[0x0][0x288], RZ ;  /* 0x0000a2001a037a24 */ /* 0x004fc800078e02ff */
[----:B------:R1:W-:Y:S01]  /*23c0*/  LDGSTS.E.BYPASS.LTC128B.128 [R220+0x1e080], [R8.64+0x80], !P1 ;  /* 0x1e08008008dc7fae */ /* 0x0003e2000c901d44 */
[----:B------:R-:W-:Y:S01]  /*23d0*/  IMAD R2, R26, c[0x0][0x238], RZ ;  /* 0x00008e001a027a24 */ /* 0x000fe200078e02ff */
[----:B------:R-:W-:Y:S01]  /*23e0*/  ISETP.GE.AND P1, PT, R28, c[0x0][0x1fc], PT ;  /* 0x00007f001c007a0c */ /* 0x000fe20003f26270 */
[C---:B------:R-:W-:Y:S01]  /*23f0*/  IMAD R12, R247.reuse, c[0x0][0x28c], R3 ;  /* 0x0000a300f70c7a24 */ /* 0x040fe200078e0203 */
[----:B------:R1:W-:Y:S01]  /*2400*/  LDGSTS.E.BYPASS.LTC128B.128 [R220+0x20080], [R8.64+0x100], !P0 ;  /* 0x2008010008dc7fae */ /* 0x0003e2000c101d44 */
[C---:B------:R-:W-:Y:S01]  /*2410*/  IMAD R11, R247.reuse, c[0x0][0x23c], R2 ;  /* 0x00008f00f70b7a24 */ /* 0x040fe200078e0202 */
[----:B------:R-:W-:Y:S01]  /*2420*/  CS2R R28, SRZ ;  /* 0x00000000001c7805 */ /* 0x000fe2000001ff00 */
[----:B------:R-:W-:Y:S01]  /*2430*/  IMAD.WIDE.U32 R2, R247, c[0x0][0x238], R6 ;  /* 0x00008e00f7027a25 */ /* 0x000fe200078e0006 */
[----:B------:R-:W-:-:S03]  /*2440*/  LOP3.LUT R6, R13, 0xfffffffe, RZ, 0xc0, !PT ;  /* 0xfffffffe0d067812 */ /* 0x000fc600078ec0ff */
[----:B------:R-:W-:Y:S02]  /*2450*/  IMAD.IADD R13, R3, 0x1, R11 ;  /* 0x00000001030d7824 */ /* 0x000fe400078e020b */
[----:B------:R-:W-:Y:S01]  /*2460*/  IMAD.IADD R3, R5, 0x1, R12 ;  /* 0x0000000105037824 */ /* 0x000fe200078e020c */
[----:B------:R-:W-:Y:S01]  /*2470*/  SHF.R.S32.HI R5, RZ, 0x1f, R18 ;  /* 0x0000001fff057819 */ /* 0x000fe20000011412 */
[----:B------:R-:W-:Y:S02]  /*2480*/  IMAD.MOV.U32 R12, RZ, RZ, R2 ;  /* 0x000000ffff0c7224 */ /* 0x000fe400078e0002 */
[----:B------:R-:W-:Y:S01]  /*2490*/  IMAD.MOV.U32 R2, RZ, RZ, R4 ;  /* 0x000000ffff027224 */ /* 0x000fe200078e0004 */
[----:B------:R-:W-:Y:S01]  /*24a0*/  LEA.HI R4, R31, R250, RZ, 0x7 ;  /* 0x000000fa1f047211 */ /* 0x000fe200078f38ff */
[----:B------:R-:W-:Y:S01]  /*24b0*/  IMAD.IADD R0, R15, 0x1, -R6 ;  /* 0x000000010f007824 */ /* 0x000fe200078e0a06 */
[----:B------:R-:W-:Y:S01]  /*24c0*/  LEA.HI R5, R5, R17, RZ, 0x2 ;  /* 0x0000001105057211 */ /* 0x000fe200078f10ff */
[----:B------:R-:W-:Y:S01]  /*24d0*/  IMAD.WIDE.U32 R238, R24, c[0x0][0x290], R2 ;  /* 0x0000a40018ee7a25 */ /* 0x000fe200078e0002 */
[----:B------:R-:W-:-:S02]  /*24e0*/  SHF.R.S32.HI R11, RZ, 0x7, R4 ;  /* 0x00000007ff0b7819 */ /* 0x000fc40000011404 */
[----:B------:R-:W-:Y:S01]  /*24f0*/  LOP3.LUT R5, R5, 0xfffffffc, RZ, 0xc0, !PT ;  /* 0xfffffffc05057812 */ /* 0x000fe200078ec0ff */
[----:B------:R-:W-:Y:S01]  /*2500*/  IMAD R4, R22, c[0x0][0x290], RZ ;  /* 0x0000a40016047a24 */ /* 0x000fe200078e02ff */
[----:B------:R-:W-:Y:S01]  /*2510*/  IADD3 R2, P0, R21, R238, RZ ;  /* 0x000000ee15027210 */ /* 0x000fe20007f1e0ff */
[----:B------:R-:W-:Y:S02]  /*2520*/  IMAD.SHL.U32 R6, R11, 0x8, RZ ;  /* 0x000000080b067824 */ /* 0x000fe400078e00ff */
[----:B------:R-:W-:Y:S02]  /*2530*/  IMAD.IADD R15, R17, 0x1, -R5 ;  /* 0x00000001110f7824 */ /* 0x000fe400078e0a05 */
[----:B------:R-:W-:Y:S01]  /*2540*/  IMAD R4, R24, c[0x0][0x294], R4 ;  /* 0x0000a50018047a24 */ /* 0x000fe200078e0204 */
[----:B------:R-:W-:Y:S01]  /*2550*/  LOP3.LUT R10, R6, 0x8, RZ, 0xc0, !PT ;  /* 0x00000008060a7812 */ /* 0x000fe200078ec0ff */
[----:B------:R-:W-:Y:S01]  /*2560*/  IMAD.SHL.U32 R3, R14, 0x10, RZ ;  /* 0x000000100e037824 */ /* 0x000fe200078e00ff */
[----:B------:R-:W-:Y:S01]  /*2570*/  LEA.HI R6, R15, R15, RZ, 0x1 ;  /* 0x0000000f0f067211 */ /* 0x000fe200078f08ff */
[----:B------:R-:W-:Y:S01]  /*2580*/  IMAD.IADD R244, R239, 0x1, R4 ;  /* 0x00000001eff47824 */ /* 0x000fe200078e0204 */
[----:B-1----:R-:W-:Y:S01]  /*2590*/  LOP3.LUT R9, R16, 0x3ffffffc, RZ, 0xc0, !PT ;  /* 0x3ffffffc10097812 */ /* 0x002fe200078ec0ff */
[----:B------:R-:W-:Y:S01]  /*25a0*/  IMAD.SHL.U32 R4, R15, 0x100, RZ ;  /* 0x000001000f047824 */ /* 0x000fe200078e00ff */
[----:B------:R-:W-:Y:S01]  /*25b0*/  LOP3.LUT R3, R10, 0x70, R3, 0xf8, !PT ;  /* 0x000000700a037812 */ /* 0x000fe200078ef803 */
[----:B------:R-:W-:-:S02]  /*25c0*/  IMAD.SHL.U32 R6, R6, 0x100, RZ ;  /* 0x0000010006067824 */ /* 0x000fc400078e00ff */
[----:B------:R-:W-:Y:S01]  /*25d0*/  IMAD.X R7, R23, 0x1, R244, P0 ;  /* 0x0000000117077824 */ /* 0x000fe200000e06f4 */
[----:B------:R-:W-:Y:S01]  /*25e0*/  LEA R8, P0, R2, c[0x0][0x280], 0x2 ;  /* 0x0000a00002087a11 */ /* 0x000fe200078010ff */
[C---:B------:R-:W-:Y:S01]  /*25f0*/  @!P3 IMAD.SHL.U32 R16, R250.reuse, 0x10, RZ ;  /* 0x00000010fa10b824 */ /* 0x040fe200078e00ff */
[----:B------:R-:W-:Y:S01]  /*2600*/  LOP3.LUT R5, R3, 0x100, R4, 0xf8, !PT ;  /* 0x0000010003057812 */ /* 0x000fe200078ef804 */
[----:B------:R-:W-:Y:S01]  /*2610*/  IMAD.IADD R4, R250, 0x1, -R9 ;  /* 0x00000001fa047824 */ /* 0x000fe200078e0a09 */
[----:B------:R-:W-:Y:S01]  /*2620*/  LOP3.LUT R3, R6, 0x7ffffe00, RZ, 0xc0, !PT ;  /* 0x7ffffe0006037812 */ /* 0x000fe200078ec0ff */
[----:B------:R-:W-:Y:S01]  /*2630*/  IMAD.WIDE.U32 R242, R24, c[0x0][0x240], R12 ;  /* 0x0000900018f27a25 */ /* 0x000fe200078e000c */
[----:B------:R-:W-:Y:S02]  /*2640*/  LEA.HI.X R9, R2, c[0x0][0x284], R7, 0x2, P0 ;  /* 0x0000a10002097a11 */ /* 0x000fe400000f1407 */
[----:B------:R-:W-:Y:S01]  /*2650*/  LOP3.LUT R2, R20, 0xfffffff0, RZ, 0xc0, !PT ;  /* 0xfffffff014027812 */ /* 0x000fe200078ec0ff */
[----:B------:R-:W-:Y:S01]  /*2660*/  IMAD R7, R4, 0x2, R3 ;  /* 0x0000000204077824 */ /* 0x000fe200078e0203 */
[----:B------:R-:W-:Y:S01]  /*2670*/  LOP3.LUT R3, R18, 0xffffffe0, RZ, 0xc0, !PT ;  /* 0xffffffe012037812 */ /* 0x000fe200078ec0ff */
[----:B------:R1:W-:Y:S01]  /*2680*/  @!P3 LDGSTS.E.BYPASS.LTC128B.128 [R16+0x21280], [R8.64] ;  /* 0x212800000810bfae */ /* 0x0003e2000b901d44 */
[----:B------:R-:W-:Y:S01]  /*2690*/  SHF.R.U32.HI R4, RZ, 0x3, R5 ;  /* 0x00000003ff047819 */ /* 0x000fe20000011605 */
[----:B------:R-:W-:Y:S01]  /*26a0*/  IMAD.IADD R2, R250, 0x1, -R2 ;  /* 0x00000001fa027824 */ /* 0x000fe200078e0a02 */
[----:B------:R-:W-:Y:S01]  /*26b0*/  LOP3.LUT P0, RZ, R14, 0x1, RZ, 0xc0, !PT ;  /* 0x000000010eff7812 */ /* 0x000fe2000780c0ff */
[----:B------:R-:W-:Y:S01]  /*26c0*/  IMAD.IADD R3, R250, 0x1, -R3 ;  /* 0x00000001fa037824 */ /* 0x000fe200078e0a03 */
[----:B------:R-:W-:Y:S01]  /*26d0*/  LOP3.LUT R6, R5, 0x28, R4, 0x78, !PT ;  /* 0x0000002805067812 */ /* 0x000fe200078e7804 */
[----:B------:R-:W-:Y:S01]  /*26e0*/  IMAD.SHL.U32 R4, R2, 0x10, RZ ;  /* 0x0000001002047824 */ /* 0x000fe200078e00ff */
[----:B------:R-:W-:Y:S01]  /*26f0*/  LEA.HI R12, R11, R11, RZ, 0x1 ;  /* 0x0000000b0b0c7211 */ /* 0x000fe200078f08ff */
[----:B------:R-:W-:Y:S01]  /*2700*/  IMAD.SHL.U32 R5, R17, 0x100, RZ ;  /* 0x0000010011057824 */ /* 0x000fe200078e00ff */
[----:B------:R-:W-:Y:S01]  /*2710*/  SEL R13, RZ, 0xffffffff, P1 ;  /* 0xffffffffff0d7807 */ /* 0x000fe20000800000 */
[----:B------:R-:W-:Y:S01]  /*2720*/  IMAD.IADD R6, R7, 0x1, R6 ;  /* 0x0000000107067824 */ /* 0x000fe200078e0206 */
[----:B------:R-:W-:Y:S01]  /*2730*/  LOP3.LUT R4, R4, 0xf0, RZ, 0xc0, !PT ;  /* 0x000000f004047812 */ /* 0x000fe200078ec0ff */
[----:B------:R-:W-:Y:S01]  /*2740*/  IMAD.SHL.U32 R204, R2, 0x2, RZ ;  /* 0x0000000202cc7824 */ /* 0x000fe200078e00ff */
[----:B------:R-:W-:Y:S01]  /*2750*/  LOP3.LUT P1, RZ, R25, 0x4, RZ, 0xc0, !PT ;  /* 0x0000000419ff7812 */ /* 0x000fe2000782c0ff */
[----:B------:R-:W-:Y:S01]  /*2760*/  IMAD.SHL.U32 R218, R6, 0x2, RZ ;  /* 0x0000000206da7824 */ /* 0x000fe200078e00ff */
[C---:B------:R-:W-:Y:S01]  /*2770*/  LOP3.LUT R14, R4.reuse, R10, RZ, 0xfc, !PT ;  /* 0x0000000a040e7212 */ /* 0x040fe200078efcff */
[----:B------:R-:W0:Y:S01]  /*2780*/  LDGDEPBAR ;  /* 0x00000000000079af */ /* 0x000e220000000000 */
[----:B------:R-:W-:Y:S01]  /*2790*/  LOP3.LUT R10, R4, 0x100, R5, 0xf8, !PT ;  /* 0x00000100040a7812 */ /* 0x000fe200078ef805 */
[----:B------:R-:W-:Y:S01]  /*27a0*/  IMAD R4, R22, c[0x0][0x240], RZ ;  /* 0x0000900016047a24 */ /* 0x000fe200078e02ff */
[C---:B------:R-:W-:Y:S01]  /*27b0*/  IADD3 R6, R218.reuse, 0x21480, RZ ;  /* 0x00021480da067810 */ /* 0x040fe20007ffe0ff */
[----:B------:R-:W0:Y:S01]  /*27c0*/  LDGDEPBAR ;  /* 0x00000000000079af */ /* 0x000e220000000000 */
[----:B------:R-:W-:-:S02]  /*27d0*/  IADD3 R219, R218, 0x215a0, RZ ;  /* 0x000215a0dadb7810 */ /* 0x000fc40007ffe0ff */
[----:B------:R-:W-:Y:S01]  /*27e0*/  LOP3.LUT R204, R14, 0x18, R204, 0x78, !PT ;  /* 0x000000180ecc7812 */ /* 0x000fe200078e78cc */
[----:B------:R-:W-:Y:S01]  /*27f0*/  IMAD.MOV.U32 R14, RZ, RZ, 0x20 ;  /* 0x00000020ff0e7424 */ /* 0x000fe200078e00ff */
[----:B------:R-:W-:Y:S01]  /*2800*/  @P0 IADD3 R219, R6, 0xe0, RZ ;  /* 0x000000e006db0810 */ /* 0x000fe20007ffe0ff */
[----:B------:R-:W-:Y:S01]  /*2810*/  IMAD.SHL.U32 R6, R0, 0x20, RZ ;  /* 0x0000002000067824 */ /* 0x000fe200078e00ff */
[----:B-1----:R-:W-:Y:S01]  /*2820*/  SHF.R.S32.HI R8, RZ, 0x1f, R3 ;  /* 0x0000001fff087819 */ /* 0x002fe20000011403 */
[----:B------:R-:W-:Y:S01]  /*2830*/  IMAD R16, R24, c[0x0][0x244], R4 ;  /* 0x0000910018107a24 */ /* 0x000fe200078e0204 */
[----:B------:R-:W-:Y:S01]  /*2840*/  LOP3.LUT P0, RZ, R25, 0x2, RZ, 0xc0, !PT ;  /* 0x0000000219ff7812 */ /* 0x000fe2000780c0ff */
[----:B------:R-:W-:Y:S01]  /*2850*/  IMAD.SHL.U32 R4, R15, 0x10, RZ ;  /* 0x000000100f047824 */ /* 0x000fe200078e00ff */
[----:B------:R-:W-:Y:S01]  /*2860*/  LEA.HI R7, R8, R3, RZ, 0x2 ;  /* 0x0000000308077211 */ /* 0x000fe200078f10ff */
[----:B------:R-:W-:Y:S01]  /*2870*/  IMAD.SHL.U32 R8, R27, 0x8, RZ ;  /* 0x000000081b087824 */ /* 0x000fe200078e00ff */
[----:B------:R-:W-:Y:S01]  /*2880*/  LOP3.LUT P3, RZ, R2, 0x2, RZ, 0xc0, !PT ;  /* 0x0000000202ff7812 */ /* 0x000fe2000786c0ff */
[----:B------:R-:W-:Y:S01]  /*2890*/  IMAD.SHL.U32 R204, R204, 0x2, RZ ;  /* 0x00000002cccc7824 */ /* 0x000fe200078e00ff */
[----:B------:R-:W-:Y:S01]  /*28a0*/  LOP3.LUT R5, R7, 0x7ffffffc, RZ, 0xc0, !PT ;  /* 0x7ffffffc07057812 */ /* 0x000fe200078ec0ff */
[----:B------:R-:W-:Y:S01]  /*28b0*/  CS2R R26, SRZ ;  /* 0x00000000001a7805 */ /* 0x000fe2000001ff00 */
[----:B------:R-:W-:Y:S01]  /*28c0*/  SEL R201, R213, 0xfffffff0, !P0 ;  /* 0xfffffff0d5c97807 */ /* 0x000fe20004000000 */
[----:B------:R-:W-:Y:S01]  /*28d0*/  IMAD.IADD R245, R243, 0x1, R16 ;  /* 0x00000001f3f57824 */ /* 0x000fe200078e0210 */
[----:B------:R-:W-:Y:S01]  /*28e0*/  SEL R202, R14, 0xffffffe0, !P1 ;  /* 0xffffffe00eca7807 */ /* 0x000fe20004800000 */
[----:B------:R-:W-:Y:S01]  /*28f0*/  IMAD.IADD R9, R3, 0x1, -R5 ;  /* 0x0000000103097824 */ /* 0x000fe200078e0a05 */
[----:B------:R-:W-:-:S02]  /*2900*/  SHF.R.S32.HI R3, RZ, 0x1f, R2 ;  /* 0x0000001fff037819 */ /* 0x000fc40000011402 */
[----:B------:R-:W-:Y:S02]  /*2910*/  LEA.HI.SX32 R222, R7, R4, 0x1e ;  /* 0x0000000407de7211 */ /* 0x000fe400078ff2ff */
[----:B------:R-:W-:Y:S01]  /*2920*/  LEA.HI R206, R3, R2, RZ, 0x3 ;  /* 0x0000000203ce7211 */ /* 0x000fe200078f18ff */
[----:B------:R-:W-:Y:S01]  /*2930*/  IMAD.SHL.U32 R3, R25, 0x40, RZ ;  /* 0x0000004019037824 */ /* 0x000fe200078e00ff */
[----:B------:R-:W-:Y:S01]  /*2940*/  LOP3.LUT R6, R6, 0x20, RZ, 0xc0, !PT ;  /* 0x0000002006067812 */ /* 0x000fe200078ec0ff */
[----:B------:R-:W-:Y:S01]  /*2950*/  CS2R R24, SRZ ;  /* 0x0000000000187805 */ /* 0x000fe2000001ff00 */
[C---:B------:R-:W-:Y:S01]  /*2960*/  LOP3.LUT R5, R206.reuse, 0xfffffff8, RZ, 0xc0, !PT ;  /* 0xfffffff8ce057812 */ /* 0x040fe200078ec0ff */
[----:B------:R-:W-:Y:S01]  /*2970*/  IMAD.SHL.U32 R206, R206, 0x40, RZ ;  /* 0x00000040cece7824 */ /* 0x000fe200078e00ff */
[----:B------:R-:W-:Y:S02]  /*2980*/  LOP3.LUT R3, R3, 0x1c0, RZ, 0xc0, !PT ;  /* 0x000001c003037812 */ /* 0x000fe400078ec0ff */
[----:B------:R-:W-:Y:S01]  /*2990*/  SHF.R.U32.HI R207, RZ, 0x3, R10 ;  /* 0x00000003ffcf7819 */ /* 0x000fe2000001160a */
[----:B------:R-:W-:Y:S01]  /*29a0*/  IMAD.IADD R5, R2, 0x1, -R5 ;  /* 0x0000000102057824 */ /* 0x000fe200078e0a05 */
[----:B------:R-:W-:-:S02]  /*29b0*/  LOP3.LUT R2, R12, 0x1ffffffe, RZ, 0xc0, !PT ;  /* 0x1ffffffe0c027812 */ /* 0x000fc400078ec0ff */
[----:B------:R-:W-:Y:S02]  /*29c0*/  LOP3.LUT R200, R3, 0x8, R30, 0xf8, !PT ;  /* 0x0000000803c87812 */ /* 0x000fe400078ef81e */
[----:B------:R-:W-:Y:S01]  /*29d0*/  LOP3.LUT P1, RZ, R5, 0x4, RZ, 0xc0, !PT ;  /* 0x0000000405ff7812 */ /* 0x000fe2000782c0ff */
[----:B------:R-:W-:Y:S01]  /*29e0*/  IMAD.IADD R2, R11, 0x1, -R2 ;  /* 0x000000010b027824 */ /* 0x000fe200078e0a02 */
[C---:B------:R-:W-:Y:S01]  /*29f0*/  LOP3.LUT P0, RZ, R5.reuse, 0x2, RZ, 0xc0, !PT ;  /* 0x0000000205ff7812 */ /* 0x040fe2000780c0ff */
[----:B------:R-:W-:Y:S01]  /*2a00*/  IMAD.SHL.U32 R5, R5, 0x40, RZ ;  /* 0x0000004005057824 */ /* 0x000fe200078e00ff */
[----:B------:R-:W-:Y:S01]  /*2a10*/  LOP3.LUT R4, R3, 0x30, R4, 0xf8, !PT ;  /* 0x0000003003047812 */ /* 0x000fe200078ef804 */
[----:B------:R-:W-:Y:S01]  /*2a20*/  IMAD R227, R2, 0x4, R9 ;  /* 0x0000000402e37824 */ /* 0x000fe200078e0209 */
[----:B------:R-:W-:Y:S01]  /*2a30*/  SHF.R.U32.HI R7, RZ, 0x3, R3 ;  /* 0x00000003ff077819 */ /* 0x000fe20000011603 */
[----:B------:R-:W-:Y:S01]  /*2a40*/  IMAD.SHL.U32 R3, R0, 0x8, RZ ;  /* 0x0000000800037824 */ /* 0x000fe200078e00ff */
[----:B------:R-:W-:Y:S01]  /*2a50*/  LOP3.LUT R5, R5, 0x1c0, RZ, 0xc0, !PT ;  /* 0x000001c005057812 */ /* 0x000fe200078ec0ff */
[----:B------:R-:W-:Y:S01]  /*2a60*/  IMAD.SHL.U32 R2, R13, 0x2, RZ ;  /* 0x000000020d027824 */ /* 0x000fe200078e00ff */
[----:B------:R-:W-:Y:S01]  /*2a70*/  LOP3.LUT R12, R6, 0x18, R8, 0xf8, !PT ;  /* 0x00000018060c7812 */ /* 0x000fe200078ef808 */
[----:B------:R-:W-:Y:S01]  /*2a80*/  IMAD.SHL.U32 R227, R227, 0x2, RZ ;  /* 0x00000002e3e37824 */ /* 0x000fe200078e00ff */
        /* <DEDUP_REMOVED lines=21> */
[----:B------:R-:W-:Y:S01]  /*2be0*/  SEL R9, RZ, 0x4, P2 ;  /* 0x00000004ff097807 */ /* 0x000fe20001000000 */
[----:B------:R-:W-:Y:S01]  /*2bf0*/  IMAD.SHL.U32 R211, R213, 0x2, RZ ;  /* 0x00000002d5d37824 */ /* 0x000fe200078e00ff */
[----:B------:R-:W-:Y:S01]  /*2c00*/  IADD3 R209, R210, 0x1b080, RZ ;  /* 0x0001b080d2d17810 */ /* 0x000fe20007ffe0ff */
[--C-:B------:R-:W-:Y:S01]  /*2c10*/  IMAD R201, R201, 0x2, R200.reuse ;  /* 0x00000002c9c97824 */ /* 0x100fe200078e02c8 */
[----:B------:R-:W-:Y:S01]  /*2c20*/  LOP3.LUT R206, R5, R206, RZ, 0xfc, !PT ;  /* 0x000000ce05ce7212 */ /* 0x000fe200078efcff */
[----:B------:R-:W-:Y:S01]  /*2c30*/  IMAD R203, R202, 0x2, R200 ;  /* 0x00000002cacb7824 */ /* 0x000fe200078e02c8 */
        /* <DEDUP_REMOVED lines=8> */
[----:B------:R-:W-:Y:S02]  /*2cc0*/  IMAD.IADD R216, R212, 0x1, R213 ;  /* 0x00000001d4d87824 */ /* 0x000fe400078e02d5 */
.L_x_1227:
[----:B------:R-:W-:Y:S04]  /*2cd0*/  DEPBAR.LE SB0, 0x1 ;  /* 0x000080400000791a */ /* 0x000fe80000000000 */
[----:B------:R-:W-:Y:S01]  /*2ce0*/  BAR.SYNC.DEFER_BLOCKING 0x0 ;  /* 0x0000000000007b1d */ /* 0x000fe20000010000 */
[C---:B------:R-:W-:Y:S01]  /*2cf0*/  IMAD R0, R208.reuse, 0x3000, R212 ;  /* 0x00003000d0007824 */ /* 0x040fe200078e02d4 */
[----:B------:R-:W-:Y:S01]  /*2d00*/  MOV R224, R217 ;  /* 0x000000d900e07202 */ /* 0x000fe20000000f00 */
[----:B------:R-:W-:Y:S03]  /*2d10*/  IMAD R18, R208, 0x3000, R214 ;  /* 0x00003000d0127824 */ /* 0x000fe600078e02d6 */
[----:B------:R-:W-:Y:S01]  /*2d20*/  SHF.L.U32 R174, R0, 0x1, RZ ;  /* 0x0000000100ae7819 */ /* 0x000fe200000006ff */
[----:B------:R-:W-:Y:S01]  /*2d30*/  IMAD R0, R208, 0x3000, R213 ;  /* 0x00003000d0007824 */ /* 0x000fe200078e02d5 */
[----:B------:R-:W-:Y:S04]  /*2d40*/  SHF.L.U32 R175, R18, 0x1, RZ ;  /* 0x0000000112af7819 */ /* 0x000fe800000006ff */
        /* <DEDUP_REMOVED lines=153> */
[C---:B-1----:R-:W-:Y:S09]  /*36e0*/  HMMA.16816.F32.BF16 R16, R104.reuse, R2, R16 ;  /* 0x000000026810723c */ /* 0x042ff20000041810 */
[----:B------:R-:W1:Y:S01]  /*36f0*/  MUFU.TANH R181, R8 ;  /* 0x0000000800b57308 */ /* 0x000e620000002400 */
[----:B---3--:R-:W3:Y:S01]  /*3700*/  LDSM.16.M88.2 R4, [R202+0x7080] ;  /* 0x00708000ca04783b */ /* 0x008ee20000000100 */
[----:B------:R-:W-:Y:S08]  /*3710*/  DEPBAR.LE SB0, 0x0 ;  /* 0x000080000000791a */ /* 0x000ff00000000000 */
[----:B------:R-:W1:Y:S01]  /*3720*/  MUFU.TANH R191, R7 ;  /* 0x0000000700bf7308 */ /* 0x000e620000002400 */
[----:B------:R-:W-:Y:S01]  /*3730*/  BAR.SYNC.DEFER_BLOCKING 0x0 ;  /* 0x0000000000007b1d */ /* 0x000fe20000010000 */
[----:B-----5:R-:W-:Y:S03]  /*3740*/  IADD3 R6, R217, 0x1, RZ ;  /* 0x00000001d9067810 */ /* 0x020fe60007ffe0ff */
[----:B------:R-:W-:Y:S02]  /*3750*/  FMUL.FTZ R16, R16, c[0x0][0x2b4] ;  /* 0x0000ad0010107a20 */ /* 0x000fe40000410000 */
[----:B------:R-:W-:Y:S01]  /*3760*/  FMUL.FTZ R17, R17, c[0x0][0x2b4] ;  /* 0x0000ad0011117a20 */ /* 0x000fe20000410000 */
[----:B------:R-:W-:Y:S02]  /*3770*/  ISETP.GE.AND P3, PT, R6, R236, PT ;  /* 0x000000ec0600720c */ /* 0x000fe40003f66270 */
        /* <DEDUP_REMOVED lines=35> */
[----:B--2-4-:R-:W-:Y:S01]  /*39b0*/  ISETP.GT.AND P1, PT, R250, 0xf, PT ;  /* 0x0000000ffa00780c */ /* 0x014fe20003f24270 */
[----:B------:R-:W-:Y:S01]  /*39c0*/  IMAD.WIDE.U32 R10, R6, c[0x0][0x178], RZ ;  /* 0x00005e00060a7a25 */ /* 0x000fe200078e00ff */
[----:B------:R-:W-:Y:S03]  /*39d0*/  SHF.R.S32.HI R5, RZ, 0x1f, R6 ;  /* 0x0000001fff057819 */ /* 0x000fe60000011406 */
[----:B------:R-:W-:Y:S02]  /*39e0*/  IMAD.MOV.U32 R193, RZ, RZ, c[0x0][0x178] ;  /* 0x00005e00ffc17624 */ /* 0x000fe400078e00ff */
[----:B------:R-:W-:Y:S02]  /*39f0*/  IMAD R5, R5, c[0x0][0x178], RZ ;  /* 0x00005e0005057a24 */ /* 0x000fe400078e02ff */
[----:B------:R-:W-:Y:S02]  /*3a00*/  IMAD.SHL.U32 R15, R10, 0x40, RZ ;  /* 0x000000400a0f7824 */ /* 0x000fe400078e00ff */
[----:B------:R-:W-:Y:S02]  /*3a10*/  IMAD R5, R6, c[0x0][0x17c], R5 ;  /* 0x00005f0006057a24 */ /* 0x000fe400078e0205 */
[----:B------:R-:W-:Y:S01]  /*3a20*/  @!P1 LEA R4, R217, 0x40, 0x6 ;  /* 0x00000040d9049811 */ /* 0x000fe200078e30ff */
[----:B------:R-:W-:Y:S02]  /*3a30*/  IMAD.SHL.U32 R193, R193, 0x20, RZ ;  /* 0x00000020c1c17824 */ /* 0x000fe400078e00ff */
[----:B------:R-:W-:Y:S01]  /*3a40*/  IMAD.IADD R5, R11, 0x1, R5 ;  /* 0x000000010b057824 */ /* 0x000fe200078e0205 */
[----:B------:R-:W-:Y:S01]  /*3a50*/  @!P1 IADD3 R0, P0, R4, R240, RZ ;  /* 0x000000f004009210 */ /* 0x000fe20007f1e0ff */
[----:B------:R-:W-:Y:S03]  /*3a60*/  IMAD R6, R6, -0x40, R225 ;  /* 0xffffffc006067824 */ /* 0x000fe600078e02e1 */
[----:B------:R-:W-:Y:S02]  /*3a70*/  @!P1 LEA.HI.X.SX32 R11, R4, R246, 0x1, P0 ;  /* 0x000000f6040b9211 */ /* 0x000fe400000f0eff */
[----:B------:R-:W-:Y:S02]  /*3a80*/  IADD3 R7, P1, P0, R234, R15, R193 ;  /* 0x0000000fea077210 */ /* 0x000fe4000783e0c1 */
[----:B------:R-:W-:Y:S02]  /*3a90*/  SHF.L.U64.HI R4, R10, 0x6, R5 ;  /* 0x000000060a047819 */ /* 0x000fe40000010205 */
[----:B------:R-:W-:Y:S02]  /*3aa0*/  IADD3 R5, P2, R15, R234, RZ ;  /* 0x000000ea0f057210 */ /* 0x000fe40007f5e0ff */
[----:B---3--:R-:W-:Y:S02]  /*3ab0*/  IADD3.X R18, R231, R4, R252, P1, P0 ;  /* 0x00000004e7127210 */ /* 0x008fe40000fe04fc */
[----:B------:R-:W-:Y:S11]  /*3ac0*/  ISETP.GT.AND P1, PT, R250, 0xf, PT ;  /* 0x0000000ffa00780c */ /* 0x000ff60003f24270 */
[----:B------:R-:W-:Y:S02]  /*3ad0*/  @!UPT UIADD3 URZ, URZ, URZ, URZ ;  /* 0x0000003f3f3ff290 */ /* 0x000fe4000fffe03f */
[C---:B------:R-:W-:Y:S04]  /*3ae0*/  @!P1 LEA R14, P0, R0.reuse, c[0x0][0x258], 0x2 ;  /* 0x00009600000e9a11 */ /* 0x040fe800078010ff */
[----:B------:R-:W-:Y:S01]  /*3af0*/  @!P1 LEA.HI.X R15, R0, c[0x0][0x25c], R11, 0x2, P0 ;  /* 0x00009700000f9a11 */ /* 0x000fe200000f140b */
[----:B------:R-:W-:Y:S01]  /*3b00*/  IMAD.X R0, R4, 0x1, R231, P2 ;  /* 0x0000000104007824 */ /* 0x000fe200010e06e7 */
[----:B------:R-:W-:Y:S01]  /*3b10*/  LEA R10, P1, R5, c[0x0][0x160], 0x1 ;  /* 0x00005800050a7a11 */ /* 0x000fe200078208ff */
[----:B------:R-:W-:Y:S01]  /*3b20*/  IMAD.IADD R4, R6, 0x1, -R237 ;  /* 0x0000000106047824 */ /* 0x000fe200078e0aed */
[----:B------:R-:W-:Y:S02]  /*3b30*/  LEA R6, P0, R7, c[0x0][0x160], 0x1 ;  /* 0x0000580007067a11 */ /* 0x000fe400078008ff */
[----:B------:R-:W-:Y:S02]  /*3b40*/  LEA.HI.X R11, R5, c[0x0][0x164], R0, 0x1, P1 ;  /* 0x00005900050b7a11 */ /* 0x000fe400008f0c00 */
[----:B------:R-:W-:Y:S02]  /*3b50*/  ISETP.LT.OR P1, PT, R4, 0x1, !P4 ;  /* 0x000000010400780c */ /* 0x000fe40006721670 */
[----:B------:R-:W-:Y:S02]  /*3b60*/  IADD3 R0, R220, 0xf080, RZ ;  /* 0x0000f080dc007810 */ /* 0x000fe40007ffe0ff */
[----:B------:R-:W-:Y:S02]  /*3b70*/  LEA.HI.X R7, R7, c[0x0][0x164], R18, 0x1, P0 ;  /* 0x0000590007077a11 */ /* 0x000fe400000f0c12 */
[----:B------:R-:W-:Y:S01]  /*3b80*/  ISETP.LT.OR P0, PT, R4, 0x1, !P6 ;  /* 0x000000010400780c */ /* 0x000fe20007701670 */
[C---:B------:R-:W-:Y:S01]  /*3b90*/  IMAD R0, R221.reuse, 0x6000, R0 ;  /* 0x00006000dd007824 */ /* 0x040fe200078e0200 */
[----:B------:R-:W-:Y:S05]  /*3ba0*/  ISETP.GT.AND P2, PT, R250, 0xf, PT ;  /* 0x0000000ffa00780c */ /* 0x000fea0003f44270 */
        /* <DEDUP_REMOVED lines=10> */
[----:B------:R-:W-:Y:S01]  /*3c50*/  ISETP.LT.OR P0, PT, R4, 0x21, !P5 ;  /* 0x000000210400780c */ /* 0x000fe20006f01670 */
[----:B------:R-:W-:Y:S04]  /*3c60*/  IMAD.SHL.U32 R4, R250, 0x4, RZ ;  /* 0x00000004fa047824 */ /* 0x000fe800078e00ff */
[----:B------:R-:W-:Y:S02]  /*3c70*/  @!P2 IMAD R4, R221, 0x40, R4 ;  /* 0x00000040dd04a824 */ /* 0x000fe400078e0204 */
[----:B------:R2:W-:Y:S02]  /*3c80*/  LDGSTS.E.BYPASS.LTC128B.128 [R0+0x3000], [R6.64+0x80], !P1 ;  /* 0x0300008006007fae */ /* 0x0005e4000c901d44 */
[----:B------:R-:W-:Y:S04]  /*3c90*/  @!P2 IMAD.SHL.U32 R4, R4, 0x4, RZ ;  /* 0x000000040404a824 */ /* 0x000fe800078e00ff */
[----:B------:R2:W-:Y:S04]  /*3ca0*/  LDGSTS.E.BYPASS.LTC128B.128 [R0+0x5000], [R6.64+0x100], !P0 ;  /* 0x0500010006007fae */ /* 0x0005e8000c101d44 */
[----:B------:R2:W-:Y:S02]  /*3cb0*/  @!P2 LDGSTS.E.BYPASS.LTC128B.128 [R4+0x21080], [R14.64] ;  /* 0x210800000e04afae */ /* 0x0005e4000b901d44 */
.L_x_1225:
[C---:B-12-4-:R-:W-:Y:S01]  /*3cc0*/  HMMA.16816.F32.BF16 R4, R84.reuse, R2, RZ ;  /* 0x000000025404723c */ /* 0x056fe200000418ff */
[----:B------:R-:W-:Y:S03]  /*3cd0*/  LDSM.16.M88.2 R2, [R203+0x7880] ;  /* 0x00788000cb02783b */ /* 0x000fe60000000100 */
[----:B------:R-:W-:Y:S02]  /*3ce0*/  SHF.L.U32 R0, R213, 0x1, RZ ;  /* 0x00000001d5007819 */ /* 0x000fe400000006ff */
[----:B------:R-:W1:Y:S02]  /*3cf0*/  LDSM.16.M88.4 R104, [R209] ;  /* 0x00000000d168783b */ /* 0x000e640000000200 */
[C---:B------:R-:W-:Y:S01]  /*3d00*/  HMMA.16816.F32.BF16 R8, R84.reuse, R8, RZ ;  /* 0x000000085408723c */ /* 0x040fe200000418ff */
[----:B------:R-:W-:Y:S02]  /*3d10*/  IADD3 R0, R0, R209, RZ ;  /* 0x000000d100007210 */ /* 0x000fe40007ffe0ff */
[----:B------:R-:W0:Y:S05]  /*3d20*/  LDGDEPBAR ;  /* 0x00000000000079af */ /* 0x000e2a0000000000 */
        /* <DEDUP_REMOVED lines=8> */
[----:B------:R-:W5:Y:S07]  /*3db0*/  LDSM.16.M88.2 R90, [R203+0x9880] ;  /* 0x00988000cb5a783b */ /* 0x000f6e0000000100 */
[C---:B------:R-:W-:Y:S01]  /*3dc0*/  HMMA.16816.F32.BF16 R12, R92.reuse, R98, R12 ;  /* 0x000000625c0c723c */ /* 0x040fe2000004180c */
[----:B------:R-:W-:Y:S07]  /*3dd0*/  LDSM.16.M88.4 R96, [R210+0x1d080] ;  /* 0x01d08000d260783b */ /* 0x000fee0000000200 */
[C---:B------:R-:W-:Y:S01]  /*3de0*/  HMMA.16816.F32.BF16 R16, R92.reuse, R100, R16 ;  /* 0x000000645c10723c */ /* 0x040fe20000041810 */
[----:B------:R-:W-:Y:S07]  /*3df0*/  LDSM.16.M88.2 R100, [R200+0xa880] ;  /* 0x00a88000c864783b */ /* 0x000fee0000000100 */
[----:B------:R-:W-:Y:S01]  /*3e00*/  HMMA.16816.F32.BF16 R20, R92, R102, R20 ;  /* 0x000000665c14723c */ /* 0x000fe20000041814 */
[----:B------:R-:W-:Y:S06]  /*3e10*/  LDSM.16.M88.4 R92, [R0] ;  /* 0x00000000005c783b */ /* 0x000fec0000000200 */
[-C--:B------:R-:W-:Y:S01]  /*3e20*/  IADD3 R102, -R227, R226.reuse, RZ ;  /* 0x000000e2e3667210 */ /* 0x080fe20007ffe1ff */
        /* <DEDUP_REMOVED lines=19> */
[----:B------:R-:W-:Y:S05]  /*3f60*/  LDSM.16.M88.2 R90, [R201+0xa080] ;  /* 0x00a08000c95a783b */ /* 0x000fea0000000100 */
[----:B------:R-:W5:Y:S02]  /*3f70*/  LDSM.16.M88.4 R92, [R211+0x1d080] ;  /* 0x01d08000d35c783b */ /* 0x000f640000000200 */
[C---:B-1----:R-:W-:Y:S03]  /*3f80*/  HMMA.16816.F32.BF16 R4, R96.reuse, R2, R4 ;  /* 0x000000026004723c */ /* 0x042fe60000041804 */
[----:B------:R-:W1:Y:S05]  /*3f90*/  LDSM.16.M88.2 R2, [R201+0xa880] ;  /* 0x00a88000c902783b */ /* 0x000e6a0000000100 */
[C---:B------:R-:W-:Y:S07]  /*3fa0*/  HMMA.16816.F32.BF16 R8, R96.reuse, R100, R8 ;  /* 0x000000646008723c */ /* 0x040fee0000041808 */
[----:B------:R-:W-:Y:S01]  /*3fb0*/  LEA R100, R217, R226, 0x6 ;  /* 0x000000e2d9647211 */ /* 0x000fe200078e30ff */
[C---:B--2---:R-:W-:Y:S01]  /*3fc0*/  HMMA.16816.F32.BF16 R12, R96.reuse, R84, R12 ;  /* 0x00000054600c723c */ /* 0x044fe2000004180c */
[----:B------:R-:W2:Y:S03]  /*3fd0*/  LDSM.16.M88.2 R84, [R201+0xb080] ;  /* 0x00b08000c954783b */ /* 0x000ea60000000100 */
[----:B------:R-:W-:Y:S02]  /*3fe0*/  IADD3 R100, -R225, 0x1, R100 ;  /* 0x00000001e1647810 */ /* 0x000fe40007ffe164 */
[----:B------:R-:W-:Y:S02]  /*3ff0*/  IADD3 R217, R217, 0x1, RZ ;  /* 0x00000001d9d97810 */ /* 0x000fe40007ffe0ff */
[C---:B---3--:R-:W-:Y:S01]  /*4000*/  HMMA.16816.F32.BF16 R16, R96.reuse, R86, R16 ;  /* 0x000000566010723c */ /* 0x048fe20000041810 */
[----:B------:R-:W3:Y:S03]  /*4010*/  LDSM.16.M88.2 R86, [R201+0xb880] ;  /* 0x00b88000c956783b */ /* 0x000ee60000000100 */
[----:B------:R-:W-:Y:S04]  /*4020*/  IADD3 R101, -R227, R222, R100 ;  /* 0x000000dee3657210 */ /* 0x000fe80007ffe164 */
[----:B----4-:R-:W-:Y:S01]  /*4030*/  HMMA.16816.F32.BF16 R20, R96, R88, R20 ;  /* 0x000000586014723c */ /* 0x010fe20000041814 */
[----:B------:R-:W4:Y:S03]  /*4040*/  LDSM.16.M88.2 R88, [R201+0xc080] ;  /* 0x00c08000c958783b */ /* 0x000f260000000100 */
[----:B------:R-:W-:Y:S02]  /*4050*/  IMNMX R100, R102, R101, PT ;  /* 0x0000006566647217 */ /* 0x000fe40003800200 */
[----:B------:R-:W-:Y:S02]  /*4060*/  LDSM.16.M88.4 R96, [R209+0x2000] ;  /* 0x00200000d160783b */ /* 0x000fe40000000200 */
[C---:B-----5:R-:W-:Y:S03]  /*4070*/  HMMA.16816.F32.BF16 R4, R92.reuse, R90, R4 ;  /* 0x0000005a5c04723c */ /* 0x060fe60000041804 */
[----:B------:R-:W5:Y:S02]  /*4080*/  LDSM.16.M88.2 R90, [R203+0xa080] ;  /* 0x00a08000cb5a783b */ /* 0x000f640000000100 */
[----:B------:R-:W-:Y:S03]  /*4090*/  ISETP.GT.AND P0, PT, R100, RZ, PT ;  /* 0x000000ff6400720c */ /* 0x000fe60003f04270 */
[C---:B-1----:R-:W-:Y:S01]  /*40a0*/  HMMA.16816.F32.BF16 R8, R92.reuse, R2, R8 ;  /* 0x000000025c08723c */ /* 0x042fe20000041808 */
[----:B------:R-:W1:Y:S03]  /*40b0*/  LDSM.16.M88.2 R2, [R203+0xa880] ;  /* 0x00a88000cb02783b */ /* 0x000e660000000100 */
[----:B------:R-:W-:Y:S02]  /*40c0*/  FSEL R103, R182, -INF , P0 ;  /* 0xff800000b6677808 */ /* 0x000fe40000000000 */
[----:B------:R-:W-:Y:S02]  /*40d0*/  ISETP.GT.AND P0, PT, R100, 0x1, PT ;  /* 0x000000016400780c */ /* 0x000fe40003f04270 */
        /* <DEDUP_REMOVED lines=37> */
[----:B----4-:R-:W-:Y:S07]  /*4330*/  HMMA.16816.F32.BF16 R20, R96, R88, R20 ;  /* 0x000000586014723c */ /* 0x010fee0000041814 */
[----:B------:R-:W-:Y:S01]  /*4340*/  FSEL R96, R180, -INF , P0 ;  /* 0xff800000b4607808 */ /* 0x000fe20000000000 */
[--C-:B------:R-:W-:Y:S01]  /*4350*/  FFMA.FTZ R88, R103, c[0x0][0x29c], -R108.reuse ;  /* 0x0000a70067587a23 */ /* 0x100fe2000001086c */
[C---:B-----5:R-:W-:Y:S03]  /*4360*/  HMMA.16816.F32.BF16 R4, R92.reuse, R90, R4 ;  /* 0x0000005a5c04723c */ /* 0x060fe60000041804 */
[----:B------:R4:W-:Y:S02]  /*4370*/  MUFU.EX2 R172, R88 ;  /* 0x0000005800ac7308 */ /* 0x0009e40000000800 */
[----:B------:R-:W-:Y:S02]  /*4380*/  ISETP.GT.AND P0, PT, R100, 0x10, PT ;  /* 0x000000106400780c */ /* 0x000fe40003f04270 */
[--C-:B------:R-:W-:Y:S01]  /*4390*/  FFMA.FTZ R90, R96, c[0x0][0x29c], -R108.reuse ;  /* 0x0000a700605a7a23 */ /* 0x100fe2000001086c */
[C---:B-1----:R-:W-:Y:S01]  /*43a0*/  HMMA.16816.F32.BF16 R8, R92.reuse, R2, R8 ;  /* 0x000000025c08723c */ /* 0x042fe20000041808 */
[----:B------:R-:W-:Y:S04]  /*43b0*/  LDSM.16.M88.2 R2, [R203+0xc880] ;  /* 0x00c88000cb02783b */ /* 0x000fe80000000100 */
[----:B------:R1:W5:Y:S01]  /*43c0*/  MUFU.EX2 R111, R90 ;  /* 0x0000005a006f7308 */ /* 0x0003620000000800 */
[----:B------:R-:W-:Y:S02]  /*43d0*/  LDSM.16.M88.4 R96, [R209+0x4000] ;  /* 0x00400000d160783b */ /* 0x000fe40000000200 */
[C---:B--2---:R-:W-:Y:S03]  /*43e0*/  HMMA.16816.F32.BF16 R12, R92.reuse, R84, R12 ;  /* 0x000000545c0c723c */ /* 0x044fe6000004180c */
[----:B------:R-:W-:Y:S05]  /*43f0*/  LDSM.16.M88.2 R84, [R203+0xd080] ;  /* 0x00d08000cb54783b */ /* 0x000fea0000000100 */
[C---:B---3--:R-:W-:Y:S01]  /*4400*/  HMMA.16816.F32.BF16 R16, R92.reuse, R86, R16 ;  /* 0x000000565c10723c */ /* 0x048fe20000041810 */
[----:B------:R-:W-:Y:S05]  /*4410*/  LDSM.16.M88.2 R86, [R203+0xd880] ;  /* 0x00d88000cb56783b */ /* 0x000fea0000000100 */
[----:B----4-:R-:W2:Y:S01]  /*4420*/  LDSM.16.M88.2 R88, [R201+0xe880] ;  /* 0x00e88000c958783b */ /* 0x010ea20000000100 */
[----:B-1----:R-:W-:Y:S02]  /*4430*/  FSEL R90, R181, -INF , P0 ;  /* 0xff800000b55a7808 */ /* 0x002fe40000000000 */
[----:B------:R-:W-:Y:S03]  /*4440*/  ISETP.GT.AND P0, PT, R100, 0x11, PT ;  /* 0x000000116400780c */ /* 0x000fe60003f04270 */
[--C-:B------:R-:W-:Y:S04]  /*4450*/  FFMA.FTZ R90, R90, c[0x0][0x29c], -R108.reuse ;  /* 0x0000a7005a5a7a23 */ /* 0x100fe8000001086c */
[----:B------:R1:W-:Y:S01]  /*4460*/  MUFU.EX2 R110, R90 ;  /* 0x0000005a006e7308 */ /* 0x0003e20000000800 */
[----:B--2---:R-:W-:Y:S01]  /*4470*/  HMMA.16816.F32.BF16 R20, R92, R88, R20 ;  /* 0x000000585c14723c */ /* 0x004fe20000041814 */
[----:B------:R-:W2:Y:S02]  /*4480*/  LDSM.16.M88.2 R88, [R203+0xe080] ;  /* 0x00e08000cb58783b */ /* 0x000ea40000000100 */
[----:B-1----:R-:W-:Y:S02]  /*4490*/  FSEL R90, R176, -INF , P0 ;  /* 0xff800000b05a7808 */ /* 0x002fe40000000000 */
[----:B------:R-:W-:Y:S03]  /*44a0*/  ISETP.GT.AND P0, PT, R100, 0x20, PT ;  /* 0x000000206400780c */ /* 0x000fe60003f04270 */
[C---:B------:R-:W-:Y:S01]  /*44b0*/  HMMA.16816.F32.BF16 R4, R96.reuse, R2, R4 ;  /* 0x000000026004723c */ /* 0x040fe20000041804 */
[----:B------:R-:W-:Y:S04]  /*44c0*/  LDSM.16.M88.2 R2, [R202+0xc880] ;  /* 0x00c88000ca02783b */ /* 0x000fe80000000100 */
[--C-:B------:R-:W-:Y:S03]  /*44d0*/  FFMA.FTZ R90, R90, c[0x0][0x29c], -R108.reuse ;  /* 0x0000a7005a5a7a23 */ /* 0x100fe6000001086c */
[C---:B------:R-:W-:Y:S01]  /*44e0*/  HMMA.16816.F32.BF16 R8, R96.reuse, R84, R8 ;  /* 0x000000546008723c */ /* 0x040fe20000041808 */
[----:B------:R1:W3:Y:S01]  /*44f0*/  MUFU.EX2 R106, R90 ;  /* 0x0000005a006a7308 */ /* 0x0002e20000000800 */
[----:B------:R-:W-:Y:S06]  /*4500*/  LDSM.16.M88.2 R84, [R202+0xd080] ;  /* 0x00d08000ca54783b */ /* 0x000fec0000000100 */
[C---:B------:R-:W-:Y:S01]  /*4510*/  HMMA.16816.F32.BF16 R12, R96.reuse, R86, R12 ;  /* 0x00000056600c723c */ /* 0x040fe2000004180c */
[----:B------:R-:W-:Y:S07]  /*4520*/  LDSM.16.M88.2 R86, [R202+0xd880] ;  /* 0x00d88000ca56783b */ /* 0x000fee0000000100 */
[C---:B--2---:R-:W-:Y:S01]  /*4530*/  HMMA.16816.F32.BF16 R16, R96.reuse, R88, R16 ;  /* 0x000000586010723c */ /* 0x044fe20000041810 */
[----:B------:R-:W-:Y:S03]  /*4540*/  LDSM.16.M88.2 R88, [R202+0xe080] ;  /* 0x00e08000ca58783b */ /* 0x000fe60000000100 */
[----:B-1----:R-:W-:Y:S02]  /*4550*/  FSEL R90, R177, -INF , P0 ;  /* 0xff800000b15a7808 */ /* 0x002fe40000000000 */
[----:B------:R-:W-:Y:S03]  /*4560*/  ISETP.GT.AND P0, PT, R100, 0x21, PT ;  /* 0x000000216400780c */ /* 0x000fe60003f04270 */
[--C-:B------:R-:W-:Y:S04]  /*4570*/  FFMA.FTZ R90, R90, c[0x0][0x29c], -R108.reuse ;  /* 0x0000a7005a5a7a23 */ /* 0x100fe8000001086c */
[----:B------:R1:W-:Y:S02]  /*4580*/  MUFU.EX2 R107, R90 ;  /* 0x0000005a006b7308 */ /* 0x0003e40000000800 */
[----:B-1----:R-:W-:Y:S02]  /*4590*/  FSEL R90, R175, -INF , P0 ;  /* 0xff800000af5a7808 */ /* 0x002fe40000000000 */
[----:B------:R-:W-:Y:S03]  /*45a0*/  ISETP.GT.AND P0, PT, R100, 0x30, PT ;  /* 0x000000306400780c */ /* 0x000fe60003f04270 */
[--C-:B------:R-:W-:Y:S01]  /*45b0*/  FFMA.FTZ R90, R90, c[0x0][0x29c], -R108.reuse ;  /* 0x0000a7005a5a7a23 */ /* 0x100fe2000001086c */
[----:B------:R-:W-:Y:S02]  /*45c0*/  FSEL R92, R179, -INF , P0 ;  /* 0xff800000b35c7808 */ /* 0x000fe40000000000 */
[----:B------:R-:W-:Y:S01]  /*45d0*/  ISETP.GT.AND P0, PT, R100, 0x31, PT ;  /* 0x000000316400780c */ /* 0x000fe20003f04270 */
[----:B------:R1:W-:Y:S02]  /*45e0*/  MUFU.EX2 R104, R90 ;  /* 0x0000005a00687308 */ /* 0x0003e40000000800 */
[--C-:B------:R-:W-:Y:S01]  /*45f0*/  FFMA.FTZ R92, R92, c[0x0][0x29c], -R108.reuse ;  /* 0x0000a7005c5c7a23 */ /* 0x100fe2000001086c */
[----:B------:R-:W-:Y:S02]  /*4600*/  FSEL R103, R178, -INF , P0 ;  /* 0xff800000b2677808 */ /* 0x000fe40000000000 */
[----:B------:R-:W-:Y:S05]  /*4610*/  ISETP.GT.AND P0, PT, R100, 0x40, PT ;  /* 0x000000406400780c */ /* 0x000fea0003f04270 */
[----:B------:R2:W-:Y:S01]  /*4620*/  MUFU.EX2 R105, R92 ;  /* 0x0000005c00697308 */ /* 0x0005e20000000800 */
[----:B-1----:R-:W1:Y:S05]  /*4630*/  LDSM.16.M88.2 R90, [R203+0xe880] ;  /* 0x00e88000cb5a783b */ /* 0x002e6a0000000100 */
[----:B--2---:R2:W4:Y:S02]  /*4640*/  LDSM.16.M88.4 R92, [R0+0x4000] ;  /* 0x00400000005c783b */ /* 0x0045240000000200 */
[--C-:B--2---:R-:W-:Y:S04]  /*4650*/  FFMA.FTZ R0, R103, c[0x0][0x29c], -R108.reuse ;  /* 0x0000a70067007a23 */ /* 0x104fe8000001086c */
[----:B------:R2:W2:Y:S01]  /*4660*/  MUFU.EX2 R103, R0 ;  /* 0x0000000000677308 */ /* 0x0004a20000000800 */
[----:B-1----:R-:W-:Y:S01]  /*4670*/  HMMA.16816.F32.BF16 R20, R96, R90, R20 ;  /* 0x0000005a6014723c */ /* 0x002fe20000041814 */
[----:B------:R-:W1:Y:S07]  /*4680*/  LDS R90, [R222.X4+0x21280] ;  /* 0x02128000de5a7984 */ /* 0x000e6e0000004800 */
[C---:B----4-:R-:W-:Y:S01]  /*4690*/  HMMA.16816.F32.BF16 R4, R92.reuse, R2, R4 ;  /* 0x000000025c04723c */ /* 0x050fe20000041804 */
[----:B------:R-:W4:Y:S07]  /*46a0*/  LDSM.16.M88.2 R2, [R202+0xe880] ;  /* 0x00e88000ca02783b */ /* 0x000f2e0000000100 */
[C---:B------:R-:W-:Y:S04]  /*46b0*/  HMMA.16816.F32.BF16 R8, R92.reuse, R84, R8 ;  /* 0x000000545c08723c */ /* 0x040fe80000041808 */
[----:B--2---:R-:W-:Y:S02]  /*46c0*/  FSEL R0, R174, -INF , P0 ;  /* 0xff800000ae007808 */ /* 0x004fe40000000000 */
[----:B------:R-:W-:Y:S02]  /*46d0*/  ISETP.GT.AND P0, PT, R100, 0x41, PT ;  /* 0x000000416400780c */ /* 0x000fe40003f04270 */
[C---:B------:R-:W-:Y:S04]  /*46e0*/  HMMA.16816.F32.BF16 R12, R92.reuse, R86, R12 ;  /* 0x000000565c0c723c */ /* 0x040fe8000004180c */
[--C-:B------:R-:W-:Y:S01]  /*46f0*/  FFMA.FTZ R100, R0, c[0x0][0x29c], -R108.reuse ;  /* 0x0000a70000647a23 */ /* 0x100fe2000001086c */
[----:B------:R-:W-:Y:S02]  /*4700*/  IADD3 R0, R101, 0x8, RZ ;  /* 0x0000000865007810 */ /* 0x000fe40007ffe0ff */
[----:B------:R-:W-:Y:S01]  /*4710*/  FSEL R101, R173, -INF , P0 ;  /* 0xff800000ad657808 */ /* 0x000fe20000000000 */
[C---:B------:R-:W-:Y:S02]  /*4720*/  HMMA.16816.F32.BF16 R16, R92.reuse, R88, R16 ;  /* 0x000000585c10723c */ /* 0x040fe40000041810 */
[----:B------:R-:W-:Y:S02]  /*4730*/  MUFU.EX2 R100, R100 ;  /* 0x0000006400647308 */ /* 0x000fe40000000800 */
[----:B------:R-:W-:Y:S01]  /*4740*/  IMNMX R0, R102, R0, PT ;  /* 0x0000000066007217 */ /* 0x000fe20003800200 */
[----:B------:R-:W-:Y:S01]  /*4750*/  FFMA.FTZ R108, R101, c[0x0][0x29c], -R108 ;  /* 0x0000a700656c7a23 */ /* 0x000fe2000001086c */
[----:B------:R-:W-:Y:S01]  /*4760*/  SHF.L.U32 R102, R215, 0x1, RZ ;  /* 0x00000001d7667819 */ /* 0x000fe200000006ff */
[--C-:B-1----:R-:W-:Y:S01]  /*4770*/  FADD.FTZ R4, R4, -R90.reuse ;  /* 0x8000005a04047221 */ /* 0x102fe20000010000 */
[C---:B------:R-:W-:Y:S01]  /*4780*/  ISETP.GT.AND P1, PT, R0.reuse, 0x20, PT ;  /* 0x000000200000780c */ /* 0x040fe20003f24270 */
[--C-:B------:R-:W-:Y:S01]  /*4790*/  FADD.FTZ R5, R5, -R90.reuse ;  /* 0x8000005a05057221 */ /* 0x100fe20000010000 */
[----:B------:R-:W-:Y:S02]  /*47a0*/  ISETP.GT.AND P0, PT, R0, RZ, PT ;  /* 0x000000ff0000720c */ /* 0x000fe40003f04270 */
[----:B------:R-:W-:Y:S01]  /*47b0*/  FSEL R91, R188, -INF , P1 ;  /* 0xff800000bc5b7808 */ /* 0x000fe20000800000 */
[----:B-----5:R-:W-:Y:S01]  /*47c0*/  FMUL.FTZ R5, R111, R5 ;  /* 0x000000056f057220 */ /* 0x020fe20000410000 */
[----:B------:R-:W-:Y:S01]  /*47d0*/  ISETP.GT.AND P1, PT, R0, 0x30, PT ;  /* 0x000000300000780c */ /* 0x000fe20003f24270 */
[----:B------:R-:W1:Y:S01]  /*47e0*/  MUFU.EX2 R108, R108 ;  /* 0x0000006c006c7308 */ /* 0x000e620000000800 */
[----:B------:R-:W-:Y:S01]  /*47f0*/  FSEL R101, R192, -INF , P0 ;  /* 0xff800000c0657808 */ /* 0x000fe20000000000 */
[----:B----4-:R-:W-:Y:S03]  /*4800*/  HMMA.16816.F32.BF16 R20, R92, R2, R20 ;  /* 0x000000025c14723c */ /* 0x010fe60000041814 */
[----:B------:R-:W-:Y:S01]  /*4810*/  FSEL R87, R186, -INF , P1 ;  /* 0xff800000ba577808 */ /* 0x000fe20000800000 */
[--C-:B------:R-:W-:Y:S01]  /*4820*/  FFMA.FTZ R99, R101, c[0x0][0x29c], -R109.reuse ;  /* 0x0000a70065637a23 */ /* 0x100fe2000001086d */
[----:B------:R-:W-:Y:S01]  /*4830*/  ISETP.GT.AND P0, PT, R0, 0x1, PT ;  /* 0x000000010000780c */ /* 0x000fe20003f04270 */
[--C-:B------:R-:W-:Y:S01]  /*4840*/  FADD.FTZ R8, R8, -R90.reuse ;  /* 0x8000005a08087221 */ /* 0x100fe20000010000 */
[C---:B------:R-:W-:Y:S01]  /*4850*/  ISETP.GT.AND P1, PT, R0.reuse, 0x40, PT ;  /* 0x000000400000780c */ /* 0x040fe20003f24270 */
[--C-:B------:R-:W-:Y:S01]  /*4860*/  FFMA.FTZ R87, R87, c[0x0][0x29c], -R109.reuse ;  /* 0x0000a70057577a23 */ /* 0x100fe2000001086d */
[----:B------:R-:W-:Y:S01]  /*4870*/  FSEL R98, R191, -INF , P0 ;  /* 0xff800000bf627808 */ /* 0x000fe20000000000 */
[----:B------:R-:W-:Y:S01]  /*4880*/  MUFU.EX2 R99, R99 ;  /* 0x0000006300637308 */ /* 0x000fe20000000800 */
[----:B------:R-:W-:Y:S01]  /*4890*/  ISETP.GT.AND P0, PT, R0, 0x10, PT ;  /* 0x000000100000780c */ /* 0x000fe20003f04270 */
[----:B------:R-:W-:Y:S01]  /*48a0*/  FMUL.FTZ R3, R172, R4 ;  /* 0x00000004ac037220 */ /* 0x000fe20000410000 */
[----:B------:R-:W-:Y:S01]  /*48b0*/  FSEL R84, R184, -INF , P1 ;  /* 0xff800000b8547808 */ /* 0x000fe20000800000 */
[--C-:B------:R-:W-:Y:S01]  /*48c0*/  FFMA.FTZ R98, R98, c[0x0][0x29c], -R109.reuse ;  /* 0x0000a70062627a23 */ /* 0x100fe2000001086d */
[----:B------:R-:W-:Y:S01]  /*48d0*/  FSEL R97, R190, -INF , P0 ;  /* 0xff800000be617808 */ /* 0x000fe20000000000 */
[----:B------:R-:W-:Y:S01]  /*48e0*/  FFMA.FTZ R2, -R182, R182, 1 ;  /* 0x3f800000b6027423 */ /* 0x000fe200000101b6 */
[----:B------:R-:W-:Y:S01]  /*48f0*/  ISETP.GT.AND P0, PT, R0, 0x11, PT ;  /* 0x000000110000780c */ /* 0x000fe20003f04270 */
[--C-:B------:R-:W-:Y:S01]  /*4900*/  FFMA.FTZ R101, R84, c[0x0][0x29c], -R109.reuse ;  /* 0x0000a70054657a23 */ /* 0x100fe2000001086d */
[----:B---3--:R-:W-:Y:S01]  /*4910*/  F2FP.BF16.PACK_AB R84, R106, R110 ;  /* 0x0000006e6a54723e */ /* 0x008fe200000010ff */
[----:B------:R2:W-:Y:S01]  /*4920*/  MUFU.EX2 R88, R87 ;  /* 0x0000005700587308 */ /* 0x0005e20000000800 */
[----:B------:R-:W-:Y:S01]  /*4930*/  FSEL R96, R189, -INF , P0 ;  /* 0xff800000bd607808 */ /* 0x000fe20000000000 */
[--C-:B------:R-:W-:Y:S01]  /*4940*/  FFMA.FTZ R97, R97, c[0x0][0x29c], -R109.reuse ;  /* 0x0000a70061617a23 */ /* 0x100fe2000001086d */
[----:B------:R-:W-:Y:S01]  /*4950*/  ISETP.GT.AND P0, PT, R0, 0x21, PT ;  /* 0x000000210000780c */ /* 0x000fe20003f04270 */
[--C-:B------:R-:W-:Y:S01]  /*4960*/  FFMA.FTZ R91, R91, c[0x0][0x29c], -R109.reuse ;  /* 0x0000a7005b5b7a23 */ /* 0x100fe2000001086d */
[----:B------:R-:W-:Y:S01]  /*4970*/  F2FP.BF16.PACK_AB R4, R103, R105 ;  /* 0x000000696704723e */ /* 0x000fe200000010ff */
[--C-:B------:R-:W-:Y:S01]  /*4980*/  FFMA.FTZ R96, R96, c[0x0][0x29c], -R109.reuse ;  /* 0x0000a70060607a23 */ /* 0x100fe2000001086d */
[----:B------:R-:W-:Y:S01]  /*4990*/  FSEL R85, R187, -INF , P0 ;  /* 0xff800000bb557808 */ /* 0x000fe20000000000 */
[--C-:B------:R-:W-:Y:S01]  /*49a0*/  FADD.FTZ R9, R9, -R90.reuse ;  /* 0x8000005a09097221 */ /* 0x100fe20000010000 */
[----:B------:R-:W-:Y:S01]  /*49b0*/  ISETP.GT.AND P0, PT, R0, 0x31, PT ;  /* 0x000000310000780c */ /* 0x000fe20003f04270 */
[----:B------:R-:W3:Y:S01]  /*49c0*/  MUFU.EX2 R98, R98 ;  /* 0x0000006200627308 */ /* 0x000ee20000000800 */
[----:B------:R-:W-:Y:S02]  /*49d0*/  FMUL.FTZ R8, R110, R8 ;  /* 0x000000086e087220 */ /* 0x000fe40000410000 */
[----:B------:R-:W-:Y:S01]  /*49e0*/  FSEL R86, R185, -INF , P0 ;  /* 0xff800000b9567808 */ /* 0x000fe20000000000 */
[--C-:B------:R-:W-:Y:S01]  /*49f0*/  FFMA.FTZ R89, R85, c[0x0][0x29c], -R109.reuse ;  /* 0x0000a70055597a23 */ /* 0x100fe2000001086d */
[----:B------:R-:W-:Y:S01]  /*4a00*/  ISETP.GT.AND P0, PT, R0, 0x41, PT ;  /* 0x000000410000780c */ /* 0x000fe20003f04270 */
[----:B------:R-:W-:Y:S01]  /*4a10*/  FMUL.FTZ R3, R3, R2 ;  /* 0x0000000203037220 */ /* 0x000fe20000410000 */
[----:B------:R-:W-:Y:S01]  /*4a20*/  F2FP.BF16.PACK_AB R85, R111, R172 ;  /* 0x000000ac6f55723e */ /* 0x000fe200000010ff */
[--C-:B------:R-:W-:Y:S01]  /*4a30*/  FFMA.FTZ R86, R86, c[0x0][0x29c], -R109.reuse ;  /* 0x0000a70056567a23 */ /* 0x100fe2000001086d */
[----:B------:R-:W-:Y:S01]  /*4a40*/  FSEL R0, R183, -INF , P0 ;  /* 0xff800000b7007808 */ /* 0x000fe20000000000 */
[----:B------:R-:W-:Y:S01]  /*4a50*/  FFMA.FTZ R2, -R181, R181, 1 ;  /* 0x3f800000b5027423 */ /* 0x000fe200000101b5 */
[----:B------:R-:W-:Y:S01]  /*4a60*/  MUFU.EX2 R97, R97 ;  /* 0x0000006100617308 */ /* 0x000fe20000000800 */
[--C-:B------:R-:W-:Y:S02]  /*4a70*/  FADD.FTZ R13, R13, -R90.reuse ;  /* 0x8000005a0d0d7221 */ /* 0x100fe40000010000 */
[----:B------:R-:W-:Y:S02]  /*4a80*/  FFMA.FTZ R109, R0, c[0x0][0x29c], -R109 ;  /* 0x0000a700006d7a23 */ /* 0x000fe4000001086d */
[----:B------:R-:W-:Y:S02]  /*4a90*/  FFMA.FTZ R0, -R180, R180, 1 ;  /* 0x3f800000b4007423 */ /* 0x000fe400000101b4 */
[----:B------:R-:W-:Y:S02]  /*4aa0*/  FMUL.FTZ R9, R106, R9 ;  /* 0x000000096a097220 */ /* 0x000fe40000410000 */
[----:B--2---:R-:W-:Y:S01]  /*4ab0*/  FMUL.FTZ R87, R5, R0 ;  /* 0x0000000005577220 */ /* 0x004fe20000410000 */
[----:B------:R-:W2:Y:S01]  /*4ac0*/  MUFU.EX2 R96, R96 ;  /* 0x0000006000607308 */ /* 0x000ea20000000800 */
[----:B------:R-:W-:Y:S01]  /*4ad0*/  FFMA.FTZ R0, -R176, R176, 1 ;  /* 0x3f800000b0007423 */ /* 0x000fe200000101b0 */
[----:B-1----:R-:W-:Y:S01]  /*4ae0*/  F2FP.BF16.PACK_AB R5, R108, R100 ;  /* 0x000000646c05723e */ /* 0x002fe200000010ff */
[----:B------:R-:W-:Y:S01]  /*4af0*/  FMUL.FTZ R13, R104, R13 ;  /* 0x0000000d680d7220 */ /* 0x000fe20000410000 */
[----:B------:R-:W-:Y:S01]  /*4b00*/  F2FP.BF16.PACK_AB R87, R87, R3 ;  /* 0x000000035757723e */ /* 0x000fe200000010ff */
[----:B------:R-:W-:Y:S02]  /*4b10*/  FMUL.FTZ R94, R8, R2 ;  /* 0x00000002085e7220 */ /* 0x000fe40000410000 */
[----:B------:R-:W-:Y:S02]  /*4b20*/  FFMA.FTZ R2, -R175, R175, 1 ;  /* 0x3f800000af027423 */ /* 0x000fe400000101af */
[--C-:B------:R-:W-:Y:S01]  /*4b30*/  FADD.FTZ R16, R16, -R90.reuse ;  /* 0x8000005a10107221 */ /* 0x100fe20000010000 */
[----:B------:R-:W1:Y:S01]  /*4b40*/  MUFU.EX2 R91, R91 ;  /* 0x0000005b005b7308 */ /* 0x000e620000000800 */
[--C-:B------:R-:W-:Y:S02]  /*4b50*/  FADD.FTZ R17, R17, -R90.reuse ;  /* 0x8000005a11117221 */ /* 0x100fe40000010000 */
[--C-:B------:R-:W-:Y:S02]  /*4b60*/  FADD.FTZ R21, R21, -R90.reuse ;  /* 0x8000005a15157221 */ /* 0x100fe40000010000 */
[----:B------:R-:W-:Y:S02]  /*4b70*/  FMUL.FTZ R93, R9, R0 ;  /* 0x00000000095d7220 */ /* 0x000fe40000410000 */
[----:B------:R-:W4:Y:S01]  /*4b80*/  LDS R0, [R222.X4+0x212a0] ;  /* 0x0212a000de007984 */ /* 0x000f220000004800 */
[----:B------:R-:W-:Y:S02]  /*4b90*/  FMUL.FTZ R16, R105, R16 ;  /* 0x0000001069107220 */ /* 0x000fe40000410000 */
[----:B------:R-:W-:Y:S01]  /*4ba0*/  FMUL.FTZ R17, R103, R17 ;  /* 0x0000001167117220 */ /* 0x000fe20000410000 */
[----:B------:R-:W5:Y:S01]  /*4bb0*/  MUFU.EX2 R89, R89 ;  /* 0x0000005900597308 */ /* 0x000f620000000800 */
[----:B------:R-:W-:Y:S01]  /*4bc0*/  FMUL.FTZ R108, R108, R21 ;  /* 0x000000156c6c7220 */ /* 0x000fe20000410000 */
[----:B------:R-:W-:Y:S01]  /*4bd0*/  STS [R218+0x21480], R85 ;  /* 0x02148055da007388 */ /* 0x000fe20000000800 */
[----:B------:R-:W-:Y:S02]  /*4be0*/  FFMA.FTZ R9, -R178, R178, 1 ;  /* 0x3f800000b2097423 */ /* 0x000fe400000101b2 */
[--C-:B------:R-:W-:Y:S02]  /*4bf0*/  FADD.FTZ R12, R12, -R90.reuse ;  /* 0x8000005a0c0c7221 */ /* 0x100fe40000010000 */
[----:B------:R-:W-:Y:S02]  /*4c00*/  FADD.FTZ R20, R20, -R90 ;  /* 0x8000005a14147221 */ /* 0x000fe40000010000 */
[----:B------:R-:W-:Y:S01]  /*4c10*/  FMUL.FTZ R90, R13, R2 ;  /* 0x000000020d5a7220 */ /* 0x000fe20000410000 */
[----:B------:R-:W1:Y:S01]  /*4c20*/  MUFU.EX2 R86, R86 ;  /* 0x0000005600567308 */ /* 0x000e620000000800 */
[----:B------:R-:W-:Y:S02]  /*4c30*/  FFMA.FTZ R13, -R179, R179, 1 ;  /* 0x3f800000b30d7423 */ /* 0x000fe400000101b3 */
[----:B------:R-:W-:Y:S02]  /*4c40*/  FFMA.FTZ R2, -R173, R173, 1 ;  /* 0x3f800000ad027423 */ /* 0x000fe400000101ad */
[----:B------:R-:W-:Y:S02]  /*4c50*/  FMUL.FTZ R21, R16, R13 ;  /* 0x0000000d10157220 */ /* 0x000fe40000410000 */
[----:B------:R-:W-:Y:S01]  /*4c60*/  FMUL.FTZ R13, R17, R9 ;  /* 0x00000009110d7220 */ /* 0x000fe20000410000 */
[----:B------:R-:W-:Y:S01]  /*4c70*/  F2FP.BF16.PACK_AB R9, R93, R94 ;  /* 0x0000005e5d09723e */ /* 0x000fe200000010ff */
[----:B------:R-:W-:Y:S01]  /*4c80*/  FMUL.FTZ R17, R108, R2 ;  /* 0x000000026c117220 */ /* 0x000fe20000410000 */
[----:B---3--:R-:W-:Y:S01]  /*4c90*/  F2FP.BF16.PACK_AB R2, R98, R99 ;  /* 0x000000636202723e */ /* 0x008fe200000010ff */
[----:B------:R-:W-:Y:S01]  /*4ca0*/  FFMA.FTZ R3, -R177, R177, 1 ;  /* 0x3f800000b1037423 */ /* 0x000fe200000101b1 */
[----:B------:R-:W-:Y:S01]  /*4cb0*/  MUFU.EX2 R8, R101 ;  /* 0x0000006500087308 */ /* 0x000fe20000000800 */
[----:B------:R-:W-:Y:S01]  /*4cc0*/  FMUL.FTZ R92, R107, R12 ;  /* 0x0000000c6b5c7220 */ /* 0x000fe20000410000 */
[----:B------:R-:W-:Y:S01]  /*4cd0*/  F2FP.BF16.PACK_AB R12, R104, R107 ;  /* 0x0000006b680c723e */ /* 0x000fe200000010ff */
[----:B------:R5:W-:Y:S01]  /*4ce0*/  STS [R219], R2 ;  /* 0x00000002db007388 */ /* 0x000be20000000800 */
[----:B------:R-:W-:Y:S01]  /*4cf0*/  FMUL.FTZ R20, R100, R20 ;  /* 0x0000001464147220 */ /* 0x000fe20000410000 */
[----:B------:R-:W-:Y:S01]  /*4d00*/  F2FP.BF16.PACK_AB R13, R13, R21 ;  /* 0x000000150d0d723e */ /* 0x000fe200000010ff */
[----:B------:R-:W-:Y:S02]  /*4d10*/  FMUL.FTZ R92, R92, R3 ;  /* 0x000000035c5c7220 */ /* 0x000fe40000410000 */
[----:B------:R-:W-:Y:S01]  /*4d20*/  FFMA.FTZ R3, -R174, R174, 1 ;  /* 0x3f800000ae037423 */ /* 0x000fe200000101ae */
[----:B------:R-:W-:Y:S01]  /*4d30*/  STS [R218+0x21c80], R84 ;  /* 0x021c8054da007388 */ /* 0x000fe20000000800 */
[----:B------:R-:W3:Y:S01]  /*4d40*/  MUFU.EX2 R109, R109 ;  /* 0x0000006d006d7308 */ /* 0x000ee20000000800 */
[----:B------:R-:W-:Y:S01]  /*4d50*/  F2FP.BF16.PACK_AB R16, R90, R92 ;  /* 0x0000005c5a10723e */ /* 0x000fe200000010ff */
[----:B------:R-:W-:Y:S02]  /*4d60*/  FMUL.FTZ R3, R20, R3 ;  /* 0x0000000314037220 */ /* 0x000fe40000410000 */
[--C-:B----4-:R-:W-:Y:S02]  /*4d70*/  FADD.FTZ R6, R6, -R0.reuse ;  /* 0x8000000006067221 */ /* 0x110fe40000010000 */
[--C-:B------:R-:W-:Y:S01]  /*4d80*/  FADD.FTZ R7, R7, -R0.reuse ;  /* 0x8000000007077221 */ /* 0x100fe20000010000 */
[----:B------:R-:W-:Y:S01]  /*4d90*/  F2FP.BF16.PACK_AB R17, R17, R3 ;  /* 0x000000031111723e */ /* 0x000fe200000010ff */
[--C-:B------:R-:W-:Y:S01]  /*4da0*/  FADD.FTZ R10, R10, -R0.reuse ;  /* 0x800000000a0a7221 */ /* 0x100fe20000010000 */
[----:B--2---:R-:W-:Y:S01]  /*4db0*/  F2FP.BF16.PACK_AB R3, R96, R97 ;  /* 0x000000616003723e */ /* 0x004fe200000010ff */
[--C-:B------:R-:W-:Y:S02]  /*4dc0*/  FADD.FTZ R11, R11, -R0.reuse ;  /* 0x800000000b0b7221 */ /* 0x100fe40000010000 */
[--C-:B------:R-:W-:Y:S02]  /*4dd0*/  FADD.FTZ R14, R14, -R0.reuse ;  /* 0x800000000e0e7221 */ /* 0x100fe40000010000 */
[----:B------:R2:W-:Y:S01]  /*4de0*/  STS [R219+0x800], R3 ;  /* 0x00080003db007388 */ /* 0x0005e20000000800 */
[----:B------:R-:W-:Y:S02]  /*4df0*/  FMUL.FTZ R11, R96, R11 ;  /* 0x0000000b600b7220 */ /* 0x000fe40000410000 */
[----:B-1----:R-:W-:Y:S01]  /*4e00*/  FMUL.FTZ R14, R91, R14 ;  /* 0x0000000e5b0e7220 */ /* 0x002fe20000410000 */
[----:B-----5:R-:W-:Y:S01]  /*4e10*/  F2FP.BF16.PACK_AB R2, R89, R91 ;  /* 0x0000005b5902723e */ /* 0x020fe200000010ff */
        /* <DEDUP_REMOVED lines=9> */
[C---:B------:R-:W-:Y:S01]  /*4eb0*/  FMUL.FTZ R19, R86.reuse, R19 ;  /* 0x0000001356137220 */ /* 0x040fe20000410000 */
[----:B--2---:R-:W-:Y:S05]  /*4ec0*/  F2FP.BF16.PACK_AB R3, R86, R88 ;  /* 0x000000585603723e */ /* 0x004fea00000010ff */
[----:B------:R2:W-:Y:S01]  /*4ed0*/  STS [R219+0x1800], R3 ;  /* 0x00180003db007388 */ /* 0x0005e20000000800 */
[----:B-1----:R-:W-:Y:S02]  /*4ee0*/  FMUL.FTZ R12, R97, R10 ;  /* 0x0000000a610c7220 */ /* 0x002fe40000410000 */
[----:B------:R-:W-:Y:S02]  /*4ef0*/  FMUL.FTZ R10, R89, R15 ;  /* 0x0000000f590a7220 */ /* 0x000fe40000410000 */
[----:B------:R1:W-:Y:S01]  /*4f00*/  STS [R218+0x23480], R5 ;  /* 0x02348005da007388 */ /* 0x0003e20000000800 */
[C---:B---3--:R-:W-:Y:S01]  /*4f10*/  F2FP.BF16.PACK_AB R2, R109.reuse, R8 ;  /* 0x000000086d02723e */ /* 0x048fe200000010ff */
[----:B------:R-:W-:Y:S02]  /*4f20*/  FMUL.FTZ R10, R10, R0 ;  /* 0x000000000a0a7220 */ /* 0x000fe40000410000 */
[----:B------:R-:W-:Y:S02]  /*4f30*/  FMUL.FTZ R109, R109, R23 ;  /* 0x000000176d6d7220 */ /* 0x000fe40000410000 */
[----:B------:R3:W-:Y:S01]  /*4f40*/  STS [R219+0x2000], R2 ;  /* 0x00200002db007388 */ /* 0x0007e20000000800 */
[----:B----4-:R-:W-:Y:S02]  /*4f50*/  FMUL.FTZ R4, R98, R7 ;  /* 0x0000000762047220 */ /* 0x010fe40000410000 */
[----:B------:R-:W-:Y:S02]  /*4f60*/  FFMA.FTZ R0, -R183, R183, 1 ;  /* 0x3f800000b7007423 */ /* 0x000fe400000101b7 */
[----:B------:R-:W-:Y:S01]  /*4f70*/  BAR.SYNC.DEFER_BLOCKING 0x0 ;  /* 0x0000000000007b1d */ /* 0x000fe20000010000 */
[----:B------:R-:W-:Y:S02]  /*4f80*/  FMUL.FTZ R7, R88, R18 ;  /* 0x0000001258077220 */ /* 0x000fe40000410000 */
[----:B------:R-:W-:Y:S02]  /*4f90*/  FMUL.FTZ R109, R109, R0 ;  /* 0x000000006d6d7220 */ /* 0x000fe40000410000 */
[----:B------:R-:W-:Y:S02]  /*4fa0*/  FMUL.FTZ R8, R8, R22 ;  /* 0x0000001608087220 */ /* 0x000fe40000410000 */
[----:B--2---:R-:W-:Y:S02]  /*4fb0*/  FFMA.FTZ R3, -R192, R192, 1 ;  /* 0x3f800000c0037423 */ /* 0x004fe400000101c0 */
[----:B-1----:R-:W-:Y:S04]  /*4fc0*/  FMUL.FTZ R5, R99, R6 ;  /* 0x0000000663057220 */ /* 0x002fe80000410000 */
        /* <DEDUP_REMOVED lines=135> */
[----:B------:R-:W-:Y:S01]  /*5840*/  IMAD.WIDE.U32 R2, R217, c[0x0][0x208], RZ ;  /* 0x00008200d9027a25 */ /* 0x000fe200078e00ff */
[----:B------:R-:W-:Y:S03]  /*5850*/  LOP3.LUT P3, RZ, R223, 0x1, RZ, 0xc0, !PT ;  /* 0x00000001dfff7812 */ /* 0x000fe6000786c0ff */
[----:B------:R-:W-:Y:S02]  /*5860*/  IMAD R0, R0, c[0x0][0x208], RZ ;  /* 0x0000820000007a24 */ /* 0x000fe400078e02ff */
[----:B------:R-:W-:Y:S02]  /*5870*/  IMAD.MOV.U32 R106, RZ, RZ, c[0x0][0x208] ;  /* 0x00008200ff6a7624 */ /* 0x000fe400078e00ff */
[----:B------:R-:W-:Y:S02]  /*5880*/  IMAD R4, R217, c[0x0][0x20c], R0 ;  /* 0x00008300d9047a24 */ /* 0x000fe400078e0200 */
[----:B------:R-:W-:Y:S02]  /*5890*/  IMAD.SHL.U32 R106, R106, 0x20, RZ ;  /* 0x000000206a6a7824 */ /* 0x000fe400078e00ff */
[----:B------:R-:W-:Y:S02]  /*58a0*/  IMAD.SHL.U32 R5, R2, 0x40, RZ ;  /* 0x0000004002057824 */ /* 0x000fe400078e00ff */
[----:B------:R-:W-:Y:S02]  /*58b0*/  IMAD.IADD R4, R3, 0x1, R4 ;  /* 0x0000000103047824 */ /* 0x000fe400078e0204 */
[----:B------:R-:W-:Y:S01]  /*58c0*/  IMAD.SHL.U32 R0, R217, 0x40, RZ ;  /* 0x00000040d9007824 */ /* 0x000fe200078e00ff */
[----:B------:R-:W-:Y:S02]  /*58d0*/  IADD3 R8, P2, P1, R232, R5, R106 ;  /* 0x00000005e8087210 */ /* 0x000fe4000795e06a */
[----:B------:R-:W-:Y:S02]  /*58e0*/  SHF.L.U64.HI R2, R2, 0x6, R4 ;  /* 0x0000000602027819 */ /* 0x000fe40000010204 */
[C---:B------:R-:W-:Y:S02]  /*58f0*/  IADD3 R3, P0, R0.reuse, R238, RZ ;  /* 0x000000ee00037210 */ /* 0x040fe40007f1e0ff */
[----:B------:R-:W-:Y:S02]  /*5900*/  IADD3.X R9, R229, R2, R251, P2, P1 ;  /* 0x00000002e5097210 */ /* 0x000fe400017e24fb */
[----:B------:R-:W-:Y:S02]  /*5910*/  IADD3 R5, P1, R5, R232, RZ ;  /* 0x000000e805057210 */ /* 0x000fe40007f3e0ff */
[----:B------:R-:W-:Y:S02]  /*5920*/  LEA.HI.X.SX32 R4, R0, R244, 0x1, P0 ;  /* 0x000000f400047211 */ /* 0x000fe400000f0eff */
[----:B------:R-:W-:Y:S01]  /*5930*/  LEA R6, P0, R3, c[0x0][0x280], 0x2 ;  /* 0x0000a00003067a11 */ /* 0x000fe200078010ff */
[----:B------:R-:W-:Y:S01]  /*5940*/  IMAD.X R2, R2, 0x1, R229, P1 ;  /* 0x0000000102027824 */ /* 0x000fe200008e06e5 */
[----:B------:R-:W-:Y:S02]  /*5950*/  IADD3 R0, -R237, R225, -R0 ;  /* 0x000000e1ed007210 */ /* 0x000fe40007ffe900 */
[----:B------:R-:W-:Y:S02]  /*5960*/  LEA.HI.X R7, R3, c[0x0][0x284], R4, 0x2, P0 ;  /* 0x0000a10003077a11 */ /* 0x000fe400000f1404 */
[C---:B------:R-:W-:Y:S02]  /*5970*/  LEA R4, P0, R5.reuse, c[0x0][0x1f0], 0x1 ;  /* 0x00007c0005047a11 */ /* 0x040fe400078008ff */
[----:B------:R-:W-:Y:S02]  /*5980*/  ISETP.LT.OR P2, PT, R0, 0x1, !P3 ;  /* 0x000000010000780c */ /* 0x000fe40005f41670 */
[----:B------:R-:W-:Y:S02]  /*5990*/  LEA.HI.X R5, R5, c[0x0][0x1f4], R2, 0x1, P0 ;  /* 0x00007d0005057a11 */ /* 0x000fe400000f0c02 */
[C---:B------:R-:W-:Y:S02]  /*59a0*/  LEA R2, P0, R8.reuse, c[0x0][0x1f0], 0x1 ;  /* 0x00007c0008027a11 */ /* 0x040fe400078008ff */
[C---:B------:R-:W-:Y:S02]  /*59b0*/  LOP3.LUT P1, RZ, R223.reuse, 0x2, RZ, 0xc0, !PT ;  /* 0x00000002dfff7812 */ /* 0x040fe4000782c0ff */
[----:B------:R-:W-:Y:S02]  /*59c0*/  LEA.HI.X R3, R8, c[0x0][0x1f4], R9, 0x1, P0 ;  /* 0x00007d0008037a11 */ /* 0x000fe400000f0c09 */
        /* <DEDUP_REMOVED lines=11> */
[----:B------:R-:W-:Y:S02]  /*5a80*/  ISETP.LT.OR P2, PT, R0, 0x21, !P3 ;  /* 0x000000210000780c */ /* 0x000fe40005f41670 */
[C---:B------:R-:W-:Y:S11]  /*5a90*/  ISETP.GT.AND P3, PT, R250.reuse, 0xf, PT ;  /* 0x0000000ffa00780c */ /* 0x040ff60003f64270 */
[----:B------:R1:W-:Y:S02]  /*5aa0*/  LDGSTS.E.BYPASS.LTC128B.128 [R220+0x1c080], [R2.64], !P2 ;  /* 0x1c08000002dc7fae */ /* 0x0003e4000d101d44 */
[----:B------:R-:W-:Y:S02]  /*5ab0*/  @!P3 IMAD.SHL.U32 R0, R250, 0x10, RZ ;  /* 0x00000010fa00b824 */ /* 0x000fe400078e00ff */
[----:B------:R1:W-:Y:S04]  /*5ac0*/  LDGSTS.E.BYPASS.LTC128B.128 [R220+0x1e080], [R2.64+0x80], !P1 ;  /* 0x1e08008002dc7fae */ /* 0x0003e8000c901d44 */
[----:B------:R1:W-:Y:S04]  /*5ad0*/  LDGSTS.E.BYPASS.LTC128B.128 [R220+0x20080], [R2.64+0x100], !P0 ;  /* 0x2008010002dc7fae */ /* 0x0003e8000c101d44 */
[----:B------:R1:W-:Y:S02]  /*5ae0*/  @!P3 LDGSTS.E.BYPASS.LTC128B.128 [R0+0x21280], [R6.64] ;  /* 0x212800000600bfae */ /* 0x0003e4000b901d44 */
.L_x_1226:
[-C--:B-1234-:R-:W-:Y:S01]  /*5af0*/  HMMA.16816.F32.BF16 R4, R108, R16.reuse, RZ ;  /* 0x000000106c04723c */ /* 0x09efe200000418ff */
[----:B------:R-:W0:Y:S02]  /*5b00*/  LDGDEPBAR ;  /* 0x00000000000079af */ /* 0x000e240000000000 */
[----:B------:R-:W-:Y:S01]  /*5b10*/  ISETP.GE.AND P2, PT, R208, 0x1, PT ;  /* 0x00000001d000780c */ /* 0x000fe20003f46270 */
[----:B------:R-:W-:Y:S01]  /*5b20*/  IMAD R0, R224, 0x3000, RZ ;  /* 0x00003000e0007824 */ /* 0x000fe200078e02ff */
[----:B------:R-:W-:Y:S03]  /*5b30*/  ISETP.GE.AND P1, PT, R221, 0x1, PT ;  /* 0x00000001dd00780c */ /* 0x000fe60003f26270 */
[C---:B------:R-:W-:Y:S04]  /*5b40*/  HMMA.16816.F32.BF16 R8, R172.reuse, R16, RZ ;  /* 0x00000010ac08723c */ /* 0x040fe800000418ff */
[C---:B------:R-:W-:Y:S04]  /*5b50*/  IADD3 R2, P0, R0.reuse, R242, RZ ;  /* 0x000000f200027210 */ /* 0x040fe80007f1e0ff */
[-C--:B------:R-:W-:Y:S01]  /*5b60*/  HMMA.16816.F32.BF16 R12, R172, R18.reuse, RZ ;  /* 0x00000012ac0c723c */ /* 0x080fe200000418ff */
[----:B------:R-:W-:Y:S07]  /*5b70*/  LEA.HI.X.SX32 R0, R0, R245, 0x1, P0 ;  /* 0x000000f500007211 */ /* 0x000fee00000f0eff */
        /* <DEDUP_REMOVED lines=60> */
[C---:B------:R-:W-:Y:S01]  /*5f40*/  LEA R176, P0, R2.reuse, c[0x0][0x220], 0x2 ;  /* 0x0000880002b07a11 */ /* 0x040fe200078010ff */
[-C--:B-1----:R-:W-:Y:S05]  /*5f50*/  HMMA.16816.F32.BF16 R4, R172, R180.reuse, R4 ;  /* 0x000000b4ac04723c */ /* 0x082fea0000041804 */
[----:B------:R-:W-:Y:S01]  /*5f60*/  LEA.HI.X R177, R2, c[0x0][0x224], R0, 0x2, P0 ;  /* 0x0000890002b17a11 */ /* 0x000fe200000f1400 */
[----:B------:R-:W-:Y:S01]  /*5f70*/  IMAD R0, R208, 0x3000, R215 ;  /* 0x00003000d0007824 */ /* 0x000fe200078e02d7 */
[----:B------:R-:W-:Y:S01]  /*5f80*/  LDSM.16.MT88.2 R2, [R204+0x23c80] ;  /* 0x023c8000cc02783b */ /* 0x000fe20000004100 */
[C---:B------:R-:W-:Y:S04]  /*5f90*/  HMMA.16816.F32.BF16 R8, R188.reuse, R180, R8 ;  /* 0x000000b4bc08723c */ /* 0x040fe80000041808 */
[----:B------:R-:W-:Y:S01]  /*5fa0*/  IMAD.SHL.U32 R0, R0, 0x2, RZ ;  /* 0x0000000200007824 */ /* 0x000fe200078e00ff */
[----:B------:R-:W-:Y:S02]  /*5fb0*/  ISETP.GE.AND P0, PT, R217, R236, PT ;  /* 0x000000ecd900720c */ /* 0x000fe40003f06270 */
[----:B------:R-:W-:Y:S01]  /*5fc0*/  IADD3 R208, R208, 0x1, RZ ;  /* 0x00000001d0d07810 */ /* 0x000fe20007ffe0ff */
[-C--:B------:R-:W-:Y:S04]  /*5fd0*/  HMMA.16816.F32.BF16 R12, R188, R182.reuse, R12 ;  /* 0x000000b6bc0c723c */ /* 0x080fe8000004180c */
[----:B------:R-:W-:Y:S03]  /*5fe0*/  SEL R208, R208, RZ, !P2 ;  /* 0x000000ffd0d07207 */ /* 0x000fe60005000000 */
        /* <DEDUP_REMOVED lines=116> */
[----:B------:R5:W2:Y:S03]  /*6730*/  LDSM.16.MT88.4 R96, [R0+0x14880] ;  /* 0x014880000060783b */ /* 0x000aa60000004200 */
[-C--:B-1----:R-:W-:Y:S08]  /*6740*/  HMMA.16816.F32.BF16 R112, R8, R2.reuse, R112 ;  /* 0x000000020870723c */ /* 0x082ff00000041870 */
[-C--:B------:R-:W-:Y:S08]  /*6750*/  HMMA.16816.F32.BF16 R116, R12, R2.reuse, R116 ;  /* 0x000000020c74723c */ /* 0x080ff00000041874 */
[C---:B------:R-:W-:Y:S01]  /*6760*/  HMMA.16816.F32.BF16 R120, R20.reuse, R2, R120 ;  /* 0x000000021478723c */ /* 0x040fe20000041878 */
[----:B------:R-:W1:Y:S03]  /*6770*/  LDSM.16.MT88.2 R2, [R205+0x26080] ;  /* 0x02608000cd02783b */ /* 0x000e660000004100 */
[----:B-----5:R-:W-:Y:S04]  /*6780*/  IADD3 R0, R221, 0x1, RZ ;  /* 0x00000001dd007810 */ /* 0x020fe80007ffe0ff */
[-C--:B------:R-:W-:Y:S04]  /*6790*/  HMMA.16816.F32.BF16 R124, R20, R6.reuse, R124 ;  /* 0x00000006147c723c */ /* 0x080fe8000004187c */
[----:B------:R-:W-:Y:S04]  /*67a0*/  SEL R221, R0, RZ, !P1 ;  /* 0x000000ff00dd7207 */ /* 0x000fe80004800000 */
        /* <DEDUP_REMOVED lines=88> */
.L_x_1224:
[----:B------:R-:W-:Y:S05]  /*6d30*/  @P0 BRA `(.L_x_1228) ;  /* 0x0000378000000947 */ /* 0x000fea0003800000 */
[----:B------:R-:W-:Y:S01]  /*6d40*/  SHF.R.S32.HI R176, RZ, 0x1f, R250 ;  /* 0x0000001fffb07819 */ /* 0x000fe200000114fa */
[----:B------:R-:W-:Y:S01]  /*6d50*/  IMAD.SHL.U32 R6, R250, 0x80, RZ ;  /* 0x00000080fa067824 */ /* 0x000fe200078e00ff */
[----:B------:R-:W-:Y:S01]  /*6d60*/  F2FP.BF16.PACK_AB R85, R27, R26 ;  /* 0x0000001a1b55723e */ /* 0x000fe200000010ff */
[----:B------:R-:W-:Y:S01]  /*6d70*/  BAR.SYNC.DEFER_BLOCKING 0x1, 0x100 ;  /* 0x0044000000007b1d */ /* 0x000fe20000010000 */
[----:B------:R-:W-:-:S02]  /*6d80*/  LEA.HI R2, R176, R250, RZ, 0x2 ;  /* 0x000000fab0027211 */ /* 0x000fc400078f10ff */
[CC--:B------:R-:W-:Y:S02]  /*6d90*/  LEA.HI R4, R176.reuse, R250.reuse, RZ, 0x7 ;  /* 0x000000fab0047211 */ /* 0x0c0fe400078f38ff */
[----:B------:R-:W-:Y:S02]  /*6da0*/  LEA.HI R5, R176, R250, RZ, 0x5 ;  /* 0x000000fab0057211 */ /* 0x000fe400078f28ff */
[--C-:B------:R-:W-:Y:S01]  /*6db0*/  SHF.R.S32.HI R0, RZ, 0x2, R2.reuse ;  /* 0x00000002ff007819 */ /* 0x100fe20000011402 */
[----:B------:R-:W-:Y:S01]  /*6dc0*/  IMAD.SHL.U32 R4, R4, 0x4, RZ ;  /* 0x0000000404047824 */ /* 0x000fe200078e00ff */
[----:B------:R-:W-:Y:S02]  /*6dd0*/  SHF.R.S32.HI R2, RZ, 0x1f, R2 ;  /* 0x0000001fff027819 */ /* 0x000fe40000011402 */
[----:B------:R-:W-:Y:S02]  /*6de0*/  LOP3.LUT R6, R6, 0x180, RZ, 0xc0, !PT ;  /* 0x0000018006067812 */ /* 0x000fe400078ec0ff */
[----:B------:R-:W-:-:S02]  /*6df0*/  SHF.R.U32.HI R5, RZ, 0x1, R5 ;  /* 0x00000001ff057819 */ /* 0x000fc40000011605 */
[----:B------:R-:W-:Y:S02]  /*6e00*/  LEA.HI R3, R2, R0, RZ, 0x3 ;  /* 0x0000000002037211 */ /* 0x000fe400078f18ff */
[----:B------:R-:W-:Y:S02]  /*6e10*/  LOP3.LUT R2, R6, 0x30, R5, 0xf8, !PT ;  /* 0x0000003006027812 */ /* 0x000fe400078ef805 */
[----:B------:R-:W-:Y:S02]  /*6e20*/  LOP3.LUT R4, R4, 0xfffffe00, RZ, 0xc0, !PT ;  /* 0xfffffe0004047812 */ /* 0x000fe400078ec0ff */
[----:B------:R-:W-:Y:S02]  /*6e30*/  LOP3.LUT R3, R3, 0xfffffff8, RZ, 0xc0, !PT ;  /* 0xfffffff803037812 */ /* 0x000fe400078ec0ff */
[----:B------:R-:W-:Y:S02]  /*6e40*/  SHF.R.U32.HI R5, RZ, 0x3, R6 ;  /* 0x00000003ff057819 */ /* 0x000fe40000011606 */
[----:B------:R-:W-:-:S02]  /*6e50*/  LOP3.LUT R10, R2, 0x8, RZ, 0xfc, !PT ;  /* 0x00000008020a7812 */ /* 0x000fc400078efcff */
[----:B------:R-:W-:Y:S02]  /*6e60*/  F2FP.BF16.PACK_AB R93, R41, R40 ;  /* 0x00000028295d723e */ /* 0x000fe400000010ff */
[----:B------:R-:W-:Y:S02]  /*6e70*/  IADD3 R0, R4, R0, -R3 ;  /* 0x0000000004007210 */ /* 0x000fe40007ffe803 */
[----:B------:R-:W-:Y:S02]  /*6e80*/  LOP3.LUT R26, R2, 0x2c00, RZ, 0xfc, !PT ;  /* 0x00002c00021a7812 */ /* 0x000fe400078efcff */
[----:B------:R-:W-:Y:S02]  /*6e90*/  F2FP.BF16.PACK_AB R89, R29, R28 ;  /* 0x0000001c1d59723e */ /* 0x000fe400000010ff */
[----:B------:R-:W-:Y:S02]  /*6ea0*/  F2FP.BF16.PACK_AB R94, R47, R46 ;  /* 0x0000002e2f5e723e */ /* 0x000fe400000010ff */
[----:B------:R-:W-:-:S02]  /*6eb0*/  F2FP.BF16.PACK_AB R95, R37, R36 ;  /* 0x00000024255f723e */ /* 0x000fc400000010ff */
[----:B------:R-:W-:Y:S02]  /*6ec0*/  F2FP.BF16.PACK_AB R97, R39, R38 ;  /* 0x000000262761723e */ /* 0x000fe400000010ff */
[C---:B------:R-:W-:Y:S02]  /*6ed0*/  LOP3.LUT R9, R2.reuse, 0x48, RZ, 0xfc, !PT ;  /* 0x0000004802097812 */ /* 0x040fe400078efcff */
[C---:B------:R-:W-:Y:S02]  /*6ee0*/  LOP3.LUT R6, R2.reuse, 0x1408, RZ, 0xfc, !PT ;  /* 0x0000140802067812 */ /* 0x040fe400078efcff */
[C---:B------:R-:W-:Y:S02]  /*6ef0*/  LOP3.LUT R4, R2.reuse, 0x2800, RZ, 0xfc, !PT ;  /* 0x0000280002047812 */ /* 0x040fe400078efcff */
[----:B------:R-:W-:Y:S02]  /*6f00*/  LOP3.LUT R41, R2, 0x1c40, RZ, 0xfc, !PT ;  /* 0x00001c4002297812 */ /* 0x000fe400078efcff */
[----:B------:R-:W-:-:S02]  /*6f10*/  F2FP.BF16.PACK_AB R88, R31, R30 ;  /* 0x0000001e1f58723e */ /* 0x000fc400000010ff */
[----:B------:R-:W-:Y:S02]  /*6f20*/  F2FP.BF16.PACK_AB R92, R45, R44 ;  /* 0x0000002c2d5c723e */ /* 0x000fe400000010ff */
[----:B------:R-:W-:Y:S02]  /*6f30*/  F2FP.BF16.PACK_AB R96, R43, R42 ;  /* 0x0000002a2b60723e */ /* 0x000fe400000010ff */
[----:B------:R-:W-:Y:S02]  /*6f40*/  F2FP.BF16.PACK_AB R98, R51, R50 ;  /* 0x000000323362723e */ /* 0x000fe400000010ff */
[----:B------:R-:W-:Y:S02]  /*6f50*/  LOP3.LUT R84, R5, R2, RZ, 0x3c, !PT ;  /* 0x0000000205547212 */ /* 0x000fe400078e3cff */
[C---:B------:R-:W-:Y:S02]  /*6f60*/  LOP3.LUT R11, R2.reuse, 0x40, RZ, 0xfc, !PT ;  /* 0x00000040020b7812 */ /* 0x040fe400078efcff */
[----:B------:R-:W-:-:S02]  /*6f70*/  LOP3.LUT R8, R2, 0x1400, RZ, 0xfc, !PT ;  /* 0x0000140002087812 */ /* 0x000fc400078efcff */
[C---:B------:R-:W-:Y:S02]  /*6f80*/  LOP3.LUT R7, R2.reuse, 0x1440, RZ, 0xfc, !PT ;  /* 0x0000144002077812 */ /* 0x040fe400078efcff */
[C---:B------:R-:W-:Y:S02]  /*6f90*/  LOP3.LUT R29, R2.reuse, 0x2c40, RZ, 0xfc, !PT ;  /* 0x00002c40021d7812 */ /* 0x040fe400078efcff */
[C---:B------:R-:W-:Y:S02]  /*6fa0*/  LOP3.LUT R36, R2.reuse, 0x800, RZ, 0xfc, !PT ;  /* 0x0000080002247812 */ /* 0x040fe400078efcff */
[C---:B------:R-:W-:Y:S02]  /*6fb0*/  LOP3.LUT R38, R2.reuse, 0x808, RZ, 0xfc, !PT ;  /* 0x0000080802267812 */ /* 0x040fe400078efcff */
[----:B------:R-:W-:Y:S02]  /*6fc0*/  LOP3.LUT R47, R2, 0x3048, RZ, 0xfc, !PT ;  /* 0x00003048022f7812 */ /* 0x000fe400078efcff */
[----:B------:R-:W-:-:S02]  /*6fd0*/  F2FP.BF16.PACK_AB R99, R49, R48 ;  /* 0x000000303163723e */ /* 0x000fc400000010ff */
[----:B------:R-:W-:Y:S02]  /*6fe0*/  F2FP.BF16.PACK_AB R173, R79, R78 ;  /* 0x0000004e4fad723e */ /* 0x000fe400000010ff */
[C---:B------:R-:W-:Y:S02]  /*6ff0*/  LOP3.LUT R5, R2.reuse, 0x1448, RZ, 0xfc, !PT ;  /* 0x0000144802057812 */ /* 0x040fe400078efcff */
[C---:B------:R-:W-:Y:S02]  /*7000*/  LOP3.LUT R23, R2.reuse, 0x1848, RZ, 0xfc, !PT ;  /* 0x0000184802177812 */ /* 0x040fe400078efcff */
[C---:B------:R-:W-:Y:S02]  /*7010*/  LOP3.LUT R42, R2.reuse, 0x1c08, RZ, 0xfc, !PT ;  /* 0x00001c08022a7812 */ /* 0x040fe400078efcff */
[C---:B------:R-:W-:Y:S02]  /*7020*/  LOP3.LUT R44, R2.reuse, 0x3000, RZ, 0xfc, !PT ;  /* 0x00003000022c7812 */ /* 0x040fe400078efcff */
[----:B------:R-:W-:-:S02]  /*7030*/  LOP3.LUT R45, R2, 0x3040, RZ, 0xfc, !PT ;  /* 0x00003040022d7812 */ /* 0x000fc400078efcff */
[----:B------:R-:W-:Y:S02]  /*7040*/  LOP3.LUT R51, R2, 0xc48, RZ, 0xfc, !PT ;  /* 0x00000c4802337812 */ /* 0x000fe400078efcff */
[----:B------:R-:W-:Y:S02]  /*7050*/  LOP3.LUT R31, R10, 0x180, RZ, 0xc0, !PT ;  /* 0x000001800a1f7812 */ /* 0x000fe400078ec0ff */
[----:B------:R-:W-:Y:S02]  /*7060*/  F2FP.BF16.PACK_AB R87, R25, R24 ;  /* 0x000000181957723e */ /* 0x000fe400000010ff */
[----:B------:R-:W-:Y:S02]  /*7070*/  F2FP.BF16.PACK_AB R90, R35, R34 ;  /* 0x00000022235a723e */ /* 0x000fe400000010ff */
[----:B------:R-:W-:Y:S02]  /*7080*/  F2FP.BF16.PACK_AB R101, R53, R52 ;  /* 0x000000343565723e */ /* 0x000fe400000010ff */
[----:B------:R-:W-:-:S02]  /*7090*/  F2FP.BF16.PACK_AB R100, R55, R54 ;  /* 0x000000363764723e */ /* 0x000fc400000010ff */
[----:B------:R-:W-:Y:S02]  /*70a0*/  F2FP.BF16.PACK_AB R174, R77, R76 ;  /* 0x0000004c4dae723e */ /* 0x000fe400000010ff */
        /* <DEDUP_REMOVED lines=159> */
[--C-:B------:R-:W-:Y:S02]  /*7aa0*/  LOP3.LUT R77, R75, 0x1400, R2.reuse, 0x1e, !PT ;  /* 0x000014004b4d7812 */ /* 0x100fe400078e1e02 */
        /* <DEDUP_REMOVED lines=55> */
[--C-:B------:R-:W-:Y:S01]  /*7e20*/  LOP3.LUT R79, R79, 0x8, R2.reuse, 0x1e, !PT ;  /* 0x000000084f4f7812 */ /* 0x100fe200078e1e02 */
        /* <DEDUP_REMOVED lines=41> */
[----:B------:R-:W-:Y:S01]  /*80c0*/  PRMT R86, R87, 0x7632, R86 ;  /* 0x0000763257567816 */ /* 0x000fe20000000056 */
[----:B------:R-:W-:Y:S01]  /*80d0*/  IMAD.IADD R81, R0, 0x1, R6 ;  /* 0x0000000100517824 */ /* 0x000fe200078e0206 */
[----:B------:R-:W-:Y:S01]  /*80e0*/  ISETP.NE.U32.AND P0, PT, RZ, c[0x0][0x358], PT ;  /* 0x0000d600ff007a0c */ /* 0x000fe20003f05070 */
[----:B------:R-:W-:Y:S01]  /*80f0*/  IMAD.SHL.U32 R80, R2, 0x2, RZ ;  /* 0x0000000202507824 */ /* 0x000fe200078e00ff */
[----:B------:R-:W-:Y:S01]  /*8100*/  ISETP.NE.U32.AND P1, PT, RZ, c[0x0][0x360], PT ;  /* 0x0000d800ff007a0c */ /* 0x000fe20003f25070 */
[C---:B------:R-:W-:Y:S01]  /*8110*/  IMAD.IADD R2, R0.reuse, 0x1, R79 ;  /* 0x0000000100027824 */ /* 0x040fe200078e024f */
[----:B------:R-:W-:Y:S01]  /*8120*/  ISETP.NE.AND.EX P3, PT, RZ, c[0x0][0x35c], PT, P0 ;  /* 0x0000d700ff007a0c */ /* 0x000fe20003f65300 */
[C---:B------:R-:W-:Y:S01]  /*8130*/  IMAD.IADD R79, R0.reuse, 0x1, R8 ;  /* 0x00000001004f7824 */ /* 0x040fe200078e0208 */
[----:B------:R-:W-:Y:S01]  /*8140*/  STS.U16 [R80+0x7880], R87 ;  /* 0x0078805750007388 */ /* 0x000fe20000000400 */
[----:B------:R-:W-:Y:S01]  /*8150*/  IMAD.SHL.U32 R6, R3, 0x2, RZ ;  /* 0x0000000203067824 */ /* 0x000fe200078e00ff */
[----:B------:R-:W-:Y:S01]  /*8160*/  PRMT R3, R89, 0x7632, R3 ;  /* 0x0000763259037816 */ /* 0x000fe20000000003 */
[--C-:B------:R-:W-:Y:S01]  /*8170*/  IMAD.IADD R82, R0, 0x1, R5.reuse ;  /* 0x0000000100527824 */ /* 0x100fe200078e0205 */
[----:B------:R-:W-:Y:S01]  /*8180*/  PRMT R5, R85, 0x7632, R5 ;  /* 0x0000763255057816 */ /* 0x000fe20000000005 */
[----:B------:R-:W-:Y:S01]  /*8190*/  IMAD.SHL.U32 R8, R2, 0x2, RZ ;  /* 0x0000000202087824 */ /* 0x000fe200078e00ff */
[----:B------:R-:W-:Y:S01]  /*81a0*/  STS.U16 [R6+0x7880], R86 ;  /* 0x0078805606007388 */ /* 0x000fe20000000400 */
[C-C-:B------:R-:W-:Y:S01]  /*81b0*/  IMAD.IADD R84, R0.reuse, 0x1, R4.reuse ;  /* 0x0000000100547824 */ /* 0x140fe200078e0204 */
[----:B------:R-:W-:Y:S01]  /*81c0*/  PRMT R4, R89, 0x7610, R4 ;  /* 0x0000761059047816 */ /* 0x000fe20000000004 */
[----:B------:R-:W-:Y:S01]  /*81d0*/  IMAD.IADD R49, R0, 0x1, R45 ;  /* 0x0000000100317824 */ /* 0x000fe200078e022d */
[----:B------:R-:W-:Y:S01]  /*81e0*/  PRMT R2, R88, 0x7610, R2 ;  /* 0x0000761058027816 */ /* 0x000fe20000000002 */
[C---:B------:R-:W-:Y:S01]  /*81f0*/  IMAD.IADD R44, R0.reuse, 0x1, R62 ;  /* 0x00000001002c7824 */ /* 0x040fe200078e023e */
[----:B------:R-:W-:Y:S01]  /*8200*/  STS.U16 [R8+0x7880], R85 ;  /* 0x0078805508007388 */ /* 0x000fe20000000400 */
[C---:B------:R-:W-:Y:S01]  /*8210*/  IMAD.IADD R48, R0.reuse, 0x1, R43 ;  /* 0x0000000100307824 */ /* 0x040fe200078e022b */
[----:B------:R-:W-:Y:S01]  /*8220*/  ISETP.NE.AND.EX P0, PT, RZ, c[0x0][0x364], PT, P1 ;  /* 0x0000d900ff007a0c */ /* 0x000fe20003f05310 */
[----:B------:R-:W-:Y:S01]  /*8230*/  IMAD.IADD R45, R0, 0x1, R42 ;  /* 0x00000001002d7824 */ /* 0x000fe200078e022a */
[----:B------:R1:W-:Y:S01]  /*8240*/  STS.U16 [R22+0x7880], R5 ;  /* 0x0078800516007388 */ /* 0x0003e20000000400 */
[----:B------:R-:W-:-:S02]  /*8250*/  IMAD.SHL.U32 R20, R20, 0x2, RZ ;  /* 0x0000000214147824 */ /* 0x000fc400078e00ff */
[C---:B------:R-:W-:Y:S01]  /*8260*/  IMAD.IADD R57, R0.reuse, 0x1, R57 ;  /* 0x0000000100397824 */ /* 0x040fe200078e0239 */
[----:B------:R2:W-:Y:S01]  /*8270*/  STS.U16 [R21+0x7880], R4 ;  /* 0x0078800415007388 */ /* 0x0005e20000000400 */
[C---:B------:R-:W-:Y:S02]  /*8280*/  IMAD.IADD R56, R0.reuse, 0x1, R56 ;  /* 0x0000000100387824 */ /* 0x040fe400078e0238 */
[C---:B------:R-:W-:Y:S01]  /*8290*/  IMAD.IADD R54, R0.reuse, 0x1, R54 ;  /* 0x0000000100367824 */ /* 0x040fe200078e0236 */
[----:B------:R3:W-:Y:S01]  /*82a0*/  STS.U16 [R20+0x7880], R3 ;  /* 0x0078800314007388 */ /* 0x0007e20000000400 */
[C---:B------:R-:W-:Y:S02]  /*82b0*/  IMAD.IADD R53, R0.reuse, 0x1, R53 ;  /* 0x0000000100357824 */ /* 0x040fe400078e0235 */
[C---:B------:R-:W-:Y:S02]  /*82c0*/  IMAD.IADD R52, R0.reuse, 0x1, R52 ;  /* 0x0000000100347824 */ /* 0x040fe400078e0234 */
[----:B------:R-:W-:-:S02]  /*82d0*/  IMAD.IADD R51, R0, 0x1, R51 ;  /* 0x0000000100337824 */ /* 0x000fc400078e0233 */
[C---:B------:R-:W-:Y:S02]  /*82e0*/  IMAD.IADD R43, R0.reuse, 0x1, R40 ;  /* 0x00000001002b7824 */ /* 0x040fe400078e0228 */
[C---:B------:R-:W-:Y:S02]  /*82f0*/  IMAD.IADD R42, R0.reuse, 0x1, R39 ;  /* 0x00000001002a7824 */ /* 0x040fe400078e0227 */
[C---:B------:R-:W-:Y:S02]  /*8300*/  IMAD.IADD R66, R0.reuse, 0x1, R37 ;  /* 0x0000000100427824 */ /* 0x040fe400078e0225 */
[C---:B------:R-:W-:Y:S02]  /*8310*/  IMAD.IADD R65, R0.reuse, 0x1, R36 ;  /* 0x0000000100417824 */ /* 0x040fe400078e0224 */
[C---:B------:R-:W-:Y:S02]  /*8320*/  IMAD.IADD R64, R0.reuse, 0x1, R34 ;  /* 0x0000000100407824 */ /* 0x040fe400078e0222 */
[C---:B------:R-:W-:Y:S01]  /*8330*/  IMAD.IADD R63, R0.reuse, 0x1, R33 ;  /* 0x00000001003f7824 */ /* 0x040fe200078e0221 */
[----:B-1----:R-:W-:Y:S01]  /*8340*/  PRMT R5, R91, 0x7610, R5 ;  /* 0x000076105b057816 */ /* 0x002fe20000000005 */
[----:B------:R-:W-:-:S02]  /*8350*/  IMAD.IADD R62, R0, 0x1, R31 ;  /* 0x00000001003e7824 */ /* 0x000fc400078e021f */
[C---:B------:R-:W-:Y:S01]  /*8360*/  IMAD.IADD R71, R0.reuse, 0x1, R26 ;  /* 0x0000000100477824 */ /* 0x040fe200078e021a */
[----:B--2---:R-:W-:Y:S01]  /*8370*/  PRMT R4, R91, 0x7632, R4 ;  /* 0x000076325b047816 */ /* 0x004fe20000000004 */
[C---:B------:R-:W-:Y:S02]  /*8380*/  IMAD.IADD R70, R0.reuse, 0x1, R24 ;  /* 0x0000000100467824 */ /* 0x040fe400078e0218 */
[----:B------:R-:W-:Y:S01]  /*8390*/  IMAD.IADD R69, R0, 0x1, R17 ;  /* 0x0000000100457824 */ /* 0x000fe200078e0211 */
[----:B---3--:R-:W-:Y:S01]  /*83a0*/  PRMT R3, R90, 0x7610, R3 ;  /* 0x000076105a037816 */ /* 0x008fe20000000003 */
        /* <DEDUP_REMOVED lines=8> */
[----:B------:R-:W-:Y:S01]  /*8430*/  IMAD.IADD R78, R0, 0x1, R7 ;  /* 0x00000001004e7824 */ /* 0x000fe200078e0207 */
[----:B------:R-:W-:Y:S01]  /*8440*/  PRMT R0, R88, 0x7632, R0 ;  /* 0x0000763258007816 */ /* 0x000fe20000000000 */
[----:B------:R-:W-:-:S02]  /*8450*/  IMAD.SHL.U32 R19, R19, 0x2, RZ ;  /* 0x0000000213137824 */ /* 0x000fc400078e00ff */
[----:B------:R-:W-:Y:S02]  /*8460*/  IMAD.SHL.U32 R18, R18, 0x2, RZ ;  /* 0x0000000212127824 */ /* 0x000fe400078e00ff */
        /* <DEDUP_REMOVED lines=15> */
[----:B------:R-:W-:Y:S02]  /*8560*/  IMAD.SHL.U32 R9, R47, 0x2, RZ ;  /* 0x000000022f097824 */ /* 0x000fe400078e00ff */
[----:B------:R-:W-:-:S02]  /*8570*/  IMAD.SHL.U32 R13, R44, 0x2, RZ ;  /* 0x000000022c0d7824 */ /* 0x000fc400078e00ff */
[----:B------:R-:W-:Y:S01]  /*8580*/  IMAD.SHL.U32 R24, R61, 0x2, RZ ;  /* 0x000000023d187824 */ /* 0x000fe200078e00ff */
[----:B-1----:R-:W-:Y:S01]  /*8590*/  PRMT R2, R90, 0x7632, R2 ;  /* 0x000076325a027816 */ /* 0x002fe20000000002 */
[----:B------:R-:W-:Y:S02]  /*85a0*/  IMAD.SHL.U32 R17, R60, 0x2, RZ ;  /* 0x000000023c117824 */ /* 0x000fe400078e00ff */
[----:B------:R-:W-:Y:S01]  /*85b0*/  IMAD.SHL.U32 R26, R59, 0x2, RZ ;  /* 0x000000023b1a7824 */ /* 0x000fe200078e00ff */
[----:B--2---:R-:W-:Y:S01]  /*85c0*/  PRMT R0, R92, 0x7610, R0 ;  /* 0x000076105c007816 */ /* 0x004fe20000000000 */
[----:B------:R1:W-:Y:S01]  /*85d0*/  STS.U16 [R25+0x7880], R2 ;  /* 0x0078800219007388 */ /* 0x0003e20000000400 */
[----:B------:R-:W-:Y:S01]  /*85e0*/  IMAD.SHL.U32 R16, R58, 0x2, RZ ;  /* 0x000000023a107824 */ /* 0x000fe200078e00ff */
[----:B---3--:R-:W-:Y:S02]  /*85f0*/  PRMT R5, R92, 0x7632, R5 ;  /* 0x000076325c057816 */ /* 0x008fe40000000005 */
[----:B------:R2:W-:Y:S01]  /*8600*/  STS.U16 [R23+0x7880], R0 ;  /* 0x0078800017007388 */ /* 0x0005e20000000400 */
[----:B------:R-:W-:Y:S01]  /*8610*/  IMAD.SHL.U32 R15, R57, 0x2, RZ ;  /* 0x00000002390f7824 */ /* 0x000fe200078e00ff */
[----:B----4-:R-:W-:-:S02]  /*8620*/  PRMT R4, R94, 0x7610, R4 ;  /* 0x000076105e047816 */ /* 0x010fc40000000004 */
[----:B------:R3:W-:Y:S01]  /*8630*/  STS.U16 [R7+0x7880], R5 ;  /* 0x0078800507007388 */ /* 0x0007e20000000400 */
[----:B------:R-:W-:Y:S01]  /*8640*/  IMAD.SHL.U32 R30, R56, 0x2, RZ ;  /* 0x00000002381e7824 */ /* 0x000fe200078e00ff */
[----:B------:R-:W-:Y:S02]  /*8650*/  PRMT R3, R94, 0x7632, R3 ;  /* 0x000076325e037816 */ /* 0x000fe40000000003 */
[----:B------:R4:W-:Y:S01]  /*8660*/  STS.U16 [R10+0x7880], R4 ;  /* 0x007880040a007388 */ /* 0x0009e20000000400 */
[----:B------:R-:W-:Y:S02]  /*8670*/  IMAD.SHL.U32 R34, R55, 0x2, RZ ;  /* 0x0000000237227824 */ /* 0x000fe400078e00ff */
[----:B------:R-:W-:Y:S01]  /*8680*/  IMAD.SHL.U32 R35, R54, 0x2, RZ ;  /* 0x0000000236237824 */ /* 0x000fe200078e00ff */
[----:B------:R4:W-:Y:S01]  /*8690*/  STS.U16 [R11+0x7880], R3 ;  /* 0x007880030b007388 */ /* 0x0009e20000000400 */
[----:B------:R-:W-:Y:S02]  /*86a0*/  IMAD.SHL.U32 R31, R53, 0x2, RZ ;  /* 0x00000002351f7824 */ /* 0x000fe400078e00ff */
[----:B------:R-:W-:-:S02]  /*86b0*/  IMAD.SHL.U32 R32, R52, 0x2, RZ ;  /* 0x0000000234207824 */ /* 0x000fc400078e00ff */
        /* <DEDUP_REMOVED lines=100> */
[----:B-1----:R-:W-:Y:S02]  /*8d00*/  PRMT R2, R110, 0x7632, R2 ;  /* 0x000076326e027816 */ /* 0x002fe40000000002 */
[----:B--2---:R-:W-:-:S03]  /*8d10*/  PRMT R0, R174, 0x7610, R0 ;  /* 0x00007610ae007816 */ /* 0x004fc60000000000 */
[----:B------:R1:W-:Y:S04]  /*8d20*/  STS.U16 [R59+0x7880], R2 ;  /* 0x007880023b007388 */ /* 0x0003e80000000400 */
[----:B------:R2:W-:Y:S01]  /*8d30*/  STS.U16 [R60+0x7880], R0 ;  /* 0x007880003c007388 */ /* 0x0005e20000000400 */
[----:B---3--:R-:W-:Y:S02]  /*8d40*/  PRMT R4, R175, 0x7632, R4 ;  /* 0x00007632af047816 */ /* 0x008fe40000000004 */
[C---:B----4-:R-:W-:Y:S02]  /*8d50*/  PRMT R3, R173.reuse, 0x7610, R3 ;  /* 0x00007610ad037816 */ /* 0x050fe40000000003 */
[----:B-1----:R-:W-:Y:S02]  /*8d60*/  PRMT R2, R173, 0x7632, R2 ;  /* 0x00007632ad027816 */ /* 0x002fe40000000002 */
[----:B--2---:R-:W-:-:S05]  /*8d70*/  PRMT R0, R174, 0x7632, R0 ;  /* 0x00007632ae007816 */ /* 0x004fca0000000000 */
[----:B------:R1:W-:Y:S04]  /*8d80*/  STS.U16 [R54+0x7880], R0 ;  /* 0x0078800036007388 */ /* 0x0003e80000000400 */
[----:B------:R2:W-:Y:S04]  /*8d90*/  STS.U16 [R57+0x7880], R3 ;  /* 0x0078800339007388 */ /* 0x0005e80000000400 */
[----:B------:R3:W-:Y:S01]  /*8da0*/  STS.U16 [R56+0x7880], R2 ;  /* 0x0078800238007388 */ /* 0x0007e20000000400 */
[C---:B-1----:R-:W-:Y:S02]  /*8db0*/  PRMT R0, R172.reuse, 0x7610, R0 ;  /* 0x00007610ac007816 */ /* 0x042fe40000000000 */
[----:B--2---:R-:W-:-:S03]  /*8dc0*/  PRMT R3, R172, 0x7632, R3 ;  /* 0x00007632ac037816 */ /* 0x004fc60000000003 */
[----:B------:R1:W-:Y:S01]  /*8dd0*/  STS.U16 [R64+0x7880], R0 ;  /* 0x0078800040007388 */ /* 0x0003e20000000400 */
[----:B---3--:R-:W-:-:S03]  /*8de0*/  F2FP.BF16.PACK_AB R2, R113, R112 ;  /* 0x000000707102723e */ /* 0x008fc600000010ff */
[----:B------:R2:W-:Y:S01]  /*8df0*/  STS.U16 [R63+0x7880], R3 ;  /* 0x007880033f007388 */ /* 0x0005e20000000400 */
[----:B-1----:R-:W-:Y:S02]  /*8e00*/  PRMT R0, R175, 0x7610, R0 ;  /* 0x00007610af007816 */ /* 0x002fe40000000000 */
[----:B--2---:R-:W-:-:S03]  /*8e10*/  PRMT R3, R2, 0x7610, R3 ;  /* 0x0000761002037816 */ /* 0x004fc60000000003 */
[----:B------:R1:W-:Y:S01]  /*8e20*/  STS.U16 [R62+0x7880], R0 ;  /* 0x007880003e007388 */ /* 0x0003e20000000400 */
[----:B------:R-:W-:-:S03]  /*8e30*/  PRMT R2, R2, 0x7632, R2 ;  /* 0x0000763202027816 */ /* 0x000fc60000000002 */
[----:B------:R2:W-:Y:S04]  /*8e40*/  STS.U16 [R61+0x7880], R4 ;  /* 0x007880043d007388 */ /* 0x0005e80000000400 */
[----:B------:R3:W-:Y:S04]  /*8e50*/  STS.U16 [R80+0x80], R3 ;  /* 0x0000800350007388 */ /* 0x0007e80000000400 */
[----:B------:R4:W-:Y:S01]  /*8e60*/  STS.U16 [R6+0x80], R2 ;  /* 0x0000800206007388 */ /* 0x0009e20000000400 */
[----:B-1----:R-:W-:-:S04]  /*8e70*/  F2FP.BF16.PACK_AB R0, R115, R114 ;  /* 0x000000727300723e */ /* 0x002fc800000010ff */
[C---:B--2---:R-:W-:Y:S02]  /*8e80*/  PRMT R4, R0.reuse, 0x7610, R4 ;  /* 0x0000761000047816 */ /* 0x044fe40000000004 */
[----:B------:R-:W-:Y:S02]  /*8e90*/  PRMT R0, R0, 0x7632, R0 ;  /* 0x0000763200007816 */ /* 0x000fe40000000000 */
[----:B---3--:R-:W-:Y:S01]  /*8ea0*/  F2FP.BF16.PACK_AB R3, R117, R116 ;  /* 0x000000747503723e */ /* 0x008fe200000010ff */
[----:B------:R1:W-:Y:S01]  /*8eb0*/  STS.U16 [R8+0x80], R4 ;  /* 0x0000800408007388 */ /* 0x0003e20000000400 */
[----:B----4-:R-:W-:-:S03]  /*8ec0*/  F2FP.BF16.PACK_AB R2, R119, R118 ;  /* 0x000000767702723e */ /* 0x010fc600000010ff */
[----:B------:R2:W-:Y:S04]  /*8ed0*/  STS.U16 [R22+0x80], R0 ;  /* 0x0000800016007388 */ /* 0x0005e80000000400 */
[----:B------:R3:W-:Y:S01]  /*8ee0*/  STS.U16 [R21+0x80], R3 ;  /* 0x0000800315007388 */ /* 0x0007e20000000400 */
[----:B-1----:R-:W-:Y:S02]  /*8ef0*/  PRMT R4, R3, 0x7632, R4 ;  /* 0x0000763203047816 */ /* 0x002fe40000000004 */
        /* <DEDUP_REMOVED lines=23> */
[----:B------:R1:W-:Y:S01]  /*9070*/  STS.U16 [R10+0x80], R4 ;  /* 0x000080040a007388 */ /* 0x0003e20000000400 */
[----:B------:R-:W-:-:S03]  /*9080*/  IMAD.MOV.U32 R7, RZ, RZ, 0x4 ;  /* 0x00000004ff077424 */ /* 0x000fc600078e00ff */
        /* <DEDUP_REMOVED lines=66> */
[----:B------:R-:W-:Y:S04]  /*94b0*/  STS.U16 [R51+0x80], R5 ;  /* 0x0000800533007388 */ /* 0x000fe80000000400 */
[----:B------:R2:W-:Y:S04]  /*94c0*/  STS.U16 [R50+0x80], R0 ;  /* 0x0000800032007388 */ /* 0x0005e80000000400 */
[----:B------:R3:W-:Y:S01]  /*94d0*/  STS.U16 [R52+0x80], R3 ;  /* 0x0000800334007388 */ /* 0x0007e20000000400 */
[----:B-1----:R-:W-:-:S05]  /*94e0*/  PRMT R4, R3, 0x7632, R4 ;  /* 0x0000763203047816 */ /* 0x002fca0000000004 */
[----:B------:R1:W-:Y:S01]  /*94f0*/  STS.U16 [R55+0x80], R4 ;  /* 0x0000800437007388 */ /* 0x0003e20000000400 */
[----:B--2---:R-:W-:-:S03]  /*9500*/  F2FP.BF16.PACK_AB R0, R163, R162 ;  /* 0x000000a2a300723e */ /* 0x004fc600000010ff */
[----:B------:R2:W-:Y:S01]  /*9510*/  STS.U16 [R49+0x80], R2 ;  /* 0x0000800231007388 */ /* 0x0005e20000000400 */
[----:B---3--:R-:W-:Y:S02]  /*9520*/  PRMT R3, R2, 0x7632, R3 ;  /* 0x0000763202037816 */ /* 0x008fe40000000003 */
[----:B------:R-:W-:-:S03]  /*9530*/  PRMT R5, R0, 0x7610, R5 ;  /* 0x0000761000057816 */ /* 0x000fc60000000005 */
[----:B------:R3:W-:Y:S04]  /*9540*/  STS.U16 [R53+0x80], R3 ;  /* 0x0000800335007388 */ /* 0x0007e80000000400 */
[----:B------:R-:W-:Y:S01]  /*9550*/  STS.U16 [R58+0x80], R5 ;  /* 0x000080053a007388 */ /* 0x000fe20000000400 */
[----:B-1----:R-:W-:Y:S02]  /*9560*/  PRMT R4, R0, 0x7632, R4 ;  /* 0x0000763200047816 */ /* 0x002fe40000000004 */
[----:B------:R-:W-:Y:S02]  /*9570*/  F2FP.BF16.PACK_AB R0, R167, R166 ;  /* 0x000000a6a700723e */ /* 0x000fe400000010ff */
[----:B--2---:R-:W-:Y:S01]  /*9580*/  F2FP.BF16.PACK_AB R2, R165, R164 ;  /* 0x000000a4a502723e */ /* 0x004fe200000010ff */
[----:B------:R1:W-:Y:S03]  /*9590*/  STS.U16 [R59+0x80], R4 ;  /* 0x000080043b007388 */ /* 0x0003e60000000400 */
[----:B---3--:R-:W-:-:S02]  /*95a0*/  PRMT R3, R2, 0x7610, R3 ;  /* 0x0000761002037816 */ /* 0x008fc40000000003 */
[----:B------:R-:W-:-:S03]  /*95b0*/  PRMT R2, R2, 0x7632, R2 ;  /* 0x0000763202027816 */ /* 0x000fc60000000002 */
[----:B------:R-:W-:Y:S04]  /*95c0*/  STS.U16 [R60+0x80], R3 ;  /* 0x000080033c007388 */ /* 0x000fe80000000400 */
[----:B------:R2:W-:Y:S01]  /*95d0*/  STS.U16 [R54+0x80], R2 ;  /* 0x0000800236007388 */ /* 0x0005e20000000400 */
[C---:B-1----:R-:W-:Y:S02]  /*95e0*/  PRMT R4, R0.reuse, 0x7610, R4 ;  /* 0x0000761000047816 */ /* 0x042fe40000000004 */
[----:B------:R-:W-:-:S03]  /*95f0*/  PRMT R0, R0, 0x7632, R0 ;  /* 0x0000763200007816 */ /* 0x000fc60000000000 */
[----:B------:R-:W-:Y:S04]  /*9600*/  STS.U16 [R57+0x80], R4 ;  /* 0x0000800439007388 */ /* 0x000fe80000000400 */
[----:B------:R1:W-:Y:S01]  /*9610*/  STS.U16 [R56+0x80], R0 ;  /* 0x0000800038007388 */ /* 0x0003e20000000400 */
[----:B--2---:R-:W-:-:S04]  /*9620*/  F2FP.BF16.PACK_AB R2, R169, R168 ;  /* 0x000000a8a902723e */ /* 0x004fc800000010ff */
[----:B------:R-:W-:Y:S01]  /*9630*/  PRMT R5, R2, 0x7632, R5 ;  /* 0x0000763202057816 */ /* 0x000fe20000000005 */
[----:B------:R2:W-:Y:S04]  /*9640*/  STS.U16 [R64+0x80], R2 ;  /* 0x0000800240007388 */ /* 0x0005e80000000400 */
[----:B------:R-:W-:Y:S01]  /*9650*/  STS.U16 [R63+0x80], R5 ;  /* 0x000080053f007388 */ /* 0x000fe20000000400 */
[----:B-1----:R-:W-:-:S04]  /*9660*/  F2FP.BF16.PACK_AB R0, R171, R170 ;  /* 0x000000aaab00723e */ /* 0x002fc800000010ff */
[C---:B------:R-:W-:Y:S02]  /*9670*/  PRMT R4, R0.reuse, 0x7610, R4 ;  /* 0x0000761000047816 */ /* 0x040fe40000000004 */
[----:B------:R-:W-:-:S03]  /*9680*/  PRMT R0, R0, 0x7632, R0 ;  /* 0x0000763200007816 */ /* 0x000fc60000000000 */
[----:B------:R-:W-:Y:S01]  /*9690*/  STS.U16 [R62+0x80], R4 ;  /* 0x000080043e007388 */ /* 0x000fe20000000400 */
[----:B--2---:R-:W-:-:S03]  /*96a0*/  IMAD.WIDE R2, R249, R7, c[0x0][0x358] ;  /* 0x0000d600f9027625 */ /* 0x004fc600078e0207 */
[----:B------:R1:W-:Y:S04]  /*96b0*/  STS.U16 [R61+0x80], R0 ;  /* 0x000080003d007388 */ /* 0x0003e80000000400 */
[----:B------:R-:W-:Y:S06]  /*96c0*/  BAR.SYNC.DEFER_BLOCKING 0x1, 0x100 ;  /* 0x0044000000007b1d */ /* 0x000fec0000010000 */
[----:B-1----:R-:W2:Y:S01]  /*96d0*/  @P3 LDG.E R0, [R2.64] ;  /* 0x0000000402003981 */ /* 0x002ea2000c1e1900 */
[----:B------:R-:W-:-:S02]  /*96e0*/  IMAD.MOV.U32 R6, RZ, RZ, c[0x0][0x2f0] ;  /* 0x0000bc00ff067624 */ /* 0x000fc400078e00ff */
        /* <DEDUP_REMOVED lines=10> */
.L_x_1229:
[-C--:B------:R-:W-:Y:S01]  /*9790*/  LEA.HI R2, R176, R250.reuse, RZ, 0x3 ;  /* 0x000000fab0027211 */ /* 0x080fe200078f18ff */
[----:B------:R-:W-:Y:S01]  /*97a0*/  CS2R R18, SRZ ;  /* 0x0000000000127805 */ /* 0x000fe2000001ff00 */
[----:B------:R-:W-:Y:S01]  /*97b0*/  ISETP.GT.AND P2, PT, R250, 0x27f, PT ;  /* 0x0000027ffa00780c */ /* 0x000fe20003f44270 */
[----:B------:R-:W-:Y:S01]  /*97c0*/  CS2R R16, SRZ ;  /* 0x0000000000107805 */ /* 0x000fe2000001ff00 */
[----:B------:R-:W-:Y:S01]  /*97d0*/  LOP3.LUT R0, R2, 0x1ffffff8, RZ, 0xc0, !PT ;  /* 0x1ffffff802007812 */ /* 0x000fe200078ec0ff */
[----:B------:R-:W-:Y:S01]  /*97e0*/  CS2R R22, SRZ ;  /* 0x0000000000167805 */ /* 0x000fe2000001ff00 */
        /* <DEDUP_REMOVED lines=46> */
[----:B-----5:R-:W-:Y:S01]  /*9ad0*/  IMAD R6, R248, -0x50, R6 ;  /* 0xffffffb0f8067824 */ /* 0x020fe200078e0206 */
[----:B------:R-:W-:Y:S01]  /*9ae0*/  SHF.R.S32.HI R55, RZ, 0x1f, R247 ;  /* 0x0000001fff377819 */ /* 0x000fe200000114f7 */
[----:B------:R-:W-:Y:S01]  /*9af0*/  IMAD.SHL.U32 R0, R0, 0x2, RZ ;  /* 0x0000000200007824 */ /* 0x000fe200078e00ff */
[----:B------:R-:W-:Y:S01]  /*9b00*/  SHF.R.S32.HI R13, RZ, 0x1f, R12 ;  /* 0x0000001fff0d7819 */ /* 0x000fe2000001140c */
[----:B------:R-:W-:Y:S01]  /*9b10*/  BSSY B0, `(.L_x_1230) ;  /* 0x0000033000007945 */ /* 0x000fe20003800000 */
[----:B------:R-:W-:-:S02]  /*9b20*/  IMNMX R54, R6, 0x50, PT ;  /* 0x0000005006367817 */ /* 0x000fc40003800200 */
[----:B------:R-:W1:Y:S01]  /*9b30*/  @!P2 LDS.128 R16, [R0+0x7880] ;  /* 0x007880000010a984 */ /* 0x000e620000000c00 */
[----:B------:R-:W-:Y:S01]  /*9b40*/  SHF.R.S32.HI R92, RZ, 0x1f, R249 ;  /* 0x0000001fff5c7819 */ /* 0x000fe200000114f9 */
[----:B------:R-:W-:Y:S01]  /*9b50*/  IMAD.WIDE.U32 R2, R247, c[0x0][0x338], R12 ;  /* 0x0000ce00f7027a25 */ /* 0x000fe200078e000c */
[----:B------:R-:W-:Y:S01]  /*9b60*/  ISETP.GE.AND P6, PT, R14, R54, PT ;  /* 0x000000360e00720c */ /* 0x000fe20003fc6270 */
[----:B------:R-:W2:Y:S01]  /*9b70*/  @!P2 LDS.128 R20, [R0+0xa080] ;  /* 0x00a080000014a984 */ /* 0x000ea20000000c00 */
[----:B------:R-:W-:Y:S02]  /*9b80*/  SEL R92, R92, RZ, !P3 ;  /* 0x000000ff5c5c7207 */ /* 0x000fe40005800000 */
[----:B------:R-:W-:Y:S01]  /*9b90*/  SEL R53, R249, RZ, !P3 ;  /* 0x000000fff9357207 */ /* 0x000fe20005800000 */
[----:B------:R-:W3:Y:S01]  /*9ba0*/  @!P2 LDS.128 R24, [R0+0xc880] ;  /* 0x00c880000018a984 */ /* 0x000ee20000000c00 */
[C---:B------:R-:W-:Y:S02]  /*9bb0*/  IADD3 R15, R12.reuse, 0x40, RZ ;  /* 0x000000400c0f7810 */ /* 0x040fe40007ffe0ff */
[----:B------:R-:W-:Y:S01]  /*9bc0*/  IADD3 R52, R12, 0x80, RZ ;  /* 0x000000800c347810 */ /* 0x000fe20007ffe0ff */
        /* <DEDUP_REMOVED lines=15> */
[----:B------:R-:W-:-:S04]  /*9cc0*/  IADD3 R4, P0, R14, R4, RZ ;  /* 0x000000040e047210 */ /* 0x000fc80007f1e0ff */
[----:B------:R-:W-:Y:S01]  /*9cd0*/  LEA.HI.X.SX32 R5, R14, R5, 0x1, P0 ;  /* 0x000000050e057211 */ /* 0x000fe200000f0eff */
        /* <DEDUP_REMOVED lines=22> */
.L_x_1231:
[----:B-1-34-:R-:W-:Y:S05]  /*9e40*/  BSYNC B0 ;  /* 0x0000000000007941 */ /* 0x01afea0003800000 */
.L_x_1230:
        /* <DEDUP_REMOVED lines=20> */
.L_x_1233:
[----:B------:R-:W-:Y:S05]  /*9f90*/  BSYNC B0 ;  /* 0x0000000000007941 */ /* 0x000fea0003800000 */
.L_x_1232:
        /* <DEDUP_REMOVED lines=19> */
.L_x_1235:
[----:B------:R-:W-:Y:S05]  /*a0d0*/  BSYNC B0 ;  /* 0x0000000000007941 */ /* 0x000fea0003800000 */
.L_x_1234:
        /* <DEDUP_REMOVED lines=23> */
.L_x_1237:
[----:B------:R-:W-:Y:S05]  /*a250*/  BSYNC B0 ;  /* 0x0000000000007941 */ /* 0x000fea0003800000 */
.L_x_1236:
        /* <DEDUP_REMOVED lines=18> */
.L_x_1239:
[----:B------:R-:W-:Y:S05]  /*a380*/  BSYNC B0 ;  /* 0x0000000000007941 */ /* 0x000fea0003800000 */
.L_x_1238:
        /* <DEDUP_REMOVED lines=19> */
.L_x_1228:
[----:B------:R-:W-:Y:S01]  /*a4c0*/  ISETP.NE.U32.AND P0, PT, RZ, c[0x0][0x358], PT ;  /* 0x0000d600ff007a0c */ /* 0x000fe20003f05070 */
[----:B------:R-:W-:-:S03]  /*a4d0*/  IMAD.MOV.U32 R2, RZ, RZ, 0x4 ;  /* 0x00000004ff027424 */ /* 0x000fc600078e00ff */
        /* <DEDUP_REMOVED lines=15> */
[----:B--2--5:R-:W-:-:S04]  /*a5d0*/  IADD3 R7, -R0, R4, RZ ;  /* 0x0000000400077210 */ /* 0x024fc80007ffe1ff */
.L_x_1240:
[----:B------:R-:W-:Y:S01]  /*a5e0*/  SHF.R.S32.HI R14, RZ, 0x1f, R250 ;  /* 0x0000001fff0e7819 */ /* 0x000fe200000114fa */
[----:B-----5:R-:W-:Y:S01]  /*a5f0*/  IMAD R15, R248, -0x50, R7 ;  /* 0xffffffb0f80f7824 */ /* 0x020fe200078e0207 */
[----:B------:R-:W-:Y:S01]  /*a600*/  SHF.R.S32.HI R19, RZ, 0x1f, R247 ;  /* 0x0000001fff137819 */ /* 0x000fe200000114f7 */
[----:B------:R-:W-:Y:S01]  /*a610*/  BSSY B0, `(.L_x_1241) ;  /* 0x0000026000007945 */ /* 0x000fe20003800000 */
[----:B------:R-:W-:-:S02]  /*a620*/  LEA.HI R14, R14, R250, RZ, 0x3 ;  /* 0x000000fa0e0e7211 */ /* 0x000fc400078f18ff */
[----:B------:R-:W-:Y:S02]  /*a630*/  SHF.R.S32.HI R6, RZ, 0x1f, R249 ;  /* 0x0000001fff067819 */ /* 0x000fe400000114f9 */
[----:B------:R-:W-:Y:S02]  /*a640*/  LOP3.LUT R0, R14, 0x1ffffff8, RZ, 0xc0, !PT ;  /* 0x1ffffff80e007812 */ /* 0x000fe400078ec0ff */
[----:B------:R-:W-:Y:S02]  /*a650*/  SHF.R.S32.HI R14, RZ, 0x3, R14 ;  /* 0x00000003ff0e7819 */ /* 0x000fe4000001140e */
[----:B------:R-:W-:Y:S01]  /*a660*/  SEL R20, R6, RZ, !P1 ;  /* 0x000000ff06147207 */ /* 0x000fe20004800000 */
[----:B------:R-:W-:Y:S01]  /*a670*/  IMAD.IADD R0, R250, 0x1, -R0 ;  /* 0x00000001fa007824 */ /* 0x000fe200078e0a00 */
[C---:B------:R-:W-:Y:S02]  /*a680*/  ISETP.GE.AND P6, PT, R14.reuse, R15, PT ;  /* 0x0000000f0e00720c */ /* 0x040fe40003fc6270 */
[----:B------:R-:W-:Y:S01]  /*a690*/  IADD3 R2, P0, R14, R2, RZ ;  /* 0x000000020e027210 */ /* 0x000fe20007f1e0ff */
[----:B------:R-:W-:Y:S01]  /*a6a0*/  IMAD.SHL.U32 R12, R0, 0x8, RZ ;  /* 0x00000008000c7824 */ /* 0x000fe200078e00ff */
[----:B------:R-:W-:Y:S01]  /*a6b0*/  SEL R18, R249, RZ, !P1 ;  /* 0x000000fff9127207 */ /* 0x000fe20004800000 */
[----:B------:R-:W-:Y:S01]  /*a6c0*/  IMAD R0, R19, c[0x0][0x308], RZ ;  /* 0x0000c20013007a24 */ /* 0x000fe200078e02ff */
[----:B------:R-:W-:Y:S01]  /*a6d0*/  LEA.HI.X.SX32 R3, R14, R3, 0x1, P0 ;  /* 0x000000030e037211 */ /* 0x000fe200000f0eff */
[----:B------:R-:W-:Y:S01]  /*a6e0*/  IMAD R6, R20, c[0x0][0x310], RZ ;  /* 0x0000c40014067a24 */ /* 0x000fe200078e02ff */
[----:B------:R-:W-:Y:S01]  /*a6f0*/  SHF.R.S32.HI R13, RZ, 0x1f, R12 ;  /* 0x0000001fff0d7819 */ /* 0x000fe2000001140c */
[C---:B------:R-:W-:Y:S01]  /*a700*/  IMAD R0, R247.reuse, c[0x0][0x30c], R0 ;  /* 0x0000c300f7007a24 */ /* 0x040fe200078e0200 */
[----:B------:R-:W-:Y:S01]  /*a710*/  IADD3 R16, R12, 0x40, RZ ;  /* 0x000000400c107810 */ /* 0x000fe20007ffe0ff */
[----:B------:R-:W-:Y:S01]  /*a720*/  IMAD R6, R18, c[0x0][0x314], R6 ;  /* 0x0000c50012067a24 */ /* 0x000fe200078e0206 */
[----:B------:R-:W-:Y:S01]  /*a730*/  IADD3 R17, R12, 0x80, RZ ;  /* 0x000000800c117810 */ /* 0x000fe20007ffe0ff */
[----:B------:R-:W-:-:S04]  /*a740*/  IMAD.WIDE.U32 R4, R247, c[0x0][0x308], R12 ;  /* 0x0000c200f7047a25 */ /* 0x000fc800078e000c */
[----:B------:R-:W-:Y:S02]  /*a750*/  IMAD.IADD R5, R5, 0x1, R0 ;  /* 0x0000000105057824 */ /* 0x000fe400078e0200 */
[----:B------:R-:W-:-:S04]  /*a760*/  IMAD.WIDE R2, R248, 0x50, R2 ;  /* 0x00000050f8027825 */ /* 0x000fc800078e0202 */
[----:B------:R-:W-:-:S04]  /*a770*/  IMAD.WIDE.U32 R10, R18, c[0x0][0x310], R4 ;  /* 0x0000c400120a7a25 */ /* 0x000fc800078e0004 */
        /* <DEDUP_REMOVED lines=15> */
.L_x_1242:
[----:B------:R-:W-:Y:S05]  /*a870*/  BSYNC B0 ;  /* 0x0000000000007941 */ /* 0x000fea0003800000 */
.L_x_1241:
        /* <DEDUP_REMOVED lines=20> */
.L_x_1244:
[----:B------:R-:W-:Y:S05]  /*a9c0*/  BSYNC B0 ;  /* 0x0000000000007941 */ /* 0x000fea0003800000 */
.L_x_1243:
        /* <DEDUP_REMOVED lines=19> */
.L_x_1246:
[----:B------:R-:W-:Y:S05]  /*ab00*/  BSYNC B0 ;  /* 0x0000000000007941 */ /* 0x000fea0003800000 */
.L_x_1245:
        /* <DEDUP_REMOVED lines=23> */
.L_x_1248:
[----:B------:R-:W-:Y:S05]  /*ac80*/  BSYNC B0 ;  /* 0x0000000000007941 */ /* 0x000fea0003800000 */
.L_x_1247:
        /* <DEDUP_REMOVED lines=18> */
.L_x_1250:
[----:B------:R-:W-:Y:S05]  /*adb0*/  BSYNC B0 ;  /* 0x0000000000007941 */ /* 0x000fea0003800000 */
.L_x_1249:
        /* <DEDUP_REMOVED lines=19> */
.L_x_1251:
        /* <DEDUP_REMOVED lines=9> */
.L_x_1427:


//--------------------- .text._ZN7cutlass13device_kernelIN5flash19enable_sm80_to_sm89INS1_16FlashAttnBwdSm80INS1_25CollectiveMainloopBwdSm80ILi2ELi1EN4cute5tupleIJNS5_1CILi64EEENS7_ILi80EEENS7_ILi192EEEEEENS_10bfloat16_tEfNS_4arch4Sm80ELb1ELb0ELb1ELb1ELb1ELb0ELb1ELb0ELi2ELi4ELi2ELi2ELb0EEENS1_21CollectiveEpilogueBwdISB_SC_SE_Li256ELb1ELb1ELi4EEENS1_25SingleTileBwdLPTSchedulerILb1ELi80ELb1EEEEEEEEEvNT_6ParamsE --------------------------
	.section	.text._ZN7cutlass13device_kernelIN5flash19enable_sm80_to_sm89INS1_16FlashAttnBwdSm80INS1_25CollectiveMainloopBwdSm80ILi2ELi1EN4cute5tupleIJNS5_1CILi64EEENS7_ILi80EEENS7_ILi192EEEEEENS_10bfloat16_tEfNS_4arch4Sm80ELb1ELb0ELb1ELb1ELb1ELb0ELb1ELb0ELi2ELi4ELi2ELi2ELb0EEENS1_21CollectiveEpilogueBwdISB_SC_SE_Li256ELb1ELb1ELi4EEENS1_25SingleTileBwdLPTSchedulerILb1ELi80ELb1EEEEEEEEEvNT_6ParamsE,"ax",@progbits
	.sectioninfo	@"SHI_REGISTERS=255"
	.align	128
.text._ZN7cutlass13device_kernelIN5flash19enable_sm80_to_sm89INS1_16FlashAttnBwdSm80INS1_25CollectiveMainloopBwdSm80ILi2ELi1EN4cute5tupleIJNS5_1CILi64EEENS7_ILi80EEENS7_ILi192EEEEEENS_10bfloat16_tEfNS_4arch4Sm80ELb1ELb0ELb1ELb1ELb1ELb0ELb1ELb0ELi2ELi4ELi2ELi2ELb0EEENS1_21CollectiveEpilogueBwdISB_SC_SE_Li256ELb1ELb1ELi4EEENS1_25SingleTileBwdLPTSchedulerILb1ELi80ELb1EEEEEEEEEvNT_6ParamsE:
        .type           _ZN7cutlass13device_kernelIN5flash19enable_sm80_to_sm89INS1_16FlashAttnBwdSm80INS1_25CollectiveMainloopBwdSm80ILi2ELi1EN4cute5tupleIJNS5_1CILi64EEENS7_ILi80EEENS7_ILi192EEEEEENS_10bfloat16_tEfNS_4arch4Sm80ELb1ELb0ELb1ELb1ELb1ELb0ELb1ELb0ELi2ELi4ELi2ELi2ELb0EEENS1_21CollectiveEpilogueBwdISB_SC_SE_Li256ELb1ELb1ELi4EEENS1_25SingleTileBwdLPTSchedulerILb1ELi80ELb1EEEEEEEEEvNT_6ParamsE,@function
        .size           _ZN7cutlass13device_kernelIN5flash19enable_sm80_to_sm89INS1_16FlashAttnBwdSm80INS1_25CollectiveMainloopBwdSm80ILi2ELi1EN4cute5tupleIJNS5_1CILi64EEENS7_ILi80EEENS7_ILi192EEEEEENS_10bfloat16_tEfNS_4arch4Sm80ELb1ELb0ELb1ELb1ELb1ELb0ELb1ELb0ELi2ELi4ELi2ELi2ELb0EEENS1_21CollectiveEpilogueBwdISB_SC_SE_Li256ELb1ELb1ELi4EEENS1_25SingleTileBwdLPTSchedulerILb1ELi80ELb1EEEEEEEEEvNT_6ParamsE,(.L_x_1428 - _ZN7cutlass13device_kernelIN5flash19enable_sm80_to_sm89INS1_16FlashAttnBwdSm80INS1_25CollectiveMainloopBwdSm80ILi2ELi1EN4cute5tupleIJNS5_1CILi64EEENS7_ILi80EEENS7_ILi192EEEEEENS_10bfloat16_tEfNS_4arch4Sm80ELb1ELb0ELb1ELb1ELb1ELb0ELb1ELb0ELi2ELi4ELi2ELi2ELb0EEENS1_21CollectiveEpilogueBwdISB_SC_SE_Li256ELb1ELb1ELi4EEENS1_25SingleTileBwdLPTSchedulerILb1ELi80ELb1EEEEEEEEEvNT_6ParamsE)
        .other          _ZN7cutlass13device_kernelIN5flash19enable_sm80_to_sm89INS1_16FlashAttnBwdSm80INS1_25CollectiveMainloopBwdSm80ILi2ELi1EN4cute5tupleIJNS5_1CILi64EEENS7_ILi80EEENS7_ILi192EEEEEENS_10bfloat16_tEfNS_4arch4Sm80ELb1ELb0ELb1ELb1ELb1ELb0ELb1ELb0ELi2ELi4ELi2ELi2ELb0EEENS1_21CollectiveEpilogueBwdISB_SC_SE_Li256ELb1ELb1ELi4EEENS1_25SingleTileBwdLPTSchedulerILb1ELi80ELb1EEEEEEEEEvNT_6ParamsE,@"STO_CUDA_ENTRY STV_DEFAULT"
_ZN7cutlass13device_kernelIN5flash19enable_sm80_to_sm89INS1_16FlashAttnBwdSm80INS1_25CollectiveMainloopBwdSm80ILi2ELi1EN4cute5tupleIJNS5_1CILi64EEENS7_ILi80EEENS7_ILi192EEEEEENS_10bfloat16_tEfNS_4arch4Sm80ELb1ELb0ELb1ELb1ELb1ELb0ELb1ELb0ELi2ELi4ELi2ELi2ELb0EEENS1_21CollectiveEpilogueBwdISB_SC_SE_Li256ELb1ELb1ELi4EEENS1_25SingleTileBwdLPTSchedulerILb1ELi80ELb1EEEEEEEEEvNT_6ParamsE:
[----:B------:R-:W-:Y:S02]  /*0000*/  MOV R1, c[0x0][0x28] ;  /* 0x00000a0000017a02 */ /* 0x000fe40000000f00 */
[----:B------:R-:W1:Y:S01]  /*0010*/  S2R R86, SR_TID.X ;  /* 0x0000000000567919 */ /* 0x000e620000002100 */
[----:B------:R-:W-:Y:S01]  /*0020*/  ULDC.64 UR10, c[0x0][0x118] ;  /* 0x00004600000a7ab9 */ /* 0x000fe20000000a00 */
[----:B------:R-:W-:Y:S02]  /*0030*/  IADD3 R1, R1, -0x10, RZ ;  /* 0xfffffff001017810 */ /* 0x000fe40007ffe0ff */
        /* <DEDUP_REMOVED lines=21> */
.L_x_1253:
[----:B------:R-:W-:Y:S02]  /*0190*/  MOV R3, c[0x0][0x3ac] ;  /* 0x0000eb0000037a02 */ /* 0x000fe40000000f00 */
[----:B------:R-:W-:Y:S02]  /*01a0*/  MOV R5, R0 ;  /* 0x0000000000057202 */ /* 0x000fe40000000f00 */
[----:B------:R-:W-:-:S13]  /*01b0*/  ISETP.NE.AND P0, PT, R3, 0x1, PT ;  /* 0x000000010300780c */ /* 0x000fda0003f05270 */
[----:B------:R-:W-:-:S05]  /*01c0*/  @P0 IMAD.HI.U32 R3, R0, c[0x0][0x3b0], RZ ;  /* 0x0000ec0000030a27 */ /* 0x000fca00078e00ff */
[----:B------:R-:W-:-:S05]  /*01d0*/  @P0 SHF.R.U32.HI R5, RZ, c[0x0][0x3b4], R3 ;  /* 0x0000ed00ff050a19 */ /* 0x000fca0000011603 */
[----:B------:R-:W-:Y:S02]  /*01e0*/  IMAD R3, R5, c[0x0][0x3ac], RZ ;  /* 0x0000eb0005037a24 */ /* 0x000fe400078e02ff */
.L_x_1254:
        /* <DEDUP_REMOVED lines=10> */
[----:B------:R-:W-:-:S05]  /*0290*/  IMAD R0, R2, c[0x0][0x3a0], R0 ;  /* 0x0000e80002007a24 */ /* 0x000fca00078e0200 */
[----:B------:R1:W-:Y:S01]  /*02a0*/  STL [R1], R0 ;  /* 0x0000000001007387 */ /* 0x0003e20000100800 */
[----:B------:R-:W-:Y:S05]  /*02b0*/  @!P0 BRA `(.L_x_1255) ;  /* 0x0000004000008947 */ /* 0x000fea0003800000 */
[----:B------:R-:W-:-:S05]  /*02c0*/  MOV R2, 0x4 ;  /* 0x0000000400027802 */ /* 0x000fca0000000f00 */
[----:B------:R-:W-:-:S05]  /*02d0*/  IMAD.WIDE R2, R4, R2, c[0x0][0x3e0] ;  /* 0x0000f80004027625 */ /* 0x000fca00078e0202 */
[----:B-1----:R1:W5:Y:S01]  /*02e0*/  LDG.E R0, [R2.64] ;  /* 0x0000000a02007981 */ /* 0x002362000c1e1900 */
[----:B------:R-:W-:Y:S05]  /*02f0*/  BRA `(.L_x_1256) ;  /* 0x000000a000007947 */ /* 0x000fea0003800000 */
.L_x_1255:
[----:B------:R-:W-:-:S04]  /*0300*/  ISETP.NE.U32.AND P0, PT, RZ, c[0x0][0x3d8], PT ;  /* 0x0000f600ff007a0c */ /* 0x000fc80003f05070 */
[----:B------:R-:W-:-:S13]  /*0310*/  ISETP.NE.AND.EX P0, PT, RZ, c[0x0][0x3dc], PT, P0 ;  /* 0x0000f700ff007a0c */ /* 0x000fda0003f05300 */
[----:B------:R-:W-:Y:S05]  /*0320*/  @!P0 BRA `(.L_x_1257) ;  /* 0x0000006000008947 */ /* 0x000fea0003800000 */
[----:B------:R-:W-:-:S05]  /*0330*/  MOV R2, 0x4 ;  /* 0x0000000400027802 */ /* 0x000fca0000000f00 */
[----:B------:R-:W-:-:S05]  /*0340*/  IMAD.WIDE R2, R4, R2, c[0x0][0x3d8] ;  /* 0x0000f60004027625 */ /* 0x000fca00078e0202 */
[----:B------:R-:W2:Y:S04]  /*0350*/  LDG.E R6, [R2.64] ;  /* 0x0000000a02067981 */ /* 0x000ea8000c1e1900 */
[----:B-1----:R-:W2:Y:S02]  /*0360*/  LDG.E R0, [R2.64+0x4] ;  /* 0x0000040a02007981 */ /* 0x002ea4000c1e1900 */
[----:B--2---:R-:W-:Y:S01]  /*0370*/  IADD3 R0, -R6, R0, RZ ;  /* 0x0000000006007210 */ /* 0x004fe20007ffe1ff */
[----:B------:R-:W-:Y:S05]  /*0380*/  BRA `(.L_x_1256) ;  /* 0x0000001000007947 */ /* 0x000fea0003800000 */
.L_x_1257:
[----:B-1----:R-:W-:-:S04]  /*0390*/  MOV R0, c[0x0][0x3d4] ;  /* 0x0000f50000007a02 */ /* 0x002fc80000000f00 */
.L_x_1256:
[----:B-----5:R-:W-:-:S05]  /*03a0*/  IADD3 R0, R0, 0x4f, RZ ;  /* 0x0000004f00007810 */ /* 0x020fca0007ffe0ff */
[----:B------:R-:W-:-:S05]  /*03b0*/  IMAD.HI R0, R0, 0x66666667, RZ ;  /* 0x6666666700007827 */ /* 0x000fca00078e02ff */
[----:B-1----:R-:W-:-:S04]  /*03c0*/  SHF.R.U32.HI R2, RZ, 0x1f, R0 ;  /* 0x0000001fff027819 */ /* 0x002fc80000011600 */
[----:B------:R-:W-:Y:S02]  /*03d0*/  LEA.HI.SX32 R2, R0, R2, 0x1b ;  /* 0x0000000200027211 */ /* 0x000fe400078fdaff */
[-C--:B------:R-:W-:Y:S02]  /*03e0*/  LOP3.LUT R0, RZ, R5.reuse, RZ, 0x33, !PT ;  /* 0x00000005ff007212 */ /* 0x080fe400078e33ff */
[----:B------:R-:W-:-:S03]  /*03f0*/  ISETP.GT.AND P0, PT, R2, R5, PT ;  /* 0x000000050200720c */ /* 0x000fc60003f04270 */
[----:B------:R-:W-:Y:S01]  /*0400*/  IMAD.IADD R2, R2, 0x1, R0 ;  /* 0x0000000102027824 */ /* 0x000fe200078e0200 */
[----:B------:R-:W-:-:S05]  /*0410*/  SEL R0, R4, 0xffffffff, P0 ;  /* 0xffffffff04007807 */ /* 0x000fca0000000000 */
[----:B------:R1:W-:Y:S04]  /*0420*/  STL [R1+0x4], R0 ;  /* 0x0000040001007387 */ /* 0x0003e80000100800 */
[----:B------:R1:W-:Y:S01]  /*0430*/  STL [R1+0x8], R2 ;  /* 0x0000080201007387 */ /* 0x0003e20000100800 */
[----:B------:R-:W-:Y:S05]  /*0440*/  BRA `(.L_x_1258) ;  /* 0x000003b000007947 */ /* 0x000fea0003800000 */
.L_x_1252:
        /* <DEDUP_REMOVED lines=16> */
.L_x_1259:
[----:B------:R-:W-:Y:S02]  /*0550*/  MOV R3, c[0x0][0x3ac] ;  /* 0x0000eb0000037a02 */ /* 0x000fe40000000f00 */
[----:B------:R-:W-:Y:S02]  /*0560*/  MOV R5, R0 ;  /* 0x0000000000057202 */ /* 0x000fe40000000f00 */
[----:B------:R-:W-:-:S13]  /*0570*/  ISETP.NE.AND P0, PT, R3, 0x1, PT ;  /* 0x000000010300780c */ /* 0x000fda0003f05270 */
[----:B------:R-:W-:-:S05]  /*0580*/  @P0 IMAD.HI.U32 R3, R0, c[0x0][0x3b0], RZ ;  /* 0x0000ec0000030a27 */ /* 0x000fca00078e00ff */
[----:B------:R-:W-:-:S05]  /*0590*/  @P0 SHF.R.U32.HI R5, RZ, c[0x0][0x3b4], R3 ;  /* 0x0000ed00ff050a19 */ /* 0x000fca0000011603 */
[----:B------:R-:W-:Y:S02]  /*05a0*/  IMAD R3, R5, c[0x0][0x3ac], RZ ;  /* 0x0000eb0005037a24 */ /* 0x000fe400078e02ff */
.L_x_1260:
        /* <DEDUP_REMOVED lines=17> */
.L_x_1261:
        /* <DEDUP_REMOVED lines=9> */
.L_x_1263:
[----:B-1----:R-:W-:-:S04]  /*0750*/  MOV R0, c[0x0][0x3d4] ;  /* 0x0000f50000007a02 */ /* 0x002fc80000000f00 */
.L_x_1262:
        /* <DEDUP_REMOVED lines=9> */
[----:B------:R1:W-:Y:S02]  /*07f0*/  STL [R1+0x8], R2 ;  /* 0x0000080201007387 */ /* 0x0003e40000100800 */
.L_x_1258:
[----:B------:R-:W2:Y:S02]  /*0800*/  LDL R21, [R1+0x4] ;  /* 0x0000040001157983 */ /* 0x000ea40000100800 */
[----:B--2---:R-:W-:-:S13]  /*0810*/  ISETP.GE.AND P0, PT, R21, RZ, PT ;  /* 0x000000ff1500720c */ /* 0x004fda0003f06270 */
        /* <DEDUP_REMOVED lines=10> */
[----:B-1----:R-:W2:Y:S01]  /*08c0*/  @P6 LDG.E R0, [R4.64] ;  /* 0x0000000a04006981 */ /* 0x002ea2000c1e1900 */
        /* <DEDUP_REMOVED lines=18> */
.L_x_1264:
[----:B-1----:R-:W-:-:S04]  /*09f0*/  ISETP.NE.U32.AND P0, PT, RZ, c[0x0][0x2e0], PT ;  /* 0x0000b800ff007a0c */ /* 0x002fc80003f05070 */
[----:B------:R-:W-:-:S13]  /*0a00*/  ISETP.NE.AND.EX P0, PT, RZ, c[0x0][0x2e4], PT, P0 ;  /* 0x0000b900ff007a0c */ /* 0x000fda0003f05300 */
[----:B------:R-:W-:Y:S05]  /*0a10*/  @!P0 BRA `(.L_x_1265) ;  /* 0x0000003000008947 */ /* 0x000fea0003800000 */
[----:B------:R-:W-:-:S05]  /*0a20*/  IMAD.WIDE R2, R21, R9, c[0x0][0x2e0] ;  /* 0x0000b80015027625 */ /* 0x000fca00078e0209 */
[----:B------:R1:W5:Y:S01]  /*0a30*/  LDG.E R84, [R2.64] ;  /* 0x0000000a02547981 */ /* 0x000362000c1e1900 */
[----:B------:R-:W-:Y:S05]  /*0a40*/  BRA `(.L_x_1266) ;  /* 0x0000004000007947 */ /* 0x000fea0003800000 */
.L_x_1265:
[----:B------:R-:W-:Y:S05]  /*0a50*/  @!P2 BRA `(.L_x_1266) ;  /* 0x000000300000a947 */ /* 0x000fea0003800000 */
[----:B------:R1:W2:Y:S04]  /*0a60*/  LDG.E R0, [R2.64] ;  /* 0x0000000a02007981 */ /* 0x0002a8000c1e1900 */
[----:B-1----:R-:W2:Y:S02]  /*0a70*/  LDG.E R2, [R2.64+0x4] ;  /* 0x0000040a02027981 */ /* 0x002ea4000c1e1900 */
[----:B--2---:R-:W-:-:S04]  /*0a80*/  IADD3 R84, -R0, R2, RZ ;  /* 0x0000000200547210 */ /* 0x004fc80007ffe1ff */
.L_x_1266:
[----:B------:R-:W2:Y:S01]  /*0a90*/  LDL R85, [R1+0x8] ;  /* 0x0000080001557983 */ /* 0x000ea20000100800 */
[C---:B-----5:R-:W-:Y:S01]  /*0aa0*/  IMAD.IADD R0, R231.reuse, 0x1, -R84 ;  /* 0x00000001e7007824 */ /* 0x060fe200078e0a54 */
[----:B-1----:R-:W-:Y:S01]  /*0ab0*/  IADD3 R2, R231, 0x3f, RZ ;  /* 0x0000003fe7027810 */ /* 0x002fe20007ffe0ff */
[----:B------:R-:W-:Y:S01]  /*0ac0*/  CS2R R170, SRZ ;  /* 0x0000000000aa7805 */ /* 0x000fe2000001ff00 */
[----:B------:R-:W-:Y:S01]  /*0ad0*/  PLOP3.LUT P0, PT, PT, PT, PT, 0x80, 0x0 ;  /* 0x000000000000781c */ /* 0x000fe20003f0f070 */
        /* <DEDUP_REMOVED lines=59> */
[----:B--2---:R-:W-:-:S05]  /*0e90*/  IMAD R0, R85, 0x50, R0 ;  /* 0x0000005055007824 */ /* 0x004fca00078e0200 */
[----:B------:R-:W-:Y:S02]  /*0ea0*/  IADD3 R3, R0, -c[0x0][0x2a4], RZ ;  /* 0x8000a90000037a10 */ /* 0x000fe40007ffe0ff */
[----:B------:R-:W-:Y:S02]  /*0eb0*/  SHF.R.S32.HI R0, RZ, 0x1f, R2 ;  /* 0x0000001fff007819 */ /* 0x000fe40000011402 */
[----:B------:R-:W-:Y:S02]  /*0ec0*/  SHF.R.S32.HI R4, RZ, 0x1f, R3 ;  /* 0x0000001fff047819 */ /* 0x000fe40000011403 */
[----:B------:R-:W-:Y:S02]  /*0ed0*/  LEA.HI R0, R0, R2, RZ, 0x6 ;  /* 0x0000000200007211 */ /* 0x000fe400078f30ff */
[----:B------:R-:W-:Y:S02]  /*0ee0*/  LEA.HI R2, R4, R3, RZ, 0x6 ;  /* 0x0000000304027211 */ /* 0x000fe400078f30ff */
[----:B------:R-:W-:-:S02]  /*0ef0*/  SHF.R.S32.HI R242, RZ, 0x6, R0 ;  /* 0x00000006fff27819 */ /* 0x000fc40000011400 */
[----:B------:R-:W-:-:S04]  /*0f00*/  SHF.R.S32.HI R2, RZ, 0x6, R2 ;  /* 0x00000006ff027819 */ /* 0x000fc80000011402 */
[----:B------:R-:W-:-:S04]  /*0f10*/  IMNMX R224, RZ, R2, !PT ;  /* 0x00000002ffe07217 */ /* 0x000fc80007800200 */
[----:B------:R-:W-:-:S13]  /*0f20*/  ISETP.GT.AND P1, PT, R242, R224, PT ;  /* 0x000000e0f200720c */ /* 0x000fda0003f24270 */
[----:B------:R-:W-:Y:S05]  /*0f30*/  @!P1 BRA `(.L_x_1267) ;  /* 0x00005fc000009947 */ /* 0x000fea0003800000 */
[----:B------:R-:W2:Y:S01]  /*0f40*/  LDL R87, [R1] ;  /* 0x0000000001577983 */ /* 0x000ea20000100800 */
[----:B------:R-:W-:Y:S01]  /*0f50*/  IMAD.MOV.U32 R0, RZ, RZ, c[0x0][0x248] ;  /* 0x00009200ff007624 */ /* 0x000fe200078e00ff */
[----:B------:R-:W-:Y:S01]  /*0f60*/  SHF.R.S32.HI R32, RZ, 0x1f, R86 ;  /* 0x0000001fff207819 */ /* 0x000fe20000011456 */
[----:B------:R-:W-:Y:S01]  /*0f70*/  UMOV UR7, 0x5 ;  /* 0x0000000500077882 */ /* 0x000fe20000000000 */
[----:B------:R-:W-:Y:S01]  /*0f80*/  SHF.R.S32.HI R24, RZ, 0x1f, R21 ;  /* 0x0000001fff187819 */ /* 0x000fe20000011415 */
[----:B------:R-:W-:Y:S01]  /*0f90*/  ULDC.64 UR4, c[0x0][0x1d8] ;  /* 0x0000760000047ab9 */ /* 0x000fe20000000a00 */
[----:B------:R-:W-:Y:S01]  /*0fa0*/  ISETP.NE.AND P0, PT, R0, 0x1, PT ;  /* 0x000000010000780c */ /* 0x000fe20003f05270 */
[----:B------:R-:W-:Y:S01]  /*0fb0*/  USHF.L.U64.HI UR5, UR4, UR7, UR5 ;  /* 0x0000000704057299 */ /* 0x000fe20008010205 */
[----:B------:R-:W-:Y:S01]  /*0fc0*/  LEA.HI R31, R32, R86, RZ, 0x3 ;  /* 0x00000056201f7211 */ /* 0x000fe200078f18ff */
[----:B------:R-:W-:Y:S01]  /*0fd0*/  USHF.L.U32 UR4, UR4, 0x5, URZ ;  /* 0x0000000504047899 */ /* 0x000fe2000800063f */
[----:B------:R-:W-:Y:S01]  /*0fe0*/  SEL R14, R24, RZ, !P2 ;  /* 0x000000ff180e7207 */ /* 0x000fe20005000000 */
[----:B------:R-:W-:Y:S01]  /*0ff0*/  IMAD.MOV.U32 R20, RZ, RZ, c[0x0][0x1ac] ;  /* 0x00006b00ff147624 */ /* 0x000fe200078e00ff */
[----:B------:R-:W-:Y:S01]  /*1000*/  LOP3.LUT R3, R31, 0xfffffff8, RZ, 0xc0, !PT ;  /* 0xfffffff81f037812 */ /* 0x000fe200078ec0ff */
[----:B------:R-:W-:Y:S01]  /*1010*/  IMAD.MOV.U32 R220, RZ, RZ, 0x10 ;  /* 0x00000010ffdc7424 */ /* 0x000fe200078e00ff */
[----:B------:R-:W-:Y:S01]  /*1020*/  SHF.R.S32.HI R243, RZ, 0x3, R31 ;  /* 0x00000003fff37819 */ /* 0x000fe2000001141f */
[----:B------:R-:W-:Y:S01]  /*1030*/  IMAD.MOV.U32 R213, RZ, RZ, 0x120 ;  /* 0x00000120ffd57424 */ /* 0x000fe200078e00ff */
[----:B------:R-:W-:Y:S01]  /*1040*/  SEL R15, R21, RZ, !P2 ;  /* 0x000000ff150f7207 */ /* 0x000fe20005000000 */
[C---:B------:R-:W-:Y:S01]  /*1050*/  IMAD.IADD R27, R86.reuse, 0x1, -R3 ;  /* 0x00000001561b7824 */ /* 0x040fe200078e0a03 */
[----:B------:R-:W-:Y:S01]  /*1060*/  SHF.R.S32.HI R16, RZ, 0x1f, R243 ;  /* 0x0000001fff107819 */ /* 0x000fe200000114f3 */
[----:B------:R-:W-:Y:S01]  /*1070*/  IMAD R232, R85, -0x50, R84 ;  /* 0xffffffb055e87824 */ /* 0x000fe200078e0254 */
[----:B------:R-:W-:Y:S01]  /*1080*/  IADD3 R19, P1, R243, R18, RZ ;  /* 0x00000012f3137210 */ /* 0x000fe20007f3e0ff */
[----:B------:R-:W-:Y:S01]  /*1090*/  IMAD.SHL.U32 R12, R27, 0x8, RZ ;  /* 0x000000081b0c7824 */ /* 0x000fe200078e00ff */
[----:B------:R-:W-:Y:S01]  /*10a0*/  ISETP.GT.AND P5, PT, R86, 0x7f, PT ;  /* 0x0000007f5600780c */ /* 0x000fe20003fa4270 */
[----:B------:R-:W-:Y:S01]  /*10b0*/  CS2R R170, SRZ ;  /* 0x0000000000aa7805 */ /* 0x000fe2000001ff00 */
[----:B------:R-:W-:Y:S01]  /*10c0*/  LEA.HI.X.SX32 R18, R18, R16, 0x1, P1 ;  /* 0x0000001012127211 */ /* 0x000fe200008f0eff */
[----:B------:R-:W-:Y:S01]  /*10d0*/  CS2R R168, SRZ ;  /* 0x0000000000a87805 */ /* 0x000fe2000001ff00 */
[----:B------:R-:W-:Y:S01]  /*10e0*/  SHF.R.S32.HI R13, RZ, 0x1f, R12 ;  /* 0x0000001fff0d7819 */ /* 0x000fe2000001140c */
[----:B------:R-:W-:Y:S01]  /*10f0*/  CS2R R166, SRZ ;  /* 0x0000000000a67805 */ /* 0x000fe2000001ff00 */
[C---:B------:R-:W-:Y:S01]  /*1100*/  ISETP.GE.AND P1, PT, R12.reuse, c[0x0][0x1cc], PT ;  /* 0x000073000c007a0c */ /* 0x040fe20003f26270 */
[----:B------:R-:W-:Y:S01]  /*1110*/  CS2R R164, SRZ ;  /* 0x0000000000a47805 */ /* 0x000fe2000001ff00 */
[C---:B------:R-:W-:Y:S01]  /*1120*/  IADD3 R30, R12.reuse, 0x40, RZ ;  /* 0x000000400c1e7810 */ /* 0x040fe20007ffe0ff */
[----:B------:R-:W-:Y:S01]  /*1130*/  CS2R R162, SRZ ;  /* 0x0000000000a27805 */ /* 0x000fe2000001ff00 */
[----:B------:R-:W-:Y:S01]  /*1140*/  IADD3 R29, R12, 0x80, RZ ;  /* 0x000000800c1d7810 */ /* 0x000fe20007ffe0ff */
[----:B------:R-:W-:Y:S01]  /*1150*/  CS2R R160, SRZ ;  /* 0x0000000000a07805 */ /* 0x000fe2000001ff00 */
[----:B------:R-:W-:Y:S01]  /*1160*/  ISETP.GE.AND P3, PT, R30, c[0x0][0x1cc], PT ;  /* 0x000073001e007a0c */ /* 0x000fe20003f66270 */
[----:B------:R-:W-:Y:S01]  /*1170*/  CS2R R158, SRZ ;  /* 0x00000000009e7805 */ /* 0x000fe2000001ff00 */
[----:B------:R-:W-:Y:S01]  /*1180*/  ISETP.GE.AND P4, PT, R29, c[0x0][0x1cc], PT ;  /* 0x000073001d007a0c */ /* 0x000fe20003f86270 */
[----:B------:R-:W-:Y:S01]  /*1190*/  CS2R R156, SRZ ;  /* 0x00000000009c7805 */ /* 0x000fe2000001ff00 */
[----:B------:R-:W-:Y:S01]  /*11a0*/  SEL R24, R24, RZ, !P6 ;  /* 0x000000ff18187207 */ /* 0x000fe20007000000 */
[----:B------:R-:W-:Y:S01]  /*11b0*/  CS2R R154, SRZ ;  /* 0x00000000009a7805 */ /* 0x000fe2000001ff00 */
[----:B------:R-:W-:Y:S01]  /*11c0*/  SEL R25, R21, RZ, !P6 ;  /* 0x000000ff15197207 */ /* 0x000fe20007000000 */
[C---:B------:R-:W-:Y:S01]  /*11d0*/  IMAD.SHL.U32 R21, R86.reuse, 0x4, RZ ;  /* 0x0000000456157824 */ /* 0x040fe200078e00ff */
[----:B------:R-:W-:Y:S01]  /*11e0*/  ISETP.GT.AND P6, PT, R86, 0x7f, PT ;  /* 0x0000007f5600780c */ /* 0x000fe20003fc4270 */
        /* <DEDUP_REMOVED lines=47> */
[----:B------:R-:W-:Y:S01]  /*14e0*/  UMOV UR13, 0x1 ;  /* 0x00000001000d7882 */ /* 0x000fe20000000000 */
[----:B--2---:R-:W-:Y:S01]  /*14f0*/  @P0 IMAD.HI.U32 R2, R87, c[0x0][0x24c], RZ ;  /* 0x0000930057020a27 */ /* 0x004fe200078e00ff */
[----:B------:R-:W-:-:S03]  /*1500*/  SHF.R.S32.HI R26, RZ, 0x1f, R87 ;  /* 0x0000001fff1a7819 */ /* 0x000fc60000011457 */
[----:B------:R-:W-:Y:S01]  /*1510*/  IMAD.MOV.U32 R0, RZ, RZ, R87 ;  /* 0x000000ffff007224 */ /* 0x000fe200078e0057 */
[----:B------:R-:W-:Y:S02]  /*1520*/  @P0 SHF.R.U32.HI R0, RZ, c[0x0][0x250], R2 ;  /* 0x00009400ff000a19 */ /* 0x000fe40000011602 */
[----:B------:R-:W-:Y:S02]  /*1530*/  IADD3 R10, P0, R243, R8, RZ ;  /* 0x00000008f30a7210 */ /* 0x000fe40007f1e0ff */
[----:B------:R-:W-:Y:S02]  /*1540*/  SHF.R.S32.HI R2, RZ, 0x1f, R0 ;  /* 0x0000001fff027819 */ /* 0x000fe40000011400 */
[----:B------:R-:W-:-:S03]  /*1550*/  LEA.HI.X.SX32 R11, R8, R16, 0x1, P0 ;  /* 0x00000010080b7211 */ /* 0x000fc600000f0eff */
[C---:B------:R-:W-:Y:S02]  /*1560*/  IMAD R3, R2.reuse, c[0x0][0x1e0], RZ ;  /* 0x0000780002037a24 */ /* 0x040fe400078e02ff */
[----:B------:R-:W-:Y:S02]  /*1570*/  IMAD R4, R2, c[0x0][0x1b0], RZ ;  /* 0x00006c0002047a24 */ /* 0x000fe400078e02ff */
[C---:B------:R-:W-:Y:S02]  /*1580*/  IMAD R6, R0.reuse, c[0x0][0x1e4], R3 ;  /* 0x0000790000067a24 */ /* 0x040fe400078e0203 */
[----:B------:R-:W-:-:S04]  /*1590*/  IMAD.WIDE.U32 R2, R0, c[0x0][0x1e0], R12 ;  /* 0x0000780000027a25 */ /* 0x000fc800078e000c */
[C---:B------:R-:W-:Y:S02]  /*15a0*/  IMAD R7, R0.reuse, c[0x0][0x1b4], R4 ;  /* 0x00006d0000077a24 */ /* 0x040fe400078e0204 */
[----:B------:R-:W-:-:S04]  /*15b0*/  IMAD.WIDE.U32 R4, R0, c[0x0][0x1b0], R12 ;  /* 0x00006c0000047a25 */ /* 0x000fc800078e000c */
[----:B------:R-:W-:Y:S02]  /*15c0*/  IMAD.IADD R3, R3, 0x1, R6 ;  /* 0x0000000103037824 */ /* 0x000fe400078e0206 */
[----:B------:R-:W-:Y:S02]  /*15d0*/  IMAD R0, R14, c[0x0][0x1e8], RZ ;  /* 0x00007a000e007a24 */ /* 0x000fe400078e02ff */
[----:B------:R-:W-:-:S04]  /*15e0*/  IMAD.WIDE.U32 R8, R15, c[0x0][0x1e8], R2 ;  /* 0x00007a000f087a25 */ /* 0x000fc800078e0002 */
[----:B------:R-:W-:Y:S02]  /*15f0*/  IMAD R0, R15, c[0x0][0x1ec], R0 ;  /* 0x00007b000f007a24 */ /* 0x000fe400078e0200 */
[----:B------:R-:W-:Y:S02]  /*1600*/  IMAD.IADD R7, R5, 0x1, R7 ;  /* 0x0000000105077824 */ /* 0x000fe400078e0207 */
[----:B------:R-:W-:-:S04]  /*1610*/  IMAD.WIDE R2, R85, 0x50, R10 ;  /* 0x0000005055027825 */ /* 0x000fc800078e020a */
[----:B------:R-:W-:Y:S02]  /*1620*/  IMAD.IADD R5, R9, 0x1, R0 ;  /* 0x0000000109057824 */ /* 0x000fe400078e0200 */
[----:B------:R-:W-:Y:S02]  /*1630*/  IMAD.SHL.U32 R0, R243, 0x40, RZ ;  /* 0x00000040f3007824 */ /* 0x000fe400078e00ff */
[----:B------:R-:W-:Y:S02]  /*1640*/  IMAD.MOV.U32 R6, RZ, RZ, R4 ;  /* 0x000000ffff067224 */ /* 0x000fe400078e0004 */
[----:B------:R-:W-:Y:S01]  /*1650*/  IMAD R11, R3, c[0x0][0x1d8], RZ ;  /* 0x00007600030b7a24 */ /* 0x000fe200078e02ff */
[----:B------:R-:W-:Y:S01]  /*1660*/  LOP3.LUT R0, R0, 0x1c0, RZ, 0xc0, !PT ;  /* 0x000001c000007812 */ /* 0x000fe200078ec0ff */
[----:B------:R-:W-:Y:S02]  /*1670*/  IMAD.MOV.U32 R4, RZ, RZ, R8 ;  /* 0x000000ffff047224 */ /* 0x000fe400078e0008 */
[----:B------:R-:W-:Y:S01]  /*1680*/  IMAD R14, R14, c[0x0][0x1b8], RZ ;  /* 0x00006e000e0e7a24 */ /* 0x000fe200078e02ff */
[----:B------:R-:W-:Y:S01]  /*1690*/  LOP3.LUT R10, R0, 0x38, R12, 0xf8, !PT ;  /* 0x00000038000a7812 */ /* 0x000fe200078ef80c */
[----:B------:R-:W-:-:S02]  /*16a0*/  IMAD R11, R2, c[0x0][0x1dc], R11 ;  /* 0x00007700020b7a24 */ /* 0x000fc400078e020b */
[----:B------:R-:W-:Y:S01]  /*16b0*/  IMAD.WIDE.U32 R8, R2, c[0x0][0x1d8], R4 ;  /* 0x0000760002087a25 */ /* 0x000fe200078e0004 */
[----:B------:R-:W-:-:S03]  /*16c0*/  SHF.R.U32.HI R5, RZ, 0x3, R0 ;  /* 0x00000003ff057819 */ /* 0x000fc60000011600 */
[C---:B------:R-:W-:Y:S01]  /*16d0*/  IMAD R14, R15.reuse, c[0x0][0x1bc], R14 ;  /* 0x00006f000f0e7a24 */ /* 0x040fe200078e020e */
[----:B------:R-:W-:Y:S01]  /*16e0*/  LEA R4, P0, R8, c[0x0][0x1c0], 0x1 ;  /* 0x0000700008047a11 */ /* 0x000fe200078008ff */
[----:B------:R-:W-:-:S04]  /*16f0*/  IMAD.WIDE.U32 R6, R15, c[0x0][0x1b8], R6 ;  /* 0x00006e000f067a25 */ /* 0x000fc800078e0006 */
[----:B------:R-:W-:Y:S02]  /*1700*/  IMAD.IADD R0, R9, 0x1, R11 ;  /* 0x0000000109007824 */ /* 0x000fe400078e020b */
[----:B------:R-:W-:Y:S01]  /*1710*/  IMAD.IADD R7, R7, 0x1, R14 ;  /* 0x0000000107077824 */ /* 0x000fe200078e020e */
[----:B------:R-:W-:Y:S01]  /*1720*/  LOP3.LUT R14, R10, R5, RZ, 0x3c, !PT ;  /* 0x000000050a0e7212 */ /* 0x000fe200078e3cff */
[----:B------:R-:W-:Y:S01]  /*1730*/  IMAD.MOV.U32 R9, RZ, RZ, c[0x0][0x1dc] ;  /* 0x00007700ff097624 */ /* 0x000fe200078e00ff */
[----:B------:R-:W-:Y:S01]  /*1740*/  LEA.HI.X R5, R8, c[0x0][0x1c4], R0, 0x1, P0 ;  /* 0x0000710008057a11 */ /* 0x000fe200000f0c00 */
[----:B------:R-:W-:Y:S02]  /*1750*/  IMAD R0, R3, c[0x0][0x1a8], RZ ;  /* 0x00006a0003007a24 */ /* 0x000fe400078e02ff */
[----:B------:R-:W-:Y:S02]  /*1760*/  IMAD.MOV.U32 R3, RZ, RZ, c[0x0][0x1d8] ;  /* 0x00007600ff037624 */ /* 0x000fe400078e00ff */
[----:B------:R-:W-:-:S02]  /*1770*/  IMAD R16, R2, c[0x0][0x1ac], R0 ;  /* 0x00006b0002107a24 */ /* 0x000fc400078e0200 */
[----:B------:R-:W-:Y:S01]  /*1780*/  IMAD.IADD R0, R84, 0x1, -R243 ;  /* 0x0000000154007824 */ /* 0x000fe200078e0af3 */
[C---:B------:R-:W-:Y:S01]  /*1790*/  LEA R8, P0, R3.reuse, R4, 0x6 ;  /* 0x0000000403087211 */ /* 0x040fe200078030ff */
[----:B------:R-:W-:Y:S01]  /*17a0*/  IMAD.WIDE.U32 R10, R2, c[0x0][0x1a8], R6 ;  /* 0x00006a00020a7a25 */ /* 0x000fe200078e0006 */
[----:B------:R-:W-:Y:S02]  /*17b0*/  LEA.HI R2, R32, R86, RZ, 0x6 ;  /* 0x0000005620027211 */ /* 0x000fe400078f30ff */
[----:B------:R-:W-:Y:S01]  /*17c0*/  LEA.HI.X R9, R3, R5, R9, 0x6, P0 ;  /* 0x0000000503097211 */ /* 0x000fe200000f3409 */
[----:B------:R-:W-:Y:S01]  /*17d0*/  IMAD R0, R85, -0x50, R0 ;  /* 0xffffffb055007824 */ /* 0x000fe200078e0200 */
[----:B------:R-:W-:Y:S01]  /*17e0*/  SHF.R.S32.HI R28, RZ, 0x6, R2 ;  /* 0x00000006ff1c7819 */ /* 0x000fe20000011402 */
[----:B------:R-:W-:Y:S02]  /*17f0*/  IMAD R2, R18, c[0x0][0x178], RZ ;  /* 0x00005e0012027a24 */ /* 0x000fe400078e02ff */
[----:B------:R-:W-:Y:S01]  /*1800*/  IMAD.U32 R6, RZ, RZ, UR4 ;  /* 0x00000004ff067e24 */ /* 0x000fe2000f8e00ff */
[----:B------:R-:W-:Y:S01]  /*1810*/  ISETP.LT.OR P0, PT, R0, 0x1, P1 ;  /* 0x000000010000780c */ /* 0x000fe20000f01670 */
[----:B------:R-:W-:Y:S01]  /*1820*/  IMAD R3, R28, 0x200, R14 ;  /* 0x000002001c037824 */ /* 0x000fe200078e020e */
[----:B------:R-:W-:Y:S01]  /*1830*/  ISETP.LT.OR P2, PT, R0, 0x1, P3 ;  /* 0x000000010000780c */ /* 0x000fe20001f41670 */
[----:B------:R-:W-:-:S02]  /*1840*/  IMAD R7, R19, c[0x0][0x17c], R2 ;  /* 0x00005f0013077a24 */ /* 0x000fc400078e0202 */
[----:B------:R-:W-:Y:S02]  /*1850*/  IMAD.SHL.U32 R227, R3, 0x2, RZ ;  /* 0x0000000203e37824 */ /* 0x000fe400078e00ff */
[----:B------:R-:W-:Y:S01]  /*1860*/  IMAD.U32 R15, RZ, RZ, UR5 ;  /* 0x00000005ff0f7e24 */ /* 0x000fe2000f8e00ff */
[----:B------:R-:W-:Y:S01]  /*1870*/  ULDC.64 UR4, c[0x0][0x1a8] ;  /* 0x00006a0000047ab9 */ /* 0x000fe20000000a00 */
[----:B------:R-:W-:Y:S01]  /*1880*/  IMAD.WIDE.U32 R2, R19, c[0x0][0x178], R12 ;  /* 0x00005e0013027a25 */ /* 0x000fe200078e000c */
[----:B------:R-:W-:Y:S02]  /*1890*/  USHF.L.U32 UR6, UR4, 0x5, URZ ;  /* 0x0000000504067899 */ /* 0x000fe4000800063f */
[----:B------:R-:W-:Y:S01]  /*18a0*/  USHF.L.U64.HI UR5, UR4, UR7, UR5 ;  /* 0x0000000704057299 */ /* 0x000fe20008010205 */
[----:B------:R-:W-:Y:S01]  /*18b0*/  @!PT LDS RZ, [RZ] ;  /* 0x00000000fffff984 */ /* 0x000fe20000000800 */
[----:B------:R-:W-:Y:S01]  /*18c0*/  @!PT LDS RZ, [RZ] ;  /* 0x00000000fffff984 */ /* 0x000fe20000000800 */
[----:B------:R-:W-:Y:S01]  /*18d0*/  @!PT LDS RZ, [RZ] ;  /* 0x00000000fffff984 */ /* 0x000fe20000000800 */
[----:B------:R1:W-:Y:S01]  /*18e0*/  LDGSTS.E.BYPASS.LTC128B.128 [R227+0x7880], [R4.64], !P0 ;  /* 0x0788000004e37fae */ /* 0x0003e2000c101d4a */
[----:B------:R-:W-:Y:S01]  /*18f0*/  @!P5 LEA R14, P0, R6, R8, 0x1 ;  /* 0x00000008060ed211 */ /* 0x000fe200078008ff */
[----:B------:R-:W-:-:S02]  /*1900*/  IMAD.IADD R3, R3, 0x1, R7 ;  /* 0x0000000103037824 */ /* 0x000fc400078e0207 */
[----:B------:R-:W-:Y:S01]  /*1910*/  IMAD.IADD R7, R11, 0x1, R16 ;  /* 0x000000010b077824 */ /* 0x000fe200078e0210 */
[----:B------:R-:W-:Y:S01]  /*1920*/  @!P5 LEA.HI.X R15, R6, R9, R15, 0x1, P0 ;  /* 0x00000009060fd211 */ /* 0x000fe200000f0c0f */
[----:B------:R1:W-:Y:S01]  /*1930*/  LDGSTS.E.BYPASS.LTC128B.128 [R227+0xa080], [R4.64+0x80], !P2 ;  /* 0x0a08008004e37fae */ /* 0x0003e2000d101d4a */
[----:B------:R-:W-:Y:S01]  /*1940*/  LEA R6, P0, R10, c[0x0][0x190], 0x1 ;  /* 0x000064000a067a11 */ /* 0x000fe200078008ff */
[----:B------:R-:W-:Y:S01]  /*1950*/  IMAD.MOV.U32 R16, RZ, RZ, c[0x0][0x1a8] ;  /* 0x00006a00ff107624 */ /* 0x000fe200078e00ff */
[----:B------:R-:W-:Y:S01]  /*1960*/  ISETP.LT.OR P2, PT, R0, 0x1, P4 ;  /* 0x000000010000780c */ /* 0x000fe20002741670 */
[----:B------:R-:W-:Y:S01]  /*1970*/  IMAD.U32 R11, RZ, RZ, UR6 ;  /* 0x00000006ff0b7e24 */ /* 0x000fe2000f8e00ff */
[----:B------:R-:W-:Y:S01]  /*1980*/  LEA.HI.X R7, R10, c[0x0][0x194], R7, 0x1, P0 ;  /* 0x000065000a077a11 */ /* 0x000fe200000f0c07 */
[----:B------:R-:W-:Y:S01]  /*1990*/  IMAD R10, R26, c[0x0][0x180], RZ ;  /* 0x000060001a0a7a24 */ /* 0x000fe200078e02ff */
[C---:B------:R-:W-:Y:S01]  /*19a0*/  ISETP.LT.OR P0, PT, R0.reuse, 0x21, P1 ;  /* 0x000000210000780c */ /* 0x040fe20000f01670 */
[----:B------:R-:W-:Y:S01]  /*19b0*/  UMOV UR6, 0x6 ;  /* 0x0000000600067882 */ /* 0x000fe20000000000 */
[C---:B------:R-:W-:Y:S01]  /*19c0*/  ISETP.LT.OR P1, PT, R0.reuse, 0x21, P3 ;  /* 0x000000210000780c */ /* 0x040fe20001f21670 */
[----:B------:R-:W-:Y:S01]  /*19d0*/  IMAD R10, R87, c[0x0][0x184], R10 ;  /* 0x00006100570a7a24 */ /* 0x000fe200078e020a */
[----:B------:R-:W-:-:S05]  /*19e0*/  ISETP.LT.OR P5, PT, R0, 0x21, P4 ;  /* 0x000000210000780c */ /* 0x000fca00027a1670 */
[----:B------:R1:W-:Y:S01]  /*19f0*/  LDGSTS.E.BYPASS.LTC128B.128 [R227+0xc880], [R4.64+0x100], !P2 ;  /* 0x0c88010004e37fae */ /* 0x0003e2000d101d4a */
[----:B------:R-:W-:-:S03]  /*1a00*/  ISETP.GT.AND P2, PT, R86, 0x7f, PT ;  /* 0x0000007f5600780c */ /* 0x000fc60003f44270 */
[----:B------:R2:W-:Y:S04]  /*1a10*/  LDGSTS.E.BYPASS.LTC128B.128 [R227+0x8880], [R8.64], !P0 ;  /* 0x0888000008e37fae */ /* 0x0005e8000c101d4a */
[----:B------:R2:W-:Y:S04]  /*1a20*/  LDGSTS.E.BYPASS.LTC128B.128 [R227+0xb080], [R8.64+0x80], !P1 ;  /* 0x0b08008008e37fae */ /* 0x0005e8000c901d4a */
[----:B------:R2:W-:Y:S01]  /*1a30*/  LDGSTS.E.BYPASS.LTC128B.128 [R227+0xd880], [R8.64+0x100], !P5 ;  /* 0x0d88010008e37fae */ /* 0x0005e2000e901d4a */
[----:B------:R-:W-:Y:S02]  /*1a40*/  ISETP.GE.AND P5, PT, R12, c[0x0][0x19c], PT ;  /* 0x000067000c007a0c */ /* 0x000fe40003fa6270 */
[----:B------:R-:W-:-:S02]  /*1a50*/  @!P2 ISETP.GE.AND P0, PT, R0, 0x41, PT ;  /* 0x000000410000a80c */ /* 0x000fc40003f06270 */
[----:B------:R-:W-:Y:S02]  /*1a60*/  @!P2 ISETP.LT.OR P3, PT, R0, 0x41, P3 ;  /* 0x000000410000a80c */ /* 0x000fe40001f61670 */
[----:B------:R-:W-:Y:S02]  /*1a70*/  @!P2 ISETP.GE.OR P4, PT, R12, c[0x0][0x1cc], !P0 ;  /* 0x000073000c00aa0c */ /* 0x000fe40004786670 */
[----:B------:R-:W-:Y:S01]  /*1a80*/  @!P2 ISETP.GE.OR P2, PT, R29, c[0x0][0x1cc], !P0 ;  /* 0x000073001d00aa0c */ /* 0x000fe20004746670 */
[----:B-1----:R-:W-:Y:S01]  /*1a90*/  IMAD.WIDE.U32 R4, R87, c[0x0][0x180], R2 ;  /* 0x0000600057047a25 */ /* 0x002fe200078e0002 */
[----:B------:R-:W-:-:S03]  /*1aa0*/  LEA R2, P1, R16, R6, 0x6 ;  /* 0x0000000610027211 */ /* 0x000fc600078230ff */
[----:B------:R-:W-:Y:S01]  /*1ab0*/  IMAD.IADD R5, R5, 0x1, R10 ;  /* 0x0000000105057824 */ /* 0x000fe200078e020a */
[----:B------:R-:W-:Y:S01]  /*1ac0*/  LEA.HI.X R3, R16, R7, R20, 0x6, P1 ;  /* 0x0000000710037211 */ /* 0x000fe200008f3414 */
[----:B------:R-:W-:Y:S01]  /*1ad0*/  IMAD.U32 R16, RZ, RZ, UR5 ;  /* 0x00000005ff107e24 */ /* 0x000fe2000f8e00ff */
[----:B------:R-:W-:Y:S01]  /*1ae0*/  ISETP.GT.AND P1, PT, R86, 0x7f, PT ;  /* 0x0000007f5600780c */ /* 0x000fe20003f24270 */
[----:B------:R-:W-:Y:S01]  /*1af0*/  ULDC.64 UR4, c[0x0][0x178] ;  /* 0x00005e0000047ab9 */ /* 0x000fe20000000a00 */
[----:B------:R-:W-:Y:S01]  /*1b00*/  IMAD.WIDE.U32 R240, R25, c[0x0][0x188], R4 ;  /* 0x0000620019f07a25 */ /* 0x000fe200078e0004 */
[----:B------:R-:W-:Y:S01]  /*1b10*/  USHF.L.U64.HI UR8, UR4, UR6, UR5 ;  /* 0x0000000604087299 */ /* 0x000fe20008010205 */
[----:B------:R-:W-:Y:S01]  /*1b20*/  SHF.R.S32.HI R20, RZ, 0x1f, R224 ;  /* 0x0000001fff147819 */ /* 0x000fe200000114e0 */
[----:B------:R-:W-:Y:S01]  /*1b30*/  USHF.L.U32 UR12, UR4, 0x6, URZ ;  /* 0x00000006040c7899 */ /* 0x000fe2000800063f */
[----:B--2---:R-:W-:Y:S01]  /*1b40*/  IMAD R8, R24, c[0x0][0x188], RZ ;  /* 0x0000620018087a24 */ /* 0x004fe200078e02ff */
[----:B------:R-:W-:Y:S01]  /*1b50*/  USHF.L.U32 UR9, UR4, 0x5, URZ ;  /* 0x0000000504097899 */ /* 0x000fe2000800063f */
[----:B------:R-:W-:-:S02]  /*1b60*/  IMAD.MOV.U32 R236, RZ, RZ, R240 ;  /* 0x000000ffffec7224 */ /* 0x000fc400078e00f0 */
[----:B------:R-:W-:Y:S02]  /*1b70*/  IMAD R8, R25, c[0x0][0x18c], R8 ;  /* 0x0000630019087a24 */ /* 0x000fe400078e0208 */
[----:B------:R-:W-:Y:S01]  /*1b80*/  IMAD R4, R224, UR8, RZ ;  /* 0x00000008e0047c24 */ /* 0x000fe2000f8e02ff */
[----:B------:R-:W-:Y:S01]  /*1b90*/  @!P1 LEA R10, P0, R11, R2, 0x1 ;  /* 0x000000020b0a9211 */ /* 0x000fe200078008ff */
[----:B------:R-:W-:Y:S01]  /*1ba0*/  IMAD.IADD R237, R241, 0x1, R8 ;  /* 0x00000001f1ed7824 */ /* 0x000fe200078e0208 */
[----:B------:R1:W-:Y:S01]  /*1bb0*/  @!P1 LDGSTS.E.BYPASS.LTC128B.128 [R227+0x9880], [R14.64], !P4 ;  /* 0x098800000ee39fae */ /* 0x0003e2000e101d4a */
[----:B------:R-:W-:Y:S01]  /*1bc0*/  IMAD R8, R20, UR12, R4 ;  /* 0x0000000c14087c24 */ /* 0x000fe2000f8e0204 */
[----:B------:R-:W-:Y:S01]  /*1bd0*/  @!P1 LEA.HI.X R11, R11, R3, R16, 0x1, P0 ;  /* 0x000000030b0b9211 */ /* 0x000fe200000f0c10 */
[----:B------:R-:W-:Y:S01]  /*1be0*/  IMAD.WIDE.U32 R4, R224, UR12, R236 ;  /* 0x0000000ce0047c25 */ /* 0x000fe2000f8e00ec */
[----:B------:R-:W-:Y:S01]  /*1bf0*/  ISETP.LT.OR P0, PT, R0, 0x1, P5 ;  /* 0x000000010000780c */ /* 0x000fe20002f01670 */
[----:B------:R1:W-:Y:S01]  /*1c00*/  @!P1 LDGSTS.E.BYPASS.LTC128B.128 [R227+0xc080], [R14.64+0x80], !P3 ;  /* 0x0c0800800ee39fae */ /* 0x0003e2000d901d4a */
[----:B------:R-:W-:Y:S01]  /*1c10*/  ISETP.GE.AND P3, PT, R30, c[0x0][0x19c], PT ;  /* 0x000067001e007a0c */ /* 0x000fe20003f66270 */
[----:B------:R-:W-:Y:S01]  /*1c20*/  USHF.L.U64.HI UR8, UR4, UR7, UR5 ;  /* 0x0000000704087299 */ /* 0x000fe20008010205 */
[----:B------:R-:W-:Y:S01]  /*1c30*/  ISETP.GE.AND P4, PT, R29, c[0x0][0x19c], PT ;  /* 0x000067001d007a0c */ /* 0x000fe20003f86270 */
[----:B------:R1:W-:Y:S01]  /*1c40*/  @!P1 LDGSTS.E.BYPASS.LTC128B.128 [R227+0xe880], [R14.64+0x100], !P2 ;  /* 0x0e8801000ee39fae */ /* 0x0003e2000d101d4a */
[----:B------:R-:W-:Y:S01]  /*1c50*/  IMAD.IADD R5, R5, 0x1, R8 ;  /* 0x0000000105057824 */ /* 0x000fe200078e0208 */
[C---:B------:R-:W-:Y:S01]  /*1c60*/  ISETP.LT.OR P2, PT, R0.reuse, 0x1, P3 ;  /* 0x000000010000780c */ /* 0x040fe20001f41670 */
[----:B------:R-:W-:Y:S01]  /*1c70*/  ULDC.64 UR4, c[0x0][0x208] ;  /* 0x0000820000047ab9 */ /* 0x000fe20000000a00 */
[----:B------:R-:W-:Y:S01]  /*1c80*/  ISETP.LT.OR P1, PT, R0, 0x1, P4 ;  /* 0x000000010000780c */ /* 0x000fe20002721670 */
[----:B------:R-:W-:-:S02]  /*1c90*/  USHF.L.U64.HI UR6, UR4, UR6, UR5 ;  /* 0x0000000604067299 */ /* 0x000fc40008010205 */
[----:B------:R-:W-:Y:S01]  /*1ca0*/  USHF.L.U32 UR12, UR4, 0x6, URZ ;  /* 0x00000006040c7899 */ /* 0x000fe2000800063f */
[----:B------:R2:W-:Y:S01]  /*1cb0*/  LDGSTS.E.BYPASS.LTC128B.128 [R227+0x80], [R6.64], !P0 ;  /* 0x0008000006e37fae */ /* 0x0005e2000c101d4a */
[----:B------:R-:W-:Y:S01]  /*1cc0*/  LEA R8, P0, R4, c[0x0][0x160], 0x1 ;  /* 0x0000580004087a11 */ /* 0x000fe200078008ff */
[----:B------:R-:W-:-:S03]  /*1cd0*/  USHF.L.U64.HI UR5, UR4, UR7, UR5 ;  /* 0x0000000704057299 */ /* 0x000fc60008010205 */
[----:B------:R-:W-:Y:S01]  /*1ce0*/  LEA.HI.X R9, R4, c[0x0][0x164], R5, 0x1, P0 ;  /* 0x0000590004097a11 */ /* 0x000fe200000f0c05 */
[----:B------:R-:W-:Y:S01]  /*1cf0*/  IMAD.U32 R5, RZ, RZ, UR9 ;  /* 0x00000009ff057e24 */ /* 0x000fe2000f8e00ff */
[----:B------:R2:W-:Y:S01]  /*1d00*/  LDGSTS.E.BYPASS.LTC128B.128 [R227+0x2880], [R6.64+0x80], !P2 ;  /* 0x0288008006e37fae */ /* 0x0005e2000d101d4a */
[----:B------:R-:W-:Y:S01]  /*1d10*/  IMAD.U32 R4, RZ, RZ, UR8 ;  /* 0x00000008ff047e24 */ /* 0x000fe2000f8e00ff */
[----:B------:R-:W-:Y:S02]  /*1d20*/  ISETP.LT.OR P2, PT, R0, 0x21, P5 ;  /* 0x000000210000780c */ /* 0x000fe40002f41670 */
[----:B------:R2:W-:Y:S01]  /*1d30*/  LDGSTS.E.BYPASS.LTC128B.128 [R227+0x5080], [R6.64+0x100], !P1 ;  /* 0x0508010006e37fae */ /* 0x0005e2000c901d4a */
[----:B------:R-:W-:Y:S01]  /*1d40*/  ISETP.GE.AND P1, PT, R30, c[0x0][0x16c], PT ;  /* 0x00005b001e007a0c */ /* 0x000fe20003f26270 */
[----:B-1----:R-:W-:-:S09]  /*1d50*/  IMAD.U32 R14, RZ, RZ, UR9 ;  /* 0x00000009ff0e7e24 */ /* 0x002fd2000f8e00ff */
[----:B------:R1:W-:Y:S01]  /*1d60*/  LDGSTS.E.BYPASS.LTC128B.128 [R227+0x1080], [R2.64], !P2 ;  /* 0x0108000002e37fae */ /* 0x0003e2000d101d4a */
[----:B------:R-:W-:Y:S02]  /*1d70*/  ISETP.LT.OR P2, PT, R0, 0x21, P3 ;  /* 0x000000210000780c */ /* 0x000fe40001f41670 */
[----:B------:R-:W-:-:S04]  /*1d80*/  LEA R14, P0, R14, R8, 0x1 ;  /* 0x000000080e0e7211 */ /* 0x000fc800078008ff */
[----:B------:R-:W-:Y:S01]  /*1d90*/  LEA.HI.X R15, R5, R9, R4, 0x1, P0 ;  /* 0x00000009050f7211 */ /* 0x000fe200000f0c04 */
[----:B------:R-:W-:Y:S01]  /*1da0*/  IMAD R4, R17, 0xc0, RZ ;  /* 0x000000c011047824 */ /* 0x000fe200078e02ff */
[----:B------:R-:W-:Y:S02]  /*1db0*/  ISETP.GE.AND P0, PT, R12, c[0x0][0x16c], PT ;  /* 0x00005b000c007a0c */ /* 0x000fe40003f06270 */
[----:B------:R-:W-:-:S03]  /*1dc0*/  SHF.R.S32.HI R5, RZ, 0x1f, R17 ;  /* 0x0000001fff057819 */ /* 0x000fc60000011411 */
[----:B------:R1:W-:Y:S01]  /*1dd0*/  LDGSTS.E.BYPASS.LTC128B.128 [R227+0x3880], [R2.64+0x80], !P2 ;  /* 0x0388008002e37fae */ /* 0x0003e2000d101d4a */
[----:B------:R-:W-:Y:S02]  /*1de0*/  ISETP.GT.AND P2, PT, R86, 0x7f, PT ;  /* 0x0000007f5600780c */ /* 0x000fe40003f44270 */
[----:B--2---:R-:W-:Y:S02]  /*1df0*/  SEL R6, RZ, 0x1, P0 ;  /* 0x00000001ff067807 */ /* 0x004fe40000000000 */
[C---:B------:R-:W-:Y:S02]  /*1e00*/  IADD3 R16, P0, R21.reuse, R17, RZ ;  /* 0x0000001115107210 */ /* 0x040fe40007f1e0ff */
[----:B------:R-:W-:Y:S02]  /*1e10*/  SEL R7, RZ, 0xffffffff, P1 ;  /* 0xffffffffff077807 */ /* 0x000fe40000800000 */
[----:B------:R-:W-:Y:S02]  /*1e20*/  LEA.HI.X.SX32 R17, R21, R5, 0x1, P0 ;  /* 0x0000000515117211 */ /* 0x000fe400000f0eff */
[----:B------:R-:W-:Y:S01]  /*1e30*/  IADD3 R22, P0, R4, R86, RZ ;  /* 0x0000005604167210 */ /* 0x000fe20007f1e0ff */
[----:B------:R-:W-:Y:S01]  /*1e40*/  IMAD.SHL.U32 R5, R7, 0x2, RZ ;  /* 0x0000000207057824 */ /* 0x000fe200078e00ff */
[----:B------:R-:W-:-:S02]  /*1e50*/  ISETP.GE.AND P1, PT, R29, c[0x0][0x16c], PT ;  /* 0x00005b001d007a0c */ /* 0x000fc40003f26270 */
[----:B------:R-:W-:Y:S01]  /*1e60*/  LEA.HI.X.SX32 R23, R4, R23, 0x1, P0 ;  /* 0x0000001704177211 */ /* 0x000fe200000f0eff */
[----:B------:R-:W-:Y:S01]  /*1e70*/  IMAD R4, R18, c[0x0][0x208], RZ ;  /* 0x0000820012047a24 */ /* 0x000fe200078e02ff */
[C---:B------:R-:W-:Y:S02]  /*1e80*/  @!P6 ISETP.LT.OR P0, PT, R0.reuse, 0x41, P5 ;  /* 0x000000410000e80c */ /* 0x040fe40002f01670 */
[C---:B------:R-:W-:Y:S01]  /*1e90*/  @!P6 ISETP.LT.OR P5, PT, R0.reuse, 0x41, P3 ;  /* 0x000000410000e80c */ /* 0x040fe20001fa1670 */
[----:B------:R-:W-:Y:S01]  /*1ea0*/  IMAD R18, R19, c[0x0][0x20c], R4 ;  /* 0x0000830013127a24 */ /* 0x000fe200078e0204 */
[----:B------:R-:W-:Y:S02]  /*1eb0*/  SEL R21, RZ, 0x4, P1 ;  /* 0x00000004ff157807 */ /* 0x000fe40000800000 */
[C---:B------:R-:W-:Y:S02]  /*1ec0*/  ISETP.LT.OR P1, PT, R0.reuse, 0x21, P4 ;  /* 0x000000210000780c */ /* 0x040fe40002721670 */
[----:B------:R-:W-:Y:S01]  /*1ed0*/  LOP3.LUT R5, R5, 0x2, R6, 0xe2, !PT ;  /* 0x0000000205057812 */ /* 0x000fe200078ee206 */
[----:B------:R-:W-:Y:S01]  /*1ee0*/  IMAD.WIDE.U32 R6, R19, c[0x0][0x208], R12 ;  /* 0x0000820013067a25 */ /* 0x000fe200078e000c */
[----:B------:R-:W-:-:S02]  /*1ef0*/  @!P6 ISETP.LT.OR P3, PT, R0, 0x41, P4 ;  /* 0x000000410000e80c */ /* 0x000fc40002761670 */
[----:B------:R-:W-:Y:S01]  /*1f00*/  LOP3.LUT R0, R5, R21, RZ, 0xfc, !PT ;  /* 0x0000001505007212 */ /* 0x000fe200078efcff */
[----:B------:R-:W-:Y:S01]  /*1f10*/  IMAD.SHL.U32 R21, R224, 0x40, RZ ;  /* 0x00000040e0157824 */ /* 0x000fe200078e00ff */
[----:B------:R-:W-:Y:S02]  /*1f20*/  LEA.HI R19, R32, R86, RZ, 0x4 ;  /* 0x0000005620137211 */ /* 0x000fe400078f20ff */
[----:B------:R-:W-:Y:S02]  /*1f30*/  P2R R4, PR, RZ, 0x20 ;  /* 0x00000020ff047803 */ /* 0x000fe40000000000 */
[----:B------:R-:W-:Y:S01]  /*1f40*/  LOP3.LUT P4, RZ, R0, 0x1, RZ, 0xc0, !PT ;  /* 0x0000000100ff7812 */ /* 0x000fe2000788c0ff */
[----:B------:R1:W-:Y:S01]  /*1f50*/  LDGSTS.E.BYPASS.LTC128B.128 [R227+0x6080], [R2.64+0x100], !P1 ;  /* 0x0608010002e37fae */ /* 0x0003e2000c901d4a */
[----:B------:R-:W-:Y:S01]  /*1f60*/  ISETP.NE.AND P1, PT, R4, RZ, PT ;  /* 0x000000ff0400720c */ /* 0x000fe20003f25270 */
[----:B------:R-:W-:Y:S01]  /*1f70*/  IMAD R4, R26, c[0x0][0x270], RZ ;  /* 0x00009c001a047a24 */ /* 0x000fe200078e02ff */
[C---:B------:R-:W-:Y:S01]  /*1f80*/  LOP3.LUT P6, RZ, R0.reuse, 0x2, RZ, 0xc0, !PT ;  /* 0x0000000200ff7812 */ /* 0x040fe200078cc0ff */
[----:B------:R2:W-:Y:S01]  /*1f90*/  @!P2 LDGSTS.E.BYPASS.LTC128B.128 [R227+0x2080], [R10.64], !P0 ;  /* 0x020800000ae3afae */ /* 0x0005e2000c101d4a */
[----:B------:R-:W-:Y:S01]  /*1fa0*/  LOP3.LUT P5, RZ, R0, 0x4, RZ, 0xc0, !PT ;  /* 0x0000000400ff7812 */ /* 0x000fe200078ac0ff */
[----:B------:R-:W-:Y:S01]  /*1fb0*/  IMAD R4, R87, c[0x0][0x274], R4 ;  /* 0x00009d0057047a24 */ /* 0x000fe200078e0204 */
[----:B------:R-:W-:-:S04]  /*1fc0*/  IADD3 R0, -R243, R231, -R21 ;  /* 0x000000e7f3007210 */ /* 0x000fc80007ffe915 */
[----:B------:R-:W-:-:S03]  /*1fd0*/  ISETP.LT.OR P0, PT, R0, 0x1, !P5 ;  /* 0x000000010000780c */ /* 0x000fc60006f01670 */
[----:B------:R2:W-:Y:S01]  /*1fe0*/  @!P2 LDGSTS.E.BYPASS.LTC128B.128 [R227+0x4880], [R10.64+0x80], !P1 ;  /* 0x048800800ae3afae */ /* 0x0005e2000c901d4a */
[----:B------:R-:W-:-:S03]  /*1ff0*/  ISETP.LT.OR P1, PT, R0, 0x1, !P6 ;  /* 0x000000010000780c */ /* 0x000fc60007721670 */
[----:B------:R2:W-:Y:S01]  /*2000*/  @!P2 LDGSTS.E.BYPASS.LTC128B.128 [R227+0x7080], [R10.64+0x100], !P3 ;  /* 0x070801000ae3afae */ /* 0x0005e2000d901d4a */
[----:B------:R-:W-:Y:S02]  /*2010*/  ISETP.LT.OR P2, PT, R0, 0x1, !P4 ;  /* 0x000000010000780c */ /* 0x000fe40006741670 */
[----:B------:R-:W-:Y:S01]  /*2020*/  ISETP.GE.AND P3, PT, R12, c[0x0][0x1fc], PT ;  /* 0x00007f000c007a0c */ /* 0x000fe20003f66270 */
[----:B------:R-:W0:Y:S01]  /*2030*/  LDGDEPBAR ;  /* 0x00000000000079af */ /* 0x000e220000000000 */
[----:B-1----:R-:W-:-:S04]  /*2040*/  IMAD.WIDE.U32 R2, R87, c[0x0][0x270], R16 ;  /* 0x00009c0057027a25 */ /* 0x002fc800078e0010 */
[----:B------:R-:W-:-:S05]  /*2050*/  IMAD.IADD R5, R3, 0x1, R4 ;  /* 0x0000000103057824 */ /* 0x000fca00078e0204 */
[----:B------:R1:W-:Y:S01]  /*2060*/  LDGSTS.E.BYPASS.LTC128B.128 [R227+0xf080], [R8.64], !P2 ;  /* 0x0f08000008e37fae */ /* 0x0003e2000d101d4a */
[----:B------:R-:W-:Y:S01]  /*2070*/  ISETP.LT.OR P2, PT, R0, 0x21, !P4 ;  /* 0x000000210000780c */ /* 0x000fe20006741670 */
[----:B------:R-:W-:Y:S02]  /*2080*/  IMAD.MOV.U32 R4, RZ, RZ, R2 ;  /* 0x000000ffff047224 */ /* 0x000fe400078e0002 */
[----:B------:R1:W-:Y:S01]  /*2090*/  LDGSTS.E.BYPASS.LTC128B.128 [R227+0x11080], [R8.64+0x80], !P1 ;  /* 0x1108008008e37fae */ /* 0x0003e2000c901d4a */
[----:B------:R-:W-:Y:S01]  /*20a0*/  IMAD.IADD R3, R7, 0x1, R18 ;  /* 0x0000000107037824 */ /* 0x000fe200078e0212 */
[----:B------:R-:W-:Y:S01]  /*20b0*/  ISETP.GT.AND P1, PT, R86, 0xf, PT ;  /* 0x0000000f5600780c */ /* 0x000fe20003f24270 */
[----:B------:R-:W-:Y:S01]  /*20c0*/  IMAD.MOV.U32 R2, RZ, RZ, R6 ;  /* 0x000000ffff027224 */ /* 0x000fe200078e0006 */
[----:B------:R1:W-:Y:S01]  /*20d0*/  LDGSTS.E.BYPASS.LTC128B.128 [R227+0x13080], [R8.64+0x100], !P0 ;  /* 0x1308010008e37fae */ /* 0x0003e2000c101d4a */
[----:B------:R-:W-:Y:S01]  /*20e0*/  ISETP.LT.OR P0, PT, R0, 0x21, !P6 ;  /* 0x000000210000780c */ /* 0x000fe20007701670 */
[----:B------:R-:W-:Y:S01]  /*20f0*/  IMAD R6, R24, c[0x0][0x278], RZ ;  /* 0x00009e0018067a24 */ /* 0x000fe200078e02ff */
[----:B------:R-:W-:Y:S01]  /*2100*/  ISETP.LT.OR P1, PT, R0, 0x21, !P5 ;  /* 0x000000210000780c */ /* 0x000fe20006f21670 */
[----:B------:R-:W-:Y:S01]  /*2110*/  IMAD.WIDE.U32 R2, R87, c[0x0][0x210], R2 ;  /* 0x0000840057027a25 */ /* 0x000fe200078e0002 */
[----:B------:R-:W-:Y:S01]  /*2120*/  LEA.HI R18, R32, R86, RZ, 0x2 ;  /* 0x0000005620127211 */ /* 0x000fe200078f10ff */
[----:B------:R3:W-:Y:S01]  /*2130*/  LDGSTS.E.BYPASS.LTC128B.128 [R227+0x10080], [R14.64], !P2 ;  /* 0x100800000ee37fae */ /* 0x0007e2000d101d4a */
[----:B------:R-:W-:Y:S01]  /*2140*/  ISETP.GT.AND P2, PT, R86, 0xf, PT ;  /* 0x0000000f5600780c */ /* 0x000fe20003f44270 */
[----:B--2---:R-:W-:-:S02]  /*2150*/  IMAD R11, R26, c[0x0][0x210], RZ ;  /* 0x000084001a0b7a24 */ /* 0x004fc400078e02ff */
[----:B------:R-:W-:Y:S01]  /*2160*/  IMAD R10, R224, UR6, RZ ;  /* 0x00000006e00a7c24 */ /* 0x000fe2000f8e02ff */
[----:B------:R-:W-:Y:S01]  /*2170*/  USHF.L.U32 UR6, UR4, 0x5, URZ ;  /* 0x0000000504067899 */ /* 0x000fe2000800063f */
[----:B------:R-:W-:Y:S02]  /*2180*/  IMAD R7, R87, c[0x0][0x214], R11 ;  /* 0x0000850057077a24 */ /* 0x000fe400078e020b */
[----:B------:R-:W-:Y:S01]  /*2190*/  IMAD R0, R24, c[0x0][0x218], RZ ;  /* 0x0000860018007a24 */ /* 0x000fe200078e02ff */
[----:B------:R3:W-:Y:S01]  /*21a0*/  LDGSTS.E.BYPASS.LTC128B.128 [R227+0x12080], [R14.64+0x80], !P0 ;  /* 0x120800800ee37fae */ /* 0x0007e2000c101d4a */
[----:B------:R-:W-:Y:S01]  /*21b0*/  IMAD.IADD R3, R3, 0x1, R7 ;  /* 0x0000000103037824 */ /* 0x000fe200078e0207 */
[----:B------:R-:W-:Y:S01]  /*21c0*/  UMOV UR4, URZ ;  /* 0x0000003f00047c82 */ /* 0x000fe20008000000 */
[C---:B------:R-:W-:Y:S01]  /*21d0*/  IMAD.WIDE.U32 R246, R25.reuse, c[0x0][0x278], R4 ;  /* 0x00009e0019f67a25 */ /* 0x040fe200078e0004 */
[----:B------:R3:W-:Y:S03]  /*21e0*/  LDGSTS.E.BYPASS.LTC128B.128 [R227+0x14080], [R14.64+0x100], !P1 ;  /* 0x140801000ee37fae */ /* 0x0007e6000c901d4a */
[----:B------:R-:W-:-:S02]  /*21f0*/  IMAD R6, R25, c[0x0][0x27c], R6 ;  /* 0x00009f0019067a24 */ /* 0x000fc400078e0206 */
[----:B------:R-:W-:Y:S01]  /*2200*/  IMAD R10, R20, UR12, R10 ;  /* 0x0000000c140a7c24 */ /* 0x000fe2000f8e020a */
[----:B------:R-:W-:Y:S01]  /*2210*/  SHF.R.S32.HI R20, RZ, 0x1f, R21 ;  /* 0x0000001fff147819 */ /* 0x000fe20000011415 */
[C---:B------:R-:W-:Y:S01]  /*2220*/  IMAD R0, R25.reuse, c[0x0][0x21c], R0 ;  /* 0x0000870019007a24 */ /* 0x040fe200078e0200 */
[----:B-1----:R-:W-:Y:S01]  /*2230*/  SHF.R.S32.HI R8, RZ, 0x1f, R18 ;  /* 0x0000001fff087819 */ /* 0x002fe20000011412 */
[----:B------:R-:W-:Y:S01]  /*2240*/  IMAD.WIDE.U32 R238, R25, c[0x0][0x218], R2 ;  /* 0x0000860019ee7a25 */ /* 0x000fe200078e0002 */
[----:B------:R-:W-:-:S03]  /*2250*/  @!P2 IADD3 R2, P0, R21, R246, RZ ;  /* 0x000000f61502a210 */ /* 0x000fc60007f1e0ff */
[----:B------:R-:W-:Y:S02]  /*2260*/  IMAD.IADD R252, R247, 0x1, R6 ;  /* 0x00000001f7fc7824 */ /* 0x000fe400078e0206 */
[----:B------:R-:W-:Y:S01]  /*2270*/  IMAD.IADD R235, R239, 0x1, R0 ;  /* 0x00000001efeb7824 */ /* 0x000fe200078e0200 */
[----:B------:R-:W-:Y:S01]  /*2280*/  IADD3 R0, -R21, R231, -R243 ;  /* 0x000000e715007210 */ /* 0x000fe20007ffe9f3 */
[----:B------:R-:W-:Y:S02]  /*2290*/  IMAD.MOV.U32 R234, RZ, RZ, R238 ;  /* 0x000000ffffea7224 */ /* 0x000fe400078e00ee */
[----:B------:R-:W-:Y:S01]  /*22a0*/  @!P2 IMAD.X R3, R20, 0x1, R252, P0 ;  /* 0x000000011403a824 */ /* 0x000fe200000e06fc */
[----:B------:R-:W-:Y:S01]  /*22b0*/  @!P2 LEA R6, P0, R2, c[0x0][0x258], 0x2 ;  /* 0x000096000206aa11 */ /* 0x000fe200078010ff */
[----:B------:R-:W-:Y:S01]  /*22c0*/  IMAD.WIDE.U32 R4, R224, UR12, R234 ;  /* 0x0000000ce0047c25 */ /* 0x000fe2000f8e00ea */
[----:B------:R-:W-:Y:S02]  /*22d0*/  ISETP.LT.OR P1, PT, R0, 0x1, P3 ;  /* 0x000000010000780c */ /* 0x000fe40001f21670 */
[----:B------:R-:W-:Y:S01]  /*22e0*/  @!P2 LEA.HI.X R7, R2, c[0x0][0x25c], R3, 0x2, P0 ;  /* 0x000097000207aa11 */ /* 0x000fe200000f1403 */
[----:B------:R-:W-:Y:S01]  /*22f0*/  IMAD.IADD R3, R5, 0x1, R10 ;  /* 0x0000000105037824 */ /* 0x000fe200078e020a */
[----:B------:R-:W-:Y:S01]  /*2300*/  LEA R2, P0, R4, c[0x0][0x1f0], 0x1 ;  /* 0x00007c0004027a11 */ /* 0x000fe200078008ff */
[----:B------:R-:W-:Y:S01]  /*2310*/  @!P2 IMAD.SHL.U32 R5, R86, 0x10, RZ ;  /* 0x000000105605a824 */ /* 0x000fe200078e00ff */
[----:B---3--:R-:W-:-:S02]  /*2320*/  SHF.R.S32.HI R14, RZ, 0x2, R18 ;  /* 0x00000002ff0e7819 */ /* 0x008fc40000011412 */
[----:B------:R-:W-:Y:S01]  /*2330*/  LEA.HI.X R3, R4, c[0x0][0x1f4], R3, 0x1, P0 ;  /* 0x00007d0004037a11 */ /* 0x000fe200000f0c03 */
[----:B------:R-:W-:Y:S01]  /*2340*/  IMAD.U32 R4, RZ, RZ, UR6 ;  /* 0x00000006ff047e24 */ /* 0x000fe2000f8e00ff */
[----:B------:R1:W-:Y:S01]  /*2350*/  @!P2 LDGSTS.E.BYPASS.LTC128B.128 [R5+0x21080], [R6.64] ;  /* 0x210800000605afae */ /* 0x0003e2000b901d4a */
[----:B------:R-:W-:Y:S02]  /*2360*/  ISETP.GE.AND P2, PT, R30, c[0x0][0x1fc], PT ;  /* 0x00007f001e007a0c */ /* 0x000fe40003f46270 */
[----:B------:R-:W-:Y:S01]  /*2370*/  LEA.HI R8, R8, R14, RZ, 0x3 ;  /* 0x0000000e08087211 */ /* 0x000fe200078f18ff */
[----:B------:R-:W0:Y:S01]  /*2380*/  LDGDEPBAR ;  /* 0x00000000000079af */ /* 0x000e220000000000 */
[----:B------:R-:W-:Y:S02]  /*2390*/  ISETP.LT.OR P0, PT, R0, 0x1, P2 ;  /* 0x000000010000780c */ /* 0x000fe40001701670 */
[----:B------:R-:W-:Y:S01]  /*23a0*/  LOP3.LUT R8, R8, 0xfffffff8, RZ, 0xc0, !PT ;  /* 0xfffffff808087812 */ /* 0x000fe200078ec0ff */
[----:B------:R2:W-:Y:S04]  /*23b0*/  LDGSTS.E.BYPASS.LTC128B.128 [R227+0x1b080], [R2.64], !P1 ;  /* 0x1b08000002e37fae */ /* 0x0005e8000c901d4a */
[----:B------:R-:W-:-:S06]  /*23c0*/  IMAD.IADD R14, R14, 0x1, -R8 ;  /* 0x000000010e0e7824 */ /* 0x000fcc00078e0a08 */
[----:B------:R2:W-:Y:S01]  /*23d0*/  LDGSTS.E.BYPASS.LTC128B.128 [R227+0x1d080], [R2.64+0x80], !P0 ;  /* 0x1d08008002e37fae */ /* 0x0005e2000c101d4a */
[----:B------:R-:W-:Y:S01]  /*23e0*/  LEA R4, P0, R4, R2, 0x1 ;  /* 0x0000000204047211 */ /* 0x000fe200078008ff */
[----:B-1----:R-:W-:Y:S02]  /*23f0*/  IMAD.U32 R6, RZ, RZ, UR6 ;  /* 0x00000006ff067e24 */ /* 0x002fe4000f8e00ff */
[----:B------:R-:W-:-:S05]  /*2400*/  IMAD.U32 R5, RZ, RZ, UR5 ;  /* 0x00000005ff057e24 */ /* 0x000fca000f8e00ff */
[----:B------:R-:W-:Y:S01]  /*2410*/  LEA.HI.X R5, R6, R3, R5, 0x1, P0 ;  /* 0x0000000306057211 */ /* 0x000fe200000f0c05 */
[----:B------:R-:W-:Y:S01]  /*2420*/  IMAD.WIDE.U32 R6, R87, c[0x0][0x288], R16 ;  /* 0x0000a20057067a25 */ /* 0x000fe200078e0010 */
[----:B------:R-:W-:Y:S02]  /*2430*/  ISETP.GE.AND P0, PT, R29, c[0x0][0x1fc], PT ;  /* 0x00007f001d007a0c */ /* 0x000fe40003f06270 */
[----:B------:R-:W-:Y:S02]  /*2440*/  LEA.HI R16, R32, R86, RZ, 0x5 ;  /* 0x0000005620107211 */ /* 0x000fe400078f28ff */
[C---:B------:R-:W-:Y:S02]  /*2450*/  ISETP.LT.OR P1, PT, R0.reuse, 0x1, P0 ;  /* 0x000000010000780c */ /* 0x040fe40000721670 */
[----:B------:R-:W-:Y:S02]  /*2460*/  ISETP.LT.OR P0, PT, R0, 0x21, P0 ;  /* 0x000000210000780c */ /* 0x000fe40000701670 */
[----:B------:R-:W-:-:S09]  /*2470*/  SHF.R.S32.HI R17, RZ, 0x5, R16 ;  /* 0x00000005ff117819 */ /* 0x000fd20000011410 */
[----:B------:R2:W-:Y:S01]  /*2480*/  LDGSTS.E.BYPASS.LTC128B.128 [R227+0x1f080], [R2.64+0x100], !P1 ;  /* 0x1f08010002e37fae */ /* 0x0005e2000c901d4a */
[----:B------:R-:W-:Y:S02]  /*2490*/  ISETP.LT.OR P1, PT, R0, 0x21, P3 ;  /* 0x000000210000780c */ /* 0x000fe40001f21670 */
[----:B------:R-:W-:Y:S02]  /*24a0*/  ISETP.GE.AND P3, PT, R12, c[0x0][0x1fc], PT ;  /* 0x00007f000c007a0c */ /* 0x000fe40003f66270 */
[----:B------:R-:W-:-:S04]  /*24b0*/  SHF.R.S32.HI R12, RZ, 0x4, R19 ;  /* 0x00000004ff0c7819 */ /* 0x000fc80000011413 */
[----:B------:R-:W-:-:S05]  /*24c0*/  LEA.HI R11, R19, R12, RZ, 0x1 ;  /* 0x0000000c130b7211 */ /* 0x000fca00078f08ff */
        /* <DEDUP_REMOVED lines=11> */
[C---:B------:R-:W-:Y:S02]  /*2580*/  IMAD R9, R87.reuse, c[0x0][0x23c], R2 ;  /* 0x00008f0057097a24 */ /* 0x040fe400078e0202 */
[----:B------:R-:W-:Y:S01]  /*2590*/  IMAD.WIDE.U32 R2, R87, c[0x0][0x238], R22 ;  /* 0x00008e0057027a25 */ /* 0x000fe200078e0016 */
[----:B------:R-:W-:Y:S02]  /*25a0*/  SEL R22, RZ, 0x1, P3 ;  /* 0x00000001ff167807 */ /* 0x000fe40001800000 */
[----:B------:R-:W-:Y:S01]  /*25b0*/  ISETP.GE.AND P3, PT, R86, 0x10, PT ;  /* 0x000000105600780c */ /* 0x000fe20003f66270 */
[----:B------:R-:W-:-:S02]  /*25c0*/  IMAD.MOV.U32 R12, RZ, RZ, R2 ;  /* 0x000000ffff0c7224 */ /* 0x000fc400078e0002 */
[----:B------:R-:W-:Y:S01]  /*25d0*/  IMAD.MOV.U32 R2, RZ, RZ, R6 ;  /* 0x000000ffff027224 */ /* 0x000fe200078e0006 */
[----:B------:R-:W-:Y:S01]  /*25e0*/  SHF.R.S32.HI R6, RZ, 0x1f, R16 ;  /* 0x0000001fff067819 */ /* 0x000fe20000011410 */
[----:B------:R-:W-:Y:S01]  /*25f0*/  IMAD.IADD R13, R3, 0x1, R9 ;  /* 0x00000001030d7824 */ /* 0x000fe200078e0209 */
[----:B------:R-:W-:Y:S01]  /*2600*/  LOP3.LUT R9, R18, 0x3ffffffc, RZ, 0xc0, !PT ;  /* 0x3ffffffc12097812 */ /* 0x000fe200078ec0ff */
[----:B------:R-:W-:Y:S01]  /*2610*/  IMAD.IADD R3, R7, 0x1, R10 ;  /* 0x0000000107037824 */ /* 0x000fe200078e020a */
[----:B------:R-:W-:Y:S01]  /*2620*/  LEA.HI R7, R32, R86, RZ, 0x7 ;  /* 0x0000005620077211 */ /* 0x000fe200078f38ff */
[C---:B------:R-:W-:Y:S01]  /*2630*/  IMAD.WIDE.U32 R248, R25.reuse, c[0x0][0x240], R12 ;  /* 0x0000900019f87a25 */ /* 0x040fe200078e000c */
[----:B------:R-:W-:Y:S01]  /*2640*/  LEA.HI R6, R6, R17, RZ, 0x2 ;  /* 0x0000001106067211 */ /* 0x000fe200078f10ff */
[----:B------:R-:W-:Y:S01]  /*2650*/  CS2R R32, SRZ ;  /* 0x0000000000207805 */ /* 0x000fe2000001ff00 */
[----:B------:R-:W-:Y:S01]  /*2660*/  SHF.R.S32.HI R11, RZ, 0x7, R7 ;  /* 0x00000007ff0b7819 */ /* 0x000fe20000011407 */
[----:B------:R-:W-:Y:S01]  /*2670*/  IMAD.WIDE.U32 R244, R25, c[0x0][0x290], R2 ;  /* 0x0000a40019f47a25 */ /* 0x000fe200078e0002 */
[----:B------:R-:W-:-:S02]  /*2680*/  SEL R13, RZ, 0xffffffff, P1 ;  /* 0xffffffffff0d7807 */ /* 0x000fc40000800000 */
[----:B------:R-:W-:Y:S01]  /*2690*/  LEA.HI R12, R11, R11, RZ, 0x1 ;  /* 0x0000000b0b0c7211 */ /* 0x000fe200078f08ff */
[----:B------:R-:W-:Y:S01]  /*26a0*/  IMAD.SHL.U32 R3, R14, 0x10, RZ ;  /* 0x000000100e037824 */ /* 0x000fe200078e00ff */
[----:B------:R-:W-:Y:S02]  /*26b0*/  IADD3 R2, P0, R21, R244, RZ ;  /* 0x000000f415027210 */ /* 0x000fe40007f1e0ff */
[----:B------:R-:W-:Y:S01]  /*26c0*/  LOP3.LUT P1, RZ, R27, 0x4, RZ, 0xc0, !PT ;  /* 0x000000041bff7812 */ /* 0x000fe2000782c0ff */
[----:B-1----:R-:W-:Y:S01]  /*26d0*/  IMAD R4, R24, c[0x0][0x290], RZ ;  /* 0x0000a40018047a24 */ /* 0x002fe200078e02ff */
[----:B------:R-:W-:Y:S01]  /*26e0*/  LOP3.LUT R5, R6, 0xfffffffc, RZ, 0xc0, !PT ;  /* 0xfffffffc06057812 */ /* 0x000fe200078ec0ff */
[----:B------:R-:W-:Y:S02]  /*26f0*/  IMAD.SHL.U32 R6, R11, 0x8, RZ ;  /* 0x000000080b067824 */ /* 0x000fe400078e00ff */
[----:B------:R-:W-:Y:S02]  /*2700*/  IMAD R4, R25, c[0x0][0x294], R4 ;  /* 0x0000a50019047a24 */ /* 0x000fe400078e0204 */
[----:B------:R-:W-:Y:S01]  /*2710*/  IMAD.IADD R15, R17, 0x1, -R5 ;  /* 0x00000001110f7824 */ /* 0x000fe200078e0a05 */
[----:B------:R-:W-:Y:S01]  /*2720*/  LOP3.LUT R10, R6, 0x8, RZ, 0xc0, !PT ;  /* 0x00000008060a7812 */ /* 0x000fe200078ec0ff */
[----:B------:R-:W-:-:S02]  /*2730*/  IMAD.IADD R250, R245, 0x1, R4 ;  /* 0x00000001f5fa7824 */ /* 0x000fc400078e0204 */
[C---:B------:R-:W-:Y:S01]  /*2740*/  IMAD.SHL.U32 R4, R15.reuse, 0x100, RZ ;  /* 0x000001000f047824 */ /* 0x040fe200078e00ff */
[----:B------:R-:W-:Y:S01]  /*2750*/  LEA.HI R6, R15, R15, RZ, 0x1 ;  /* 0x0000000f0f067211 */ /* 0x000fe200078f08ff */
[----:B------:R-:W-:Y:S01]  /*2760*/  IMAD.X R7, R20, 0x1, R250, P0 ;  /* 0x0000000114077824 */ /* 0x000fe200000e06fa */
[----:B------:R-:W-:Y:S02]  /*2770*/  LOP3.LUT R3, R10, 0x70, R3, 0xf8, !PT ;  /* 0x000000700a037812 */ /* 0x000fe400078ef803 */
[----:B------:R-:W-:Y:S01]  /*2780*/  LEA R8, P0, R2, c[0x0][0x280], 0x2 ;  /* 0x0000a00002087a11 */ /* 0x000fe200078010ff */
[----:B------:R-:W-:Y:S01]  /*2790*/  IMAD.SHL.U32 R6, R6, 0x100, RZ ;  /* 0x0000010006067824 */ /* 0x000fe200078e00ff */
[----:B------:R-:W-:Y:S01]  /*27a0*/  LOP3.LUT R5, R3, 0x100, R4, 0xf8, !PT ;  /* 0x0000010003057812 */ /* 0x000fe200078ef804 */
[----:B------:R-:W-:Y:S01]  /*27b0*/  IMAD.IADD R4, R86, 0x1, -R9 ;  /* 0x0000000156047824 */ /* 0x000fe200078e0a09 */
[----:B------:R-:W-:Y:S02]  /*27c0*/  LEA.HI.X R9, R2, c[0x0][0x284], R7, 0x2, P0 ;  /* 0x0000a10002097a11 */ /* 0x000fe400000f1407 */
[----:B------:R-:W-:-:S02]  /*27d0*/  LOP3.LUT R3, R6, 0x7ffffe00, RZ, 0xc0, !PT ;  /* 0x7ffffe0006037812 */ /* 0x000fc400078ec0ff */
[----:B------:R-:W-:Y:S02]  /*27e0*/  LOP3.LUT R2, R19, 0xfffffff0, RZ, 0xc0, !PT ;  /* 0xfffffff013027812 */ /* 0x000fe400078ec0ff */
[----:B------:R-:W-:Y:S01]  /*27f0*/  LOP3.LUT P0, RZ, R14, 0x1, RZ, 0xc0, !PT ;  /* 0x000000010eff7812 */ /* 0x000fe2000780c0ff */
[----:B------:R-:W-:Y:S01]  /*2800*/  IMAD R7, R4, 0x2, R3 ;  /* 0x0000000204077824 */ /* 0x000fe200078e0203 */
[----:B------:R-:W-:Y:S01]  /*2810*/  LOP3.LUT R3, R16, 0xffffffe0, RZ, 0xc0, !PT ;  /* 0xffffffe010037812 */ /* 0x000fe200078ec0ff */
[C---:B------:R-:W-:Y:S01]  /*2820*/  IMAD.IADD R2, R86.reuse, 0x1, -R2 ;  /* 0x0000000156027824 */ /* 0x040fe200078e0a02 */
[----:B------:R-:W-:Y:S01]  /*2830*/  SHF.R.U32.HI R4, RZ, 0x3, R5 ;  /* 0x00000003ff047819 */ /* 0x000fe20000011605 */
[C---:B------:R-:W-:Y:S02]  /*2840*/  @!P3 IMAD.SHL.U32 R16, R86.reuse, 0x10, RZ ;  /* 0x000000105610b824 */ /* 0x040fe400078e00ff */
[----:B------:R-:W-:Y:S01]  /*2850*/  IMAD.IADD R3, R86, 0x1, -R3 ;  /* 0x0000000156037824 */ /* 0x000fe200078e0a03 */
[----:B------:R-:W-:Y:S01]  /*2860*/  LOP3.LUT R6, R5, 0x28, R4, 0x78, !PT ;  /* 0x0000002805067812 */ /* 0x000fe200078e7804 */
[C---:B------:R-:W-:Y:S01]  /*2870*/  IMAD.SHL.U32 R4, R2.reuse, 0x10, RZ ;  /* 0x0000001002047824 */ /* 0x040fe200078e00ff */
[----:B------:R1:W-:Y:S01]  /*2880*/  @!P3 LDGSTS.E.BYPASS.LTC128B.128 [R16+0x21280], [R8.64] ;  /* 0x212800000810bfae */ /* 0x0003e2000b901d4a */
[----:B------:R-:W-:Y:S01]  /*2890*/  IMAD.SHL.U32 R5, R17, 0x100, RZ ;  /* 0x0000010011057824 */ /* 0x000fe200078e00ff */
[----:B------:R-:W-:Y:S01]  /*28a0*/  LOP3.LUT P3, RZ, R2, 0x2, RZ, 0xc0, !PT ;  /* 0x0000000202ff7812 */ /* 0x000fe2000786c0ff */
[----:B------:R-:W-:Y:S01]  /*28b0*/  IMAD.IADD R6, R7, 0x1, R6 ;  /* 0x0000000107067824 */ /* 0x000fe200078e0206 */
[----:B------:R-:W-:Y:S01]  /*28c0*/  LOP3.LUT R4, R4, 0xf0, RZ, 0xc0, !PT ;  /* 0x000000f004047812 */ /* 0x000fe200078ec0ff */
[----:B------:R-:W-:Y:S01]  /*28d0*/  IMAD.SHL.U32 R212, R2, 0x2, RZ ;  /* 0x0000000202d47824 */ /* 0x000fe200078e00ff */
[----:B------:R-:W0:Y:S01]  /*28e0*/  LDGDEPBAR ;  /* 0x00000000000079af */ /* 0x000e220000000000 */
[----:B------:R-:W-:Y:S01]  /*28f0*/  IMAD.SHL.U32 R225, R6, 0x2, RZ ;  /* 0x0000000206e17824 */ /* 0x000fe200078e00ff */
[----:B------:R-:W-:-:S02]  /*2900*/  LOP3.LUT R14, R4, R10, RZ, 0xfc, !PT ;  /* 0x0000000a040e7212 */ /* 0x000fc400078efcff */
[----:B------:R-:W-:Y:S01]  /*2910*/  LOP3.LUT R10, R4, 0x100, R5, 0xf8, !PT ;  /* 0x00000100040a7812 */ /* 0x000fe200078ef805 */
[----:B------:R-:W-:Y:S01]  /*2920*/  IMAD R4, R24, c[0x0][0x240], RZ ;  /* 0x0000900018047a24 */ /* 0x000fe200078e02ff */
[C---:B------:R-:W-:Y:S01]  /*2930*/  IADD3 R6, R225.reuse, 0x21480, RZ ;  /* 0x00021480e1067810 */ /* 0x040fe20007ffe0ff */
[----:B------:R-:W0:Y:S01]  /*2940*/  LDGDEPBAR ;  /* 0x00000000000079af */ /* 0x000e220000000000 */
[----:B------:R-:W-:Y:S02]  /*2950*/  IADD3 R226, R225, 0x215a0, RZ ;  /* 0x000215a0e1e27810 */ /* 0x000fe40007ffe0ff */
[----:B------:R-:W-:Y:S01]  /*2960*/  LOP3.LUT R212, R14, 0x18, R212, 0x78, !PT ;  /* 0x000000180ed47812 */ /* 0x000fe200078e78d4 */
[----:B------:R-:W-:Y:S01]  /*2970*/  IMAD.MOV.U32 R14, RZ, RZ, 0x20 ;  /* 0x00000020ff0e7424 */ /* 0x000fe200078e00ff */
[----:B------:R-:W-:Y:S01]  /*2980*/  @P0 IADD3 R226, R6, 0xe0, RZ ;  /* 0x000000e006e20810 */ /* 0x000fe20007ffe0ff */
[----:B------:R-:W-:Y:S01]  /*2990*/  IMAD.SHL.U32 R6, R0, 0x20, RZ ;  /* 0x0000002000067824 */ /* 0x000fe200078e00ff */
[----:B------:R-:W-:Y:S01]  /*29a0*/  LOP3.LUT P0, RZ, R27, 0x2, RZ, 0xc0, !PT ;  /* 0x000000021bff7812 */ /* 0x000fe2000780c0ff */
[----:B------:R-:W-:Y:S01]  /*29b0*/  IMAD.SHL.U32 R212, R212, 0x2, RZ ;  /* 0x00000002d4d47824 */ /* 0x000fe200078e00ff */
[----:B------:R-:W-:-:S02]  /*29c0*/  SEL R210, R14, 0xffffffe0, !P1 ;  /* 0xffffffe00ed27807 */ /* 0x000fc40004800000 */
[----:B------:R-:W-:Y:S02]  /*29d0*/  SEL R209, R220, 0xfffffff0, !P0 ;  /* 0xfffffff0dcd17807 */ /* 0x000fe40004000000 */
[----:B------:R-:W-:Y:S01]  /*29e0*/  LOP3.LUT R6, R6, 0x20, RZ, 0xc0, !PT ;  /* 0x0000002006067812 */ /* 0x000fe200078ec0ff */
[----:B-1----:R-:W-:Y:S01]  /*29f0*/  IMAD R16, R25, c[0x0][0x244], R4 ;  /* 0x0000910019107a24 */ /* 0x002fe200078e0204 */
[----:B------:R-:W-:Y:S01]  /*2a00*/  SHF.R.S32.HI R8, RZ, 0x1f, R3 ;  /* 0x0000001fff087819 */ /* 0x000fe20000011403 */
[----:B------:R-:W-:Y:S01]  /*2a10*/  IMAD.SHL.U32 R4, R15, 0x10, RZ ;  /* 0x000000100f047824 */ /* 0x000fe200078e00ff */
[----:B------:R-:W-:Y:S01]  /*2a20*/  SHF.R.U32.HI R215, RZ, 0x3, R10 ;  /* 0x00000003ffd77819 */ /* 0x000fe2000001160a */
[----:B------:R-:W-:Y:S01]  /*2a30*/  CS2R R24, SRZ ;  /* 0x0000000000187805 */ /* 0x000fe2000001ff00 */
[----:B------:R-:W-:Y:S01]  /*2a40*/  LEA.HI R7, R8, R3, RZ, 0x2 ;  /* 0x0000000308077211 */ /* 0x000fe200078f10ff */
[----:B------:R-:W-:Y:S01]  /*2a50*/  IMAD.SHL.U32 R8, R28, 0x8, RZ ;  /* 0x000000081c087824 */ /* 0x000fe200078e00ff */
[----:B------:R-:W-:Y:S01]  /*2a60*/  LOP3.LUT R215, R215, 0x38, RZ, 0xc0, !PT ;  /* 0x00000038d7d77812 */ /* 0x000fe200078ec0ff */
[----:B------:R-:W-:Y:S01]  /*2a70*/  CS2R R28, SRZ ;  /* 0x00000000001c7805 */ /* 0x000fe2000001ff00 */
[----:B------:R-:W-:Y:S01]  /*2a80*/  LOP3.LUT R5, R7, 0x7ffffffc, RZ, 0xc0, !PT ;  /* 0x7ffffffc07057812 */ /* 0x000fe200078ec0ff */
[----:B------:R-:W-:Y:S01]  /*2a90*/  IMAD.IADD R251, R249, 0x1, R16 ;  /* 0x00000001f9fb7824 */ /* 0x000fe200078e0210 */
[----:B------:R-:W-:-:S02]  /*2aa0*/  LEA.HI.SX32 R228, R7, R4, 0x1e ;  /* 0x0000000407e47211 */ /* 0x000fc400078ff2ff */
[----:B------:R-:W-:Y:S01]  /*2ab0*/  SEL R213, R213, 0xe0, !P3 ;  /* 0x000000e0d5d57807 */ /* 0x000fe20005800000 */
[----:B------:R-:W-:Y:S01]  /*2ac0*/  IMAD.IADD R9, R3, 0x1, -R5 ;  /* 0x0000000103097824 */ /* 0x000fe200078e0a05 */
[----:B------:R-:W-:-:S03]  /*2ad0*/  SHF.R.S32.HI R3, RZ, 0x1f, R2 ;  /* 0x0000001fff037819 */ /* 0x000fc60000011402 */
[----:B------:R-:W-:Y:S01]  /*2ae0*/  IMAD R213, R213, 0x2, R212 ;  /* 0x00000002d5d57824 */ /* 0x000fe200078e02d4 */
[----:B------:R-:W-:Y:S01]  /*2af0*/  LEA.HI R214, R3, R2, RZ, 0x3 ;  /* 0x0000000203d67211 */ /* 0x000fe200078f18ff */
[----:B------:R-:W-:Y:S02]  /*2b00*/  IMAD.SHL.U32 R3, R27, 0x40, RZ ;  /* 0x000000401b037824 */ /* 0x000fe400078e00ff */
[----:B------:R-:W-:Y:S01]  /*2b10*/  CS2R R26, SRZ ;  /* 0x00000000001a7805 */ /* 0x000fe2000001ff00 */
[C---:B------:R-:W-:Y:S01]  /*2b20*/  LOP3.LUT R5, R214.reuse, 0xfffffff8, RZ, 0xc0, !PT ;  /* 0xfffffff8d6057812 */ /* 0x040fe200078ec0ff */
[----:B------:R-:W-:Y:S01]  /*2b30*/  IMAD.SHL.U32 R214, R214, 0x40, RZ ;  /* 0x00000040d6d67824 */ /* 0x000fe200078e00ff */
[----:B------:R-:W-:-:S03]  /*2b40*/  LOP3.LUT R3, R3, 0x1c0, RZ, 0xc0, !PT ;  /* 0x000001c003037812 */ /* 0x000fc600078ec0ff */
[----:B------:R-:W-:Y:S01]  /*2b50*/  IMAD.IADD R5, R2, 0x1, -R5 ;  /* 0x0000000102057824 */ /* 0x000fe200078e0a05 */
[----:B------:R-:W-:Y:S02]  /*2b60*/  LOP3.LUT R2, R12, 0x1ffffffe, RZ, 0xc0, !PT ;  /* 0x1ffffffe0c027812 */ /* 0x000fe400078ec0ff */
        /* <DEDUP_REMOVED lines=14> */
[----:B------:R-:W-:Y:S02]  /*2c50*/  LOP3.LUT R4, R4, 0x8, R31, 0xf8, !PT ;  /* 0x0000000804047812 */ /* 0x000fe400078ef81f */
[----:B------:R-:W-:Y:S01]  /*2c60*/  LOP3.LUT R214, R214, 0xfffffe00, RZ, 0xc0, !PT ;  /* 0xfffffe00d6d67812 */ /* 0x000fe200078ec0ff */
[----:B------:R-:W-:Y:S01]  /*2c70*/  CS2R R30, SRZ ;  /* 0x00000000001e7805 */ /* 0x000fe2000001ff00 */
[----:B------:R-:W-:Y:S02]  /*2c80*/  SHF.R.U32.HI R6, RZ, 0x3, R5 ;  /* 0x00000003ff067819 */ /* 0x000fe40000011605 */
[----:B------:R-:W-:Y:S02]  /*2c90*/  LOP3.LUT R8, R2, 0x2, R22, 0xe2, !PT ;  /* 0x0000000202087812 */ /* 0x000fe400078ee216 */
[--C-:B------:R-:W-:Y:S02]  /*2ca0*/  LOP3.LUT R215, R215, R10, R3.reuse, 0x1e, !PT ;  /* 0x0000000ad7d77212 */ /* 0x100fe400078e1e03 */
[----:B------:R-:W-:Y:S01]  /*2cb0*/  LOP3.LUT R2, R4, R7, RZ, 0x3c, !PT ;  /* 0x0000000704027212 */ /* 0x000fe200078e3cff */
[----:B------:R-:W-:Y:S01]  /*2cc0*/  IMAD R4, R15, 0x400, R214 ;  /* 0x000004000f047824 */ /* 0x000fe200078e02d6 */
[----:B------:R-:W-:-:S02]  /*2cd0*/  LOP3.LUT R3, R6, R5, R3, 0x1e, !PT ;  /* 0x0000000506037212 */ /* 0x000fc400078e1e03 */
        /* <DEDUP_REMOVED lines=8> */
[----:B------:R-:W-:Y:S01]  /*2d60*/  SEL R9, RZ, 0x4, P2 ;  /* 0x00000004ff097807 */ /* 0x000fe20001000000 */
[----:B------:R-:W-:Y:S01]  /*2d70*/  IMAD.SHL.U32 R208, R208, 0x2, RZ ;  /* 0x00000002d0d07824 */ /* 0x000fe200078e00ff */
[----:B------:R-:W-:Y:S01]  /*2d80*/  LOP3.LUT R214, R5, R214, RZ, 0xfc, !PT ;  /* 0x000000d605d67212 */ /* 0x000fe200078efcff */
[----:B------:R-:W-:Y:S01]  /*2d90*/  IMAD.SHL.U32 R218, R220, 0x2, RZ ;  /* 0x00000002dcda7824 */ /* 0x000fe200078e00ff */
[----:B------:R-:W-:Y:S01]  /*2da0*/  IADD3 R216, R217, 0x1b080, RZ ;  /* 0x0001b080d9d87810 */ /* 0x000fe20007ffe0ff */
[--C-:B------:R-:W-:Y:S01]  /*2db0*/  IMAD R209, R209, 0x2, R208.reuse ;  /* 0x00000002d1d17824 */ /* 0x100fe200078e02d0 */
[----:B------:R-:W-:Y:S01]  /*2dc0*/  LOP3.LUT R229, R8, R9, RZ, 0xfc, !PT ;  /* 0x0000000908e57212 */ /* 0x000fe200078efcff */
[C---:B------:R-:W-:Y:S01]  /*2dd0*/  IMAD R211, R210.reuse, 0x2, R208 ;  /* 0x00000002d2d37824 */ /* 0x040fe200078e02d0 */
[----:B------:R-:W-:Y:S01]  /*2de0*/  LEA R215, R215, 0x23c80, 0x1 ;  /* 0x00023c80d7d77811 */ /* 0x000fe200078e08ff */
[----:B------:R-:W-:Y:S01]  /*2df0*/  IMAD R210, R210, 0x2, R209 ;  /* 0x00000002d2d27824 */ /* 0x000fe200078e02d1 */
[----:B------:R-:W-:Y:S01]  /*2e00*/  LEA R214, R214, 0x80, 0x1 ;  /* 0x00000080d6d67811 */ /* 0x000fe200078e08ff */
[----:B------:R-:W-:-:S02]  /*2e10*/  IMAD R216, R0, 0x2, R216 ;  /* 0x0000000200d87824 */ /* 0x000fc400078e02d8 */
[----:B------:R-:W-:Y:S02]  /*2e20*/  IMAD.IADD R221, R219, 0x1, R0 ;  /* 0x00000001dbdd7824 */ /* 0x000fe400078e0200 */
[----:B------:R-:W-:Y:S02]  /*2e30*/  IMAD.IADD R218, R217, 0x1, R218 ;  /* 0x00000001d9da7824 */ /* 0x000fe400078e02da */
[----:B------:R-:W-:Y:S02]  /*2e40*/  IMAD.IADD R223, R219, 0x1, R220 ;  /* 0x00000001dbdf7824 */ /* 0x000fe400078e02dc */
.L_x_1270:
[----:B------:R-:W-:Y:S04]  /*2e50*/  DEPBAR.LE SB0, 0x1 ;  /* 0x000080400000791a */ /* 0x000fe80000000000 */
[----:B------:R-:W-:Y:S01]  /*2e60*/  BAR.SYNC.DEFER_BLOCKING 0x0 ;  /* 0x0000000000007b1d */ /* 0x000fe20000010000 */
[----:B------:R-:W-:Y:S02]  /*2e70*/  MOV R0, UR4 ;  /* 0x0000000400007c02 */ /* 0x000fe40008000f00 */
[----:B------:R-:W-:Y:S02]  /*2e80*/  MOV R18, UR4 ;  /* 0x0000000400127c02 */ /* 0x000fe40008000f00 */
[----:B------:R-:W-:Y:S01]  /*2e90*/  MOV R230, R224 ;  /* 0x000000e000e67202 */ /* 0x000fe20000000f00 */
[----:B------:R-:W-:Y:S02]  /*2ea0*/  IMAD R0, R0, 0x3000, R219 ;  /* 0x0000300000007824 */ /* 0x000fe400078e02db */
[----:B------:R-:W-:Y:S03]  /*2eb0*/  IMAD R18, R18, 0x3000, R221 ;  /* 0x0000300012127824 */ /* 0x000fe600078e02dd */
        /* <DEDUP_REMOVED lines=31> */
[C---:B----4-:R-:W-:Y:S03]  /*30b0*/  HMMA.16816.F32.BF16 R16, R20.reuse, R16, RZ ;  /* 0x000000101410723c */ /* 0x050fe600000418ff */
[----:B------:R-:W3:Y:S05]  /*30c0*/  S2R R200, SR_TID.X ;  /* 0x0000000000c87919 */ /* 0x000eea0000002100 */
[----:B-----5:R-:W-:Y:S01]  /*30d0*/  HMMA.16816.F32.BF16 R20, R20, R84, RZ ;  /* 0x000000541414723c */ /* 0x020fe200000418ff */
[----:B------:R-:W4:Y:S07]  /*30e0*/  LDSM.16.M88.2 R84, [R211+0x880] ;  /* 0x00088000d354783b */ /* 0x000f2e0000000100 */
[C---:B------:R-:W-:Y:S01]  /*30f0*/  HMMA.16816.F32.BF16 R4, R88.reuse, R86, R4 ;  /* 0x000000565804723c */ /* 0x040fe20000041804 */
[----:B------:R-:W5:Y:S07]  /*3100*/  LDSM.16.M88.2 R86, [R211+0x1080] ;  /* 0x00108000d356783b */ /* 0x000f6e0000000100 */
[C---:B-1----:R-:W-:Y:S01]  /*3110*/  HMMA.16816.F32.BF16 R8, R88.reuse, R2, R8 ;  /* 0x000000025808723c */ /* 0x042fe20000041808 */
[----:B------:R-:W1:Y:S07]  /*3120*/  LDSM.16.M88.2 R2, [R211+0x1880] ;  /* 0x00188000d302783b */ /* 0x000e6e0000000100 */
[C---:B------:R-:W-:Y:S01]  /*3130*/  HMMA.16816.F32.BF16 R12, R88.reuse, R92, R12 ;  /* 0x0000005c580c723c */ /* 0x040fe2000004180c */
[----:B------:R-:W1:Y:S07]  /*3140*/  LDSM.16.M88.2 R92, [R210+0x80] ;  /* 0x00008000d25c783b */ /* 0x000e6e0000000100 */
[C---:B------:R-:W-:Y:S01]  /*3150*/  HMMA.16816.F32.BF16 R16, R88.reuse, R94, R16 ;  /* 0x0000005e5810723c */ /* 0x040fe20000041810 */
[----:B------:R-:W-:Y:S07]  /*3160*/  LDSM.16.M88.2 R94, [R210+0x2080] ;  /* 0x00208000d25e783b */ /* 0x000fee0000000100 */
[----:B------:R-:W-:Y:S01]  /*3170*/  HMMA.16816.F32.BF16 R20, R88, R96, R20 ;  /* 0x000000605814723c */ /* 0x000fe20000041814 */
[----:B------:R-:W3:Y:S04]  /*3180*/  LDSM.16.M88.2 R88, [R210+0x880] ;  /* 0x00088000d258783b */ /* 0x000ee80000000100 */
[----:B------:R-:W-:Y:S03]  /*3190*/  LDSM.16.M88.2 R90, [R210+0x1880] ;  /* 0x00188000d25a783b */ /* 0x000fe60000000100 */
[C---:B--2---:R-:W-:Y:S01]  /*31a0*/  HMMA.16816.F32.BF16 R4, R100.reuse, R98, R4 ;  /* 0x000000626404723c */ /* 0x044fe20000041804 */
[----:B------:R-:W-:Y:S07]  /*31b0*/  LDSM.16.M88.4 R96, [R174+0x11080] ;  /* 0x01108000ae60783b */ /* 0x000fee0000000200 */
[C---:B----4-:R-:W-:Y:S01]  /*31c0*/  HMMA.16816.F32.BF16 R8, R100.reuse, R84, R8 ;  /* 0x000000546408723c */ /* 0x050fe20000041808 */
[----:B------:R-:W2:Y:S07]  /*31d0*/  LDSM.16.M88.2 R84, [R210+0x1080] ;  /* 0x00108000d254783b */ /* 0x000eae0000000100 */
[C---:B-----5:R-:W-:Y:S01]  /*31e0*/  HMMA.16816.F32.BF16 R12, R100.reuse, R86, R12 ;  /* 0x00000056640c723c */ /* 0x060fe2000004180c */
[----:B------:R-:W4:Y:S07]  /*31f0*/  LDSM.16.M88.2 R86, [R208+0x2880] ;  /* 0x00288000d056783b */ /* 0x000f2e0000000100 */
[C---:B-1----:R-:W-:Y:S01]  /*3200*/  HMMA.16816.F32.BF16 R16, R100.reuse, R2, R16 ;  /* 0x000000026410723c */ /* 0x042fe20000041810 */
[----:B------:R-:W1:Y:S07]  /*3210*/  LDSM.16.M88.2 R2, [R208+0x3080] ;  /* 0x00308000d002783b */ /* 0x000e6e0000000100 */
[----:B------:R-:W-:Y:S01]  /*3220*/  HMMA.16816.F32.BF16 R20, R100, R104, R20 ;  /* 0x000000686414723c */ /* 0x000fe20000041814 */
[----:B------:R-:W-:Y:S04]  /*3230*/  LDSM.16.M88.2 R100, [R208+0x4080] ;  /* 0x00408000d064783b */ /* 0x000fe80000000100 */
[----:B------:R-:W-:Y:S03]  /*3240*/  LDSM.16.M88.2 R102, [R208+0x4880] ;  /* 0x00488000d066783b */ /* 0x000fe60000000100 */
[C---:B------:R-:W-:Y:S01]  /*3250*/  HMMA.16816.F32.BF16 R4, R108.reuse, R92, R4 ;  /* 0x0000005c6c04723c */ /* 0x040fe20000041804 */
[----:B------:R-:W5:Y:S04]  /*3260*/  LDSM.16.M88.2 R92, [R208+0x3880] ;  /* 0x00388000d05c783b */ /* 0x000f680000000100 */
[----:B------:R-:W1:Y:S03]  /*3270*/  LDSM.16.M88.4 R104, [R0+0x11080] ;  /* 0x011080000068783b */ /* 0x000e660000000200 */
[C---:B---3--:R-:W-:Y:S01]  /*3280*/  HMMA.16816.F32.BF16 R8, R108.reuse, R88, R8 ;  /* 0x000000586c08723c */ /* 0x048fe20000041808 */
        /* <DEDUP_REMOVED lines=8> */
[C---:B----4-:R-:W-:Y:S01]  /*3310*/  HMMA.16816.F32.BF16 R4, R96.reuse, R86, R4 ;  /* 0x000000566004723c */ /* 0x050fe20000041804 */
[----:B------:R-:W3:Y:S07]  /*3320*/  LDSM.16.M88.2 R86, [R209+0x3880] ;  /* 0x00388000d156783b */ /* 0x000eee0000000100 */
[C---:B-1----:R-:W-:Y:S01]  /*3330*/  HMMA.16816.F32.BF16 R8, R96.reuse, R2, R8 ;  /* 0x000000026008723c */ /* 0x042fe20000041808 */
[----:B------:R-:W1:Y:S07]  /*3340*/  LDSM.16.M88.2 R2, [R211+0x3080] ;  /* 0x00308000d302783b */ /* 0x000e6e0000000100 */
[C---:B-----5:R-:W-:Y:S01]  /*3350*/  HMMA.16816.F32.BF16 R12, R96.reuse, R92, R12 ;  /* 0x0000005c600c723c */ /* 0x060fe2000004180c */
[----:B------:R-:W4:Y:S07]  /*3360*/  LDSM.16.M88.2 R92, [R211+0x3880] ;  /* 0x00388000d35c783b */ /* 0x000f2e0000000100 */
[C---:B------:R-:W-:Y:S08]  /*3370*/  HMMA.16816.F32.BF16 R16, R96.reuse, R100, R16 ;  /* 0x000000646010723c */ /* 0x040ff00000041810 */
        /* <DEDUP_REMOVED lines=25> */
[----:B------:R4:W-:Y:S03]  /*3510*/  LDSM.16.M88.4 R108, [R0+0x13080] ;  /* 0x01308000006c783b */ /* 0x0009e60000000200 */
[C---:B------:R-:W-:Y:S01]  /*3520*/  HMMA.16816.F32.BF16 R4, R100.reuse, R172, R4 ;  /* 0x000000ac6404723c */ /* 0x040fe20000041804 */
[----:B------:R-:W1:Y:S07]  /*3530*/  LDSM.16.M88.2 R172, [R209+0x5080] ;  /* 0x00508000d1ac783b */ /* 0x000e6e0000000100 */
        /* <DEDUP_REMOVED lines=104> */
[----:B------:R-:W-:Y:S02]  /*3bc0*/  IMAD.SHL.U32 R15, R10, 0x40, RZ ;  /* 0x000000400a0f7824 */ /* 0x000fe400078e00ff */
[----:B------:R-:W-:Y:S02]  /*3bd0*/  IMAD R5, R5, c[0x0][0x178], RZ ;  /* 0x00005e0005057a24 */ /* 0x000fe400078e02ff */
[C---:B---3--:R-:W-:Y:S02]  /*3be0*/  IMAD R18, R6.reuse, -0x40, R231 ;  /* 0xffffffc006127824 */ /* 0x048fe400078e02e7 */
[----:B------:R-:W-:Y:S02]  /*3bf0*/  IMAD R5, R6, c[0x0][0x17c], R5 ;  /* 0x00005f0006057a24 */ /* 0x000fe400078e0205 */
[----:B------:R-:W-:Y:S02]  /*3c00*/  @!P1 LEA R4, R224, 0x40, 0x6 ;  /* 0x00000040e0049811 */ /* 0x000fe400078e30ff */
[----:B------:R-:W-:Y:S02]  /*3c10*/  IMAD.IADD R5, R11, 0x1, R5 ;  /* 0x000000010b057824 */ /* 0x000fe400078e0205 */
[C---:B------:R-:W-:Y:S04]  /*3c20*/  @!P1 IADD3 R0, P0, R4.reuse, R246, RZ ;  /* 0x000000f604009210 */ /* 0x040fe80007f1e0ff */
[----:B------:R-:W-:Y:S02]  /*3c30*/  @!P1 LEA.HI.X.SX32 R11, R4, R252, 0x1, P0 ;  /* 0x000000fc040b9211 */ /* 0x000fe400000f0eff */
[----:B------:R-:W-:Y:S02]  /*3c40*/  IADD3 R7, P1, P0, R240, UR9, R15 ;  /* 0x00000009f0077c10 */ /* 0x000fe4000f83e00f */
[----:B------:R-:W-:Y:S02]  /*3c50*/  SHF.L.U64.HI R4, R10, 0x6, R5 ;  /* 0x000000060a047819 */ /* 0x000fe40000010205 */
[----:B------:R-:W-:Y:S02]  /*3c60*/  IADD3 R5, P2, R15, R240, RZ ;  /* 0x000000f00f057210 */ /* 0x000fe40007f5e0ff */
[----:B------:R-:W-:Y:S02]  /*3c70*/  IADD3.X R19, R237, UR8, R4, P1, P0 ;  /* 0x00000008ed137c10 */ /* 0x000fe40008fe0404 */
        /* <DEDUP_REMOVED lines=9> */
[C---:B------:R-:W-:Y:S02]  /*3d10*/  ISETP.LT.OR P0, PT, R4.reuse, 0x1, !P4 ;  /* 0x000000010400780c */ /* 0x040fe40006701670 */
[----:B------:R-:W-:Y:S01]  /*3d20*/  LEA.HI.X R11, R5, c[0x0][0x164], R0, 0x1, P1 ;  /* 0x00005900050b7a11 */ /* 0x000fe200008f0c00 */
[----:B------:R-:W-:Y:S01]  /*3d30*/  IMAD.U32 R5, RZ, RZ, UR13 ;  /* 0x0000000dff057e24 */ /* 0x000fe2000f8e00ff */
[----:B------:R-:W-:Y:S02]  /*3d40*/  IADD3 R0, R227, 0xf080, RZ ;  /* 0x0000f080e3007810 */ /* 0x000fe40007ffe0ff */
[C---:B------:R-:W-:Y:S02]  /*3d50*/  ISETP.LT.OR P1, PT, R4.reuse, 0x1, !P6 ;  /* 0x000000010400780c */ /* 0x040fe40007721670 */
[----:B------:R-:W-:Y:S01]  /*3d60*/  ISETP.LT.OR P2, PT, R4, 0x21, !P4 ;  /* 0x000000210400780c */ /* 0x000fe20006741670 */
[----:B------:R-:W-:Y:S02]  /*3d70*/  IMAD R0, R5, 0x6000, R0 ;  /* 0x0000600005007824 */ /* 0x000fe400078e0200 */
[----:B------:R-:W-:Y:S03]  /*3d80*/  IMAD.SHL.U32 R5, R200, 0x4, RZ ;  /* 0x00000004c8057824 */ /* 0x000fe600078e00ff */
        /* <DEDUP_REMOVED lines=8> */
[----:B------:R-:W-:Y:S01]  /*3e10*/  ISETP.LT.OR P0, PT, R4, 0x21, !P5 ;  /* 0x000000210400780c */ /* 0x000fe20006f01670 */
[----:B------:R-:W-:Y:S02]  /*3e20*/  IMAD.U32 R4, RZ, RZ, UR13 ;  /* 0x0000000dff047e24 */ /* 0x000fe4000f8e00ff */
[----:B------:R2:W-:Y:S01]  /*3e30*/  LDGSTS.E.BYPASS.LTC128B.128 [R0+0x1000], [R6.64], !P2 ;  /* 0x0100000006007fae */ /* 0x0005e2000d101d4a */
[----:B------:R-:W-:Y:S03]  /*3e40*/  ISETP.GT.AND P2, PT, R200, 0xf, PT ;  /* 0x0000000fc800780c */ /* 0x000fe60003f44270 */
[----:B------:R2:W-:Y:S06]  /*3e50*/  LDGSTS.E.BYPASS.LTC128B.128 [R0+0x3000], [R6.64+0x80], !P1 ;  /* 0x0300008006007fae */ /* 0x0005ec000c901d4a */
[----:B------:R2:W-:Y:S04]  /*3e60*/  LDGSTS.E.BYPASS.LTC128B.128 [R0+0x5000], [R6.64+0x100], !P0 ;  /* 0x0500010006007fae */ /* 0x0005e8000c101d4a */
[----:B------:R-:W-:Y:S04]  /*3e70*/  @!P2 IMAD R4, R4, 0x40, R5 ;  /* 0x000000400404a824 */ /* 0x000fe800078e0205 */
[----:B------:R-:W-:Y:S05]  /*3e80*/  @!P2 IMAD.SHL.U32 R4, R4, 0x4, RZ ;  /* 0x000000040404a824 */ /* 0x000fea00078e00ff */
[----:B------:R2:W-:Y:S02]  /*3e90*/  @!P2 LDGSTS.E.BYPASS.LTC128B.128 [R4+0x21080], [R14.64] ;  /* 0x210800000e04afae */ /* 0x0005e4000b901d4a */
.L_x_1268:
        /* <DEDUP_REMOVED lines=47> */
[C---:B------:R-:W-:Y:S01]  /*4190*/  LEA R100, R224.reuse, R232, 0x6 ;  /* 0x000000e8e0647211 */ /* 0x040fe200078e30ff */
        /* <DEDUP_REMOVED lines=395> */
[----:B------:R-:W-:Y:S02]  /*5a50*/  IMAD.SHL.U32 R5, R2, 0x40, RZ ;  /* 0x0000004002057824 */ /* 0x000fe400078e00ff */
[C---:B------:R-:W-:Y:S02]  /*5a60*/  IMAD R4, R224.reuse, c[0x0][0x20c], R0 ;  /* 0x00008300e0047a24 */ /* 0x040fe400078e0200 */
[----:B------:R-:W-:Y:S01]  /*5a70*/  IMAD.SHL.U32 R0, R224, 0x40, RZ ;  /* 0x00000040e0007824 */ /* 0x000fe200078e00ff */
[----:B------:R-:W-:Y:S01]  /*5a80*/  IADD3 R8, P2, P1, R238, UR6, R5 ;  /* 0x00000006ee087c10 */ /* 0x000fe2000f95e005 */
[----:B------:R-:W-:Y:S03]  /*5a90*/  IMAD.IADD R4, R3, 0x1, R4 ;  /* 0x0000000103047824 */ /* 0x000fe600078e0204 */
[----:B------:R-:W-:Y:S02]  /*5aa0*/  IADD3 R3, P0, R0, R244, RZ ;  /* 0x000000f400037210 */ /* 0x000fe40007f1e0ff */
[----:B------:R-:W-:Y:S02]  /*5ab0*/  SHF.L.U64.HI R2, R2, 0x6, R4 ;  /* 0x0000000602027819 */ /* 0x000fe40000010204 */
[----:B------:R-:W-:Y:S02]  /*5ac0*/  LEA.HI.X.SX32 R4, R0, R250, 0x1, P0 ;  /* 0x000000fa00047211 */ /* 0x000fe400000f0eff */
[----:B------:R-:W-:Y:S02]  /*5ad0*/  IADD3.X R9, R235, UR5, R2, P2, P1 ;  /* 0x00000005eb097c10 */ /* 0x000fe400097e2402 */
[----:B------:R-:W-:Y:S02]  /*5ae0*/  IADD3 R5, P1, R5, R238, RZ ;  /* 0x000000ee05057210 */ /* 0x000fe40007f3e0ff */
[----:B------:R-:W-:Y:S02]  /*5af0*/  LEA R6, P0, R3, c[0x0][0x280], 0x2 ;  /* 0x0000a00003067a11 */ /* 0x000fe400078010ff */
[----:B------:R-:W-:Y:S01]  /*5b00*/  IADD3 R0, -R243, R231, -R0 ;  /* 0x000000e7f3007210 */ /* 0x000fe20007ffe900 */
[----:B------:R-:W-:Y:S01]  /*5b10*/  IMAD.X R2, R2, 0x1, R235, P1 ;  /* 0x0000000102027824 */ /* 0x000fe200008e06eb */
        /* <DEDUP_REMOVED lines=25> */
.L_x_1269:
[-C--:B-1234-:R-:W-:Y:S01]  /*5cb0*/  HMMA.16816.F32.BF16 R4, R108, R16.reuse, RZ ;  /* 0x000000106c04723c */ /* 0x09efe200000418ff */
[----:B------:R-:W-:Y:S01]  /*5cc0*/  LDSM.16.MT88.4 R200, [R214+0x6000] ;  /* 0x00600000d6c8783b */ /* 0x000fe20000004200 */
[----:B------:R-:W-:Y:S02]  /*5cd0*/  UIADD3 UR12, UR4, 0x1, URZ ;  /* 0x00000001040c7890 */ /* 0x000fe4000fffe03f */
[----:B------:R-:W-:Y:S01]  /*5ce0*/  IMAD R0, R230, 0x3000, RZ ;  /* 0x00003000e6007824 */ /* 0x000fe200078e02ff */
[----:B------:R-:W-:Y:S01]  /*5cf0*/  LDSM.16.MT88.4 R204, [R214+0x1800] ;  /* 0x00180000d6cc783b */ /* 0x000fe20000004200 */
[----:B------:R-:W-:Y:S02]  /*5d00*/  UISETP.GE.AND UP1, UPT, UR4, 0x1, UPT ;  /* 0x000000010400788c */ /* 0x000fe4000bf26270 */
[C---:B------:R-:W-:Y:S01]  /*5d10*/  HMMA.16816.F32.BF16 R8, R172.reuse, R16, RZ ;  /* 0x00000010ac08723c */ /* 0x040fe200000418ff */
[----:B------:R-:W0:Y:S01]  /*5d20*/  LDGDEPBAR ;  /* 0x00000000000079af */ /* 0x000e220000000000 */
[----:B------:R-:W-:Y:S02]  /*5d30*/  UIADD3 UR7, UR13, 0x1, URZ ;  /* 0x000000010d077890 */ /* 0x000fe4000fffe03f */
[C---:B------:R-:W-:Y:S01]  /*5d40*/  IADD3 R2, P0, R0.reuse, R248, RZ ;  /* 0x000000f800027210 */ /* 0x040fe20007f1e0ff */
[----:B------:R-:W-:Y:S03]  /*5d50*/  UISETP.GE.AND UP0, UPT, UR13, 0x1, UPT ;  /* 0x000000010d00788c */ /* 0x000fe6000bf06270 */
[-C--:B------:R-:W-:Y:S01]  /*5d60*/  HMMA.16816.F32.BF16 R12, R172, R18.reuse, RZ ;  /* 0x00000012ac0c723c */ /* 0x080fe200000418ff */
[----:B------:R-:W-:Y:S01]  /*5d70*/  LEA.HI.X.SX32 R0, R0, R251, 0x1, P0 ;  /* 0x000000fb00007211 */ /* 0x000fe200000f0eff */
[----:B------:R-:W-:Y:S06]  /*5d80*/  USEL UR13, UR7, URZ, !UP0 ;  /* 0x0000003f070d7287 */ /* 0x000fec000c000000 */
        /* <DEDUP_REMOVED lines=24> */
[----:B------:R-:W4:Y:S07]  /*5f10*/  LDSM.16.M88.4 R188, [R215+0x1800] ;  /* 0x00180000d7bc783b */ /* 0x000f2e0000000200 */
[----:B------:R-:W-:Y:S01]  /*5f20*/  HMMA.16816.F32.BF16 R108, R180, R198, R108 ;  /* 0x000000c6b46c723c */ /* 0x000fe2000004186c */
[----:B------:R-:W5:Y:S04]  /*5f30*/  LDSM.16.M88.4 R180, [R215+0x1c00] ;  /* 0x001c0000d7b4783b */ /* 0x000f680000000200 */
[----:B------:R-:W4:Y:S03]  /*5f40*/  LDSM.16.MT88.4 R196, [R214+0x4000] ;  /* 0x00400000d6c4783b */ /* 0x000f260000004200 */
[-C--:B-1----:R-:W-:Y:S08]  /*5f50*/  HMMA.16816.F32.BF16 R4, R172, R176.reuse, R4 ;  /* 0x000000b0ac04723c */ /* 0x082ff00000041804 */
[C---:B--2---:R-:W-:Y:S08]  /*5f60*/  HMMA.16816.F32.BF16 R8, R184.reuse, R176, R8 ;  /* 0x000000b0b808723c */ /* 0x044ff00000041808 */
[-C--:B------:R-:W-:Y:S08]  /*5f70*/  HMMA.16816.F32.BF16 R12, R184, R178.reuse, R12 ;  /* 0x000000b2b80c723c */ /* 0x080ff0000004180c */
[C---:B------:R-:W-:Y:S01]  /*5f80*/  HMMA.16816.F32.BF16 R16, R172.reuse, R178, R16 ;  /* 0x000000b2ac10723c */ /* 0x040fe20000041810 */
[----:B------:R-:W-:Y:S07]  /*5f90*/  LDSM.16.M88.4 R176, [R215+0x2000] ;  /* 0x00200000d7b0783b */ /* 0x000fee0000000200 */
[-C--:B---3--:R-:W-:Y:S08]  /*5fa0*/  HMMA.16816.F32.BF16 R20, R172, R192.reuse, R20 ;  /* 0x000000c0ac14723c */ /* 0x088ff00000041814 */
        /* <DEDUP_REMOVED lines=9> */
[----:B------:R-:W1:Y:S04]  /*6040*/  LDSM.16.MT88.4 R172, [R214+0x6800] ;  /* 0x00680000d6ac783b */ /* 0x000e680000004200 */
[----:B------:R-:W2:Y:S03]  /*6050*/  LDSM.16.MT88.4 R200, [R214+0x4800] ;  /* 0x00480000d6c8783b */ /* 0x000ea60000004200 */
[-C--:B----4-:R-:W-:Y:S08]  /*6060*/  HMMA.16816.F32.BF16 R4, R188, R204.reuse, R4 ;  /* 0x000000ccbc04723c */ /* 0x090ff00000041804 */
[C---:B-----5:R-:W-:Y:S08]  /*6070*/  HMMA.16816.F32.BF16 R8, R180.reuse, R204, R8 ;  /* 0x000000ccb408723c */ /* 0x060ff00000041808 */
[-C--:B------:R-:W-:Y:S08]  /*6080*/  HMMA.16816.F32.BF16 R12, R180, R206.reuse, R12 ;  /* 0x000000ceb40c723c */ /* 0x080ff0000004180c */
[C---:B------:R-:W-:Y:S01]  /*6090*/  HMMA.16816.F32.BF16 R16, R188.reuse, R206, R16 ;  /* 0x000000cebc10723c */ /* 0x040fe20000041810 */
[----:B------:R-:W3:Y:S07]  /*60a0*/  LDSM.16.MT88.4 R204, [R214+0x7000] ;  /* 0x00700000d6cc783b */ /* 0x000eee0000004200 */
        /* <DEDUP_REMOVED lines=11> */
[----:B------:R-:W-:Y:S01]  /*6160*/  ISETP.GE.AND P0, PT, R224, R242, PT ;  /* 0x000000f2e000720c */ /* 0x000fe20003f06270 */
        /* <DEDUP_REMOVED lines=217> */
.L_x_1267:
[----:B------:R-:W-:Y:S05]  /*6f00*/  @P0 BRA `(.L_x_1271) ;  /* 0x000037c000000947 */ /* 0x000fea0003800000 */
[----:B------:R-:W1:Y:S04]  /*6f10*/  S2R R178, SR_TID.X ;  /* 0x0000000000b27919 */ /* 0x000e680000002100 */
[----:B------:R-:W2:Y:S01]  /*6f20*/  LDL R177, [R1+0x4] ;  /* 0x0000040001b17983 */ /* 0x000ea20000100800 */
        /* <DEDUP_REMOVED lines=9> */
[----:B------:R-:W-:Y:S01]  /*6fc0*/  F2FP.BF16.PACK_AB R98, R51, R50 ;  /* 0x000000323362723e */ /* 0x000fe200000010ff */
[----:B-1----:R-:W-:Y:S01]  /*6fd0*/  IMAD.SHL.U32 R6, R178, 0x80, RZ ;  /* 0x00000080b2067824 */ /* 0x002fe200078e00ff */
[----:B------:R-:W-:Y:S02]  /*6fe0*/  SHF.R.S32.HI R176, RZ, 0x1f, R178 ;  /* 0x0000001fffb07819 */ /* 0x000fe400000114b2 */
[----:B------:R-:W-:Y:S02]  /*6ff0*/  F2FP.BF16.PACK_AB R99, R49, R48 ;  /* 0x000000303163723e */ /* 0x000fe400000010ff */
        /* <DEDUP_REMOVED lines=14> */
[----:B------:R-:W-:Y:S02]  /*70e0*/  IADD3 R0, R4, R0, -R3 ;  /* 0x0000000004007210 */ /* 0x000fe40007ffe803 */
[C---:B------:R-:W-:Y:S02]  /*70f0*/  LOP3.LUT R26, R2.reuse, 0x2c00, RZ, 0xfc, !PT ;  /* 0x00002c00021a7812 */ /* 0x040fe400078efcff */
[C---:B------:R-:W-:Y:S02]  /*7100*/  LOP3.LUT R9, R2.reuse, 0x48, RZ, 0xfc, !PT ;  /* 0x0000004802097812 */ /* 0x040fe400078efcff */
[C---:B------:R-:W-:Y:S02]  /*7110*/  LOP3.LUT R6, R2.reuse, 0x1408, RZ, 0xfc, !PT ;  /* 0x0000140802067812 */ /* 0x040fe400078efcff */
[C---:B------:R-:W-:Y:S02]  /*7120*/  LOP3.LUT R4, R2.reuse, 0x2800, RZ, 0xfc, !PT ;  /* 0x0000280002047812 */ /* 0x040fe400078efcff */
[----:B------:R-:W-:-:S02]  /*7130*/  LOP3.LUT R41, R2, 0x1c40, RZ, 0xfc, !PT ;  /* 0x00001c4002297812 */ /* 0x000fc400078efcff */
[----:B------:R-:W-:Y:S02]  /*7140*/  LOP3.LUT R84, R5, R2, RZ, 0x3c, !PT ;  /* 0x0000000205547212 */ /* 0x000fe400078e3cff */
[C---:B------:R-:W-:Y:S02]  /*7150*/  LOP3.LUT R11, R2.reuse, 0x40, RZ, 0xfc, !PT ;  /* 0x00000040020b7812 */ /* 0x040fe400078efcff */
[C---:B------:R-:W-:Y:S02]  /*7160*/  LOP3.LUT R8, R2.reuse, 0x1400, RZ, 0xfc, !PT ;  /* 0x0000140002087812 */ /* 0x040fe400078efcff */
[C---:B------:R-:W-:Y:S02]  /*7170*/  LOP3.LUT R7, R2.reuse, 0x1440, RZ, 0xfc, !PT ;  /* 0x0000144002077812 */ /* 0x040fe400078efcff */
[C---:B------:R-:W-:Y:S02]  /*7180*/  LOP3.LUT R29, R2.reuse, 0x2c40, RZ, 0xfc, !PT ;  /* 0x00002c40021d7812 */ /* 0x040fe400078efcff */
[----:B------:R-:W-:-:S02]  /*7190*/  LOP3.LUT R36, R2, 0x800, RZ, 0xfc, !PT ;  /* 0x0000080002247812 */ /* 0x000fc400078efcff */
[C---:B------:R-:W-:Y:S02]  /*71a0*/  LOP3.LUT R38, R2.reuse, 0x808, RZ, 0xfc, !PT ;  /* 0x0000080802267812 */ /* 0x040fe400078efcff */
[C---:B------:R-:W-:Y:S02]  /*71b0*/  LOP3.LUT R47, R2.reuse, 0x3048, RZ, 0xfc, !PT ;  /* 0x00003048022f7812 */ /* 0x040fe400078efcff */
[----:B------:R-:W-:Y:S02]  /*71c0*/  F2FP.BF16.PACK_AB R173, R79, R78 ;  /* 0x0000004e4fad723e */ /* 0x000fe400000010ff */
        /* <DEDUP_REMOVED lines=273> */
[----:B------:R-:W-:Y:S01]  /*82e0*/  BAR.SYNC.DEFER_BLOCKING 0x1, 0x100 ;  /* 0x0044000000007b1d */ /* 0x000fe20000010000 */
[C---:B------:R-:W-:Y:S01]  /*82f0*/  IMAD.IADD R2, R0.reuse, 0x1, R79 ;  /* 0x0000000100027824 */ /* 0x040fe200078e024f */
[----:B------:R-:W-:Y:S01]  /*8300*/  ISETP.NE.AND.EX P3, PT, RZ, c[0x0][0x35c], PT, P0 ;  /* 0x0000d700ff007a0c */ /* 0x000fe20003f65300 */
[C---:B------:R-:W-:Y:S01]  /*8310*/  IMAD.IADD R79, R0.reuse, 0x1, R8 ;  /* 0x00000001004f7824 */ /* 0x040fe200078e0208 */
[----:B------:R-:W-:Y:S01]  /*8320*/  ISETP.NE.U32.AND P1, PT, RZ, c[0x0][0x360], PT ;  /* 0x0000d800ff007a0c */ /* 0x000fe20003f25070 */
[----:B------:R-:W-:Y:S01]  /*8330*/  IMAD.SHL.U32 R6, R3, 0x2, RZ ;  /* 0x0000000203067824 */ /* 0x000fe200078e00ff */
[----:B------:R-:W-:Y:S01]  /*8340*/  PRMT R3, R89, 0x7632, R3 ;  /* 0x0000763259037816 */ /* 0x000fe20000000003 */
[--C-:B------:R-:W-:Y:S01]  /*8350*/  IMAD.IADD R82, R0, 0x1, R5.reuse ;  /* 0x0000000100527824 */ /* 0x100fe200078e0205 */
[----:B------:R-:W-:Y:S01]  /*8360*/  PRMT R5, R85, 0x7632, R5 ;  /* 0x0000763255057816 */ /* 0x000fe20000000005 */
[----:B------:R-:W-:Y:S01]  /*8370*/  IMAD.SHL.U32 R8, R2, 0x2, RZ ;  /* 0x0000000202087824 */ /* 0x000fe200078e00ff */
[----:B------:R-:W-:Y:S01]  /*8380*/  PRMT R2, R88, 0x7610, R2 ;  /* 0x0000761058027816 */ /* 0x000fe20000000002 */
[C-C-:B------:R-:W-:Y:S01]  /*8390*/  IMAD.IADD R84, R0.reuse, 0x1, R4.reuse ;  /* 0x0000000100547824 */ /* 0x140fe200078e0204 */
[----:B------:R-:W-:Y:S01]  /*83a0*/  PRMT R4, R89, 0x7610, R4 ;  /* 0x0000761059047816 */ /* 0x000fe20000000004 */
[C---:B------:R-:W-:Y:S01]  /*83b0*/  IMAD.IADD R49, R0.reuse, 0x1, R45 ;  /* 0x0000000100317824 */ /* 0x040fe200078e022d */
[----:B------:R-:W-:Y:S01]  /*83c0*/  ISETP.NE.AND.EX P0, PT, RZ, c[0x0][0x364], PT, P1 ;  /* 0x0000d900ff007a0c */ /* 0x000fe20003f05310 */
[----:B------:R-:W-:-:S02]  /*83d0*/  IMAD.IADD R44, R0, 0x1, R62 ;  /* 0x00000001002c7824 */ /* 0x000fc400078e023e */
[C---:B------:R-:W-:Y:S02]  /*83e0*/  IMAD.IADD R48, R0.reuse, 0x1, R43 ;  /* 0x0000000100307824 */ /* 0x040fe400078e022b */
[----:B------:R-:W-:Y:S02]  /*83f0*/  IMAD.IADD R45, R0, 0x1, R42 ;  /* 0x00000001002d7824 */ /* 0x000fe400078e022a */
[----:B------:R-:W-:Y:S02]  /*8400*/  IMAD.SHL.U32 R20, R20, 0x2, RZ ;  /* 0x0000000214147824 */ /* 0x000fe400078e00ff */
[C---:B------:R-:W-:Y:S01]  /*8410*/  IMAD.IADD R57, R0.reuse, 0x1, R57 ;  /* 0x0000000100397824 */ /* 0x040fe200078e0239 */
[----:B------:R-:W-:Y:S01]  /*8420*/  STS.U16 [R80+0x7880], R87 ;  /* 0x0078805750007388 */ /* 0x000fe20000000400 */
[C---:B------:R-:W-:Y:S02]  /*8430*/  IMAD.IADD R56, R0.reuse, 0x1, R56 ;  /* 0x0000000100387824 */ /* 0x040fe400078e0238 */
[C---:B------:R-:W-:Y:S01]  /*8440*/  IMAD.IADD R54, R0.reuse, 0x1, R54 ;  /* 0x0000000100367824 */ /* 0x040fe200078e0236 */
[----:B------:R-:W-:Y:S01]  /*8450*/  STS.U16 [R6+0x7880], R86 ;  /* 0x0078805606007388 */ /* 0x000fe20000000400 */
[----:B------:R-:W-:-:S02]  /*8460*/  IMAD.IADD R53, R0, 0x1, R53 ;  /* 0x0000000100357824 */ /* 0x000fc400078e0235 */
[C---:B------:R-:W-:Y:S01]  /*8470*/  IMAD.IADD R52, R0.reuse, 0x1, R52 ;  /* 0x0000000100347824 */ /* 0x040fe200078e0234 */
[----:B------:R-:W-:Y:S01]  /*8480*/  STS.U16 [R8+0x7880], R85 ;  /* 0x0078805508007388 */ /* 0x000fe20000000400 */
[C---:B------:R-:W-:Y:S02]  /*8490*/  IMAD.IADD R51, R0.reuse, 0x1, R51 ;  /* 0x0000000100337824 */ /* 0x040fe400078e0233 */
[C---:B------:R-:W-:Y:S01]  /*84a0*/  IMAD.IADD R43, R0.reuse, 0x1, R40 ;  /* 0x00000001002b7824 */ /* 0x040fe200078e0228 */
[----:B------:R1:W-:Y:S01]  /*84b0*/  STS.U16 [R22+0x7880], R5 ;  /* 0x0078800516007388 */ /* 0x0003e20000000400 */
[C---:B------:R-:W-:Y:S02]  /*84c0*/  IMAD.IADD R42, R0.reuse, 0x1, R39 ;  /* 0x00000001002a7824 */ /* 0x040fe400078e0227 */
[C---:B------:R-:W-:Y:S01]  /*84d0*/  IMAD.IADD R66, R0.reuse, 0x1, R37 ;  /* 0x0000000100427824 */ /* 0x040fe200078e0225 */
[----:B------:R3:W-:Y:S01]  /*84e0*/  STS.U16 [R21+0x7880], R4 ;  /* 0x0078800415007388 */ /* 0x0007e20000000400 */
[----:B------:R-:W-:-:S02]  /*84f0*/  IMAD.IADD R65, R0, 0x1, R36 ;  /* 0x0000000100417824 */ /* 0x000fc400078e0224 */
[C---:B------:R-:W-:Y:S01]  /*8500*/  IMAD.IADD R64, R0.reuse, 0x1, R34 ;  /* 0x0000000100407824 */ /* 0x040fe200078e0222 */
[----:B------:R4:W-:Y:S01]  /*8510*/  STS.U16 [R20+0x7880], R3 ;  /* 0x0078800314007388 */ /* 0x0009e20000000400 */
[C---:B------:R-:W-:Y:S02]  /*8520*/  IMAD.IADD R63, R0.reuse, 0x1, R33 ;  /* 0x00000001003f7824 */ /* 0x040fe400078e0221 */
[C---:B------:R-:W-:Y:S02]  /*8530*/  IMAD.IADD R62, R0.reuse, 0x1, R31 ;  /* 0x00000001003e7824 */ /* 0x040fe400078e021f */
[C---:B------:R-:W-:Y:S02]  /*8540*/  IMAD.IADD R71, R0.reuse, 0x1, R26 ;  /* 0x0000000100477824 */ /* 0x040fe400078e021a */
[C---:B------:R-:W-:Y:S02]  /*8550*/  IMAD.IADD R70, R0.reuse, 0x1, R24 ;  /* 0x0000000100467824 */ /* 0x040fe400078e0218 */
[----:B------:R-:W-:-:S02]  /*8560*/  IMAD.IADD R69, R0, 0x1, R17 ;  /* 0x0000000100457824 */ /* 0x000fc400078e0211 */
[C---:B------:R-:W-:Y:S02]  /*8570*/  IMAD.IADD R68, R0.reuse, 0x1, R16 ;  /* 0x0000000100447824 */ /* 0x040fe400078e0210 */
[C---:B------:R-:W-:Y:S02]  /*8580*/  IMAD.IADD R67, R0.reuse, 0x1, R15 ;  /* 0x0000000100437824 */ /* 0x040fe400078e020f */
[C---:B------:R-:W-:Y:S02]  /*8590*/  IMAD.IADD R76, R0.reuse, 0x1, R14 ;  /* 0x00000001004c7824 */ /* 0x040fe400078e020e */
[C---:B------:R-:W-:Y:S01]  /*85a0*/  IMAD.IADD R75, R0.reuse, 0x1, R13 ;  /* 0x00000001004b7824 */ /* 0x040fe200078e020d */
[C---:B-1----:R-:W-:Y:S01]  /*85b0*/  PRMT R5, R91.reuse, 0x7610, R5 ;  /* 0x000076105b057816 */ /* 0x042fe20000000005 */
[C---:B------:R-:W-:Y:S02]  /*85c0*/  IMAD.IADD R74, R0.reuse, 0x1, R12 ;  /* 0x00000001004a7824 */ /* 0x040fe400078e020c */
[C---:B------:R-:W-:Y:S01]  /*85d0*/  IMAD.IADD R73, R0.reuse, 0x1, R11 ;  /* 0x0000000100497824 */ /* 0x040fe200078e020b */
[----:B---3--:R-:W-:Y:S01]  /*85e0*/  PRMT R4, R91, 0x7632, R4 ;  /* 0x000076325b047816 */ /* 0x008fe20000000004 */
[----:B------:R-:W-:-:S02]  /*85f0*/  IMAD.IADD R72, R0, 0x1, R10 ;  /* 0x0000000100487824 */ /* 0x000fc400078e020a */
[----:B------:R-:W-:Y:S01]  /*8600*/  IMAD.IADD R77, R0, 0x1, R9 ;  /* 0x00000001004d7824 */ /* 0x000fe200078e0209 */
[----:B----4-:R-:W-:Y:S01]  /*8610*/  PRMT R3, R90, 0x7610, R3 ;  /* 0x000076105a037816 */ /* 0x010fe20000000003 */
[----:B------:R-:W-:Y:S01]  /*8620*/  IMAD.IADD R78, R0, 0x1, R7 ;  /* 0x00000001004e7824 */ /* 0x000fe200078e0207 */
[----:B------:R-:W-:Y:S01]  /*8630*/  PRMT R0, R88, 0x7632, R0 ;  /* 0x0000763258007816 */ /* 0x000fe20000000000 */
[----:B------:R-:W-:Y:S02]  /*8640*/  IMAD.SHL.U32 R19, R19, 0x2, RZ ;  /* 0x0000000213137824 */ /* 0x000fe400078e00ff */
        /* <DEDUP_REMOVED lines=22> */
[----:B---3--:R-:W-:Y:S01]  /*87b0*/  PRMT R0, R92, 0x7610, R0 ;  /* 0x000076105c007816 */ /* 0x008fe20000000000 */
[----:B------:R1:W-:Y:S01]  /*87c0*/  STS.U16 [R25+0x7880], R2 ;  /* 0x0078800219007388 */ /* 0x0003e20000000400 */
[----:B------:R-:W-:Y:S01]  /*87d0*/  IMAD.SHL.U32 R16, R58, 0x2, RZ ;  /* 0x000000023a107824 */ /* 0x000fe200078e00ff */
[----:B----4-:R-:W-:Y:S02]  /*87e0*/  PRMT R5, R92, 0x7632, R5 ;  /* 0x000076325c057816 */ /* 0x010fe40000000005 */
[----:B------:R3:W-:Y:S01]  /*87f0*/  STS.U16 [R23+0x7880], R0 ;  /* 0x0078800017007388 */ /* 0x0007e20000000400 */
[----:B------:R-:W-:Y:S01]  /*8800*/  IMAD.SHL.U32 R15, R57, 0x2, RZ ;  /* 0x00000002390f7824 */ /* 0x000fe200078e00ff */
[----:B--2---:R-:W-:Y:S02]  /*8810*/  PRMT R4, R94, 0x7610, R4 ;  /* 0x000076105e047816 */ /* 0x004fe40000000004 */
[----:B------:R2:W-:Y:S01]  /*8820*/  STS.U16 [R7+0x7880], R5 ;  /* 0x0078800507007388 */ /* 0x0005e20000000400 */
[----:B------:R-:W-:Y:S01]  /*8830*/  IMAD.SHL.U32 R30, R56, 0x2, RZ ;  /* 0x00000002381e7824 */ /* 0x000fe200078e00ff */
[----:B------:R-:W-:-:S02]  /*8840*/  PRMT R3, R94, 0x7632, R3 ;  /* 0x000076325e037816 */ /* 0x000fc40000000003 */
        /* <DEDUP_REMOVED lines=14> */
[C---:B--2---:R-:W-:Y:S02]  /*8930*/  PRMT R5, R96.reuse, 0x7610, R5 ;  /* 0x0000761060057816 */ /* 0x044fe40000000005 */
[----:B------:R2:W-:Y:S01]  /*8940*/  STS.U16 [R14+0x7880], R0 ;  /* 0x007880000e007388 */ /* 0x0005e20000000400 */
[----:B------:R-:W-:Y:S01]  /*8950*/  IMAD.SHL.U32 R40, R45, 0x2, RZ ;  /* 0x000000022d287824 */ /* 0x000fe200078e00ff */
[----:B----4-:R-:W-:Y:S02]  /*8960*/  PRMT R4, R96, 0x7632, R4 ;  /* 0x0000763260047816 */ /* 0x010fe40000000004 */
        /* <DEDUP_REMOVED lines=44> */
[----:B------:R-:W-:-:S02]  /*8c30*/  PRMT R3, R100, 0x7610, R3 ;  /* 0x0000761064037816 */ /* 0x000fc40000000003 */
        /* <DEDUP_REMOVED lines=212> */
.L_x_1272:
[----:B------:R-:W2:Y:S01]  /*9980*/  LDL.LU R7, [R1+0x8] ;  /* 0x0000080001077983 */ /* 0x000ea20000300800 */
[----:B------:R-:W-:-:S02]  /*9990*/  LEA.HI R2, R176, R178, RZ, 0x3 ;  /* 0x000000b2b0027211 */ /* 0x000fc400078f18ff */
[----:B------:R-:W-:Y:S01]  /*99a0*/  ISETP.GT.AND P2, PT, R178, 0x27f, PT ;  /* 0x0000027fb200780c */ /* 0x000fe20003f44270 */
[----:B------:R-:W3:Y:S01]  /*99b0*/  LDL R93, [R1] ;  /* 0x00000000015d7983 */ /* 0x000ee20000100800 */
[----:B------:R-:W-:Y:S02]  /*99c0*/  LOP3.LUT R0, R2, 0x1ffffff8, RZ, 0xc0, !PT ;  /* 0x1ffffff802007812 */ /* 0x000fe400078ec0ff */
[----:B------:R-:W-:Y:S02]  /*99d0*/  SHF.R.S32.HI R14, RZ, 0x3, R2 ;  /* 0x00000003ff0e7819 */ /* 0x000fe40000011402 */
[C---:B------:R-:W-:Y:S01]  /*99e0*/  ISETP.GT.AND P1, PT, R178.reuse, 0x17f, PT ;  /* 0x0000017fb200780c */ /* 0x040fe20003f24270 */
[C---:B------:R-:W-:Y:S01]  /*99f0*/  IMAD.IADD R0, R178.reuse, 0x1, -R0 ;  /* 0x00000001b2007824 */ /* 0x040fe200078e0a00 */
[----:B------:R-:W-:Y:S01]  /*9a00*/  ISETP.GT.AND P0, PT, R178, 0x7f, PT ;  /* 0x0000007fb200780c */ /* 0x000fe20003f04270 */
[----:B------:R-:W-:Y:S02]  /*9a10*/  IMAD.SHL.U32 R2, R14, 0x40, RZ ;  /* 0x000000400e027824 */ /* 0x000fe400078e00ff */
[----:B------:R-:W-:-:S03]  /*9a20*/  IMAD.SHL.U32 R12, R0, 0x8, RZ ;  /* 0x00000008000c7824 */ /* 0x000fc600078e00ff */
[----:B------:R-:W-:Y:S02]  /*9a30*/  LOP3.LUT R0, R2, 0x1c0, RZ, 0xc0, !PT ;  /* 0x000001c002007812 */ /* 0x000fe400078ec0ff */
[----:B------:R-:W-:Y:S02]  /*9a40*/  LEA.HI R2, R176, R178, RZ, 0x6 ;  /* 0x000000b2b0027211 */ /* 0x000fe400078f30ff */
[----:B------:R-:W-:Y:S02]  /*9a50*/  LOP3.LUT R3, R0, 0x38, R12, 0xf8, !PT ;  /* 0x0000003800037812 */ /* 0x000fe400078ef80c */
[----:B------:R-:W-:Y:S01]  /*9a60*/  SHF.R.U32.HI R0, RZ, 0x3, R0 ;  /* 0x00000003ff007819 */ /* 0x000fe20000011600 */
[----:B------:R-:W-:-:S03]  /*9a70*/  IMAD.SHL.U32 R2, R2, 0x8, RZ ;  /* 0x0000000802027824 */ /* 0x000fc600078e00ff */
[----:B------:R-:W-:-:S04]  /*9a80*/  LOP3.LUT R0, R3, R0, RZ, 0x3c, !PT ;  /* 0x0000000003007212 */ /* 0x000fc800078e3cff */
        /* <DEDUP_REMOVED lines=38> */
[----:B------:R-:W-:-:S02]  /*9cf0*/  SHF.R.S32.HI R13, RZ, 0x1f, R12 ;  /* 0x0000001fff0d7819 */ /* 0x000fc4000001140c */
[----:B------:R-:W-:Y:S02]  /*9d00*/  SHF.R.S32.HI R92, RZ, 0x1f, R177 ;  /* 0x0000001fff5c7819 */ /* 0x000fe400000114b1 */
[----:B------:R-:W1:Y:S04]  /*9d10*/  @!P2 LDS.128 R16, [R0+0x7880] ;  /* 0x007880000010a984 */ /* 0x000e680000000c00 */
        /* <DEDUP_REMOVED lines=17> */
[----:B------:R-:W-:-:S02]  /*9e30*/  SEL R92, R92, RZ, !P3 ;  /* 0x000000ff5c5c7207 */ /* 0x000fc40005800000 */
[C---:B------:R-:W-:Y:S02]  /*9e40*/  IADD3 R4, P0, R14.reuse, R4, RZ ;  /* 0x000000040e047210 */ /* 0x040fe40007f1e0ff */
[----:B------:R-:W-:Y:S02]  /*9e50*/  SEL R53, R177, RZ, !P3 ;  /* 0x000000ffb1357207 */ /* 0x000fe40005800000 */
[----:B------:R-:W-:Y:S01]  /*9e60*/  LEA.HI.X.SX32 R5, R14, R5, 0x1, P0 ;  /* 0x000000050e057211 */ /* 0x000fe200000f0eff */
[----:B------:R-:W-:Y:S01]  /*9e70*/  BSSY B0, `(.L_x_1273) ;  /* 0x000001e000007945 */ /* 0x000fe20003800000 */
[C---:B------:R-:W-:Y:S02]  /*9e80*/  IADD3 R15, R12.reuse, 0x40, RZ ;  /* 0x000000400c0f7810 */ /* 0x040fe40007ffe0ff */
[----:B------:R-:W-:Y:S01]  /*9e90*/  IADD3 R52, R12, 0x80, RZ ;  /* 0x000000800c347810 */ /* 0x000fe20007ffe0ff */
[----:B--2--5:R-:W-:Y:S01]  /*9ea0*/  IMAD R6, R7, -0x50, R6 ;  /* 0xffffffb007067824 */ /* 0x024fe200078e0206 */
[----:B---3--:R-:W-:-:S04]  /*9eb0*/  SHF.R.S32.HI R55, RZ, 0x1f, R93 ;  /* 0x0000001fff377819 */ /* 0x008fc8000001145d */
[----:B------:R-:W-:Y:S01]  /*9ec0*/  IMNMX R54, R6, 0x50, PT ;  /* 0x0000005006367817 */ /* 0x000fe20003800200 */
[----:B-1----:R-:W-:-:S03]  /*9ed0*/  IMAD R0, R55, c[0x0][0x338], RZ ;  /* 0x0000ce0037007a24 */ /* 0x002fc600078e02ff */
[----:B------:R-:W-:Y:S01]  /*9ee0*/  ISETP.GE.AND P6, PT, R14, R54, PT ;  /* 0x000000360e00720c */ /* 0x000fe20003fc6270 */
[----:B------:R-:W-:-:S04]  /*9ef0*/  IMAD.WIDE.U32 R2, R93, c[0x0][0x338], R12 ;  /* 0x0000ce005d027a25 */ /* 0x000fc800078e000c */
        /* <DEDUP_REMOVED lines=8> */
[----:B----4-:R-:W-:Y:S01]  /*9f80*/  IMAD R0, R3, c[0x0][0x330], RZ ;  /* 0x0000cc0003007a24 */ /* 0x010fe200078e02ff */
        /* <DEDUP_REMOVED lines=12> */
.L_x_1274:
[----:B----4-:R-:W-:Y:S05]  /*a050*/  BSYNC B0 ;  /* 0x0000000000007941 */ /* 0x010fea0003800000 */
.L_x_1273:
[----:B------:R-:W-:Y:S01]  /*a060*/  IADD3 R0, R14, 0x20, RZ ;  /* 0x000000200e007810 */ /* 0x000fe20007ffe0ff */
[----:B------:R-:W-:Y:S03]  /*a070*/  BSSY B0, `(.L_x_1275) ;  /* 0x0000013000007945 */ /* 0x000fe60003800000 */
[----:B------:R-:W-:-:S13]  /*a080*/  ISETP.GE.AND P5, PT, R0, R54, PT ;  /* 0x000000360000720c */ /* 0x000fda0003fa6270 */
[----:B------:R-:W-:Y:S05]  /*a090*/  @P5 BRA `(.L_x_1276) ;  /* 0x0000010000005947 */ /* 0x000fea0003800000 */
[----:B------:R-:W-:Y:S02]  /*a0a0*/  IADD3 R0, P0, R2, 0x20, RZ ;  /* 0x0000002002007810 */ /* 0x000fe40007f1e0ff */
[----:B-1----:R-:W-:Y:S02]  /*a0b0*/  MOV R5, R7 ;  /* 0x0000000700057202 */ /* 0x002fe40000000f00 */
        /* <DEDUP_REMOVED lines=14> */
.L_x_1276:
[----:B------:R-:W-:Y:S05]  /*a1a0*/  BSYNC B0 ;  /* 0x0000000000007941 */ /* 0x000fea0003800000 */
.L_x_1275:
        /* <DEDUP_REMOVED lines=19> */
.L_x_1278:
[----:B------:R-:W-:Y:S05]  /*a2e0*/  BSYNC B0 ;  /* 0x0000000000007941 */ /* 0x000fea0003800000 */
.L_x_1277:
        /* <DEDUP_REMOVED lines=23> */
.L_x_1280:
[----:B------:R-:W-:Y:S05]  /*a460*/  BSYNC B0 ;  /* 0x0000000000007941 */ /* 0x000fea0003800000 */
.L_x_1279:
        /* <DEDUP_REMOVED lines=18> */
.L_x_1282:
[----:B------:R-:W-:Y:S05]  /*a590*/  BSYNC B0 ;  /* 0x0000000000007941 */ /* 0x000fea0003800000 */
.L_x_1281:
        /* <DEDUP_REMOVED lines=19> */
.L_x_1271:
[----:B------:R-:W2:Y:S01]  /*a6d0*/  LDL R9, [R1+0x4] ;  /* 0x0000040001097983 */ /* 0x000ea20000100800 */
[----:B------:R-:W-:Y:S01]  /*a6e0*/  ISETP.NE.U32.AND P0, PT, RZ, c[0x0][0x358], PT ;  /* 0x0000d600ff007a0c */ /* 0x000fe20003f05070 */
[----:B------:R-:W-:-:S03]  /*a6f0*/  IMAD.MOV.U32 R2, RZ, RZ, 0x4 ;  /* 0x00000004ff027424 */ /* 0x000fc600078e00ff */
[----:B------:R-:W-:Y:S02]  /*a700*/  ISETP.NE.AND.EX P1, PT, RZ, c[0x0][0x35c], PT, P0 ;  /* 0x0000d700ff007a0c */ /* 0x000fe40003f25300 */
[----:B------:R-:W-:-:S04]  /*a710*/  ISETP.NE.U32.AND P0, PT, RZ, c[0x0][0x360], PT ;  /* 0x0000d800ff007a0c */ /* 0x000fc80003f05070 */
[----:B------:R-:W-:Y:S01]  /*a720*/  ISETP.NE.AND.EX P0, PT, RZ, c[0x0][0x364], PT, P0 ;  /* 0x0000d900ff007a0c */ /* 0x000fe20003f05300 */
[----:B--2---:R-:W-:-:S06]  /*a730*/  IMAD.WIDE R4, R9, R2, c[0x0][0x358] ;  /* 0x0000d60009047625 */ /* 0x004fcc00078e0202 */
        /* <DEDUP_REMOVED lines=12> */
.L_x_1283:
[----:B------:R-:W2:Y:S04]  /*a800*/  LDL.LU R5, [R1+0x8] ;  /* 0x0000080001057983 */ /* 0x000ea80000300800 */
[----:B------:R-:W3:Y:S01]  /*a810*/  LDL R0, [R1] ;  /* 0x0000000001007983 */ /* 0x000ee20000100800 */
[----:B------:R-:W-:Y:S01]  /*a820*/  SHF.R.S32.HI R6, RZ, 0x1f, R9 ;  /* 0x0000001fff067819 */ /* 0x000fe20000011409 */
[----:B------:R-:W-:Y:S01]  /*a830*/  BSSY B0, `(.L_x_1284) ;  /* 0x000002b000007945 */ /* 0x000fe20003800000 */
[----:B------:R-:W-:Y:S01]  /*a840*/  SEL R18, R9, RZ, !P1 ;  /* 0x000000ff09127207 */ /* 0x000fe20004800000 */
[----:B------:R-:W1:Y:S01]  /*a850*/  S2R R4, SR_TID.X ;  /* 0x0000000000047919 */ /* 0x000e620000002100 */
[----:B------:R-:W-:-:S05]  /*a860*/  SEL R20, R6, RZ, !P1 ;  /* 0x000000ff06147207 */ /* 0x000fca0004800000 */
[----:B------:R-:W-:-:S04]  /*a870*/  IMAD R6, R20, c[0x0][0x310], RZ ;  /* 0x0000c40014067a24 */ /* 0x000fc800078e02ff */
[----:B------:R-:W-:Y:S01]  /*a880*/  IMAD R6, R18, c[0x0][0x314], R6 ;  /* 0x0000c50012067a24 */ /* 0x000fe200078e0206 */
[----:B-1----:R-:W-:-:S04]  /*a890*/  SHF.R.S32.HI R14, RZ, 0x1f, R4 ;  /* 0x0000001fff0e7819 */ /* 0x002fc80000011404 */
[----:B------:R-:W-:Y:S01]  /*a8a0*/  LEA.HI R14, R14, R4, RZ, 0x3 ;  /* 0x000000040e0e7211 */ /* 0x000fe200078f18ff */
[----:B--2---:R-:W-:Y:S02]  /*a8b0*/  IMAD.MOV.U32 R8, RZ, RZ, R5 ;  /* 0x000000ffff087224 */ /* 0x004fe400078e0005 */
[----:B---3--:R-:W-:Y:S01]  /*a8c0*/  IMAD.MOV.U32 R21, RZ, RZ, R0 ;  /* 0x000000ffff157224 */ /* 0x008fe200078e0000 */
[----:B------:R-:W-:Y:S01]  /*a8d0*/  LOP3.LUT R0, R14, 0x1ffffff8, RZ, 0xc0, !PT ;  /* 0x1ffffff80e007812 */ /* 0x000fe200078ec0ff */
[----:B-----5:R-:W-:Y:S01]  /*a8e0*/  IMAD R15, R8, -0x50, R7 ;  /* 0xffffffb0080f7824 */ /* 0x020fe200078e0207 */
[----:B------:R-:W-:Y:S02]  /*a8f0*/  SHF.R.S32.HI R14, RZ, 0x3, R14 ;  /* 0x00000003ff0e7819 */ /* 0x000fe4000001140e */
[----:B------:R-:W-:Y:S01]  /*a900*/  SHF.R.S32.HI R19, RZ, 0x1f, R21 ;  /* 0x0000001fff137819 */ /* 0x000fe20000011415 */
[----:B------:R-:W-:Y:S01]  /*a910*/  IMAD.IADD R0, R4, 0x1, -R0 ;  /* 0x0000000104007824 */ /* 0x000fe200078e0a00 */
[----:B------:R-:W-:-:S02]  /*a920*/  ISETP.GE.AND P6, PT, R14, R15, PT ;  /* 0x0000000f0e00720c */ /* 0x000fc40003fc6270 */
[----:B------:R-:W-:Y:S01]  /*a930*/  IADD3 R2, P0, R14, R2, RZ ;  /* 0x000000020e027210 */ /* 0x000fe20007f1e0ff */
[----:B------:R-:W-:Y:S02]  /*a940*/  IMAD.SHL.U32 R12, R0, 0x8, RZ ;  /* 0x00000008000c7824 */ /* 0x000fe400078e00ff */
[----:B------:R-:W-:Y:S01]  /*a950*/  IMAD R0, R19, c[0x0][0x308], RZ ;  /* 0x0000c20013007a24 */ /* 0x000fe200078e02ff */
[----:B------:R-:W-:Y:S02]  /*a960*/  LEA.HI.X.SX32 R3, R14, R3, 0x1, P0 ;  /* 0x000000030e037211 */ /* 0x000fe400000f0eff */
[----:B------:R-:W-:Y:S01]  /*a970*/  SHF.R.S32.HI R13, RZ, 0x1f, R12 ;  /* 0x0000001fff0d7819 */ /* 0x000fe2000001140c */
[----:B------:R-:W-:Y:S01]  /*a980*/  IMAD R0, R21, c[0x0][0x30c], R0 ;  /* 0x0000c30015007a24 */ /* 0x000fe200078e0200 */
[----:B------:R-:W-:Y:S01]  /*a990*/  IADD3 R16, R12, 0x40, RZ ;  /* 0x000000400c107810 */ /* 0x000fe20007ffe0ff */
[----:B------:R-:W-:Y:S01]  /*a9a0*/  IMAD.WIDE R2, R8, 0x50, R2 ;  /* 0x0000005008027825 */ /* 0x000fe200078e0202 */
[----:B------:R-:W-:-:S03]  /*a9b0*/  IADD3 R17, R12, 0x80, RZ ;  /* 0x000000800c117810 */ /* 0x000fc60007ffe0ff */
[----:B------:R-:W-:-:S04]  /*a9c0*/  IMAD.WIDE.U32 R4, R21, c[0x0][0x308], R12 ;  /* 0x0000c20015047a25 */ /* 0x000fc800078e000c */
[----:B------:R-:W-:-:S04]  /*a9d0*/  IMAD.IADD R5, R5, 0x1, R0 ;  /* 0x0000000105057824 */ /* 0x000fc800078e0200 */
        /* <DEDUP_REMOVED lines=16> */
.L_x_1285:
[----:B------:R-:W-:Y:S05]  /*aae0*/  BSYNC B0 ;  /* 0x0000000000007941 */ /* 0x000fea0003800000 */
.L_x_1284:
        /* <DEDUP_REMOVED lines=20> */
.L_x_1287:
[----:B------:R-:W-:Y:S05]  /*ac30*/  BSYNC B0 ;  /* 0x0000000000007941 */ /* 0x000fea0003800000 */
.L_x_1286:
        /* <DEDUP_REMOVED lines=19> */
.L_x_1289:
[----:B------:R-:W-:Y:S05]  /*ad70*/  BSYNC B0 ;  /* 0x0000000000007941 */ /* 0x000fea0003800000 */
.L_x_1288:
        /* <DEDUP_REMOVED lines=23> */
.L_x_1291:
[----:B------:R-:W-:Y:S05]  /*aef0*/  BSYNC B0 ;  /* 0x0000000000007941 */ /* 0x000fea0003800000 */
.L_x_1290:
        /* <DEDUP_REMOVED lines=18> */
.L_x_1293:
[----:B------:R-:W-:Y:S05]  /*b020*/  BSYNC B0 ;  /* 0x0000000000007941 */ /* 0x000fea0003800000 */
.L_x_1292:
        /* <DEDUP_REMOVED lines=19> */
.L_x_1294:
        /* <DEDUP_REMOVED lines=10> */
.L_x_1428:


//--------------------- .text._ZN7cutlass13device_kernelIN5flash19enable_sm80_to_sm89INS1_16FlashAttnBwdSm80INS1_25CollectiveMainloopBwdSm80ILi2ELi1EN4cute5tupleIJNS5_1CILi64EEENS7_ILi80EEENS7_ILi192EEEEEENS_10bfloat16_tEfNS_4arch4Sm80ELb1ELb0ELb1ELb1ELb0ELb0ELb1ELb0ELi2ELi4ELi2ELi2ELb0EEENS1_24CollectiveEpilogueBwdGQAISB_fSE_Li256ELb1ELb0EEENS1_25SingleTileBwdLPTSchedulerILb1ELi80ELb0EEEEEEEEEvNT_6ParamsE --------------------------
	.section	.text._ZN7cutlass13device_kernelIN5flash19enable_sm80_to_sm89INS1_16FlashAttnBwdSm80INS1_25CollectiveMainloopBwdSm80ILi2ELi1EN4cute5tupleIJNS5_1CILi64EEENS7_ILi80EEENS7_ILi192EEEEEENS_10bfloat16_tEfNS_4arch4Sm80ELb1ELb0ELb1ELb1ELb0ELb0ELb1ELb0ELi2ELi4ELi2ELi2ELb0EEENS1_24CollectiveEpilogueBwdGQAISB_fSE_Li256ELb1ELb0EEENS1_25SingleTileBwdLPTSchedulerILb1ELi80ELb0EEEEEEEEEvNT_6ParamsE,"ax",@progbits
	.sectioninfo	@"SHI_REGISTERS=255"
	.align	128
.text._ZN7cutlass13device_kernelIN5flash19enable_sm80_to_sm89INS1_16FlashAttnBwdSm80INS1_25CollectiveMainloopBwdSm80ILi2ELi1EN4cute5tupleIJNS5_1CILi64EEENS7_ILi80EEENS7_ILi192EEEEEENS_10bfloat16_tEfNS_4arch4Sm80ELb1ELb0ELb1ELb1ELb0ELb0ELb1ELb0ELi2ELi4ELi2ELi2ELb0EEENS1_24CollectiveEpilogueBwdGQAISB_fSE_Li256ELb1ELb0EEENS1_25SingleTileBwdLPTSchedulerILb1ELi80ELb0EEEEEEEEEvNT_6ParamsE:
        .type           _ZN7cutlass13device_kernelIN5flash19enable_sm80_to_sm89INS1_16FlashAttnBwdSm80INS1_25CollectiveMainloopBwdSm80ILi2ELi1EN4cute5tupleIJNS5_1CILi64EEENS7_ILi80EEENS7_ILi192EEEEEENS_10bfloat16_tEfNS_4arch4Sm80ELb1ELb0ELb1ELb1ELb0ELb0ELb1ELb0ELi2ELi4ELi2ELi2ELb0EEENS1_24CollectiveEpilogueBwdGQAISB_fSE_Li256ELb1ELb0EEENS1_25SingleTileBwdLPTSchedulerILb1ELi80ELb0EEEEEEEEEvNT_6ParamsE,@function
        .size           _ZN7cutlass13device_kernelIN5flash19enable_sm80_to_sm89INS1_16FlashAttnBwdSm80INS1_25CollectiveMainloopBwdSm80ILi2ELi1EN4cute5tupleIJNS5_1CILi64EEENS7_ILi80EEENS7_ILi192EEEEEENS_10bfloat16_tEfNS_4arch4Sm80ELb1ELb0ELb1ELb1ELb0ELb0ELb1ELb0ELi2ELi4ELi2ELi2ELb0EEENS1_24CollectiveEpilogueBwdGQAISB_fSE_Li256ELb1ELb0EEENS1_25SingleTileBwdLPTSchedulerILb1ELi80ELb0EEEEEEEEEvNT_6ParamsE,(.L_x_1429 - _ZN7cutlass13device_kernelIN5flash19enable_sm80_to_sm89INS1_16FlashAttnBwdSm80INS1_25CollectiveMainloopBwdSm80ILi2ELi1EN4cute5tupleIJNS5_1CILi64EEENS7_ILi80EEENS7_ILi192EEEEEENS_10bfloat16_tEfNS_4arch4Sm80ELb1ELb0ELb1ELb1ELb0ELb0ELb1ELb0ELi2ELi4ELi2ELi2ELb0EEENS1_24CollectiveEpilogueBwdGQAISB_fSE_Li256ELb1ELb0EEENS1_25SingleTileBwdLPTSchedulerILb1ELi80ELb0EEEEEEEEEvNT_6ParamsE)
        .other          _ZN7cutlass13device_kernelIN5flash19enable_sm80_to_sm89INS1_16FlashAttnBwdSm80INS1_25CollectiveMainloopBwdSm80ILi2ELi1EN4cute5tupleIJNS5_1CILi64EEENS7_ILi80EEENS7_ILi192EEEEEENS_10bfloat16_tEfNS_4arch4Sm80ELb1ELb0ELb1ELb1ELb0ELb0ELb1ELb0ELi2ELi4ELi2ELi2ELb0EEENS1_24CollectiveEpilogueBwdGQAISB_fSE_Li256ELb1ELb0EEENS1_25SingleTileBwdLPTSchedulerILb1ELi80ELb0EEEEEEEEEvNT_6ParamsE,@"STO_CUDA_ENTRY STV_DEFAULT"
_ZN7cutlass13device_kernelIN5flash19enable_sm80_to_sm89INS1_16FlashAttnBwdSm80INS1_25CollectiveMainloopBwdSm80ILi2ELi1EN4cute5tupleIJNS5_1CILi64EEENS7_ILi80EEENS7_ILi192EEEEEENS_10bfloat16_tEfNS_4arch4Sm80ELb1ELb0ELb1ELb1ELb0ELb0ELb1ELb0ELi2ELi4ELi2ELi2ELb0EEENS1_24CollectiveEpilogueBwdGQAISB_fSE_Li256ELb1ELb0EEENS1_25SingleTileBwdLPTSchedulerILb1ELi80ELb0EEEEEEEEEvNT_6ParamsE:
        /* <DEDUP_REMOVED lines=30> */
.L_x_1296:
        /* <DEDUP_REMOVED lines=8> */
.L_x_1297:
        /* <DEDUP_REMOVED lines=21> */
.L_x_1298:
        /* <DEDUP_REMOVED lines=14> */
.L_x_1300:
[----:B------:R-:W-:Y:S02]  /*0490*/  ULDC UR4, c[0x0][0x3dc] ;  /* 0x0000f70000047ab9 */ /* 0x000fe40000000800 */
.L_x_1299:
[----:B------:R-:W-:-:S04]  /*04a0*/  UIADD3 UR4, UR4, 0x4f, URZ ;  /* 0x0000004f04047890 */ /* 0x000fc8000fffe03f */
[----:B------:R-:W-:-:S04]  /*04b0*/  UIMAD.WIDE UR4, UR4, 0x66666667, URZ ;  /* 0x66666667040478a5 */ /* 0x000fc8000f8e023f */
[----:B------:R-:W-:-:S04]  /*04c0*/  USHF.R.U32.HI UR4, URZ, 0x1f, UR5 ;  /* 0x0000001f3f047899 */ /* 0x000fc80008011605 */
[----:B------:R-:W-:-:S04]  /*04d0*/  ULEA.HI.SX32 UR4, UR5, UR4, 0x1b ;  /* 0x0000000405047291 */ /* 0x000fc8000f8fda3f */
[----:B------:R-:W-:-:S04]  /*04e0*/  UISETP.GE.AND UP0, UPT, UR11, UR4, UPT ;  /* 0x000000040b00728c */ /* 0x000fc8000bf06270 */
[----:B------:R-:W-:-:S06]  /*04f0*/  USEL UR7, UR7, 0xffffffff, !UP0 ;  /* 0xffffffff07077887 */ /* 0x000fcc000c000000 */
[----:B------:R-:W-:Y:S01]  /*0500*/  MOV R234, UR7 ;  /* 0x0000000700ea7c02 */ /* 0x000fe20008000f00 */
[----:B------:R-:W-:Y:S05]  /*0510*/  BRA `(.L_x_1301) ;  /* 0x0000049000007947 */ /* 0x000fea0003800000 */
.L_x_1295:
        /* <DEDUP_REMOVED lines=22> */
.L_x_1302:
        /* <DEDUP_REMOVED lines=8> */
.L_x_1303:
        /* <DEDUP_REMOVED lines=21> */
.L_x_1304:
        /* <DEDUP_REMOVED lines=14> */
.L_x_1306:
[----:B------:R-:W-:Y:S02]  /*0930*/  ULDC UR4, c[0x0][0x3dc] ;  /* 0x0000f70000047ab9 */ /* 0x000fe40000000800 */
.L_x_1305:
[----:B------:R-:W-:-:S04]  /*0940*/  UIADD3 UR4, UR4, 0x4f, URZ ;  /* 0x0000004f04047890 */ /* 0x000fc8000fffe03f */
[----:B------:R-:W-:-:S04]  /*0950*/  UIMAD.WIDE UR4, UR4, 0x66666667, URZ ;  /* 0x66666667040478a5 */ /* 0x000fc8000f8e023f */
[----:B------:R-:W-:-:S04]  /*0960*/  USHF.R.U32.HI UR4, URZ, 0x1f, UR5 ;  /* 0x0000001f3f047899 */ /* 0x000fc80008011605 */
[----:B------:R-:W-:-:S04]  /*0970*/  ULEA.HI.SX32 UR4, UR5, UR4, 0x1b ;  /* 0x0000000405047291 */ /* 0x000fc8000f8fda3f */
[----:B------:R-:W-:-:S04]  /*0980*/  UISETP.GE.AND UP0, UPT, UR11, UR4, UPT ;  /* 0x000000040b00728c */ /* 0x000fc8000bf06270 */
[----:B------:R-:W-:-:S06]  /*0990*/  USEL UR7, UR7, 0xffffffff, !UP0 ;  /* 0xffffffff07077887 */ /* 0x000fcc000c000000 */
[----:B------:R-:W-:-:S04]  /*09a0*/  MOV R234, UR7 ;  /* 0x0000000700ea7c02 */ /* 0x000fc80008000f00 */
.L_x_1301:
[----:B------:R-:W-:-:S13]  /*09b0*/  ISETP.GE.AND P0, PT, R234, RZ, PT ;  /* 0x000000ffea00720c */ /* 0x000fda0003f06270 */
        /* <DEDUP_REMOVED lines=9> */
[----:B------:R-:W2:Y:S02]  /*0a50*/  @P6 LDG.E R3, [R16.64] ;  /* 0x0000000c10036981 */ /* 0x000ea4000c1e1900 */
[CC--:B------:R-:W-:Y:S02]  /*0a60*/  @P0 IMAD.WIDE R4, R234.reuse, R9.reuse, c[0x0][0x2d8] ;  /* 0x0000b600ea040625 */ /* 0x0c0fe400078e0209 */
[----:B------:R-:W3:Y:S02]  /*0a70*/  @P6 LDG.E R13, [R16.64] ;  /* 0x0000000c100d6981 */ /* 0x000ee4000c1e1900 */
[C---:B------:R-:W-:Y:S02]  /*0a80*/  IMAD.WIDE R14, R234.reuse, R9, c[0x0][0x2d0] ;  /* 0x0000b400ea0e7625 */ /* 0x040fe400078e0209 */
[----:B------:R1:W4:Y:S04]  /*0a90*/  @P0 LDG.E R2, [R4.64] ;  /* 0x0000000c04020981 */ /* 0x000328000c1e1900 */
[----:B------:R-:W5:Y:S01]  /*0aa0*/  @P2 LDG.E R11, [R14.64] ;  /* 0x0000000c0e0b2981 */ /* 0x000f62000c1e1900 */
[----:B------:R-:W-:Y:S01]  /*0ab0*/  ULDC UR9, c[0x0][0x168] ;  /* 0x00005a0000097ab9 */ /* 0x000fe20000000800 */
[----:B------:R-:W-:Y:S01]  /*0ac0*/  CS2R R6, SRZ ;  /* 0x0000000000067805 */ /* 0x000fe2000001ff00 */
[----:B------:R-:W-:Y:S01]  /*0ad0*/  ULDC UR14, c[0x0][0x198] ;  /* 0x00006600000e7ab9 */ /* 0x000fe20000000800 */
[----:B-1----:R-:W-:Y:S01]  /*0ae0*/  CS2R R4, SRZ ;  /* 0x0000000000047805 */ /* 0x002fe2000001ff00 */
[----:B--2---:R-:W-:-:S05]  /*0af0*/  @P6 IMAD R3, R234, 0x40, R3 ;  /* 0x00000040ea036824 */ /* 0x004fca00078e0203 */
[----:B------:R-:W-:Y:S01]  /*0b00*/  @P6 SHF.R.S32.HI R0, RZ, 0x1f, R3 ;  /* 0x0000001fff006819 */ /* 0x000fe20000011403 */
[----:B----4-:R1:W2:Y:S03]  /*0b10*/  @P0 R2UR UR9, R2 ;  /* 0x00000000020903c2 */ /* 0x0102a600000e0000 */
[----:B------:R-:W-:Y:S01]  /*0b20*/  @P6 LEA.HI R0, R0, R3, RZ, 0x6 ;  /* 0x0000000300006211 */ /* 0x000fe200078f30ff */
[----:B------:R-:W-:Y:S01]  /*0b30*/  IMAD.MOV.U32 R3, RZ, RZ, RZ ;  /* 0x000000ffff037224 */ /* 0x000fe200078e00ff */
[--C-:B---3--:R-:W-:Y:S01]  /*0b40*/  @P6 SHF.R.S32.HI R5, RZ, 0x1f, R13.reuse ;  /* 0x0000001fff056819 */ /* 0x108fe2000001140d */
[----:B------:R-:W-:Y:S01]  /*0b50*/  @P6 IMAD.MOV.U32 R4, RZ, RZ, R13 ;  /* 0x000000ffff046224 */ /* 0x000fe200078e000d */
[--C-:B-----5:R-:W-:Y:S01]  /*0b60*/  @P2 SHF.R.S32.HI R7, RZ, 0x1f, R11.reuse ;  /* 0x0000001fff072819 */ /* 0x120fe2000001140b */
[----:B------:R-:W-:Y:S01]  /*0b70*/  @P2 IMAD.MOV.U32 R6, RZ, RZ, R11 ;  /* 0x000000ffff062224 */ /* 0x000fe200078e000b */
[----:B------:R-:W-:Y:S01]  /*0b80*/  @P6 LOP3.LUT R3, R0, 0xffffffc0, RZ, 0xc0, !PT ;  /* 0xffffffc000036812 */ /* 0x000fe200078ec0ff */
[----:B-12---:R-:W-:Y:S05]  /*0b90*/  @P0 BRA `(.L_x_1307) ;  /* 0x0000006000000947 */ /* 0x006fea0003800000 */
[----:B------:R-:W-:Y:S05]  /*0ba0*/  @!P6 BRA `(.L_x_1307) ;  /* 0x000000500000e947 */ /* 0x000fea0003800000 */
[----:B------:R-:W2:Y:S04]  /*0bb0*/  LDG.E R2, [R16.64] ;  /* 0x0000000c10027981 */ /* 0x000ea8000c1e1900 */
[----:B------:R-:W3:Y:S01]  /*0bc0*/  LDG.E R0, [R16.64+0x4] ;  /* 0x0000040c10007981 */ /* 0x000ee2000c1e1900 */
[----:B--2---:R-:W1:Y:S08]  /*0bd0*/  R2UR UR9, R2 ;  /* 0x00000000020973c2 */ /* 0x004e7000000e0000 */
[----:B---3--:R-:W1:Y:S02]  /*0be0*/  R2UR UR4, R0 ;  /* 0x00000000000473c2 */ /* 0x008e6400000e0000 */
[----:B-1----:R-:W-:-:S06]  /*0bf0*/  UIADD3 UR9, -UR9, UR4, URZ ;  /* 0x0000000409097290 */ /* 0x002fcc000fffe13f */
.L_x_1307:
[----:B------:R-:W-:-:S04]  /*0c00*/  ISETP.NE.U32.AND P0, PT, RZ, c[0x0][0x2e0], PT ;  /* 0x0000b800ff007a0c */ /* 0x000fc80003f05070 */
[----:B------:R-:W-:-:S13]  /*0c10*/  ISETP.NE.AND.EX P0, PT, RZ, c[0x0][0x2e4], PT, P0 ;  /* 0x0000b900ff007a0c */ /* 0x000fda0003f05300 */
[----:B------:R-:W-:Y:S05]  /*0c20*/  @!P0 BRA `(.L_x_1308) ;  /* 0x0000004000008947 */ /* 0x000fea0003800000 */
[----:B------:R-:W-:-:S05]  /*0c30*/  IMAD.WIDE R8, R234, R9, c[0x0][0x2e0] ;  /* 0x0000b800ea087625 */ /* 0x000fca00078e0209 */
[----:B------:R-:W2:Y:S02]  /*0c40*/  LDG.E R0, [R8.64] ;  /* 0x0000000c08007981 */ /* 0x000ea4000c1e1900 */
[----:B--2---:R1:W2:Y:S02]  /*0c50*/  R2UR UR14, R0 ;  /* 0x00000000000e73c2 */ /* 0x0042a400000e0000 */
[----:B-12---:R-:W-:Y:S05]  /*0c60*/  BRA `(.L_x_1309) ;  /* 0x0000006000007947 */ /* 0x006fea0003800000 */
.L_x_1308:
[----:B------:R-:W-:Y:S05]  /*0c70*/  @!P2 BRA `(.L_x_1309) ;  /* 0x000000500000a947 */ /* 0x000fea0003800000 */
[----:B------:R-:W2:Y:S04]  /*0c80*/  LDG.E R0, [R14.64] ;  /* 0x0000000c0e007981 */ /* 0x000ea8000c1e1900 */
[----:B------:R-:W3:Y:S01]  /*0c90*/  LDG.E R2, [R14.64+0x4] ;  /* 0x0000040c0e027981 */ /* 0x000ee2000c1e1900 */
[----:B--2---:R-:W1:Y:S08]  /*0ca0*/  R2UR UR14, R0 ;  /* 0x00000000000e73c2 */ /* 0x004e7000000e0000 */
[----:B---3--:R-:W1:Y:S02]  /*0cb0*/  R2UR UR4, R2 ;  /* 0x00000000020473c2 */ /* 0x008e6400000e0000 */
[----:B-1----:R-:W-:-:S06]  /*0cc0*/  UIADD3 UR14, -UR14, UR4, URZ ;  /* 0x000000040e0e7290 */ /* 0x002fcc000fffe13f */
.L_x_1309:
[----:B------:R-:W-:Y:S01]  /*0cd0*/  UIADD3 UR6, -UR14, UR9, URZ ;  /* 0x000000090e067290 */ /* 0x000fe2000fffe13f */
[----:B------:R-:W-:Y:S01]  /*0ce0*/  PLOP3.LUT P0, PT, PT, PT, PT, 0x80, 0x0 ;  /* 0x000000000000781c */ /* 0x000fe20003f0f070 */
[----:B------:R-:W-:Y:S01]  /*0cf0*/  ULDC UR4, c[0x0][0x2a4] ;  /* 0x0000a90000047ab9 */ /* 0x000fe20000000800 */
[----:B------:R-:W-:Y:S01]  /*0d00*/  CS2R R170, SRZ ;  /* 0x0000000000aa7805 */ /* 0x000fe2000001ff00 */
[----:B------:R-:W-:Y:S01]  /*0d10*/  UIMAD UR6, UR11, 0x50, UR6 ;  /* 0x000000500b0678a4 */ /* 0x000fe2000f8e0206 */
        /* <DEDUP_REMOVED lines=72> */
[----:B------:R-:W-:Y:S01]  /*11a0*/  SHF.R.S32.HI R17, RZ, 0x1f, R226 ;  /* 0x0000001fff117819 */ /* 0x000fe200000114e2 */
[----:B------:R-:W-:Y:S01]  /*11b0*/  ULDC.64 UR6, c[0x0][0x248] ;  /* 0x0000920000067ab9 */ /* 0x000fe20000000a00 */
[----:B------:R-:W-:Y:S01]  /*11c0*/  IMAD.U32 R14, RZ, RZ, UR11 ;  /* 0x0000000bff0e7e24 */ /* 0x000fe2000f8e00ff */
[----:B------:R-:W-:Y:S01]  /*11d0*/  UISETP.NE.AND UP0, UPT, UR6, 0x1, UPT ;  /* 0x000000010600788c */ /* 0x000fe2000bf05270 */
[----:B------:R-:W-:Y:S01]  /*11e0*/  LEA.HI R218, R17, R226, RZ, 0x3 ;  /* 0x000000e211da7211 */ /* 0x000fe200078f18ff */
[----:B------:R-:W-:Y:S01]  /*11f0*/  UIMAD.WIDE.U32 UR6, UR10, UR7, URZ ;  /* 0x000000070a0672a5 */ /* 0x000fe2000f8e003f */
[----:B------:R-:W-:Y:S01]  /*1200*/  SEL R26, R234, RZ, !P2 ;  /* 0x000000ffea1a7207 */ /* 0x000fe20005000000 */
[----:B------:R-:W-:Y:S01]  /*1210*/  ULDC UR4, c[0x0][0x250] ;  /* 0x0000940000047ab9 */ /* 0x000fe20000000800 */
[----:B------:R-:W-:Y:S01]  /*1220*/  LOP3.LUT R11, R218, 0xfffffff8, RZ, 0xc0, !PT ;  /* 0xfffffff8da0b7812 */ /* 0x000fe200078ec0ff */
[----:B------:R-:W-:Y:S01]  /*1230*/  UMOV UR15, UR10 ;  /* 0x0000000a000f7c82 */ /* 0x000fe20008000000 */
[----:B------:R-:W-:Y:S01]  /*1240*/  SHF.R.S32.HI R233, RZ, 0x3, R218 ;  /* 0x00000003ffe97819 */ /* 0x000fe200000114da */
[----:B------:R-:W-:Y:S01]  /*1250*/  IMAD.U32 R240, RZ, RZ, UR10 ;  /* 0x0000000afff07e24 */ /* 0x000fe2000f8e00ff */
[----:B------:R-:W-:Y:S01]  /*1260*/  SEL R236, R234, RZ, !P6 ;  /* 0x000000ffeaec7207 */ /* 0x000fe20007000000 */
[----:B------:R-:W-:Y:S01]  /*1270*/  IMAD.IADD R2, R226, 0x1, -R11 ;  /* 0x00000001e2027824 */ /* 0x000fe200078e0a0b */
[----:B------:R-:W-:Y:S01]  /*1280*/  @UP0 USHF.R.U32.HI UR15, URZ, UR4, UR7 ;  /* 0x000000043f0f0299 */ /* 0x000fe20008011607 */
[----:B------:R-:W-:Y:S01]  /*1290*/  SHF.R.S32.HI R9, RZ, 0x1f, R233 ;  /* 0x0000001fff097819 */ /* 0x000fe200000114e9 */
[C---:B------:R-:W-:Y:S01]  /*12a0*/  IMAD.SHL.U32 R13, R233.reuse, 0x40, RZ ;  /* 0x00000040e90d7824 */ /* 0x040fe200078e00ff */
[----:B------:R-:W-:Y:S01]  /*12b0*/  ULDC.64 UR6, c[0x0][0x1e0] ;  /* 0x0000780000067ab9 */ /* 0x000fe20000000a00 */
[----:B------:R-:W-:Y:S01]  /*12c0*/  IMAD.SHL.U32 R22, R2, 0x8, RZ ;  /* 0x0000000802167824 */ /* 0x000fe200078e00ff */
[----:B------:R-:W-:Y:S01]  /*12d0*/  USHF.R.S32.HI UR4, URZ, 0x1f, UR15 ;  /* 0x0000001f3f047899 */ /* 0x000fe2000801140f */
[C---:B------:R-:W-:Y:S01]  /*12e0*/  IADD3 R29, P1, R233.reuse, R4, RZ ;  /* 0x00000004e91d7210 */ /* 0x040fe20007f3e0ff */
[----:B------:R-:W-:Y:S01]  /*12f0*/  IMAD.U32 R31, RZ, RZ, UR15 ;  /* 0x0000000fff1f7e24 */ /* 0x000fe2000f8e00ff */
[----:B------:R-:W-:Y:S01]  /*1300*/  IADD3 R6, P0, R233, R6, RZ ;  /* 0x00000006e9067210 */ /* 0x000fe20007f1e0ff */
[----:B------:R-:W-:Y:S01]  /*1310*/  UIMAD UR6, UR4, UR6, URZ ;  /* 0x00000006040672a4 */ /* 0x000fe2000f8e023f */
[----:B------:R-:W-:Y:S01]  /*1320*/  SHF.R.S32.HI R23, RZ, 0x1f, R22 ;  /* 0x0000001fff177819 */ /* 0x000fe20000011416 */
[C---:B------:R-:W-:Y:S01]  /*1330*/  IMAD.X R10, R9.reuse, 0x1, R5, P1 ;  /* 0x00000001090a7824 */ /* 0x040fe200008e0605 */
[----:B------:R-:W-:Y:S01]  /*1340*/  SHF.R.S32.HI R4, RZ, 0x1f, R234 ;  /* 0x0000001fff047819 */ /* 0x000fe200000114ea */
[----:B------:R-:W-:Y:S01]  /*1350*/  UIMAD UR6, UR15, UR7, UR6 ;  /* 0x000000070f0672a4 */ /* 0x000fe2000f8e0206 */
[----:B------:R-:W-:Y:S01]  /*1360*/  IMAD.X R7, R9, 0x1, R7, P0 ;  /* 0x0000000109077824 */ /* 0x000fe200000e0607 */
[----:B------:R-:W-:Y:S01]  /*1370*/  IADD3 R0, -R233, UR14, RZ ;  /* 0x0000000ee9007c10 */ /* 0x000fe2000fffe1ff */
[----:B------:R-:W-:Y:S01]  /*1380*/  IMAD.WIDE.U32 R18, R31, c[0x0][0x1e0], R22 ;  /* 0x000078001f127a25 */ /* 0x000fe200078e0016 */
[----:B------:R-:W-:Y:S01]  /*1390*/  SEL R5, R4, RZ, !P2 ;  /* 0x000000ff04057207 */ /* 0x000fe20005000000 */
[----:B------:R-:W-:Y:S01]  /*13a0*/  USHF.R.S32.HI UR17, URZ, 0x1f, UR8 ;  /* 0x0000001f3f117899 */ /* 0x000fe20008011408 */
[----:B------:R-:W-:Y:S01]  /*13b0*/  LOP3.LUT R13, R13, 0x1c0, RZ, 0xc0, !PT ;  /* 0x000001c00d0d7812 */ /* 0x000fe200078ec0ff */
[----:B------:R-:W-:Y:S01]  /*13c0*/  IMAD.WIDE R14, R14, 0x50, R6 ;  /* 0x000000500e0e7825 */ /* 0x000fe200078e0206 */
[----:B------:R-:W-:Y:S01]  /*13d0*/  IADD3 R19, R19, UR6, RZ ;  /* 0x0000000613137c10 */ /* 0x000fe2000fffe0ff */
[----:B------:R-:W-:Y:S01]  /*13e0*/  ULDC.64 UR6, c[0x0][0x1b0] ;  /* 0x00006c0000067ab9 */ /* 0x000fe20000000a00 */
[-C--:B------:R-:W-:Y:S01]  /*13f0*/  LEA.HI R6, R17, R226.reuse, RZ, 0x6 ;  /* 0x000000e211067211 */ /* 0x080fe200078f30ff */
[----:B------:R-:W-:Y:S01]  /*1400*/  IMAD R7, R5, c[0x0][0x1e8], RZ ;  /* 0x00007a0005077a24 */ /* 0x000fe200078e02ff */
[----:B------:R-:W-:Y:S01]  /*1410*/  IADD3 R8, R22, 0x80, RZ ;  /* 0x0000008016087810 */ /* 0x000fe20007ffe0ff */
[----:B------:R-:W-:Y:S01]  /*1420*/  IMAD.WIDE.U32 R18, R26, c[0x0][0x1e8], R18 ;  /* 0x00007a001a127a25 */ /* 0x000fe200078e0012 */
[----:B------:R-:W-:Y:S01]  /*1430*/  UIMAD UR6, UR4, UR6, URZ ;  /* 0x00000006040672a4 */ /* 0x000fe2000f8e023f */
[----:B------:R-:W-:Y:S01]  /*1440*/  SEL R4, R4, RZ, !P6 ;  /* 0x000000ff04047207 */ /* 0x000fe20007000000 */
[----:B------:R-:W-:Y:S01]  /*1450*/  USHF.R.S32.HI UR4, URZ, 0x1f, UR10 ;  /* 0x0000001f3f047899 */ /* 0x000fe2000801140a */
[----:B------:R-:W-:Y:S01]  /*1460*/  IMAD R7, R26, c[0x0][0x1ec], R7 ;  /* 0x00007b001a077a24 */ /* 0x000fe200078e0207 */
[----:B------:R-:W-:Y:S01]  /*1470*/  ISETP.GE.AND P5, PT, R8, c[0x0][0x1cc], PT ;  /* 0x0000730008007a0c */ /* 0x000fe20003fa6270 */
[----:B------:R-:W-:Y:S01]  /*1480*/  IMAD.U32 R9, RZ, RZ, UR11 ;  /* 0x0000000bff097e24 */ /* 0x000fe2000f8e00ff */
[----:B------:R-:W-:Y:S01]  /*1490*/  UIMAD UR6, UR15, UR7, UR6 ;  /* 0x000000070f0672a4 */ /* 0x000fe2000f8e0206 */
[----:B------:R-:W-:Y:S01]  /*14a0*/  IMAD R24, R10, c[0x0][0x178], RZ ;  /* 0x00005e000a187a24 */ /* 0x000fe200078e02ff */
[----:B------:R-:W-:Y:S01]  /*14b0*/  ISETP.GT.AND P6, PT, R226, 0x7f, PT ;  /* 0x0000007fe200780c */ /* 0x000fe20003fc4270 */
[----:B------:R-:W-:Y:S01]  /*14c0*/  IMAD.IADD R19, R19, 0x1, R7 ;  /* 0x0000000113137824 */ /* 0x000fe200078e0207 */
[----:B------:R-:W-:Y:S01]  /*14d0*/  USHF.L.U32 UR15, UR8, 0x6, URZ ;  /* 0x00000006080f7899 */ /* 0x000fe2000800063f */
[----:B------:R-:W-:Y:S01]  /*14e0*/  IMAD R7, R15, c[0x0][0x1d8], RZ ;  /* 0x000076000f077a24 */ /* 0x000fe200078e02ff */
[----:B------:R-:W-:Y:S01]  /*14f0*/  LEA.HI R216, R17, R226, RZ, 0x7 ;  /* 0x000000e211d87211 */ /* 0x000fe200078f38ff */
[----:B------:R-:W-:Y:S01]  /*1500*/  IMAD R9, R9, -0x50, R0 ;  /* 0xffffffb009097824 */ /* 0x000fe200078e0200 */
[----:B------:R-:W-:Y:S01]  /*1510*/  LOP3.LUT R0, R13, 0x38, R22, 0xf8, !PT ;  /* 0x000000380d007812 */ /* 0x000fe200078ef816 */
[C---:B------:R-:W-:Y:S01]  /*1520*/  IMAD R24, R29.reuse, c[0x0][0x17c], R24 ;  /* 0x00005f001d187a24 */ /* 0x040fe200078e0218 */
[----:B------:R-:W-:Y:S01]  /*1530*/  SHF.R.U32.HI R13, RZ, 0x3, R13 ;  /* 0x00000003ff0d7819 */ /* 0x000fe2000001160d */
[----:B------:R-:W-:Y:S01]  /*1540*/  IMAD.WIDE.U32 R20, R29, c[0x0][0x178], R22 ;  /* 0x00005e001d147a25 */ /* 0x000fe200078e0016 */
[----:B------:R-:W-:Y:S01]  /*1550*/  SHF.R.S32.HI R216, RZ, 0x7, R216 ;  /* 0x00000007ffd87819 */ /* 0x000fe200000114d8 */
[----:B------:R-:W-:Y:S01]  /*1560*/  UIMAD UR14, UR11, -0x50, UR14 ;  /* 0xffffffb00b0e78a4 */ /* 0x000fe2000f8e020e */
[----:B------:R-:W-:Y:S01]  /*1570*/  LOP3.LUT R13, R0, R13, RZ, 0x3c, !PT ;  /* 0x0000000d000d7212 */ /* 0x000fe200078e3cff */
        /* <DEDUP_REMOVED lines=8> */
[----:B------:R-:W-:Y:S01]  /*1600*/  IMAD.MOV.U32 R24, RZ, RZ, R20 ;  /* 0x000000ffff187224 */ /* 0x000fe200078e0014 */
[----:B------:R-:W-:Y:S01]  /*1610*/  LEA R20, P0, R18, c[0x0][0x1c0], 0x1 ;  /* 0x0000700012147a11 */ /* 0x000fe200078008ff */
[----:B------:R-:W-:Y:S01]  /*1620*/  IMAD.IADD R0, R19, 0x1, R7 ;  /* 0x0000000113007824 */ /* 0x000fe200078e0207 */
[----:B------:R-:W-:Y:S01]  /*1630*/  CS2R R160, SRZ ;  /* 0x0000000000a07805 */ /* 0x000fe2000001ff00 */
[----:B------:R-:W-:Y:S01]  /*1640*/  IMAD.MOV.U32 R11, RZ, RZ, c[0x0][0x1d8] ;  /* 0x00007600ff0b7624 */ /* 0x000fe200078e00ff */
[----:B------:R-:W-:Y:S01]  /*1650*/  CS2R R158, SRZ ;  /* 0x00000000009e7805 */ /* 0x000fe2000001ff00 */
[----:B------:R-:W-:Y:S01]  /*1660*/  IMAD.WIDE.U32 R240, R240, c[0x0][0x180], R24 ;  /* 0x00006000f0f07a25 */ /* 0x000fe200078e0018 */
[----:B------:R-:W-:Y:S01]  /*1670*/  LEA.HI.X R21, R18, c[0x0][0x1c4], R0, 0x1, P0 ;  /* 0x0000710012157a11 */ /* 0x000fe200000f0c00 */
[----:B------:R-:W-:Y:S01]  /*1680*/  CS2R R156, SRZ ;  /* 0x00000000009c7805 */ /* 0x000fe2000001ff00 */
[C---:B------:R-:W-:Y:S01]  /*1690*/  ISETP.GE.AND P0, PT, R22.reuse, c[0x0][0x1cc], PT ;  /* 0x0000730016007a0c */ /* 0x040fe20003f06270 */
[----:B------:R-:W-:Y:S01]  /*16a0*/  IMAD.MOV.U32 R7, RZ, RZ, c[0x0][0x1dc] ;  /* 0x00007700ff077624 */ /* 0x000fe200078e00ff */
[----:B------:R-:W-:Y:S01]  /*16b0*/  SHF.R.S32.HI R0, RZ, 0x6, R6 ;  /* 0x00000006ff007819 */ /* 0x000fe20000011406 */
[----:B------:R-:W-:Y:S01]  /*16c0*/  IMAD.WIDE.U32 R30, R31, c[0x0][0x1b0], R22 ;  /* 0x00006c001f1e7a25 */ /* 0x000fe200078e0016 */
[----:B------:R-:W-:Y:S01]  /*16d0*/  ISETP.LT.OR P2, PT, R9, 0x1, P0 ;  /* 0x000000010900780c */ /* 0x000fe20000741670 */
[----:B------:R-:W-:Y:S01]  /*16e0*/  CS2R R154, SRZ ;  /* 0x00000000009a7805 */ /* 0x000fe2000001ff00 */
[----:B------:R-:W-:Y:S01]  /*16f0*/  IADD3 R6, R22, 0x40, RZ ;  /* 0x0000004016067810 */ /* 0x000fe20007ffe0ff */
[----:B------:R-:W-:Y:S01]  /*1700*/  IMAD R228, R0, 0x200, R13 ;  /* 0x0000020000e47824 */ /* 0x000fe200078e020d */
[C---:B------:R-:W-:Y:S01]  /*1710*/  LEA R24, P1, R11.reuse, R20, 0x6 ;  /* 0x000000140b187211 */ /* 0x040fe200078230ff */
[C---:B------:R-:W-:Y:S01]  /*1720*/  IMAD.SHL.U32 R13, R11.reuse, 0x20, RZ ;  /* 0x000000200b0d7824 */ /* 0x040fe200078e00ff */
[----:B------:R-:W-:Y:S01]  /*1730*/  ISETP.GE.AND P4, PT, R6, c[0x0][0x1cc], PT ;  /* 0x0000730006007a0c */ /* 0x000fe20003f86270 */
[----:B------:R-:W-:Y:S01]  /*1740*/  IMAD.SHL.U32 R228, R228, 0x2, RZ ;  /* 0x00000002e4e47824 */ /* 0x000fe200078e00ff */
[----:B------:R-:W-:Y:S01]  /*1750*/  LEA.HI.X R25, R11, R21, R7, 0x6, P1 ;  /* 0x000000150b197211 */ /* 0x000fe200008f3407 */
[----:B------:R-:W-:Y:S01]  /*1760*/  IMAD.MOV.U32 R7, RZ, RZ, 0x5 ;  /* 0x00000005ff077424 */ /* 0x000fe200078e00ff */
[----:B------:R-:W-:Y:S01]  /*1770*/  ISETP.LT.OR P3, PT, R9, 0x1, P4 ;  /* 0x000000010900780c */ /* 0x000fe20002761670 */
[----:B------:R-:W-:Y:S01]  /*1780*/  IMAD R5, R5, c[0x0][0x1b8], RZ ;  /* 0x00006e0005057a24 */ /* 0x000fe200078e02ff */
[C---:B------:R-:W-:Y:S01]  /*1790*/  ISETP.LT.OR P1, PT, R9.reuse, 0x21, P0 ;  /* 0x000000210900780c */ /* 0x040fe20000721670 */
[----:B------:R-:W-:Y:S01]  /*17a0*/  @!PT LDS RZ, [RZ] ;  /* 0x00000000fffff984 */ /* 0x000fe20000000800 */
[----:B------:R-:W-:Y:S01]  /*17b0*/  @!PT LDS RZ, [RZ] ;  /* 0x00000000fffff984 */ /* 0x000fe20000000800 */
[----:B------:R-:W-:Y:S01]  /*17c0*/  @!PT LDS RZ, [RZ] ;  /* 0x00000000fffff984 */ /* 0x000fe20000000800 */
[----:B------:R1:W-:Y:S01]  /*17d0*/  LDGSTS.E.BYPASS.LTC128B.128 [R228+0x7880], [R20.64], !P2 ;  /* 0x0788000014e47fae */ /* 0x0003e2000d101d4c */
[----:B------:R-:W-:Y:S01]  /*17e0*/  ISETP.LT.OR P2, PT, R9, 0x1, P5 ;  /* 0x000000010900780c */ /* 0x000fe20002f41670 */
[----:B------:R-:W-:Y:S01]  /*17f0*/  IMAD R5, R26, c[0x0][0x1bc], R5 ;  /* 0x00006f001a057a24 */ /* 0x000fe200078e0205 */
[----:B------:R-:W-:Y:S01]  /*1800*/  SHF.L.U64.HI R11, R11, R7, c[0x0][0x1dc] ;  /* 0x000077000b0b7619 */ /* 0x000fe20000010207 */
[----:B------:R-:W-:Y:S01]  /*1810*/  IMAD.MOV.U32 R16, RZ, RZ, c[0x0][0x1a8] ;  /* 0x00006a00ff107624 */ /* 0x000fe200078e00ff */
[----:B------:R-:W-:Y:S01]  /*1820*/  IADD3 R31, R31, UR6, RZ ;  /* 0x000000061f1f7c10 */ /* 0x000fe2000fffe0ff */
[----:B------:R-:W-:Y:S01]  /*1830*/  ULDC.64 UR6, c[0x0][0x180] ;  /* 0x0000600000067ab9 */ /* 0x000fe20000000a00 */
[C---:B------:R-:W-:Y:S01]  /*1840*/  ISETP.LT.OR P5, PT, R9.reuse, 0x21, P5 ;  /* 0x000000210900780c */ /* 0x040fe20002fa1670 */
[----:B------:R-:W-:Y:S01]  /*1850*/  UIMAD UR6, UR4, UR6, URZ ;  /* 0x00000006040672a4 */ /* 0x000fe2000f8e023f */
[----:B------:R-:W-:Y:S01]  /*1860*/  IMAD R10, R10, c[0x0][0x208], RZ ;  /* 0x000082000a0a7a24 */ /* 0x000fe200078e02ff */
[----:B------:R1:W-:Y:S01]  /*1870*/  LDGSTS.E.BYPASS.LTC128B.128 [R228+0xa080], [R20.64+0x80], !P3 ;  /* 0x0a08008014e47fae */ /* 0x0003e2000d901d4c */
[----:B------:R-:W-:Y:S01]  /*1880*/  ISETP.GT.AND P3, PT, R226, 0x7f, PT ;  /* 0x0000007fe200780c */ /* 0x000fe20003f64270 */
[----:B------:R-:W-:Y:S01]  /*1890*/  IMAD.WIDE.U32 R26, R26, c[0x0][0x1b8], R30 ;  /* 0x00006e001a1a7a25 */ /* 0x000fe200078e001e */
[----:B------:R-:W-:Y:S01]  /*18a0*/  UIMAD UR6, UR10, UR7, UR6 ;  /* 0x000000070a0672a4 */ /* 0x000fe2000f8e0206 */
[----:B------:R1:W-:Y:S01]  /*18b0*/  LDGSTS.E.BYPASS.LTC128B.128 [R228+0xc880], [R20.64+0x100], !P2 ;  /* 0x0c88010014e47fae */ /* 0x0003e2000d101d4c */
[----:B------:R-:W-:Y:S01]  /*18c0*/  ISETP.LT.OR P2, PT, R9, 0x21, P4 ;  /* 0x000000210900780c */ /* 0x000fe20002741670 */
[----:B------:R-:W-:Y:S01]  /*18d0*/  IMAD.IADD R27, R27, 0x1, R5 ;  /* 0x000000011b1b7824 */ /* 0x000fe200078e0205 */
[----:B------:R-:W-:Y:S01]  /*18e0*/  CS2R R152, SRZ ;  /* 0x0000000000987805 */ /* 0x000fe2000001ff00 */
[----:B------:R2:W-:Y:S01]  /*18f0*/  LDGSTS.E.BYPASS.LTC128B.128 [R228+0x8880], [R24.64], !P1 ;  /* 0x0888000018e47fae */ /* 0x0005e2000c901d4c */
[----:B------:R-:W-:Y:S01]  /*1900*/  ISETP.GE.AND P1, PT, R6, c[0x0][0x16c], PT ;  /* 0x00005b0006007a0c */ /* 0x000fe20003f26270 */
[----:B------:R-:W-:Y:S01]  /*1910*/  IMAD R5, R15, c[0x0][0x1a8], RZ ;  /* 0x00006a000f057a24 */ /* 0x000fe200078e02ff */
[----:B------:R-:W-:Y:S01]  /*1920*/  IADD3 R241, R241, UR6, RZ ;  /* 0x00000006f1f17c10 */ /* 0x000fe2000fffe0ff */
[----:B------:R-:W-:Y:S01]  /*1930*/  IMAD.MOV.U32 R222, RZ, RZ, c[0x0][0x178] ;  /* 0x00005e00ffde7624 */ /* 0x000fe200078e00ff */
[----:B------:R-:W-:Y:S01]  /*1940*/  SEL R12, RZ, 0xffffffff, P1 ;  /* 0xffffffffff0c7807 */ /* 0x000fe20000800000 */
[----:B------:R-:W-:Y:S01]  /*1950*/  IMAD R5, R14, c[0x0][0x1ac], R5 ;  /* 0x00006b000e057a24 */ /* 0x000fe200078e0205 */
[----:B------:R-:W-:Y:S01]  /*1960*/  ISETP.GT.AND P1, PT, R226, 0x7f, PT ;  /* 0x0000007fe200780c */ /* 0x000fe20003f24270 */
[----:B------:R-:W-:Y:S01]  /*1970*/  IMAD.WIDE.U32 R14, R14, c[0x0][0x1a8], R26 ;  /* 0x00006a000e0e7a25 */ /* 0x000fe200078e001a */
[----:B------:R-:W-:Y:S01]  /*1980*/  @!P3 LEA R18, P0, R13, R24, 0x1 ;  /* 0x000000180d12b211 */ /* 0x000fe200078008ff */
[----:B------:R2:W-:Y:S01]  /*1990*/  LDGSTS.E.BYPASS.LTC128B.128 [R228+0xb080], [R24.64+0x80], !P2 ;  /* 0x0b08008018e47fae */ /* 0x0005e2000d101d4c */
[----:B------:R-:W-:Y:S01]  /*19a0*/  ULDC.64 UR6, c[0x0][0x270] ;  /* 0x00009c0000067ab9 */ /* 0x000fe20000000a00 */
[----:B------:R-:W-:Y:S01]  /*19b0*/  IMAD.IADD R5, R15, 0x1, R5 ;  /* 0x000000010f057824 */ /* 0x000fe200078e0205 */
[----:B------:R-:W-:Y:S01]  /*19c0*/  @!P3 LEA.HI.X R19, R13, R25, R11, 0x1, P0 ;  /* 0x000000190d13b211 */ /* 0x000fe200000f0c0b */
[----:B------:R2:W-:Y:S01]  /*19d0*/  LDGSTS.E.BYPASS.LTC128B.128 [R228+0xd880], [R24.64+0x100], !P5 ;  /* 0x0d88010018e47fae */ /* 0x0005e2000e901d4c */
[----:B------:R-:W-:Y:S01]  /*19e0*/  ISETP.GE.AND P0, PT, R22, c[0x0][0x16c], PT ;  /* 0x00005b0016007a0c */ /* 0x000fe20003f06270 */
[----:B------:R-:W-:Y:S01]  /*19f0*/  IMAD.SHL.U32 R12, R12, 0x2, RZ ;  /* 0x000000020c0c7824 */ /* 0x000fe200078e00ff */
[----:B------:R-:W-:Y:S01]  /*1a00*/  UIMAD UR6, UR4, UR6, URZ ;  /* 0x00000006040672a4 */ /* 0x000fe2000f8e023f */
[----:B------:R-:W-:Y:S01]  /*1a10*/  IMAD R251, R4, c[0x0][0x188], RZ ;  /* 0x0000620004fb7a24 */ /* 0x000fe200078e02ff */
[----:B------:R-:W-:Y:S01]  /*1a20*/  SEL R11, RZ, 0x1, P0 ;  /* 0x00000001ff0b7807 */ /* 0x000fe20000000000 */
[----:B------:R-:W-:Y:S01]  /*1a30*/  IMAD.WIDE.U32 R240, R236, c[0x0][0x188], R240 ;  /* 0x00006200ecf07a25 */ /* 0x000fe200078e00f0 */
[C---:B------:R-:W-:Y:S01]  /*1a40*/  @!P3 ISETP.GE.AND P0, PT, R9.reuse, 0x41, PT ;  /* 0x000000410900b80c */ /* 0x040fe20003f06270 */
[----:B------:R-:W-:Y:S01]  /*1a50*/  UIMAD UR16, UR10, UR7, UR6 ;  /* 0x000000070a1072a4 */ /* 0x000fe2000f8e0206 */
[----:B------:R-:W-:Y:S01]  /*1a60*/  @!P1 ISETP.LT.OR P2, PT, R9, 0x41, P4 ;  /* 0x000000410900980c */ /* 0x000fe20002741670 */
[----:B-1----:R-:W-:Y:S01]  /*1a70*/  IMAD R20, R29, c[0x0][0x20c], R10 ;  /* 0x000083001d147a24 */ /* 0x002fe200078e020a */
[----:B------:R-:W-:Y:S01]  /*1a80*/  ISETP.GT.AND P4, PT, R226, 0x7f, PT ;  /* 0x0000007fe200780c */ /* 0x000fe20003f84270 */
[----:B------:R-:W-:Y:S01]  /*1a90*/  IMAD R251, R236, c[0x0][0x18c], R251 ;  /* 0x00006300ecfb7a24 */ /* 0x000fe200078e02fb */
[----:B------:R-:W-:Y:S01]  /*1aa0*/  LOP3.LUT R12, R12, 0x2, R11, 0xe2, !PT ;  /* 0x000000020c0c7812 */ /* 0x000fe200078ee20b */
[----:B------:R-:W-:Y:S01]  /*1ab0*/  IMAD.MOV.U32 R11, RZ, RZ, c[0x0][0x1ac] ;  /* 0x00006b00ff0b7624 */ /* 0x000fe200078e00ff */
[----:B------:R-:W-:Y:S01]  /*1ac0*/  ULDC.64 UR6, c[0x0][0x210] ;  /* 0x0000840000067ab9 */ /* 0x000fe20000000a00 */
[----:B------:R-:W-:Y:S01]  /*1ad0*/  IMAD.SHL.U32 R13, R222, 0x40, RZ ;  /* 0x00000040de0d7824 */ /* 0x000fe200078e00ff */
[----:B------:R-:W-:Y:S01]  /*1ae0*/  UIMAD UR6, UR4, UR6, URZ ;  /* 0x00000006040672a4 */ /* 0x000fe2000f8e023f */
[----:B------:R-:W-:Y:S01]  /*1af0*/  IMAD.IADD R251, R241, 0x1, R251 ;  /* 0x00000001f1fb7824 */ /* 0x000fe200078e02fb */
[----:B------:R-:W-:Y:S01]  /*1b00*/  CS2R R150, SRZ ;  /* 0x0000000000967805 */ /* 0x000fe2000001ff00 */
[----:B------:R-:W-:Y:S01]  /*1b10*/  @!P1 ISETP.GE.OR P3, PT, R22, c[0x0][0x1cc], !P0 ;  /* 0x0000730016009a0c */ /* 0x000fe20004766670 */
[----:B------:R-:W-:Y:S01]  /*1b20*/  IMAD.MOV.U32 R250, RZ, RZ, R240 ;  /* 0x000000fffffa7224 */ /* 0x000fe200078e00f0 */
[----:B------:R-:W-:Y:S01]  /*1b30*/  UIMAD UR6, UR10, UR7, UR6 ;  /* 0x000000070a0672a4 */ /* 0x000fe2000f8e0206 */
[----:B------:R-:W-:Y:S01]  /*1b40*/  IMAD.SHL.U32 R232, R226, 0x4, RZ ;  /* 0x00000004e2e87824 */ /* 0x000fe200078e00ff */
[----:B------:R-:W-:Y:S01]  /*1b50*/  @!P4 ISETP.GE.OR P1, PT, R8, c[0x0][0x1cc], !P0 ;  /* 0x000073000800ca0c */ /* 0x000fe20004726670 */
[----:B------:R-:W-:Y:S01]  /*1b60*/  IMAD.WIDE.U32 R30, R13, UR8, R250 ;  /* 0x000000080d1e7c25 */ /* 0x000fe2000f8e00fa */
[C---:B------:R-:W-:Y:S01]  /*1b70*/  LEA R32, P0, R14.reuse, c[0x0][0x190], 0x1 ;  /* 0x000064000e207a11 */ /* 0x040fe200078008ff */
[----:B------:R-:W-:Y:S01]  /*1b80*/  CS2R R148, SRZ ;  /* 0x0000000000947805 */ /* 0x000fe2000001ff00 */
[----:B------:R-:W-:Y:S01]  /*1b90*/  CS2R R146, SRZ ;  /* 0x0000000000927805 */ /* 0x000fe2000001ff00 */
[----:B------:R-:W-:Y:S01]  /*1ba0*/  IMAD.WIDE.U32 R28, R29, c[0x0][0x208], R22 ;  /* 0x000082001d1c7a25 */ /* 0x000fe200078e0016 */
[----:B------:R-:W-:Y:S01]  /*1bb0*/  LEA.HI.X R33, R14, c[0x0][0x194], R5, 0x1, P0 ;  /* 0x000065000e217a11 */ /* 0x000fe200000f0c05 */
[----:B------:R-:W-:Y:S01]  /*1bc0*/  CS2R R144, SRZ ;  /* 0x0000000000907805 */ /* 0x000fe2000001ff00 */
[----:B------:R-:W-:Y:S01]  /*1bd0*/  CS2R R142, SRZ ;  /* 0x00000000008e7805 */ /* 0x000fe2000001ff00 */
[----:B------:R1:W-:Y:S01]  /*1be0*/  @!P4 LDGSTS.E.BYPASS.LTC128B.128 [R228+0x9880], [R18.64], !P3 ;  /* 0x0988000012e4cfae */ /* 0x0003e2000d901d4c */
[----:B------:R-:W-:Y:S01]  /*1bf0*/  ISETP.GE.AND P3, PT, R8, c[0x0][0x19c], PT ;  /* 0x0000670008007a0c */ /* 0x000fe20003f66270 */
[----:B------:R-:W-:Y:S01]  /*1c00*/  IMAD.MOV.U32 R5, RZ, RZ, 0x6 ;  /* 0x00000006ff057424 */ /* 0x000fe200078e00ff */
[----:B------:R-:W-:Y:S01]  /*1c10*/  CS2R R140, SRZ ;  /* 0x00000000008c7805 */ /* 0x000fe2000001ff00 */
[----:B------:R1:W-:Y:S01]  /*1c20*/  @!P4 LDGSTS.E.BYPASS.LTC128B.128 [R228+0xc080], [R18.64+0x80], !P2 ;  /* 0x0c08008012e4cfae */ /* 0x0003e2000d101d4c */
[----:B------:R-:W-:Y:S01]  /*1c30*/  ISETP.GE.AND P2, PT, R6, c[0x0][0x19c], PT ;  /* 0x0000670006007a0c */ /* 0x000fe20003f46270 */
[----:B------:R-:W-:Y:S01]  /*1c40*/  IMAD.SHL.U32 R14, R16, 0x20, RZ ;  /* 0x00000020100e7824 */ /* 0x000fe200078e00ff */
[----:B------:R-:W-:Y:S01]  /*1c50*/  ISETP.LT.OR P5, PT, R9, 0x1, P3 ;  /* 0x000000010900780c */ /* 0x000fe20001fa1670 */
[----:B------:R1:W-:Y:S01]  /*1c60*/  @!P4 LDGSTS.E.BYPASS.LTC128B.128 [R228+0xe880], [R18.64+0x100], !P1 ;  /* 0x0e88010012e4cfae */ /* 0x0003e2000c901d4c */
[----:B------:R-:W-:Y:S01]  /*1c70*/  ISETP.GE.AND P4, PT, R22, c[0x0][0x19c], PT ;  /* 0x0000670016007a0c */ /* 0x000fe20003f86270 */
[----:B------:R-:W-:Y:S01]  /*1c80*/  IMAD.IADD R21, R29, 0x1, R20 ;  /* 0x000000011d157824 */ /* 0x000fe200078e0214 */
[C---:B------:R-:W-:Y:S01]  /*1c90*/  ISETP.LT.OR P1, PT, R9.reuse, 0x1, P2 ;  /* 0x000000010900780c */ /* 0x040fe20001721670 */
[----:B------:R-:W-:Y:S01]  /*1ca0*/  IMAD.MOV.U32 R20, RZ, RZ, R28 ;  /* 0x000000ffff147224 */ /* 0x000fe200078e001c */
[----:B------:R-:W-:Y:S01]  /*1cb0*/  ISETP.LT.OR P0, PT, R9, 0x1, P4 ;  /* 0x000000010900780c */ /* 0x000fe20002701670 */
[C---:B------:R-:W-:Y:S01]  /*1cc0*/  IMAD.SHL.U32 R223, R222.reuse, 0x20, RZ ;  /* 0x00000020dedf7824 */ /* 0x040fe200078e00ff */
[C---:B------:R-:W-:Y:S01]  /*1cd0*/  SHF.L.U64.HI R10, R222.reuse, R5, c[0x0][0x17c] ;  /* 0x00005f00de0a7619 */ /* 0x040fe20000010205 */
[----:B------:R-:W-:Y:S01]  /*1ce0*/  IMAD.MOV.U32 R224, RZ, RZ, c[0x0][0x208] ;  /* 0x00008200ffe07624 */ /* 0x000fe200078e00ff */
[----:B------:R-:W-:Y:S01]  /*1cf0*/  SHF.L.U64.HI R222, R222, R7, c[0x0][0x17c] ;  /* 0x00005f00dede7619 */ /* 0x000fe20000010207 */
[----:B------:R-:W-:Y:S01]  /*1d00*/  IMAD R221, R4, c[0x0][0x278], RZ ;  /* 0x00009e0004dd7a24 */ /* 0x000fe200078e02ff */
[----:B------:R-:W-:Y:S01]  /*1d10*/  CS2R R138, SRZ ;  /* 0x00000000008a7805 */ /* 0x000fe2000001ff00 */
[----:B------:R-:W-:Y:S01]  /*1d20*/  IMAD R10, R10, UR8, RZ ;  /* 0x000000080a0a7c24 */ /* 0x000fe2000f8e02ff */
[----:B------:R-:W-:Y:S01]  /*1d30*/  CS2R R136, SRZ ;  /* 0x0000000000887805 */ /* 0x000fe2000001ff00 */
[----:B------:R-:W-:Y:S01]  /*1d40*/  IMAD R221, R236, c[0x0][0x27c], R221 ;  /* 0x00009f00ecdd7a24 */ /* 0x000fe200078e02dd */
[----:B------:R-:W-:Y:S01]  /*1d50*/  CS2R R134, SRZ ;  /* 0x0000000000867805 */ /* 0x000fe2000001ff00 */
[----:B------:R-:W-:Y:S01]  /*1d60*/  IMAD R10, R13, UR17, R10 ;  /* 0x000000110d0a7c24 */ /* 0x000fe2000f8e020a */
[----:B------:R-:W-:Y:S01]  /*1d70*/  CS2R R132, SRZ ;  /* 0x0000000000847805 */ /* 0x000fe2000001ff00 */
[----:B------:R3:W-:Y:S01]  /*1d80*/  LDGSTS.E.BYPASS.LTC128B.128 [R228+0x80], [R32.64], !P0 ;  /* 0x0008000020e47fae */ /* 0x0007e2000c101d4c */
[C---:B------:R-:W-:Y:S01]  /*1d90*/  LEA R26, P0, R16.reuse, R32, 0x6 ;  /* 0x00000020101a7211 */ /* 0x040fe200078030ff */
[----:B------:R-:W-:Y:S01]  /*1da0*/  IMAD.IADD R10, R31, 0x1, R10 ;  /* 0x000000011f0a7824 */ /* 0x000fe200078e020a */
[----:B------:R-:W-:Y:S01]  /*1db0*/  CS2R R130, SRZ ;  /* 0x0000000000827805 */ /* 0x000fe2000001ff00 */
[----:B------:R3:W-:Y:S01]  /*1dc0*/  LDGSTS.E.BYPASS.LTC128B.128 [R228+0x2880], [R32.64+0x80], !P1 ;  /* 0x0288008020e47fae */ /* 0x0007e2000c901d4c */
[C---:B------:R-:W-:Y:S01]  /*1dd0*/  ISETP.LT.OR P1, PT, R9.reuse, 0x21, P4 ;  /* 0x000000210900780c */ /* 0x040fe20002721670 */
[----:B------:R-:W-:Y:S01]  /*1de0*/  IMAD.U32 R13, RZ, RZ, UR10 ;  /* 0x0000000aff0d7e24 */ /* 0x000fe2000f8e00ff */
[C---:B------:R-:W-:Y:S01]  /*1df0*/  LEA.HI.X R27, R16.reuse, R33, R11, 0x6, P0 ;  /* 0x00000021101b7211 */ /* 0x040fe200000f340b */
[----:B------:R3:W-:Y:S01]  /*1e00*/  LDGSTS.E.BYPASS.LTC128B.128 [R228+0x5080], [R32.64+0x100], !P5 ;  /* 0x0508010020e47fae */ /* 0x0007e2000e901d4c */
[----:B------:R-:W-:Y:S01]  /*1e10*/  SHF.L.U64.HI R11, R16, R7, c[0x0][0x1ac] ;  /* 0x00006b00100b7619 */ /* 0x000fe20000010207 */
[----:B------:R-:W-:Y:S01]  /*1e20*/  IMAD R247, R4, c[0x0][0x218], RZ ;  /* 0x0000860004f77a24 */ /* 0x000fe200078e02ff */
[----:B--2---:R-:W-:Y:S01]  /*1e30*/  @!P6 LEA R24, P0, R14, R26, 0x1 ;  /* 0x0000001a0e18e211 */ /* 0x004fe200078008ff */
[----:B------:R-:W-:Y:S01]  /*1e40*/  IMAD.SHL.U32 R225, R224, 0x20, RZ ;  /* 0x00000020e0e17824 */ /* 0x000fe200078e00ff */
[C---:B------:R-:W-:Y:S01]  /*1e50*/  ISETP.LT.OR P5, PT, R9.reuse, 0x21, P3 ;  /* 0x000000210900780c */ /* 0x040fe20001fa1670 */
[----:B------:R-:W-:Y:S01]  /*1e60*/  IMAD R247, R236, c[0x0][0x21c], R247 ;  /* 0x00008700ecf77a24 */ /* 0x000fe200078e02f7 */
[----:B------:R-:W-:Y:S01]  /*1e70*/  @!P6 LEA.HI.X R25, R14, R27, R11, 0x1, P0 ;  /* 0x0000001b0e19e211 */ /* 0x000fe200000f0c0b */
[----:B------:R-:W-:Y:S01]  /*1e80*/  IMAD.U32 R14, RZ, RZ, UR15 ;  /* 0x0000000fff0e7e24 */ /* 0x000fe2000f8e00ff */
[----:B------:R-:W-:Y:S01]  /*1e90*/  ISETP.GE.AND P0, PT, R8, c[0x0][0x16c], PT ;  /* 0x00005b0008007a0c */ /* 0x000fe20003f06270 */
[----:B------:R2:W-:Y:S01]  /*1ea0*/  LDGSTS.E.BYPASS.LTC128B.128 [R228+0x1080], [R26.64], !P1 ;  /* 0x010800001ae47fae */ /* 0x0005e2000c901d4c */
[----:B------:R-:W-:Y:S01]  /*1eb0*/  ISETP.GT.AND P1, PT, R226, 0x7f, PT ;  /* 0x0000007fe200780c */ /* 0x000fe20003f24270 */
[----:B------:R-:W-:Y:S01]  /*1ec0*/  IMAD R219, R4, c[0x0][0x290], RZ ;  /* 0x0000a40004db7a24 */ /* 0x000fe200078e02ff */
[----:B------:R-:W-:Y:S01]  /*1ed0*/  SEL R11, RZ, 0x4, P0 ;  /* 0x00000004ff0b7807 */ /* 0x000fe20000000000 */
[----:B------:R-:W-:Y:S01]  /*1ee0*/  IMAD.SHL.U32 R211, R216, 0x8, RZ ;  /* 0x00000008d8d37824 */ /* 0x000fe200078e00ff */
[----:B-1----:R-:W-:Y:S01]  /*1ef0*/  LEA R18, P0, R30, c[0x0][0x160], 0x1 ;  /* 0x000058001e127a11 */ /* 0x002fe200078008ff */
[----:B------:R-:W-:Y:S01]  /*1f00*/  IMAD R219, R236, c[0x0][0x294], R219 ;  /* 0x0000a500ecdb7a24 */ /* 0x000fe200078e02db */
[----:B------:R-:W-:Y:S01]  /*1f10*/  ISETP.LT.OR P6, PT, R9, 0x21, P2 ;  /* 0x000000210900780c */ /* 0x000fe200017c1670 */
[----:B------:R-:W-:Y:S01]  /*1f20*/  IMAD R235, R4, c[0x0][0x240], RZ ;  /* 0x0000900004eb7a24 */ /* 0x000fe200078e02ff */
[----:B------:R-:W-:Y:S01]  /*1f30*/  LEA.HI.X R19, R30, c[0x0][0x164], R10, 0x1, P0 ;  /* 0x000059001e137a11 */ /* 0x000fe200000f0c0a */
[----:B------:R-:W-:Y:S01]  /*1f40*/  IMAD.MOV.U32 R217, RZ, RZ, 0x10 ;  /* 0x00000010ffd97424 */ /* 0x000fe200078e00ff */
[----:B------:R-:W-:Y:S01]  /*1f50*/  IADD3 R10, P0, R232, R3, RZ ;  /* 0x00000003e80a7210 */ /* 0x000fe20007f1e0ff */
[----:B------:R-:W-:Y:S01]  /*1f60*/  IMAD R235, R236, c[0x0][0x244], R235 ;  /* 0x00009100eceb7a24 */ /* 0x000fe200078e02eb */
[----:B------:R-:W-:Y:S01]  /*1f70*/  LOP3.LUT R211, R211, 0x8, RZ, 0xc0, !PT ;  /* 0x00000008d3d37812 */ /* 0x000fe200078ec0ff */
[----:B------:R-:W-:Y:S01]  /*1f80*/  IMAD.MOV.U32 R215, RZ, RZ, 0x20 ;  /* 0x00000020ffd77424 */ /* 0x000fe200078e00ff */
[C---:B------:R-:W-:Y:S01]  /*1f90*/  @!P1 ISETP.LT.OR P4, PT, R9.reuse, 0x41, P4 ;  /* 0x000000410900980c */ /* 0x040fe20002781670 */
[----:B------:R-:W-:Y:S01]  /*1fa0*/  IMAD.SHL.U32 R0, R0, 0x8, RZ ;  /* 0x0000000800007824 */ /* 0x000fe200078e00ff */
[C---:B------:R-:W-:Y:S01]  /*1fb0*/  @!P1 ISETP.LT.OR P2, PT, R9.reuse, 0x41, P2 ;  /* 0x000000410900980c */ /* 0x040fe20001741670 */
[----:B------:R-:W-:Y:S01]  /*1fc0*/  CS2R R128, SRZ ;  /* 0x0000000000807805 */ /* 0x000fe2000001ff00 */
[----:B------:R-:W-:Y:S01]  /*1fd0*/  @!P1 ISETP.LT.OR P3, PT, R9, 0x41, P3 ;  /* 0x000000410900980c */ /* 0x000fe20001f61670 */
[----:B------:R2:W-:Y:S01]  /*1fe0*/  LDGSTS.E.BYPASS.LTC128B.128 [R228+0x3880], [R26.64+0x80], !P6 ;  /* 0x038800801ae47fae */ /* 0x0005e2000f101d4c */
[----:B------:R-:W-:Y:S01]  /*1ff0*/  LOP3.LUT R9, R12, R11, RZ, 0xfc, !PT ;  /* 0x0000000b0c097212 */ /* 0x000fe200078efcff */
[----:B------:R-:W-:Y:S01]  /*2000*/  IMAD.U32 R12, RZ, RZ, UR10 ;  /* 0x0000000aff0c7e24 */ /* 0x000fe2000f8e00ff */
[----:B------:R-:W-:Y:S01]  /*2010*/  SHF.R.S32.HI R11, RZ, 0x1f, R3 ;  /* 0x0000001fff0b7819 */ /* 0x000fe20000011403 */
[----:B------:R2:W-:Y:S01]  /*2020*/  LDGSTS.E.BYPASS.LTC128B.128 [R228+0x6080], [R26.64+0x100], !P5 ;  /* 0x060801001ae47fae */ /* 0x0005e2000e901d4c */
[C---:B------:R-:W-:Y:S01]  /*2030*/  LOP3.LUT P5, RZ, R9.reuse, 0x1, RZ, 0xc0, !PT ;  /* 0x0000000109ff7812 */ /* 0x040fe200078ac0ff */
[----:B------:R-:W-:Y:S01]  /*2040*/  IMAD.WIDE.U32 R238, R12, c[0x0][0x210], R20 ;  /* 0x000084000cee7a25 */ /* 0x000fe200078e0014 */
[----:B------:R-:W-:Y:S01]  /*2050*/  LEA.HI.X.SX32 R11, R232, R11, 0x1, P0 ;  /* 0x0000000be80b7211 */ /* 0x000fe200000f0eff */
[----:B------:R1:W-:Y:S01]  /*2060*/  @!P1 LDGSTS.E.BYPASS.LTC128B.128 [R228+0x2080], [R24.64], !P4 ;  /* 0x0208000018e49fae */ /* 0x0003e2000e101d4c */
[----:B------:R-:W-:Y:S01]  /*2070*/  ISETP.GT.AND P0, PT, R226, 0x7f, PT ;  /* 0x0000007fe200780c */ /* 0x000fe20003f04270 */
[----:B------:R-:W-:Y:S01]  /*2080*/  CS2R R126, SRZ ;  /* 0x00000000007e7805 */ /* 0x000fe2000001ff00 */
[----:B------:R-:W-:Y:S01]  /*2090*/  LOP3.LUT P4, RZ, R9, 0x2, RZ, 0xc0, !PT ;  /* 0x0000000209ff7812 */ /* 0x000fe2000788c0ff */
[----:B------:R-:W-:Y:S01]  /*20a0*/  IMAD.WIDE.U32 R244, R13, c[0x0][0x270], R10 ;  /* 0x00009c000df47a25 */ /* 0x000fe200078e000a */
[----:B------:R-:W-:Y:S01]  /*20b0*/  LOP3.LUT P6, RZ, R9, 0x4, RZ, 0xc0, !PT ;  /* 0x0000000409ff7812 */ /* 0x000fe200078cc0ff */
[----:B------:R-:W-:Y:S01]  /*20c0*/  CS2R R124, SRZ ;  /* 0x00000000007c7805 */ /* 0x000fe2000001ff00 */
[----:B------:R-:W-:Y:S01]  /*20d0*/  IADD3 R9, -R233, UR9, -R14 ;  /* 0x00000009e9097c10 */ /* 0x000fe2000fffe90e */
[----:B------:R-:W-:Y:S01]  /*20e0*/  CS2R R122, SRZ ;  /* 0x00000000007a7805 */ /* 0x000fe2000001ff00 */
[----:B------:R-:W-:Y:S01]  /*20f0*/  IADD3 R245, R245, UR16, RZ ;  /* 0x00000010f5f57c10 */ /* 0x000fe2000fffe0ff */
[----:B------:R-:W-:Y:S01]  /*2100*/  USHF.R.S32.HI UR16, URZ, 0x1f, UR15 ;  /* 0x0000001f3f107899 */ /* 0x000fe2000801140f */
[C---:B------:R-:W-:Y:S01]  /*2110*/  ISETP.LT.OR P1, PT, R9.reuse, 0x1, !P4 ;  /* 0x000000010900780c */ /* 0x040fe20006721670 */
[----:B------:R-:W-:Y:S01]  /*2120*/  CS2R R120, SRZ ;  /* 0x0000000000787805 */ /* 0x000fe2000001ff00 */
[----:B------:R-:W-:Y:S01]  /*2130*/  SHF.L.U64.HI R12, R224, R5, c[0x0][0x20c] ;  /* 0x00008300e00c7619 */ /* 0x000fe20000010205 */
[----:B------:R1:W-:Y:S01]  /*2140*/  @!P0 LDGSTS.E.BYPASS.LTC128B.128 [R228+0x4880], [R24.64+0x80], !P2 ;  /* 0x0488008018e48fae */ /* 0x0003e2000d101d4c */
[----:B------:R-:W-:Y:S01]  /*2150*/  ISETP.LT.OR P2, PT, R9, 0x1, !P5 ;  /* 0x000000010900780c */ /* 0x000fe20006f41670 */
[----:B------:R-:W-:Y:S01]  /*2160*/  IMAD.WIDE.U32 R244, R236, c[0x0][0x278], R244 ;  /* 0x00009e00ecf47a25 */ /* 0x000fe200078e00f4 */
[----:B------:R-:W-:Y:S01]  /*2170*/  IADD3 R239, R239, UR6, RZ ;  /* 0x00000006efef7c10 */ /* 0x000fe2000fffe0ff */
[----:B------:R1:W-:Y:S01]  /*2180*/  @!P0 LDGSTS.E.BYPASS.LTC128B.128 [R228+0x7080], [R24.64+0x100], !P3 ;  /* 0x0708010018e48fae */ /* 0x0003e2000d901d4c */
[C---:B------:R-:W-:Y:S01]  /*2190*/  ISETP.LT.OR P0, PT, R9.reuse, 0x1, !P6 ;  /* 0x000000010900780c */ /* 0x040fe20007701670 */
[----:B------:R-:W-:Y:S01]  /*21a0*/  IMAD R12, R12, UR8, RZ ;  /* 0x000000080c0c7c24 */ /* 0x000fe2000f8e02ff */
[----:B------:R-:W-:Y:S01]  /*21b0*/  ISETP.LT.OR P3, PT, R9, 0x21, !P5 ;  /* 0x000000210900780c */ /* 0x000fe20006f61670 */
[----:B------:R-:W0:Y:S01]  /*21c0*/  LDGDEPBAR ;  /* 0x00000000000079af */ /* 0x000e220000000000 */
[----:B------:R-:W-:Y:S01]  /*21d0*/  IMAD.IADD R221, R245, 0x1, R221 ;  /* 0x00000001f5dd7824 */ /* 0x000fe200078e02dd */
[----:B------:R-:W-:Y:S01]  /*21e0*/  ULDC.64 UR6, c[0x0][0x288] ;  /* 0x0000a20000067ab9 */ /* 0x000fe20000000a00 */
[----:B------:R-:W-:Y:S01]  /*21f0*/  IMAD.WIDE.U32 R238, R236, c[0x0][0x218], R238 ;  /* 0x00008600ecee7a25 */ /* 0x000fe200078e00ee */
[----:B------:R-:W-:Y:S01]  /*2200*/  UIMAD UR6, UR4, UR6, URZ ;  /* 0x00000006040672a4 */ /* 0x000fe2000f8e023f */
[----:B------:R-:W-:Y:S01]  /*2210*/  CS2R R118, SRZ ;  /* 0x0000000000767805 */ /* 0x000fe2000001ff00 */
[----:B------:R4:W-:Y:S01]  /*2220*/  LDGSTS.E.BYPASS.LTC128B.128 [R228+0xf080], [R18.64], !P2 ;  /* 0x0f08000012e47fae */ /* 0x0009e2000d101d4c */
[----:B------:R-:W-:Y:S01]  /*2230*/  ISETP.LT.OR P2, PT, R9, 0x21, !P4 ;  /* 0x000000210900780c */ /* 0x000fe20006741670 */
[----:B------:R-:W-:Y:S01]  /*2240*/  IMAD.IADD R247, R239, 0x1, R247 ;  /* 0x00000001eff77824 */ /* 0x000fe200078e02f7 */
[----:B------:R-:W-:Y:S01]  /*2250*/  UIMAD UR6, UR10, UR7, UR6 ;  /* 0x000000070a0672a4 */ /* 0x000fe2000f8e0206 */
[----:B------:R4:W-:Y:S01]  /*2260*/  LDGSTS.E.BYPASS.LTC128B.128 [R228+0x11080], [R18.64+0x80], !P1 ;  /* 0x1108008012e47fae */ /* 0x0009e2000c901d4c */
[----:B------:R-:W-:Y:S01]  /*2270*/  ISETP.LT.OR P1, PT, R9, 0x21, !P6 ;  /* 0x000000210900780c */ /* 0x000fe20007721670 */
[----:B------:R-:W-:Y:S01]  /*2280*/  IMAD.MOV.U32 R246, RZ, RZ, R238 ;  /* 0x000000fffff67224 */ /* 0x000fe200078e00ee */
[----:B------:R-:W-:Y:S01]  /*2290*/  CS2R R116, SRZ ;  /* 0x0000000000747805 */ /* 0x000fe2000001ff00 */
[----:B------:R4:W-:Y:S01]  /*22a0*/  LDGSTS.E.BYPASS.LTC128B.128 [R228+0x13080], [R18.64+0x100], !P0 ;  /* 0x1308010012e47fae */ /* 0x0009e2000c101d4c */
[C---:B------:R-:W-:Y:S01]  /*22b0*/  LEA R20, P0, R223.reuse, R18, 0x1 ;  /* 0x00000012df147211 */ /* 0x040fe200078008ff */
[----:B------:R-:W-:Y:S01]  /*22c0*/  CS2R R114, SRZ ;  /* 0x0000000000727805 */ /* 0x000fe2000001ff00 */
[----:B------:R-:W-:Y:S01]  /*22d0*/  CS2R R112, SRZ ;  /* 0x0000000000707805 */ /* 0x000fe2000001ff00 */
[----:B------:R-:W-:Y:S01]  /*22e0*/  CS2R R82, SRZ ;  /* 0x0000000000527805 */ /* 0x000fe2000001ff00 */
[----:B------:R-:W-:Y:S01]  /*22f0*/  LEA.HI.X R21, R223, R19, R222, 0x1, P0 ;  /* 0x00000013df157211 */ /* 0x000fe200000f0cde */
[----:B------:R-:W-:Y:S01]  /*2300*/  CS2R R80, SRZ ;  /* 0x0000000000507805 */ /* 0x000fe2000001ff00 */
[C---:B------:R-:W-:Y:S01]  /*2310*/  ISETP.GT.AND P0, PT, R226.reuse, 0xf, PT ;  /* 0x0000000fe200780c */ /* 0x040fe20003f04270 */
[----:B------:R-:W-:Y:S01]  /*2320*/  CS2R R78, SRZ ;  /* 0x00000000004e7805 */ /* 0x000fe2000001ff00 */
[----:B------:R-:W-:Y:S01]  /*2330*/  CS2R R76, SRZ ;  /* 0x00000000004c7805 */ /* 0x000fe2000001ff00 */
[----:B------:R5:W-:Y:S01]  /*2340*/  LDGSTS.E.BYPASS.LTC128B.128 [R228+0x10080], [R20.64], !P3 ;  /* 0x1008000014e47fae */ /* 0x000be2000d901d4c */
[C---:B------:R-:W-:Y:S01]  /*2350*/  ISETP.GT.AND P3, PT, R226.reuse, 0xf, PT ;  /* 0x0000000fe200780c */ /* 0x040fe20003f64270 */
[----:B------:R-:W-:Y:S01]  /*2360*/  CS2R R74, SRZ ;  /* 0x00000000004a7805 */ /* 0x000fe2000001ff00 */
[----:B------:R-:W-:Y:S01]  /*2370*/  P2R R5, PR, RZ, 0x1 ;  /* 0x00000001ff057803 */ /* 0x000fe20000000000 */
[----:B------:R5:W-:Y:S01]  /*2380*/  LDGSTS.E.BYPASS.LTC128B.128 [R228+0x12080], [R20.64+0x80], !P2 ;  /* 0x1208008014e47fae */ /* 0x000be2000d101d4c */
[----:B------:R-:W-:Y:S01]  /*2390*/  ISETP.GT.AND P2, PT, R226, 0xf, PT ;  /* 0x0000000fe200780c */ /* 0x000fe20003f44270 */
[C---:B------:R-:W-:Y:S01]  /*23a0*/  IMAD.SHL.U32 R5, R224.reuse, 0x40, RZ ;  /* 0x00000040e0057824 */ /* 0x040fe200078e00ff */
[----:B------:R-:W-:Y:S01]  /*23b0*/  SHF.L.U64.HI R224, R224, R7, c[0x0][0x20c] ;  /* 0x00008300e0e07619 */ /* 0x000fe20000010207 */
[----:B------:R5:W-:Y:S01]  /*23c0*/  LDGSTS.E.BYPASS.LTC128B.128 [R228+0x14080], [R20.64+0x100], !P1 ;  /* 0x1408010014e47fae */ /* 0x000be2000c901d4c */
[----:B------:R-:W-:Y:S01]  /*23d0*/  IMAD R7, R3, 0xc0, RZ ;  /* 0x000000c003077824 */ /* 0x000fe200078e02ff */
[----:B------:R-:W-:Y:S01]  /*23e0*/  SHF.R.S32.HI R3, RZ, 0x1f, R226 ;  /* 0x0000001fff037819 */ /* 0x000fe200000114e2 */
[C---:B------:R-:W-:Y:S01]  /*23f0*/  IMAD R9, R5.reuse, UR17, R12 ;  /* 0x0000001105097c24 */ /* 0x040fe2000f8e020c */
[----:B------:R-:W-:Y:S01]  /*2400*/  CS2R R72, SRZ ;  /* 0x0000000000487805 */ /* 0x000fe2000001ff00 */
[----:B------:R-:W-:Y:S01]  /*2410*/  CS2R R70, SRZ ;  /* 0x0000000000467805 */ /* 0x000fe2000001ff00 */
[----:B------:R-:W-:Y:S01]  /*2420*/  @!P3 IADD3 R13, P0, R244, UR15, RZ ;  /* 0x0000000ff40dbc10 */ /* 0x000fe2000ff1e0ff */
[----:B------:R-:W-:Y:S01]  /*2430*/  CS2R R68, SRZ ;  /* 0x0000000000447805 */ /* 0x000fe2000001ff00 */
[----:B------:R-:W-:Y:S01]  /*2440*/  CS2R R66, SRZ ;  /* 0x0000000000427805 */ /* 0x000fe2000001ff00 */
[----:B----4-:R-:W-:Y:S01]  /*2450*/  IMAD.WIDE.U32 R18, R5, UR8, R246 ;  /* 0x0000000805127c25 */ /* 0x010fe2000f8e00f6 */
[----:B------:R-:W-:Y:S01]  /*2460*/  @!P3 IADD3.X R12, R221, UR16, RZ, P0, !PT ;  /* 0x00000010dd0cbc10 */ /* 0x000fe200087fe4ff */
[----:B------:R-:W-:Y:S01]  /*2470*/  CS2R R64, SRZ ;  /* 0x0000000000407805 */ /* 0x000fe2000001ff00 */
[----:B-1----:R-:W-:Y:S01]  /*2480*/  @!P2 LEA R24, P0, R13, c[0x0][0x258], 0x2 ;  /* 0x000096000d18aa11 */ /* 0x002fe200078010ff */
[----:B------:R-:W-:Y:S01]  /*2490*/  IMAD.IADD R9, R19, 0x1, R9 ;  /* 0x0000000113097824 */ /* 0x000fe200078e0209 */
[----:B------:R-:W-:Y:S01]  /*24a0*/  IADD3 R5, -R14, UR9, -R233 ;  /* 0x000000090e057c10 */ /* 0x000fe2000fffe9e9 */
[----:B------:R-:W-:Y:S01]  /*24b0*/  IMAD.U32 R14, RZ, RZ, UR10 ;  /* 0x0000000aff0e7e24 */ /* 0x000fe2000f8e00ff */
[----:B------:R-:W-:Y:S01]  /*24c0*/  @!P2 LEA.HI.X R25, R13, c[0x0][0x25c], R12, 0x2, P0 ;  /* 0x000097000d19aa11 */ /* 0x000fe200000f140c */
[----:B------:R-:W-:Y:S01]  /*24d0*/  @!P2 IMAD.SHL.U32 R12, R226, 0x10, RZ ;  /* 0x00000010e20ca824 */ /* 0x000fe200078e00ff */
[----:B------:R-:W-:Y:S01]  /*24e0*/  ISETP.GE.AND P3, PT, R22, c[0x0][0x1fc], PT ;  /* 0x00007f0016007a0c */ /* 0x000fe20003f66270 */
[----:B------:R-:W-:Y:S01]  /*24f0*/  CS2R R62, SRZ ;  /* 0x00000000003e7805 */ /* 0x000fe2000001ff00 */
[----:B--2---:R-:W-:Y:S01]  /*2500*/  LEA R26, P0, R18, c[0x0][0x1f0], 0x1 ;  /* 0x00007c00121a7a11 */ /* 0x004fe200078008ff */
[----:B------:R-:W-:Y:S01]  /*2510*/  CS2R R60, SRZ ;  /* 0x00000000003c7805 */ /* 0x000fe2000001ff00 */
[----:B------:R1:W-:Y:S01]  /*2520*/  @!P2 LDGSTS.E.BYPASS.LTC128B.128 [R12+0x21080], [R24.64] ;  /* 0x21080000180cafae */ /* 0x0003e2000b901d4c */
[----:B------:R-:W-:Y:S01]  /*2530*/  ISETP.GE.AND P2, PT, R6, c[0x0][0x1fc], PT ;  /* 0x00007f0006007a0c */ /* 0x000fe20003f46270 */
[----:B------:R-:W-:Y:S01]  /*2540*/  CS2R R58, SRZ ;  /* 0x00000000003a7805 */ /* 0x000fe2000001ff00 */
[C---:B------:R-:W-:Y:S01]  /*2550*/  ISETP.LT.OR P1, PT, R5.reuse, 0x1, P3 ;  /* 0x000000010500780c */ /* 0x040fe20001f21670 */
[----:B------:R-:W0:Y:S01]  /*2560*/  LDGDEPBAR ;  /* 0x00000000000079af */ /* 0x000e220000000000 */
[----:B------:R-:W-:Y:S01]  /*2570*/  LEA.HI.X R27, R18, c[0x0][0x1f4], R9, 0x1, P0 ;  /* 0x00007d00121b7a11 */ /* 0x000fe200000f0c09 */
[----:B------:R-:W-:Y:S01]  /*2580*/  IMAD.U32 R18, RZ, RZ, UR10 ;  /* 0x0000000aff127e24 */ /* 0x000fe2000f8e00ff */
[----:B------:R-:W-:Y:S01]  /*2590*/  ISETP.LT.OR P0, PT, R5, 0x1, P2 ;  /* 0x000000010500780c */ /* 0x000fe20001701670 */
[----:B------:R-:W-:Y:S01]  /*25a0*/  CS2R R56, SRZ ;  /* 0x0000000000387805 */ /* 0x000fe2000001ff00 */
[-C--:B------:R-:W-:Y:S01]  /*25b0*/  LEA.HI R13, R17, R226.reuse, RZ, 0x2 ;  /* 0x000000e2110d7211 */ /* 0x080fe200078f10ff */
[----:B------:R-:W-:Y:S01]  /*25c0*/  IMAD.WIDE.U32 R18, R18, c[0x0][0x288], R10 ;  /* 0x0000a20012127a25 */ /* 0x000fe200078e000a */
[----:B------:R-:W-:Y:S01]  /*25d0*/  ISETP.LT.OR P3, PT, R5, 0x21, P3 ;  /* 0x000000210500780c */ /* 0x000fe20001f61670 */
[----:B------:R-:W-:Y:S01]  /*25e0*/  CS2R R54, SRZ ;  /* 0x0000000000367805 */ /* 0x000fe2000001ff00 */
[----:B------:R-:W-:Y:S01]  /*25f0*/  SHF.R.S32.HI R11, RZ, 0x2, R13 ;  /* 0x00000002ff0b7819 */ /* 0x000fe2000001140d */
[----:B------:R-:W-:Y:S01]  /*2600*/  CS2R R52, SRZ ;  /* 0x0000000000347805 */ /* 0x000fe2000001ff00 */
[----:B------:R-:W-:Y:S01]  /*2610*/  IADD3 R19, R19, UR6, RZ ;  /* 0x0000000613137c10 */ /* 0x000fe2000fffe0ff */
[----:B------:R2:W-:Y:S01]  /*2620*/  LDGSTS.E.BYPASS.LTC128B.128 [R228+0x1b080], [R26.64], !P1 ;  /* 0x1b0800001ae47fae */ /* 0x0005e2000c901d4c */
[----:B------:R-:W-:Y:S01]  /*2630*/  LEA.HI R9, R17, R226, RZ, 0x5 ;  /* 0x000000e211097211 */ /* 0x000fe200078f28ff */
[----:B------:R-:W-:Y:S01]  /*2640*/  ULDC.64 UR6, c[0x0][0x238] ;  /* 0x00008e0000067ab9 */ /* 0x000fe20000000a00 */
[----:B------:R-:W-:Y:S01]  /*2650*/  CS2R R50, SRZ ;  /* 0x0000000000327805 */ /* 0x000fe2000001ff00 */
[----:B------:R2:W-:Y:S01]  /*2660*/  LDGSTS.E.BYPASS.LTC128B.128 [R228+0x1d080], [R26.64+0x80], !P0 ;  /* 0x1d0800801ae47fae */ /* 0x0005e2000c101d4c */
[C---:B-----5:R-:W-:Y:S01]  /*2670*/  LEA R20, P0, R225.reuse, R26, 0x1 ;  /* 0x0000001ae1147211 */ /* 0x060fe200078008ff */
[----:B------:R-:W-:Y:S01]  /*2680*/  IMAD.WIDE.U32 R242, R236, c[0x0][0x290], R18 ;  /* 0x0000a400ecf27a25 */ /* 0x000fe200078e0012 */
[----:B------:R-:W-:Y:S01]  /*2690*/  UIMAD UR6, UR4, UR6, URZ ;  /* 0x00000006040672a4 */ /* 0x000fe2000f8e023f */
[----:B------:R-:W-:Y:S01]  /*26a0*/  CS2R R48, SRZ ;  /* 0x0000000000307805 */ /* 0x000fe2000001ff00 */
[----:B------:R-:W-:Y:S01]  /*26b0*/  LEA.HI.X R21, R225, R27, R224, 0x1, P0 ;  /* 0x0000001be1157211 */ /* 0x000fe200000f0ce0 */
[----:B------:R-:W-:Y:S01]  /*26c0*/  IMAD.IADD R219, R243, 0x1, R219 ;  /* 0x00000001f3db7824 */ /* 0x000fe200078e02db */
[CC--:B-1----:R-:W-:Y:S01]  /*26d0*/  IADD3 R24, P0, R7.reuse, R226.reuse, RZ ;  /* 0x000000e207187210 */ /* 0x0c2fe20007f1e0ff */
[----:B------:R-:W-:Y:S01]  /*26e0*/  UIMAD UR6, UR10, UR7, UR6 ;  /* 0x000000070a0672a4 */ /* 0x000fe2000f8e0206 */
[----:B------:R-:W-:Y:S01]  /*26f0*/  SHF.R.S32.HI R12, RZ, 0x1f, R13 ;  /* 0x0000001fff0c7819 */ /* 0x000fe2000001140d */
[----:B------:R-:W-:Y:S01]  /*2700*/  CS2R R46, SRZ ;  /* 0x00000000002e7805 */ /* 0x000fe2000001ff00 */
[----:B------:R-:W-:Y:S01]  /*2710*/  LEA.HI.X.SX32 R25, R7, R3, 0x1, P0 ;  /* 0x0000000307197211 */ /* 0x000fe200000f0eff */
[----:B------:R-:W-:Y:S01]  /*2720*/  CS2R R44, SRZ ;  /* 0x00000000002c7805 */ /* 0x000fe2000001ff00 */
[----:B------:R-:W-:Y:S01]  /*2730*/  ISETP.GE.AND P0, PT, R8, c[0x0][0x1fc], PT ;  /* 0x00007f0008007a0c */ /* 0x000fe20003f06270 */
[----:B------:R-:W-:Y:S01]  /*2740*/  CS2R R42, SRZ ;  /* 0x00000000002a7805 */ /* 0x000fe2000001ff00 */
[----:B------:R-:W-:Y:S01]  /*2750*/  LEA.HI R3, R17, R226, RZ, 0x4 ;  /* 0x000000e211037211 */ /* 0x000fe200078f20ff */
[----:B------:R-:W-:Y:S01]  /*2760*/  IMAD.WIDE.U32 R14, R14, c[0x0][0x238], R24 ;  /* 0x00008e000e0e7a25 */ /* 0x000fe200078e0018 */
[C---:B------:R-:W-:Y:S01]  /*2770*/  ISETP.LT.OR P1, PT, R5.reuse, 0x1, P0 ;  /* 0x000000010500780c */ /* 0x040fe20000721670 */
[----:B------:R-:W-:Y:S01]  /*2780*/  CS2R R40, SRZ ;  /* 0x0000000000287805 */ /* 0x000fe2000001ff00 */
[----:B------:R-:W-:Y:S01]  /*2790*/  ISETP.LT.OR P0, PT, R5, 0x21, P0 ;  /* 0x000000210500780c */ /* 0x000fe20000701670 */
[----:B------:R-:W-:Y:S01]  /*27a0*/  CS2R R38, SRZ ;  /* 0x0000000000267805 */ /* 0x000fe2000001ff00 */
[----:B------:R-:W-:Y:S01]  /*27b0*/  LEA.HI R12, R12, R11, RZ, 0x3 ;  /* 0x0000000b0c0c7211 */ /* 0x000fe200078f18ff */
[----:B------:R-:W-:Y:S01]  /*27c0*/  CS2R R36, SRZ ;  /* 0x0000000000247805 */ /* 0x000fe2000001ff00 */
[----:B------:R-:W-:Y:S01]  /*27d0*/  SHF.R.S32.HI R10, RZ, 0x4, R3 ;  /* 0x00000004ff0a7819 */ /* 0x000fe20000011403 */
[----:B------:R-:W-:Y:S01]  /*27e0*/  CS2R R34, SRZ ;  /* 0x0000000000227805 */ /* 0x000fe2000001ff00 */
[----:B------:R-:W-:Y:S01]  /*27f0*/  LOP3.LUT R12, R12, 0xfffffff8, RZ, 0xc0, !PT ;  /* 0xfffffff80c0c7812 */ /* 0x000fe200078ec0ff */
[----:B---3--:R-:W-:Y:S01]  /*2800*/  CS2R R32, SRZ ;  /* 0x0000000000207805 */ /* 0x008fe2000001ff00 */
[----:B------:R-:W-:Y:S01]  /*2810*/  LEA.HI R7, R3, R10, RZ, 0x1 ;  /* 0x0000000a03077211 */ /* 0x000fe200078f08ff */
[----:B------:R-:W-:Y:S01]  /*2820*/  CS2R R30, SRZ ;  /* 0x00000000001e7805 */ /* 0x000fe2000001ff00 */
[----:B------:R-:W-:Y:S01]  /*2830*/  LOP3.LUT R13, R13, 0x3ffffffc, RZ, 0xc0, !PT ;  /* 0x3ffffffc0d0d7812 */ /* 0x000fe200078ec0ff */
[----:B------:R2:W-:Y:S01]  /*2840*/  LDGSTS.E.BYPASS.LTC128B.128 [R228+0x1f080], [R26.64+0x100], !P1 ;  /* 0x1f0801001ae47fae */ /* 0x0005e2000c901d4c */
[----:B------:R-:W-:Y:S01]  /*2850*/  ISETP.LT.OR P1, PT, R5, 0x21, P2 ;  /* 0x000000210500780c */ /* 0x000fe20001721670 */
[----:B------:R-:W-:Y:S01]  /*2860*/  IMAD.IADD R11, R11, 0x1, -R12 ;  /* 0x000000010b0b7824 */ /* 0x000fe200078e0a0c */
[----:B------:R-:W-:Y:S01]  /*2870*/  LOP3.LUT R5, R7, 0xfffffffe, RZ, 0xc0, !PT ;  /* 0xfffffffe07057812 */ /* 0x000fe200078ec0ff */
[----:B------:R1:W-:Y:S01]  /*2880*/  LDGSTS.E.BYPASS.LTC128B.128 [R228+0x1c080], [R20.64], !P3 ;  /* 0x1c08000014e47fae */ /* 0x0003e2000d901d4c */
[--C-:B------:R-:W-:Y:S01]  /*2890*/  SHF.R.S32.HI R7, RZ, 0x1f, R9.reuse ;  /* 0x0000001fff077819 */ /* 0x100fe20000011409 */
[----:B------:R-:W-:Y:S01]  /*28a0*/  IMAD.SHL.U32 R16, R11, 0x10, RZ ;  /* 0x000000100b107824 */ /* 0x000fe200078e00ff */
[----:B------:R-:W-:Y:S01]  /*28b0*/  SHF.R.S32.HI R12, RZ, 0x5, R9 ;  /* 0x00000005ff0c7819 */ /* 0x000fe20000011409 */
[----:B------:R-:W-:Y:S01]  /*28c0*/  IMAD.IADD R5, R10, 0x1, -R5 ;  /* 0x000000010a057824 */ /* 0x000fe200078e0a05 */
[----:B------:R-:W-:Y:S01]  /*28d0*/  ISETP.GE.AND P3, PT, R8, c[0x0][0x1fc], PT ;  /* 0x00007f0008007a0c */ /* 0x000fe20003f66270 */
[----:B------:R-:W-:Y:S01]  /*28e0*/  IMAD.IADD R13, R226, 0x1, -R13 ;  /* 0x00000001e20d7824 */ /* 0x000fe200078e0a0d */
[----:B------:R-:W-:Y:S01]  /*28f0*/  LEA.HI R7, R7, R12, RZ, 0x2 ;  /* 0x0000000c07077211 */ /* 0x000fe200078f10ff */
[----:B------:R-:W-:Y:S01]  /*2900*/  IMAD.SHL.U32 R220, R5, 0x8, RZ ;  /* 0x0000000805dc7824 */ /* 0x000fe200078e00ff */
[----:B------:R-:W-:Y:S01]  /*2910*/  LOP3.LUT R16, R211, 0x70, R16, 0xf8, !PT ;  /* 0x00000070d3107812 */ /* 0x000fe200078ef810 */
[----:B------:R1:W-:Y:S01]  /*2920*/  LDGSTS.E.BYPASS.LTC128B.128 [R228+0x1e080], [R20.64+0x80], !P1 ;  /* 0x1e08008014e47fae */ /* 0x0003e2000c901d4c */
[----:B------:R-:W-:Y:S01]  /*2930*/  ISETP.GE.AND P1, PT, R6, c[0x0][0x1fc], PT ;  /* 0x00007f0006007a0c */ /* 0x000fe20003f26270 */
[----:B------:R-:W-:Y:S01]  /*2940*/  CS2R R28, SRZ ;  /* 0x00000000001c7805 */ /* 0x000fe2000001ff00 */
[----:B------:R-:W-:Y:S01]  /*2950*/  LOP3.LUT R7, R7, 0xfffffffc, RZ, 0xc0, !PT ;  /* 0xfffffffc07077812 */ /* 0x000fe200078ec0ff */
[----:B------:R1:W-:Y:S01]  /*2960*/  LDGSTS.E.BYPASS.LTC128B.128 [R228+0x20080], [R20.64+0x100], !P0 ;  /* 0x2008010014e47fae */ /* 0x0003e2000c101d4c */
[----:B------:R-:W-:Y:S01]  /*2970*/  IADD3 R6, P0, R242, UR15, RZ ;  /* 0x0000000ff2067c10 */ /* 0x000fe2000ff1e0ff */
[----:B------:R-:W-:Y:S01]  /*2980*/  CS2R R24, SRZ ;  /* 0x0000000000187805 */ /* 0x000fe2000001ff00 */
[----:B------:R-:W-:Y:S01]  /*2990*/  LOP3.LUT R3, R3, 0xfffffff0, RZ, 0xc0, !PT ;  /* 0xfffffff003037812 */ /* 0x000fe200078ec0ff */
[----:B------:R-:W-:Y:S01]  /*29a0*/  UMOV UR4, URZ ;  /* 0x0000003f00047c82 */ /* 0x000fe20008000000 */
[----:B------:R-:W-:Y:S01]  /*29b0*/  IADD3.X R17, R219, UR16, RZ, P0, !PT ;  /* 0x00000010db117c10 */ /* 0x000fe200087fe4ff */
[----:B------:R-:W-:Y:S01]  /*29c0*/  UMOV UR16, 0x1 ;  /* 0x0000000100107882 */ /* 0x000fe20000000000 */
[----:B------:R-:W-:-:S02]  /*29d0*/  LEA R18, P0, R6, c[0x0][0x280], 0x2 ;  /* 0x0000a00006127a11 */ /* 0x000fc400078010ff */
[----:B------:R-:W-:Y:S01]  /*29e0*/  LOP3.LUT R9, R9, 0xffffffe0, RZ, 0xc0, !PT ;  /* 0xffffffe009097812 */ /* 0x000fe200078ec0ff */
[----:B--2---:R-:W-:Y:S01]  /*29f0*/  CS2R R26, SRZ ;  /* 0x00000000001a7805 */ /* 0x004fe2000001ff00 */
[----:B------:R-:W-:Y:S01]  /*2a00*/  LEA.HI.X R19, R6, c[0x0][0x284], R17, 0x2, P0 ;  /* 0x0000a10006137a11 */ /* 0x000fe200000f1411 */
[----:B------:R-:W-:Y:S01]  /*2a10*/  IMAD.IADD R6, R12, 0x1, -R7 ;  /* 0x000000010c067824 */ /* 0x000fe200078e0a07 */
[C---:B------:R-:W-:Y:S01]  /*2a20*/  ISETP.GE.AND P0, PT, R226.reuse, 0x10, PT ;  /* 0x00000010e200780c */ /* 0x040fe20003f06270 */
[----:B------:R-:W-:Y:S01]  /*2a30*/  IMAD.IADD R9, R226, 0x1, -R9 ;  /* 0x00000001e2097824 */ /* 0x000fe200078e0a09 */
[----:B------:R-:W-:Y:S01]  /*2a40*/  IADD3 R15, R15, UR6, RZ ;  /* 0x000000060f0f7c10 */ /* 0x000fe2000fffe0ff */
[C---:B------:R-:W-:Y:S01]  /*2a50*/  IMAD.SHL.U32 R17, R6.reuse, 0x100, RZ ;  /* 0x0000010006117824 */ /* 0x040fe200078e00ff */
[----:B------:R-:W-:Y:S02]  /*2a60*/  LEA.HI R10, R6, R6, RZ, 0x1 ;  /* 0x00000006060a7211 */ /* 0x000fe400078f08ff */
[----:B------:R-:W-:Y:S01]  /*2a70*/  ISETP.GE.AND P2, PT, R22, c[0x0][0x1fc], PT ;  /* 0x00007f0016007a0c */ /* 0x000fe20003f46270 */
[----:B------:R-:W-:Y:S01]  /*2a80*/  IMAD.WIDE.U32 R236, R236, c[0x0][0x240], R14 ;  /* 0x00009000ecec7a25 */ /* 0x000fe200078e000e */
[----:B------:R-:W-:-:S02]  /*2a90*/  LOP3.LUT R16, R16, 0x100, R17, 0xf8, !PT ;  /* 0x0000010010107812 */ /* 0x000fc400078ef811 */
[----:B------:R-:W-:Y:S01]  /*2aa0*/  LEA.HI R15, R216, R216, RZ, 0x1 ;  /* 0x000000d8d80f7211 */ /* 0x000fe200078f08ff */
[----:B------:R-:W-:Y:S01]  /*2ab0*/  IMAD.SHL.U32 R10, R10, 0x100, RZ ;  /* 0x000001000a0a7824 */ /* 0x000fe200078e00ff */
[----:B------:R-:W-:Y:S01]  /*2ac0*/  SEL R7, RZ, 0x1, P2 ;  /* 0x00000001ff077807 */ /* 0x000fe20001000000 */
[----:B------:R-:W-:Y:S01]  /*2ad0*/  IMAD.IADD R235, R237, 0x1, R235 ;  /* 0x00000001edeb7824 */ /* 0x000fe200078e02eb */
[----:B-1----:R-:W-:Y:S02]  /*2ae0*/  SHF.R.S32.HI R20, RZ, 0x1f, R9 ;  /* 0x0000001fff147819 */ /* 0x002fe40000011409 */
[----:B------:R-:W-:Y:S01]  /*2af0*/  LOP3.LUT R8, R10, 0x7ffffe00, RZ, 0xc0, !PT ;  /* 0x7ffffe000a087812 */ /* 0x000fe200078ec0ff */
[----:B------:R-:W-:Y:S01]  /*2b00*/  IMAD.IADD R10, R226, 0x1, -R3 ;  /* 0x00000001e20a7824 */ /* 0x000fe200078e0a03 */
[----:B------:R-:W-:Y:S01]  /*2b10*/  LEA.HI R231, R20, R9, RZ, 0x2 ;  /* 0x0000000914e77211 */ /* 0x000fe200078f10ff */
[----:B------:R-:W-:Y:S01]  /*2b20*/  @!P0 IMAD.SHL.U32 R3, R226, 0x10, RZ ;  /* 0x00000010e2038824 */ /* 0x000fe200078e00ff */
[----:B------:R-:W-:Y:S01]  /*2b30*/  LOP3.LUT R15, R15, 0x1ffffffe, RZ, 0xc0, !PT ;  /* 0x1ffffffe0f0f7812 */ /* 0x000fe200078ec0ff */
[----:B------:R-:W-:Y:S01]  /*2b40*/  IMAD R8, R13, 0x2, R8 ;  /* 0x000000020d087824 */ /* 0x000fe200078e0208 */
[----:B------:R-:W-:-:S02]  /*2b50*/  SHF.R.U32.HI R13, RZ, 0x3, R16 ;  /* 0x00000003ff0d7819 */ /* 0x000fc40000011610 */
[----:B------:R1:W-:Y:S01]  /*2b60*/  @!P0 LDGSTS.E.BYPASS.LTC128B.128 [R3+0x21280], [R18.64] ;  /* 0x2128000012038fae */ /* 0x0003e2000b901d4c */
[----:B------:R-:W-:Y:S01]  /*2b70*/  LOP3.LUT P0, RZ, R11, 0x1, RZ, 0xc0, !PT ;  /* 0x000000010bff7812 */ /* 0x000fe2000780c0ff */
[----:B------:R-:W-:Y:S01]  /*2b80*/  IMAD.SHL.U32 R11, R12, 0x100, RZ ;  /* 0x000001000c0b7824 */ /* 0x000fe200078e00ff */
[----:B------:R-:W-:Y:S01]  /*2b90*/  LOP3.LUT R13, R16, 0x28, R13, 0x78, !PT ;  /* 0x00000028100d7812 */ /* 0x000fe200078e780d */
[----:B------:R-:W-:Y:S01]  /*2ba0*/  IMAD.SHL.U32 R16, R10, 0x10, RZ ;  /* 0x000000100a107824 */ /* 0x000fe200078e00ff */
[----:B------:R-:W-:Y:S01]  /*2bb0*/  SHF.R.S32.HI R209, RZ, 0x1f, R10 ;  /* 0x0000001fffd17819 */ /* 0x000fe2000001140a */
[----:B------:R-:W-:Y:S01]  /*2bc0*/  IMAD.IADD R248, R216, 0x1, -R15 ;  /* 0x00000001d8f87824 */ /* 0x000fe200078e0a0f */
[----:B------:R-:W-:Y:S01]  /*2bd0*/  LOP3.LUT R4, R231, 0x7ffffffc, RZ, 0xc0, !PT ;  /* 0x7ffffffce7047812 */ /* 0x000fe200078ec0ff */
[----:B------:R-:W-:Y:S01]  /*2be0*/  IMAD.IADD R8, R8, 0x1, R13 ;  /* 0x0000000108087824 */ /* 0x000fe200078e020d */
[----:B------:R-:W-:Y:S01]  /*2bf0*/  LEA.HI R209, R209, R10, RZ, 0x3 ;  /* 0x0000000ad1d17211 */ /* 0x000fe200078f18ff */
[----:B------:R-:W-:Y:S01]  /*2c00*/  IMAD.SHL.U32 R12, R6, 0x10, RZ ;  /* 0x00000010060c7824 */ /* 0x000fe200078e00ff */
[----:B------:R-:W-:Y:S01]  /*2c10*/  LOP3.LUT R16, R16, 0xf0, RZ, 0xc0, !PT ;  /* 0x000000f010107812 */ /* 0x000fe200078ec0ff */
[----:B------:R-:W-:Y:S01]  /*2c20*/  IMAD.SHL.U32 R230, R8, 0x2, RZ ;  /* 0x0000000208e67824 */ /* 0x000fe200078e00ff */
[----:B------:R-:W-:Y:S01]  /*2c30*/  LOP3.LUT R13, R209, 0xfffffff8, RZ, 0xc0, !PT ;  /* 0xfffffff8d10d7812 */ /* 0x000fe200078ec0ff */
[----:B------:R-:W-:Y:S01]  /*2c40*/  IMAD.IADD R9, R9, 0x1, -R4 ;  /* 0x0000000109097824 */ /* 0x000fe200078e0a04 */
[----:B------:R-:W-:Y:S01]  /*2c50*/  SEL R4, RZ, 0xffffffff, P1 ;  /* 0xffffffffff047807 */ /* 0x000fe20000800000 */
[----:B------:R-:W-:Y:S01]  /*2c60*/  IMAD.SHL.U32 R209, R209, 0x40, RZ ;  /* 0x00000040d1d17824 */ /* 0x000fe200078e00ff */
[----:B------:R-:W-:Y:S01]  /*2c70*/  IADD3 R227, R230, 0x215a0, RZ ;  /* 0x000215a0e6e37810 */ /* 0x000fe20007ffe0ff */
[----:B------:R-:W-:Y:S01]  /*2c80*/  IMAD R248, R248, 0x4, R9 ;  /* 0x00000004f8f87824 */ /* 0x000fe200078e0209 */
[----:B------:R-:W-:Y:S01]  /*2c90*/  LOP3.LUT P1, RZ, R2, 0x4, RZ, 0xc0, !PT ;  /* 0x0000000402ff7812 */ /* 0x000fe2000782c0ff */
[----:B------:R-:W-:Y:S01]  /*2ca0*/  IMAD.SHL.U32 R4, R4, 0x2, RZ ;  /* 0x0000000204047824 */ /* 0x000fe200078e00ff */
[----:B------:R-:W-:Y:S01]  /*2cb0*/  LOP3.LUT R210, R16, 0x100, R11, 0xf8, !PT ;  /* 0x0000010010d27812 */ /* 0x000fe200078ef80b */
[----:B------:R-:W-:Y:S01]  /*2cc0*/  IMAD.SHL.U32 R11, R5, 0x20, RZ ;  /* 0x00000020050b7824 */ /* 0x000fe200078e00ff */
[----:B------:R-:W-:Y:S01]  /*2cd0*/  SEL R205, R215, 0xffffffe0, !P1 ;  /* 0xffffffe0d7cd7807 */ /* 0x000fe20004800000 */
[----:B------:R-:W0:Y:S01]  /*2ce0*/  LDGDEPBAR ;  /* 0x00000000000079af */ /* 0x000e220000000000 */
[----:B------:R-:W-:Y:S01]  /*2cf0*/  SHF.R.U32.HI R9, RZ, 0x3, R210 ;  /* 0x00000003ff097819 */ /* 0x000fe200000116d2 */
[----:B------:R-:W-:Y:S01]  /*2d00*/  IMAD.SHL.U32 R248, R248, 0x2, RZ ;  /* 0x00000002f8f87824 */ /* 0x000fe200078e00ff */
[----:B-1----:R-:W-:Y:S01]  /*2d10*/  IADD3 R3, R230, 0x21480, RZ ;  /* 0x00021480e6037810 */ /* 0x002fe20007ffe0ff */
[----:B------:R-:W0:Y:S01]  /*2d20*/  LDGDEPBAR ;  /* 0x00000000000079af */ /* 0x000e220000000000 */
[----:B------:R-:W-:-:S02]  /*2d30*/  LOP3.LUT R11, R11, 0x20, RZ, 0xc0, !PT ;  /* 0x000000200b0b7812 */ /* 0x000fc400078ec0ff */
[----:B------:R-:W-:Y:S01]  /*2d40*/  @P0 IADD3 R227, R3, 0xe0, RZ ;  /* 0x000000e003e30810 */ /* 0x000fe20007ffe0ff */
[C---:B------:R-:W-:Y:S01]  /*2d50*/  IMAD.SHL.U32 R3, R2.reuse, 0x40, RZ ;  /* 0x0000004002037824 */ /* 0x040fe200078e00ff */
[----:B------:R-:W-:Y:S01]  /*2d60*/  LOP3.LUT P0, RZ, R2, 0x2, RZ, 0xc0, !PT ;  /* 0x0000000202ff7812 */ /* 0x000fe2000780c0ff */
[----:B------:R-:W-:Y:S01]  /*2d70*/  IMAD.IADD R2, R10, 0x1, -R13 ;  /* 0x000000010a027824 */ /* 0x000fe200078e0a0d */
[----:B------:R-:W-:Y:S02]  /*2d80*/  LOP3.LUT R220, R220, 0x8, RZ, 0xc0, !PT ;  /* 0x00000008dcdc7812 */ /* 0x000fe400078ec0ff */
[----:B------:R-:W-:Y:S02]  /*2d90*/  SEL R207, R217, 0xfffffff0, !P0 ;  /* 0xfffffff0d9cf7807 */ /* 0x000fe40004000000 */
[C---:B------:R-:W-:Y:S02]  /*2da0*/  LOP3.LUT P1, RZ, R2.reuse, 0x4, RZ, 0xc0, !PT ;  /* 0x0000000402ff7812 */ /* 0x040fe4000782c0ff */
[C---:B------:R-:W-:Y:S01]  /*2db0*/  LOP3.LUT P0, RZ, R2.reuse, 0x2, RZ, 0xc0, !PT ;  /* 0x0000000202ff7812 */ /* 0x040fe2000780c0ff */
[----:B------:R-:W-:Y:S01]  /*2dc0*/  IMAD.SHL.U32 R2, R2, 0x40, RZ ;  /* 0x0000004002027824 */ /* 0x000fe200078e00ff */
[----:B------:R-:W-:-:S02]  /*2dd0*/  LOP3.LUT R3, R3, 0x1c0, RZ, 0xc0, !PT ;  /* 0x000001c003037812 */ /* 0x000fc400078ec0ff */
[----:B------:R-:W-:Y:S02]  /*2de0*/  LOP3.LUT R9, R9, 0x38, RZ, 0xc0, !PT ;  /* 0x0000003809097812 */ /* 0x000fe400078ec0ff */
[C---:B------:R-:W-:Y:S02]  /*2df0*/  LOP3.LUT R13, R3.reuse, 0x30, R12, 0xf8, !PT ;  /* 0x00000030030d7812 */ /* 0x040fe400078ef80c */
[----:B------:R-:W-:Y:S02]  /*2e00*/  LOP3.LUT R2, R2, 0x1c0, RZ, 0xc0, !PT ;  /* 0x000001c002027812 */ /* 0x000fe400078ec0ff */
[----:B------:R-:W-:Y:S02]  /*2e10*/  LOP3.LUT R8, R3, 0x8, R218, 0xf8, !PT ;  /* 0x0000000803087812 */ /* 0x000fe400078ef8da */
[----:B------:R-:W-:Y:S02]  /*2e20*/  LOP3.LUT R4, R4, 0x2, R7, 0xe2, !PT ;  /* 0x0000000204047812 */ /* 0x000fe400078ee207 */
[----:B------:R-:W-:-:S02]  /*2e30*/  SHF.R.U32.HI R3, RZ, 0x3, R3 ;  /* 0x00000003ff037819 */ /* 0x000fc40000011603 */
[----:B------:R-:W-:Y:S02]  /*2e40*/  LOP3.LUT R218, R13, 0x8, R218, 0xf8, !PT ;  /* 0x000000080dda7812 */ /* 0x000fe400078ef8da */
[----:B------:R-:W-:Y:S02]  /*2e50*/  LOP3.LUT R209, R209, 0xfffffe00, RZ, 0xc0, !PT ;  /* 0xfffffe00d1d17812 */ /* 0x000fe400078ec0ff */
[----:B------:R-:W-:Y:S02]  /*2e60*/  SHF.R.U32.HI R7, RZ, 0x3, R2 ;  /* 0x00000003ff077819 */ /* 0x000fe40000011602 */
[----:B------:R-:W-:Y:S02]  /*2e70*/  LOP3.LUT R0, R11, 0x18, R0, 0xf8, !PT ;  /* 0x000000180b007812 */ /* 0x000fe400078ef800 */
[----:B------:R-:W-:Y:S02]  /*2e80*/  LOP3.LUT R210, R9, R210, R220, 0x1e, !PT ;  /* 0x000000d209d27212 */ /* 0x000fe400078e1edc */
[----:B------:R-:W-:-:S02]  /*2e90*/  LOP3.LUT R11, R8, R3, RZ, 0x3c, !PT ;  /* 0x00000003080b7212 */ /* 0x000fc400078e3cff */
[----:B------:R-:W-:Y:S01]  /*2ea0*/  LOP3.LUT R218, R218, R3, RZ, 0x3c, !PT ;  /* 0x00000003dada7212 */ /* 0x000fe200078e3cff */
[----:B------:R-:W-:Y:S01]  /*2eb0*/  IMAD R3, R6, 0x400, R209 ;  /* 0x0000040006037824 */ /* 0x000fe200078e02d1 */
[C---:B------:R-:W-:Y:S01]  /*2ec0*/  LOP3.LUT R220, R7.reuse, R2, R220, 0x1e, !PT ;  /* 0x0000000207dc7212 */ /* 0x040fe200078e1edc */
[----:B------:R-:W-:Y:S01]  /*2ed0*/  IMAD R216, R216, 0x200, R11 ;  /* 0x00000200d8d87824 */ /* 0x000fe200078e020b */
[C---:B------:R-:W-:Y:S01]  /*2ee0*/  LOP3.LUT P2, RZ, R10.reuse, 0x2, RZ, 0xc0, !PT ;  /* 0x000000020aff7812 */ /* 0x040fe2000784c0ff */
[----:B------:R-:W-:Y:S01]  /*2ef0*/  IMAD.SHL.U32 R10, R10, 0x2, RZ ;  /* 0x000000020a0a7824 */ /* 0x000fe200078e00ff */
[----:B------:R-:W-:Y:S01]  /*2f00*/  LOP3.LUT R0, R7, R0, R2, 0x1e, !PT ;  /* 0x0000000007007212 */ /* 0x000fe200078e1e02 */
[----:B------:R-:W-:Y:S01]  /*2f10*/  IMAD.IADD R220, R3, 0x1, R220 ;  /* 0x0000000103dc7824 */ /* 0x000fe200078e02dc */
[----:B------:R-:W-:Y:S01]  /*2f20*/  LOP3.LUT R211, R16, R211, RZ, 0xfc, !PT ;  /* 0x000000d310d37212 */ /* 0x000fe200078efcff */
[----:B------:R-:W-:Y:S01]  /*2f30*/  IMAD.SHL.U32 R216, R216, 0x2, RZ ;  /* 0x00000002d8d87824 */ /* 0x000fe200078e00ff */
[----:B------:R-:W-:Y:S01]  /*2f40*/  LOP3.LUT R209, R0, R209, RZ, 0xfc, !PT ;  /* 0x000000d100d17212 */ /* 0x000fe200078efcff */
[----:B------:R-:W-:Y:S01]  /*2f50*/  IMAD.SHL.U32 R214, R220, 0x2, RZ ;  /* 0x00000002dcd67824 */ /* 0x000fe200078e00ff */
[----:B------:R-:W-:Y:S01]  /*2f60*/  LOP3.LUT R211, R211, 0x18, R10, 0x78, !PT ;  /* 0x00000018d3d37812 */ /* 0x000fe200078e780a */
[----:B------:R-:W-:Y:S01]  /*2f70*/  IMAD.MOV.U32 R0, RZ, RZ, 0x120 ;  /* 0x00000120ff007424 */ /* 0x000fe200078e00ff */
[----:B------:R-:W-:Y:S01]  /*2f80*/  SEL R217, R217, 0xfffffff0, !P0 ;  /* 0xfffffff0d9d97807 */ /* 0x000fe20004000000 */
[--C-:B------:R-:W-:Y:S01]  /*2f90*/  IMAD R207, R207, 0x2, R216.reuse ;  /* 0x00000002cfcf7824 */ /* 0x100fe200078e02d8 */
[----:B------:R-:W-:Y:S01]  /*2fa0*/  SEL R215, R215, 0xffffffe0, !P1 ;  /* 0xffffffe0d7d77807 */ /* 0x000fe20004800000 */
[----:B------:R-:W-:Y:S01]  /*2fb0*/  IMAD.SHL.U32 R211, R211, 0x2, RZ ;  /* 0x00000002d3d37824 */ /* 0x000fe200078e00ff */
[----:B------:R-:W-:Y:S01]  /*2fc0*/  IADD3 R212, R214, 0x1b080, RZ ;  /* 0x0001b080d6d47810 */ /* 0x000fe20007ffe0ff */
[----:B------:R-:W-:Y:S01]  /*2fd0*/  IMAD.SHL.U32 R213, R217, 0x2, RZ ;  /* 0x00000002d9d57824 */ /* 0x000fe200078e00ff */
[----:B------:R-:W-:Y:S01]  /*2fe0*/  SEL R0, R0, 0xe0, !P2 ;  /* 0x000000e000007807 */ /* 0x000fe20005000000 */
[----:B------:R-:W-:Y:S01]  /*2ff0*/  IMAD R206, R205, 0x2, R216 ;  /* 0x00000002cdce7824 */ /* 0x000fe200078e02d8 */
[----:B------:R-:W-:Y:S01]  /*3000*/  SEL R229, RZ, 0x4, P3 ;  /* 0x00000004ffe57807 */ /* 0x000fe20001800000 */
[----:B------:R-:W-:Y:S01]  /*3010*/  IMAD R212, R215, 0x2, R212 ;  /* 0x00000002d7d47824 */ /* 0x000fe200078e02d4 */
[----:B------:R-:W-:Y:S01]  /*3020*/  LEA.HI.SX32 R231, R231, R12, 0x1e ;  /* 0x0000000ce7e77211 */ /* 0x000fe200078ff2ff */
[----:B------:R-:W-:Y:S01]  /*3030*/  IMAD R218, R5, 0x200, R218 ;  /* 0x0000020005da7824 */ /* 0x000fe200078e02da */
[----:B------:R-:W-:Y:S01]  /*3040*/  LOP3.LUT R229, R4, R229, RZ, 0xfc, !PT ;  /* 0x000000e504e57212 */ /* 0x000fe200078efcff */
[----:B------:R-:W-:Y:S01]  /*3050*/  IMAD R0, R0, 0x2, R211 ;  /* 0x0000000200007824 */ /* 0x000fe200078e02d3 */
[----:B------:R-:W-:Y:S01]  /*3060*/  IADD3 R249, R228, 0xf080, RZ ;  /* 0x0000f080e4f97810 */ /* 0x000fe20007ffe0ff */
[----:B------:R-:W-:Y:S01]  /*3070*/  IMAD R205, R205, 0x2, R207 ;  /* 0x00000002cdcd7824 */ /* 0x000fe200078e02cf */
[----:B------:R-:W-:Y:S01]  /*3080*/  LEA R210, R210, 0x23c80, 0x1 ;  /* 0x00023c80d2d27811 */ /* 0x000fe200078e08ff */
[----:B------:R-:W-:Y:S01]  /*3090*/  IMAD.IADD R215, R220, 0x1, R215 ;  /* 0x00000001dcd77824 */ /* 0x000fe200078e02d7 */
[----:B------:R-:W-:Y:S01]  /*30a0*/  IADD3 R252, -R248, UR14, RZ ;  /* 0x0000000ef8fc7c10 */ /* 0x000fe2000fffe1ff */
[----:B------:R-:W-:Y:S01]  /*30b0*/  IMAD.IADD R204, R214, 0x1, R213 ;  /* 0x00000001d6cc7824 */ /* 0x000fe200078e02d5 */
[----:B------:R-:W-:Y:S01]  /*30c0*/  LEA R209, R209, 0x80, 0x1 ;  /* 0x00000080d1d17811 */ /* 0x000fe200078e08ff */
[----:B------:R-:W-:-:S02]  /*30d0*/  IMAD.IADD R208, R220, 0x1, R217 ;  /* 0x00000001dcd07824 */ /* 0x000fc400078e02d9 */
.L_x_1313:
        /* <DEDUP_REMOVED lines=211> */
[----:B--234-:R-:W-:Y:S01]  /*3e10*/  ISETP.GT.AND P3, PT, R226, 0xf, PT ;  /* 0x0000000fe200780c */ /* 0x01cfe20003f64270 */
[----:B------:R-:W-:Y:S01]  /*3e20*/  IMAD.U32 R8, RZ, RZ, UR8 ;  /* 0x00000008ff087e24 */ /* 0x000fe2000f8e00ff */
[----:B------:R-:W-:Y:S02]  /*3e30*/  USHF.R.S32.HI UR17, URZ, 0x1f, UR15 ;  /* 0x0000001f3f117899 */ /* 0x000fe4000801140f */
[----:B------:R-:W-:Y:S02]  /*3e40*/  ULDC.64 UR6, c[0x0][0x178] ;  /* 0x00005e0000067ab9 */ /* 0x000fe40000000a00 */
[----:B------:R-:W-:Y:S02]  /*3e50*/  UIMAD UR17, UR17, UR6, URZ ;  /* 0x00000006111172a4 */ /* 0x000fe4000f8e023f */
[----:B------:R-:W-:Y:S02]  /*3e60*/  UIMAD.WIDE.U32 UR18, UR15, UR6, URZ ;  /* 0x000000060f1272a5 */ /* 0x000fe4000f8e003f */
[----:B------:R-:W-:Y:S02]  /*3e70*/  UIMAD UR17, UR15, UR7, UR17 ;  /* 0x000000070f1172a4 */ /* 0x000fe4000f8e0211 */
[----:B------:R-:W-:Y:S01]  /*3e80*/  USHF.L.U32 UR6, UR18, 0x6, URZ ;  /* 0x0000000612067899 */ /* 0x000fe2000800063f */
[----:B------:R-:W-:Y:S01]  /*3e90*/  @!P3 LEA R8, R8, 0x40, 0x6 ;  /* 0x000000400808b811 */ /* 0x000fe200078e30ff */
[----:B------:R-:W-:Y:S03]  /*3ea0*/  UIADD3 UR17, UR19, UR17, URZ ;  /* 0x0000001113117290 */ /* 0x000fe6000fffe03f */
[----:B------:R-:W-:Y:S01]  /*3eb0*/  @!P3 IADD3 R9, P0, R8, R244, RZ ;  /* 0x000000f40809b210 */ /* 0x000fe20007f1e0ff */
[----:B------:R-:W-:Y:S01]  /*3ec0*/  USHF.L.U64.HI UR17, UR18, 0x6, UR17 ;  /* 0x0000000612117899 */ /* 0x000fe20008010211 */
[----:B------:R-:W-:Y:S02]  /*3ed0*/  IADD3 R7, P2, P1, R240, UR6, R223 ;  /* 0x00000006f0077c10 */ /* 0x000fe4000f95e0df */
[----:B------:R-:W-:Y:S02]  /*3ee0*/  @!P3 LEA.HI.X.SX32 R8, R8, R221, 0x1, P0 ;  /* 0x000000dd0808b211 */ /* 0x000fe400000f0eff */
[----:B------:R-:W-:Y:S02]  /*3ef0*/  ISETP.GT.AND P0, PT, R226, 0xf, PT ;  /* 0x0000000fe200780c */ /* 0x000fe40003f04270 */
[----:B------:R-:W-:Y:S01]  /*3f00*/  IADD3 R5, P3, R240, UR6, RZ ;  /* 0x00000006f0057c10 */ /* 0x000fe2000ff7e0ff */
[----:B------:R-:W-:Y:S01]  /*3f10*/  UIMAD UR6, UR15, -0x40, UR9 ;  /* 0xffffffc00f0678a4 */ /* 0x000fe2000f8e0209 */
[C---:B------:R-:W-:Y:S02]  /*3f20*/  IADD3.X R6, R251.reuse, UR17, R222, P2, P1 ;  /* 0x00000011fb067c10 */ /* 0x040fe400097e24de */
[----:B------:R-:W-:Y:S02]  /*3f30*/  IADD3.X R4, R251, UR17, RZ, P3, !PT ;  /* 0x00000011fb047c10 */ /* 0x000fe40009ffe4ff */
[----:B------:R-:W-:Y:S02]  /*3f40*/  ISETP.GT.AND P3, PT, R226, 0xf, PT ;  /* 0x0000000fe200780c */ /* 0x000fe40003f64270 */
[----:B------:R-:W-:Y:S02]  /*3f50*/  LEA R16, P2, R5, c[0x0][0x160], 0x1 ;  /* 0x0000580005107a11 */ /* 0x000fe400078408ff */
[----:B------:R-:W-:Y:S02]  /*3f60*/  IADD3 R10, -R233, UR6, RZ ;  /* 0x00000006e90a7c10 */ /* 0x000fe4000fffe1ff */
[----:B------:R-:W-:Y:S02]  /*3f70*/  @!P0 LEA R12, P0, R9, c[0x0][0x258], 0x2 ;  /* 0x00009600090c8a11 */ /* 0x000fe400078010ff */
[----:B------:R-:W-:Y:S02]  /*3f80*/  LEA R14, P1, R7, c[0x0][0x160], 0x1 ;  /* 0x00005800070e7a11 */ /* 0x000fe400078208ff */
[----:B------:R-:W-:Y:S01]  /*3f90*/  LEA.HI.X R17, R5, c[0x0][0x164], R4, 0x1, P2 ;  /* 0x0000590005117a11 */ /* 0x000fe200010f0c04 */
[----:B------:R-:W-:Y:S01]  /*3fa0*/  IMAD.U32 R5, RZ, RZ, UR16 ;  /* 0x00000010ff057e24 */ /* 0x000fe2000f8e00ff */
[C---:B------:R-:W-:Y:S02]  /*3fb0*/  ISETP.LT.OR P2, PT, R10.reuse, 0x1, !P5 ;  /* 0x000000010a00780c */ /* 0x040fe40006f41670 */
[----:B------:R-:W-:Y:S01]  /*3fc0*/  LEA.HI.X R15, R7, c[0x0][0x164], R6, 0x1, P1 ;  /* 0x00005900070f7a11 */ /* 0x000fe200008f0c06 */
[----:B------:R-:W-:Y:S01]  /*3fd0*/  IMAD.U32 R6, RZ, RZ, UR16 ;  /* 0x00000010ff067e24 */ /* 0x000fe2000f8e00ff */
[----:B------:R-:W-:Y:S01]  /*3fe0*/  ISETP.LT.OR P1, PT, R10, 0x1, !P4 ;  /* 0x000000010a00780c */ /* 0x000fe20006721670 */
[----:B------:R-:W-:Y:S02]  /*3ff0*/  @!P3 IMAD R5, R5, 0x40, R232 ;  /* 0x000000400505b824 */ /* 0x000fe400078e02e8 */
[----:B------:R-:W-:Y:S01]  /*4000*/  @!P3 LEA.HI.X R13, R9, c[0x0][0x25c], R8, 0x2, P0 ;  /* 0x00009700090dba11 */ /* 0x000fe200000f1408 */
[----:B------:R-:W-:Y:S01]  /*4010*/  IMAD R4, R6, 0x6000, R249 ;  /* 0x0000600006047824 */ /* 0x000fe200078e02f9 */
[C---:B------:R-:W-:Y:S01]  /*4020*/  ISETP.LT.OR P0, PT, R10.reuse, 0x1, !P6 ;  /* 0x000000010a00780c */ /* 0x040fe20007701670 */
[----:B------:R-:W-:Y:S03]  /*4030*/  @!P3 IMAD.SHL.U32 R7, R5, 0x4, RZ ;  /* 0x000000040507b824 */ /* 0x000fe600078e00ff */
[----:B------:R-:W-:Y:S01]  /*4040*/  @!PT LDS RZ, [RZ] ;  /* 0x00000000fffff984 */ /* 0x000fe20000000800 */
[----:B------:R-:W-:Y:S01]  /*4050*/  @!PT LDS RZ, [RZ] ;  /* 0x00000000fffff984 */ /* 0x000fe20000000800 */
[----:B------:R-:W-:Y:S01]  /*4060*/  @!PT LDS RZ, [RZ] ;  /* 0x00000000fffff984 */ /* 0x000fe20000000800 */
[----:B------:R2:W-:Y:S01]  /*4070*/  LDGSTS.E.BYPASS.LTC128B.128 [R4], [R16.64], !P2 ;  /* 0x0000000010047fae */ /* 0x0005e2000d101d4c */
[C---:B------:R-:W-:Y:S03]  /*4080*/  ISETP.LT.OR P2, PT, R10.reuse, 0x21, !P5 ;  /* 0x000000210a00780c */ /* 0x040fe60006f41670 */
[----:B------:R2:W-:Y:S01]  /*4090*/  LDGSTS.E.BYPASS.LTC128B.128 [R4+0x2000], [R16.64+0x80], !P1 ;  /* 0x0200008010047fae */ /* 0x0005e2000c901d4c */
[C---:B------:R-:W-:Y:S04]  /*40a0*/  ISETP.LT.OR P1, PT, R10.reuse, 0x21, !P4 ;  /* 0x000000210a00780c */ /* 0x040fe80006721670 */
[----:B------:R2:W-:Y:S01]  /*40b0*/  LDGSTS.E.BYPASS.LTC128B.128 [R4+0x4000], [R16.64+0x100], !P0 ;  /* 0x0400010010047fae */ /* 0x0005e2000c101d4c */
[----:B------:R-:W-:Y:S04]  /*40c0*/  ISETP.LT.OR P0, PT, R10, 0x21, !P6 ;  /* 0x000000210a00780c */ /* 0x000fe80007701670 */
[----:B------:R2:W-:Y:S04]  /*40d0*/  LDGSTS.E.BYPASS.LTC128B.128 [R4+0x1000], [R14.64], !P2 ;  /* 0x010000000e047fae */ /* 0x0005e8000d101d4c */
[----:B------:R2:W-:Y:S05]  /*40e0*/  LDGSTS.E.BYPASS.LTC128B.128 [R4+0x3000], [R14.64+0x80], !P1 ;  /* 0x030000800e047fae */ /* 0x0005ea000c901d4c */
[----:B------:R2:W-:Y:S04]  /*40f0*/  LDGSTS.E.BYPASS.LTC128B.128 [R4+0x5000], [R14.64+0x100], !P0 ;  /* 0x050001000e047fae */ /* 0x0005e8000c101d4c */
[----:B------:R2:W-:Y:S02]  /*4100*/  @!P3 LDGSTS.E.BYPASS.LTC128B.128 [R7+0x21080], [R12.64] ;  /* 0x210800000c07bfae */ /* 0x0005e4000b901d4c */
.L_x_1311:
[C---:B-1234-:R-:W-:Y:S01]  /*4110*/  HMMA.16816.F32.BF16 R4, R84.reuse, R2, RZ ;  /* 0x000000025404723c */ /* 0x05efe200000418ff */
[----:B------:R-:W-:Y:S01]  /*4120*/  LDSM.16.M88.2 R2, [R206+0x7880] ;  /* 0x00788000ce02783b */ /* 0x000fe20000000100 */
[----:B------:R-:W-:Y:S04]  /*4130*/  ULEA UR6, UR8, UR14, 0x6 ;  /* 0x0000000e08067291 */ /* 0x000fe8000f8e303f */
[----:B------:R-:W0:Y:S01]  /*4140*/  LDGDEPBAR ;  /* 0x00000000000079af */ /* 0x000e220000000000 */
[----:B------:R-:W-:Y:S01]  /*4150*/  UIADD3 UR6, -UR9, 0x1, UR6 ;  /* 0x0000000109067890 */ /* 0x000fe2000fffe106 */
[C---:B------:R-:W-:Y:S08]  /*4160*/  HMMA.16816.F32.BF16 R8, R84.reuse, R88, RZ ;  /* 0x000000585408723c */ /* 0x040ff000000418ff */
[C---:B------:R-:W-:Y:S01]  /*4170*/  HMMA.16816.F32.BF16 R12, R84.reuse, R90, RZ ;  /* 0x0000005a540c723c */ /* 0x040fe200000418ff */
[----:B------:R-:W1:Y:S07]  /*4180*/  LDSM.16.M88.4 R88, [R212] ;  /* 0x00000000d458783b */ /* 0x000e6e0000000200 */
[C---:B------:R-:W-:Y:S01]  /*4190*/  HMMA.16816.F32.BF16 R16, R84.reuse, R92, RZ ;  /* 0x0000005c5410723c */ /* 0x040fe200000418ff */
[----:B------:R-:W-:Y:S07]  /*41a0*/  LDSM.16.M88.2 R92, [R206+0x9080] ;  /* 0x00908000ce5c783b */ /* 0x000fee0000000100 */
[----:B------:R-:W-:Y:S01]  /*41b0*/  HMMA.16816.F32.BF16 R20, R84, R94, RZ ;  /* 0x0000005e5414723c */ /* 0x000fe200000418ff */
[----:B------:R-:W2:Y:S05]  /*41c0*/  LDSM.16.M88.2 R84, [R206+0x8080] ;  /* 0x00808000ce54783b */ /* 0x000eaa0000000100 */
[----:B------:R-:W3:Y:S02]  /*41d0*/  LDSM.16.M88.2 R86, [R206+0x8880] ;  /* 0x00888000ce56783b */ /* 0x000ee40000000100 */
[C---:B------:R-:W-:Y:S03]  /*41e0*/  HMMA.16816.F32.BF16 R4, R96.reuse, R100, R4 ;  /* 0x000000646004723c */ /* 0x040fe60000041804 */
[----:B------:R-:W4:Y:S05]  /*41f0*/  LDSM.16.M88.2 R94, [R206+0x9880] ;  /* 0x00988000ce5e783b */ /* 0x000f2a0000000100 */
[C---:B------:R-:W-:Y:S01]  /*4200*/  HMMA.16816.F32.BF16 R8, R96.reuse, R102, R8 ;  /* 0x000000666008723c */ /* 0x040fe20000041808 */
[----:B------:R-:W-:Y:S05]  /*4210*/  LDSM.16.M88.2 R100, [R205+0x8080] ;  /* 0x00808000cd64783b */ /* 0x000fea0000000100 */
[----:B------:R-:W-:Y:S02]  /*4220*/  LDSM.16.M88.2 R102, [R205+0xa880] ;  /* 0x00a88000cd66783b */ /* 0x000fe40000000100 */
[C---:B------:R-:W-:Y:S08]  /*4230*/  HMMA.16816.F32.BF16 R12, R96.reuse, R104, R12 ;  /* 0x00000068600c723c */ /* 0x040ff0000004180c */
[C---:B------:R-:W-:Y:S01]  /*4240*/  HMMA.16816.F32.BF16 R16, R96.reuse, R106, R16 ;  /* 0x0000006a6010723c */ /* 0x040fe20000041810 */
[----:B------:R-:W-:Y:S07]  /*4250*/  LDSM.16.M88.4 R104, [R214+0x1f080] ;  /* 0x01f08000d668783b */ /* 0x000fee0000000200 */
[----:B------:R-:W-:Y:S07]  /*4260*/  HMMA.16816.F32.BF16 R20, R96, R108, R20 ;  /* 0x0000006c6014723c */ /* 0x000fee0000041814 */
[----:B------:R-:W-:Y:S01]  /*4270*/  IADD3 R108, R213, R212, RZ ;  /* 0x000000d4d56c7210 */ /* 0x000fe20007ffe0ff */
[C---:B-1----:R-:W-:Y:S01]  /*4280*/  HMMA.16816.F32.BF16 R4, R88.reuse, R2, R4 ;  /* 0x000000025804723c */ /* 0x042fe20000041804 */
[----:B------:R-:W-:Y:S05]  /*4290*/  LDSM.16.M88.2 R2, [R205+0x7880] ;  /* 0x00788000cd02783b */ /* 0x000fea0000000100 */
[----:B------:R-:W1:Y:S02]  /*42a0*/  LDSM.16.M88.4 R96, [R108] ;  /* 0x000000006c60783b */ /* 0x000e640000000200 */
[C---:B--2---:R-:W-:Y:S03]  /*42b0*/  HMMA.16816.F32.BF16 R8, R88.reuse, R84, R8 ;  /* 0x000000545808723c */ /* 0x044fe60000041808 */
[----:B------:R-:W2:Y:S05]  /*42c0*/  LDSM.16.M88.2 R84, [R205+0x8880] ;  /* 0x00888000cd54783b */ /* 0x000eaa0000000100 */
[C---:B---3--:R-:W-:Y:S01]  /*42d0*/  HMMA.16816.F32.BF16 R12, R88.reuse, R86, R12 ;  /* 0x00000056580c723c */ /* 0x048fe2000004180c */
[----:B------:R-:W3:Y:S07]  /*42e0*/  LDSM.16.M88.2 R86, [R205+0x9080] ;  /* 0x00908000cd56783b */ /* 0x000eee0000000100 */
[C---:B------:R-:W-:Y:S01]  /*42f0*/  HMMA.16816.F32.BF16 R16, R88.reuse, R92, R16 ;  /* 0x0000005c5810723c */ /* 0x040fe20000041810 */
[----:B------:R-:W5:Y:S07]  /*4300*/  LDSM.16.M88.2 R92, [R205+0x9880] ;  /* 0x00988000cd5c783b */ /* 0x000f6e0000000100 */
[----:B----4-:R-:W-:Y:S01]  /*4310*/  HMMA.16816.F32.BF16 R20, R88, R94, R20 ;  /* 0x0000005e5814723c */ /* 0x010fe20000041814 */
[----:B------:R-:W-:Y:S05]  /*4320*/  LDSM.16.M88.2 R94, [R216+0xa080] ;  /* 0x00a08000d85e783b */ /* 0x000fea0000000100 */
[----:B------:R-:W4:Y:S02]  /*4330*/  LDSM.16.M88.4 R88, [R214+0x1d080] ;  /* 0x01d08000d658783b */ /* 0x000f240000000200 */
[C---:B-1----:R-:W-:Y:S03]  /*4340*/  HMMA.16816.F32.BF16 R4, R96.reuse, R2, R4 ;  /* 0x000000026004723c */ /* 0x042fe60000041804 */
[----:B------:R-:W1:Y:S05]  /*4350*/  LDSM.16.M88.2 R2, [R216+0xa880] ;  /* 0x00a88000d802783b */ /* 0x000e6a0000000100 */
[C---:B------:R-:W-:Y:S01]  /*4360*/  HMMA.16816.F32.BF16 R8, R96.reuse, R100, R8 ;  /* 0x000000646008723c */ /* 0x040fe20000041808 */
[----:B------:R-:W-:Y:S07]  /*4370*/  LDSM.16.M88.2 R100, [R205+0xa080] ;  /* 0x00a08000cd64783b */ /* 0x000fee0000000100 */
[C---:B--2---:R-:W-:Y:S01]  /*4380*/  HMMA.16816.F32.BF16 R12, R96.reuse, R84, R12 ;  /* 0x00000054600c723c */ /* 0x044fe2000004180c */
[----:B------:R-:W2:Y:S07]  /*4390*/  LDSM.16.M88.2 R84, [R216+0xb080] ;  /* 0x00b08000d854783b */ /* 0x000eae0000000100 */
[C---:B---3--:R-:W-:Y:S01]  /*43a0*/  HMMA.16816.F32.BF16 R16, R96.reuse, R86, R16 ;  /* 0x000000566010723c */ /* 0x048fe20000041810 */
[----:B------:R-:W3:Y:S07]  /*43b0*/  LDSM.16.M88.2 R86, [R216+0xb880] ;  /* 0x00b88000d856783b */ /* 0x000eee0000000100 */
[----:B-----5:R-:W-:Y:S01]  /*43c0*/  HMMA.16816.F32.BF16 R20, R96, R92, R20 ;  /* 0x0000005c6014723c */ /* 0x020fe20000041814 */
[----:B------:R-:W5:Y:S05]  /*43d0*/  LDSM.16.M88.2 R92, [R216+0xc080] ;  /* 0x00c08000d85c783b */ /* 0x000f6a0000000100 */
[----:B------:R-:W-:Y:S02]  /*43e0*/  LDSM.16.M88.4 R96, [R204+0x1d080] ;  /* 0x01d08000cc60783b */ /* 0x000fe40000000200 */
[C---:B----4-:R-:W-:Y:S03]  /*43f0*/  HMMA.16816.F32.BF16 R4, R88.reuse, R94, R4 ;  /* 0x0000005e5804723c */ /* 0x050fe60000041804 */
[----:B------:R-:W4:Y:S05]  /*4400*/  LDSM.16.M88.2 R94, [R207+0xa080] ;  /* 0x00a08000cf5e783b */ /* 0x000f2a0000000100 */
[C---:B-1----:R-:W-:Y:S01]  /*4410*/  HMMA.16816.F32.BF16 R8, R88.reuse, R2, R8 ;  /* 0x000000025808723c */ /* 0x042fe20000041808 */
[----:B------:R-:W1:Y:S07]  /*4420*/  LDSM.16.M88.2 R2, [R207+0xa880] ;  /* 0x00a88000cf02783b */ /* 0x000e6e0000000100 */
[C---:B--2---:R-:W-:Y:S01]  /*4430*/  HMMA.16816.F32.BF16 R12, R88.reuse, R84, R12 ;  /* 0x00000054580c723c */ /* 0x044fe2000004180c */
[----:B------:R-:W2:Y:S07]  /*4440*/  LDSM.16.M88.2 R84, [R207+0xb080] ;  /* 0x00b08000cf54783b */ /* 0x000eae0000000100 */
[C---:B---3--:R-:W-:Y:S01]  /*4450*/  HMMA.16816.F32.BF16 R16, R88.reuse, R86, R16 ;  /* 0x000000565810723c */ /* 0x048fe20000041810 */
[----:B------:R-:W3:Y:S07]  /*4460*/  LDSM.16.M88.2 R86, [R207+0xb880] ;  /* 0x00b88000cf56783b */ /* 0x000eee0000000100 */
[----:B-----5:R-:W-:Y:S01]  /*4470*/  HMMA.16816.F32.BF16 R20, R88, R92, R20 ;  /* 0x0000005c5814723c */ /* 0x020fe20000041814 */
[----:B------:R-:W5:Y:S05]  /*4480*/  LDSM.16.M88.2 R88, [R207+0xc080] ;  /* 0x00c08000cf58783b */ /* 0x000f6a0000000100 */
[----:B------:R-:W-:Y:S02]  /*4490*/  LDSM.16.M88.2 R90, [R206+0xa080] ;  /* 0x00a08000ce5a783b */ /* 0x000fe40000000100 */
[C---:B----4-:R-:W-:Y:S03]  /*44a0*/  HMMA.16816.F32.BF16 R4, R96.reuse, R94, R4 ;  /* 0x0000005e6004723c */ /* 0x050fe60000041804 */
[----:B------:R-:W4:Y:S05]  /*44b0*/  LDSM.16.M88.4 R92, [R212+0x2000] ;  /* 0x00200000d45c783b */ /* 0x000f2a0000000200 */
        /* <DEDUP_REMOVED lines=8> */
[----:B------:R-:W5:Y:S02]  /*4540*/  LDSM.16.M88.4 R96, [R108+0x2000] ;  /* 0x002000006c60783b */ /* 0x000f640000000200 */
        /* <DEDUP_REMOVED lines=10> */
[----:B------:R-:W-:Y:S02]  /*45f0*/  LDSM.16.M88.4 R92, [R204+0x1f080] ;  /* 0x01f08000cc5c783b */ /* 0x000fe40000000200 */
[C---:B------:R-:W-:Y:S08]  /*4600*/  HMMA.16816.F32.BF16 R4, R96.reuse, R100, R4 ;  /* 0x000000646004723c */ /* 0x040ff00000041804 */
[C---:B------:R-:W-:Y:S07]  /*4610*/  HMMA.16816.F32.BF16 R8, R96.reuse, R102, R8 ;  /* 0x000000666008723c */ /* 0x040fee0000041808 */
[----:B------:R-:W-:Y:S01]  /*4620*/  IADD3 R103, -R248, UR6, R231 ;  /* 0x00000006f8677c10 */ /* 0x000fe2000fffe1e7 */
[C---:B----4-:R-:W-:Y:S01]  /*4630*/  HMMA.16816.F32.BF16 R12, R96.reuse, R90, R12 ;  /* 0x0000005a600c723c */ /* 0x050fe2000004180c */
[----:B------:R-:W4:Y:S03]  /*4640*/  LDSM.16.M88.2 R90, [R216+0xd880] ;  /* 0x00d88000d85a783b */ /* 0x000f260000000100 */
[----:B------:R-:W-:Y:S04]  /*4650*/  IMNMX R109, R252, R103, PT ;  /* 0x00000067fc6d7217 */ /* 0x000fe80003800200 */
[C---:B-1----:R-:W-:Y:S01]  /*4660*/  HMMA.16816.F32.BF16 R16, R96.reuse, R2, R16 ;  /* 0x000000026010723c */ /* 0x042fe20000041810 */
[----:B------:R-:W1:Y:S02]  /*4670*/  LDSM.16.M88.2 R2, [R216+0xe080] ;  /* 0x00e08000d802783b */ /* 0x000e640000000100 */
[C---:B------:R-:W-:Y:S05]  /*4680*/  ISETP.GT.AND P0, PT, R109.reuse, RZ, PT ;  /* 0x000000ff6d00720c */ /* 0x040fea0003f04270 */
[----:B--2---:R-:W-:Y:S01]  /*4690*/  HMMA.16816.F32.BF16 R20, R96, R84, R20 ;  /* 0x000000546014723c */ /* 0x004fe20000041814 */
[----:B------:R-:W2:Y:S06]  /*46a0*/  LDSM.16.M88.2 R84, [R216+0xe880] ;  /* 0x00e88000d854783b */ /* 0x000eac0000000100 */
[C---:B------:R-:W-:Y:S01]  /*46b0*/  FSEL R96, R178.reuse, -INF , P0 ;  /* 0xff800000b2607808 */ /* 0x040fe20000000000 */
[C---:B---3--:R-:W-:Y:S01]  /*46c0*/  HMMA.16816.F32.BF16 R4, R104.reuse, R86, R4 ;  /* 0x000000566804723c */ /* 0x048fe20000041804 */
[----:B------:R-:W3:Y:S04]  /*46d0*/  LDSM.16.M88.2 R86, [R207+0xc880] ;  /* 0x00c88000cf56783b */ /* 0x000ee80000000100 */
[----:B------:R-:W-:Y:S01]  /*46e0*/  FFMA.FTZ R178, -R178, R178, 1 ;  /* 0x3f800000b2b27423 */ /* 0x000fe200000101b2 */
[----:B------:R-:W-:Y:S01]  /*46f0*/  ISETP.GT.AND P0, PT, R109, 0x1, PT ;  /* 0x000000016d00780c */ /* 0x000fe20003f04270 */
[--C-:B------:R-:W-:Y:S01]  /*4700*/  FFMA.FTZ R100, R96, c[0x0][0x29c], -R199.reuse ;  /* 0x0000a70060647a23 */ /* 0x100fe200000108c7 */
[C---:B-----5:R-:W-:Y:S01]  /*4710*/  HMMA.16816.F32.BF16 R8, R104.reuse, R88, R8 ;  /* 0x000000586808723c */ /* 0x060fe20000041808 */
[----:B------:R-:W5:Y:S03]  /*4720*/  LDSM.16.M88.2 R88, [R207+0xd080] ;  /* 0x00d08000cf58783b */ /* 0x000f660000000100 */
[C---:B------:R-:W-:Y:S01]  /*4730*/  FSEL R96, R179.reuse, -INF , P0 ;  /* 0xff800000b3607808 */ /* 0x040fe20000000000 */
[----:B------:R-:W-:Y:S01]  /*4740*/  MUFU.EX2 R100, R100 ;  /* 0x0000006400647308 */ /* 0x000fe20000000800 */
[----:B------:R-:W-:Y:S01]  /*4750*/  FFMA.FTZ R179, -R179, R179, 1 ;  /* 0x3f800000b3b37423 */ /* 0x000fe200000101b3 */
[C---:B------:R-:W-:Y:S01]  /*4760*/  ISETP.GT.AND P0, PT, R109.reuse, 0x10, PT ;  /* 0x000000106d00780c */ /* 0x040fe20003f04270 */
[C---:B----4-:R-:W-:Y:S01]  /*4770*/  HMMA.16816.F32.BF16 R12, R104.reuse, R90, R12 ;  /* 0x0000005a680c723c */ /* 0x050fe2000004180c */
[----:B------:R-:W4:Y:S03]  /*4780*/  LDSM.16.M88.2 R90, [R207+0xd880] ;  /* 0x00d88000cf5a783b */ /* 0x000f260000000100 */
[--C-:B------:R-:W-:Y:S01]  /*4790*/  FFMA.FTZ R101, R96, c[0x0][0x29c], -R199.reuse ;  /* 0x0000a70060657a23 */ /* 0x100fe200000108c7 */
[C---:B------:R-:W-:Y:S01]  /*47a0*/  FSEL R96, R182.reuse, -INF , P0 ;  /* 0xff800000b6607808 */ /* 0x040fe20000000000 */
[----:B------:R-:W-:Y:S01]  /*47b0*/  FFMA.FTZ R182, -R182, R182, 1 ;  /* 0x3f800000b6b67423 */ /* 0x000fe200000101b6 */
[----:B------:R-:W-:Y:S01]  /*47c0*/  ISETP.GT.AND P0, PT, R109, 0x11, PT ;  /* 0x000000116d00780c */ /* 0x000fe20003f04270 */
[C---:B-1----:R-:W-:Y:S01]  /*47d0*/  HMMA.16816.F32.BF16 R16, R104.reuse, R2, R16 ;  /* 0x000000026810723c */ /* 0x042fe20000041810 */
[----:B------:R-:W1:Y:S01]  /*47e0*/  LDSM.16.M88.2 R2, [R207+0xe080] ;  /* 0x00e08000cf02783b */ /* 0x000e620000000100 */
[----:B------:R-:W1:Y:S02]  /*47f0*/  MUFU.EX2 R101, R101 ;  /* 0x0000006500657308 */ /* 0x000e640000000800 */
[--C-:B------:R-:W-:Y:S02]  /*4800*/  FFMA.FTZ R102, R96, c[0x0][0x29c], -R199.reuse ;  /* 0x0000a70060667a23 */ /* 0x100fe400000108c7 */
[----:B------:R-:W-:Y:S02]  /*4810*/  LDSM.16.M88.4 R96, [R212+0x4000] ;  /* 0x00400000d460783b */ /* 0x000fe40000000200 */
[----:B--2---:R-:W-:Y:S03]  /*4820*/  HMMA.16816.F32.BF16 R20, R104, R84, R20 ;  /* 0x000000546814723c */ /* 0x004fe60000041814 */
[----:B------:R-:W2:Y:S01]  /*4830*/  LDSM.16.M88.2 R84, [R207+0xe880] ;  /* 0x00e88000cf54783b */ /* 0x000ea20000000100 */
[----:B------:R-:W-:Y:S04]  /*4840*/  MUFU.EX2 R102, R102 ;  /* 0x0000006600667308 */ /* 0x000fe80000000800 */
[C---:B---3--:R-:W-:Y:S01]  /*4850*/  HMMA.16816.F32.BF16 R4, R92.reuse, R86, R4 ;  /* 0x000000565c04723c */ /* 0x048fe20000041804 */
[----:B------:R-:W3:Y:S07]  /*4860*/  LDSM.16.M88.2 R86, [R206+0xc880] ;  /* 0x00c88000ce56783b */ /* 0x000eee0000000100 */
[C---:B-----5:R-:W-:Y:S07]  /*4870*/  HMMA.16816.F32.BF16 R8, R92.reuse, R88, R8 ;  /* 0x000000585c08723c */ /* 0x060fee0000041808 */
[C---:B------:R-:W-:Y:S01]  /*4880*/  FSEL R88, R183.reuse, -INF , P0 ;  /* 0xff800000b7587808 */ /* 0x040fe20000000000 */
[----:B------:R-:W-:Y:S01]  /*4890*/  FFMA.FTZ R183, -R183, R183, 1 ;  /* 0x3f800000b7b77423 */ /* 0x000fe200000101b7 */
[C---:B----4-:R-:W-:Y:S01]  /*48a0*/  HMMA.16816.F32.BF16 R12, R92.reuse, R90, R12 ;  /* 0x0000005a5c0c723c */ /* 0x050fe2000004180c */
[----:B------:R-:W-:Y:S02]  /*48b0*/  LDSM.16.M88.2 R90, [R206+0xd880] ;  /* 0x00d88000ce5a783b */ /* 0x000fe40000000100 */
[--C-:B------:R-:W-:Y:S01]  /*48c0*/  FFMA.FTZ R105, R88, c[0x0][0x29c], -R199.reuse ;  /* 0x0000a70058697a23 */ /* 0x100fe200000108c7 */
[C---:B------:R-:W-:Y:S02]  /*48d0*/  ISETP.GT.AND P0, PT, R109.reuse, 0x20, PT ;  /* 0x000000206d00780c */ /* 0x040fe40003f04270 */
[----:B------:R-:W4:Y:S02]  /*48e0*/  LDSM.16.M88.2 R88, [R206+0xd080] ;  /* 0x00d08000ce58783b */ /* 0x000f240000000100 */
[C---:B-1----:R-:W-:Y:S01]  /*48f0*/  HMMA.16816.F32.BF16 R16, R92.reuse, R2, R16 ;  /* 0x000000025c10723c */ /* 0x042fe20000041810 */
[----:B------:R-:W1:Y:S02]  /*4900*/  MUFU.EX2 R105, R105 ;  /* 0x0000006900697308 */ /* 0x000e640000000800 */
[----:B------:R-:W5:Y:S01]  /*4910*/  LDSM.16.M88.2 R2, [R206+0xe080] ;  /* 0x00e08000ce02783b */ /* 0x000f620000000100 */
[C---:B------:R-:W-:Y:S01]  /*4920*/  FSEL R106, R186.reuse, -INF , P0 ;  /* 0xff800000ba6a7808 */ /* 0x040fe20000000000 */
[----:B------:R-:W-:Y:S01]  /*4930*/  FFMA.FTZ R186, -R186, R186, 1 ;  /* 0x3f800000baba7423 */ /* 0x000fe200000101ba */
[----:B------:R-:W-:Y:S03]  /*4940*/  ISETP.GT.AND P0, PT, R109, 0x21, PT ;  /* 0x000000216d00780c */ /* 0x000fe60003f04270 */
[--C-:B------:R-:W-:Y:S01]  /*4950*/  FFMA.FTZ R104, R106, c[0x0][0x29c], -R199.reuse ;  /* 0x0000a7006a687a23 */ /* 0x100fe200000108c7 */
[----:B--2---:R-:W-:Y:S01]  /*4960*/  HMMA.16816.F32.BF16 R20, R92, R84, R20 ;  /* 0x000000545c14723c */ /* 0x004fe20000041814 */
[----:B------:R-:W2:Y:S02]  /*4970*/  LDSM.16.M88.2 R84, [R206+0xe880] ;  /* 0x00e88000ce54783b */ /* 0x000ea40000000100 */
[C---:B------:R-:W-:Y:S01]  /*4980*/  FSEL R106, R187.reuse, -INF , P0 ;  /* 0xff800000bb6a7808 */ /* 0x040fe20000000000 */
[----:B------:R-:W-:Y:S01]  /*4990*/  FFMA.FTZ R187, -R187, R187, 1 ;  /* 0x3f800000bbbb7423 */ /* 0x000fe200000101bb */
[C---:B------:R-:W-:Y:S01]  /*49a0*/  ISETP.GT.AND P0, PT, R109.reuse, 0x30, PT ;  /* 0x000000306d00780c */ /* 0x040fe20003f04270 */
[----:B------:R-:W-:Y:S02]  /*49b0*/  MUFU.EX2 R104, R104 ;  /* 0x0000006800687308 */ /* 0x000fe40000000800 */
[C---:B---3--:R-:W-:Y:S01]  /*49c0*/  HMMA.16816.F32.BF16 R4, R96.reuse, R86, R4 ;  /* 0x000000566004723c */ /* 0x048fe20000041804 */
[----:B------:R-:W-:Y:S04]  /*49d0*/  LDSM.16.M88.2 R86, [R205+0xc880] ;  /* 0x00c88000cd56783b */ /* 0x000fe80000000100 */
[----:B------:R-:W-:Y:S01]  /*49e0*/  FSEL R92, R190, -INF , P0 ;  /* 0xff800000be5c7808 */ /* 0x000fe20000000000 */
[--C-:B------:R-:W-:Y:S01]  /*49f0*/  FFMA.FTZ R107, R106, c[0x0][0x29c], -R199.reuse ;  /* 0x0000a7006a6b7a23 */ /* 0x100fe200000108c7 */
[----:B------:R-:W-:Y:S01]  /*4a00*/  ISETP.GT.AND P0, PT, R109, 0x31, PT ;  /* 0x000000316d00780c */ /* 0x000fe20003f04270 */
[----:B------:R-:W-:Y:S04]  /*4a10*/  FFMA.FTZ R190, -R190, R190, 1 ;  /* 0x3f800000bebe7423 */ /* 0x000fe800000101be */
[--C-:B------:R-:W-:Y:S01]  /*4a20*/  FFMA.FTZ R106, R92, c[0x0][0x29c], -R199.reuse ;  /* 0x0000a7005c6a7a23 */ /* 0x100fe200000108c7 */
[----:B------:R-:W-:Y:S01]  /*4a30*/  MUFU.EX2 R107, R107 ;  /* 0x0000006b006b7308 */ /* 0x000fe20000000800 */
[----:B------:R3:W1:Y:S01]  /*4a40*/  LDSM.16.M88.4 R92, [R108+0x4000] ;  /* 0x004000006c5c783b */ /* 0x0006620000000200 */
[C---:B------:R-:W-:Y:S01]  /*4a50*/  FSEL R110, R191.reuse, -INF , P0 ;  /* 0xff800000bf6e7808 */ /* 0x040fe20000000000 */
[----:B------:R-:W-:Y:S01]  /*4a60*/  FFMA.FTZ R191, -R191, R191, 1 ;  /* 0x3f800000bfbf7423 */ /* 0x000fe200000101bf */
[C---:B------:R-:W-:Y:S01]  /*4a70*/  ISETP.GT.AND P0, PT, R109.reuse, 0x40, PT ;  /* 0x000000406d00780c */ /* 0x040fe20003f04270 */
[C---:B----4-:R-:W-:Y:S01]  /*4a80*/  HMMA.16816.F32.BF16 R8, R96.reuse, R88, R8 ;  /* 0x000000586008723c */ /* 0x050fe20000041808 */
[----:B------:R-:W4:Y:S02]  /*4a90*/  LDSM.16.M88.2 R88, [R205+0xd080] ;  /* 0x00d08000cd58783b */ /* 0x000f240000000100 */
[----:B------:R-:W-:Y:S02]  /*4aa0*/  FSEL R172, R194, -INF , P0 ;  /* 0xff800000c2ac7808 */ /* 0x000fe40000000000 */
[----:B------:R-:W-:Y:S01]  /*4ab0*/  MUFU.EX2 R106, R106 ;  /* 0x0000006a006a7308 */ /* 0x000fe20000000800 */
[----:B------:R-:W-:Y:S01]  /*4ac0*/  ISETP.GT.AND P0, PT, R109, 0x41, PT ;  /* 0x000000416d00780c */ /* 0x000fe20003f04270 */
[--C-:B------:R-:W-:Y:S01]  /*4ad0*/  FFMA.FTZ R111, R110, c[0x0][0x29c], -R199.reuse ;  /* 0x0000a7006e6f7a23 */ /* 0x100fe200000108c7 */
[----:B------:R-:W-:Y:S01]  /*4ae0*/  IADD3 R109, R103, 0x8, RZ ;  /* 0x00000008676d7810 */ /* 0x000fe20007ffe0ff */
[C---:B------:R-:W-:Y:S01]  /*4af0*/  HMMA.16816.F32.BF16 R12, R96.reuse, R90, R12 ;  /* 0x0000005a600c723c */ /* 0x040fe2000004180c */
[----:B------:R-:W4:Y:S02]  /*4b00*/  LDSM.16.M88.2 R90, [R205+0xd880] ;  /* 0x00d88000cd5a783b */ /* 0x000f240000000100 */
[--C-:B------:R-:W-:Y:S01]  /*4b10*/  FFMA.FTZ R110, R172, c[0x0][0x29c], -R199.reuse ;  /* 0x0000a700ac6e7a23 */ /* 0x100fe200000108c7 */
[----:B------:R-:W-:Y:S02]  /*4b20*/  IMNMX R109, R252, R109, PT ;  /* 0x0000006dfc6d7217 */ /* 0x000fe40003800200 */
[----:B------:R-:W-:Y:S02]  /*4b30*/  MUFU.EX2 R111, R111 ;  /* 0x0000006f006f7308 */ /* 0x000fe40000000800 */
[C---:B-----5:R-:W-:Y:S01]  /*4b40*/  HMMA.16816.F32.BF16 R16, R96.reuse, R2, R16 ;  /* 0x000000026010723c */ /* 0x060fe20000041810 */
[----:B------:R-:W5:Y:S02]  /*4b50*/  LDSM.16.M88.2 R2, [R205+0xe080] ;  /* 0x00e08000cd02783b */ /* 0x000f640000000100 */
[----:B------:R-:W-:Y:S02]  /*4b60*/  ISETP.GT.AND P3, PT, R109, 0x30, PT ;  /* 0x000000306d00780c */ /* 0x000fe40003f64270 */
[----:B---3--:R-:W-:Y:S02]  /*4b70*/  FSEL R108, R195, -INF , P0 ;  /* 0xff800000c36c7808 */ /* 0x008fe40000000000 */
[C---:B------:R-:W-:Y:S01]  /*4b80*/  ISETP.GT.AND P0, PT, R109.reuse, RZ, PT ;  /* 0x000000ff6d00720c */ /* 0x040fe20003f04270 */
[----:B--2---:R-:W-:Y:S01]  /*4b90*/  HMMA.16816.F32.BF16 R20, R96, R84, R20 ;  /* 0x000000546014723c */ /* 0x004fe20000041814 */
[----:B------:R-:W2:Y:S01]  /*4ba0*/  LDSM.16.M88.2 R84, [R205+0xe880] ;  /* 0x00e88000cd54783b */ /* 0x000ea20000000100 */
[----:B------:R-:W-:Y:S01]  /*4bb0*/  MUFU.EX2 R103, R110 ;  /* 0x0000006e00677308 */ /* 0x000fe20000000800 */
[C---:B------:R-:W-:Y:S01]  /*4bc0*/  ISETP.GT.AND P2, PT, R109.reuse, 0x31, PT ;  /* 0x000000316d00780c */ /* 0x040fe20003f44270 */
[----:B------:R-:W-:Y:S01]  /*4bd0*/  FFMA.FTZ R199, R108, c[0x0][0x29c], -R199 ;  /* 0x0000a7006cc77a23 */ /* 0x000fe200000108c7 */
[C---:B------:R-:W-:Y:S01]  /*4be0*/  FSEL R173, R180.reuse, -INF , P0 ;  /* 0xff800000b4ad7808 */ /* 0x040fe20000000000 */
[----:B------:R-:W3:Y:S01]  /*4bf0*/  LDS R97, [R231.X4+0x21280] ;  /* 0x02128000e7617984 */ /* 0x000ee20000004800 */
[C---:B------:R-:W-:Y:S01]  /*4c00*/  ISETP.GT.AND P0, PT, R109.reuse, 0x1, PT ;  /* 0x000000016d00780c */ /* 0x040fe20003f04270 */
[----:B------:R-:W-:Y:S01]  /*4c10*/  FFMA.FTZ R180, -R180, R180, 1 ;  /* 0x3f800000b4b47423 */ /* 0x000fe200000101b4 */
[----:B------:R-:W-:Y:S01]  /*4c20*/  ISETP.GT.AND P1, PT, R109, 0x20, PT ;  /* 0x000000206d00780c */ /* 0x000fe20003f24270 */
[C---:B-1----:R-:W-:Y:S02]  /*4c30*/  HMMA.16816.F32.BF16 R4, R92.reuse, R86, R4 ;  /* 0x000000565c04723c */ /* 0x042fe40000041804 */
[----:B------:R-:W-:Y:S03]  /*4c40*/  MUFU.EX2 R108, R199 ;  /* 0x000000c7006c7308 */ /* 0x000fe60000000800 */
[C---:B------:R-:W-:Y:S01]  /*4c50*/  FSEL R99, R181.reuse, -INF , P0 ;  /* 0xff800000b5637808 */ /* 0x040fe20000000000 */
[----:B------:R-:W-:Y:S01]  /*4c60*/  FFMA.FTZ R181, -R181, R181, 1 ;  /* 0x3f800000b5b57423 */ /* 0x000fe200000101b5 */
[C---:B------:R-:W-:Y:S01]  /*4c70*/  FSEL R175, R188.reuse, -INF , P1 ;  /* 0xff800000bcaf7808 */ /* 0x040fe20000800000 */
[C---:B----4-:R-:W-:Y:S03]  /*4c80*/  HMMA.16816.F32.BF16 R8, R92.reuse, R88, R8 ;  /* 0x000000585c08723c */ /* 0x050fe60000041808 */
[----:B------:R-:W-:Y:S01]  /*4c90*/  ISETP.GT.AND P1, PT, R109, 0x40, PT ;  /* 0x000000406d00780c */ /* 0x000fe20003f24270 */
[--C-:B------:R-:W-:Y:S01]  /*4ca0*/  FFMA.FTZ R98, R99, c[0x0][0x29c], -R198.reuse ;  /* 0x0000a70063627a23 */ /* 0x100fe200000108c6 */
[----:B------:R-:W-:Y:S01]  /*4cb0*/  ISETP.GT.AND P0, PT, R109, 0x10, PT ;  /* 0x000000106d00780c */ /* 0x000fe20003f04270 */
[----:B------:R-:W-:Y:S02]  /*4cc0*/  FFMA.FTZ R188, -R188, R188, 1 ;  /* 0x3f800000bcbc7423 */ /* 0x000fe400000101bc */
[C---:B------:R-:W-:Y:S01]  /*4cd0*/  HMMA.16816.F32.BF16 R12, R92.reuse, R90, R12 ;  /* 0x0000005a5c0c723c */ /* 0x040fe2000004180c */
[----:B------:R1:W-:Y:S03]  /*4ce0*/  MUFU.EX2 R99, R98 ;  /* 0x0000006200637308 */ /* 0x0003e60000000800 */
[--C-:B------:R-:W-:Y:S01]  /*4cf0*/  FFMA.FTZ R96, R173, c[0x0][0x29c], -R198.reuse ;  /* 0x0000a700ad607a23 */ /* 0x100fe200000108c6 */
[C---:B------:R-:W-:Y:S01]  /*4d00*/  FSEL R173, R184.reuse, -INF , P0 ;  /* 0xff800000b8ad7808 */ /* 0x040fe20000000000 */
[----:B------:R-:W-:Y:S01]  /*4d10*/  FFMA.FTZ R184, -R184, R184, 1 ;  /* 0x3f800000b8b87423 */ /* 0x000fe200000101b8 */
[----:B------:R-:W-:Y:S01]  /*4d20*/  ISETP.GT.AND P0, PT, R109, 0x11, PT ;  /* 0x000000116d00780c */ /* 0x000fe20003f04270 */
[C---:B-----5:R-:W-:Y:S03]  /*4d30*/  HMMA.16816.F32.BF16 R16, R92.reuse, R2, R16 ;  /* 0x000000025c10723c */ /* 0x060fe60000041810 */
[----:B------:R-:W4:Y:S01]  /*4d40*/  MUFU.EX2 R96, R96 ;  /* 0x0000006000607308 */ /* 0x000f220000000800 */
[C---:B------:R-:W-:Y:S01]  /*4d50*/  FSEL R89, R185.reuse, -INF , P0 ;  /* 0xff800000b9597808 */ /* 0x040fe20000000000 */
[----:B------:R-:W-:Y:S01]  /*4d60*/  FFMA.FTZ R185, -R185, R185, 1 ;  /* 0x3f800000b9b97423 */ /* 0x000fe200000101b9 */
[----:B------:R-:W-:Y:S01]  /*4d70*/  FSEL R91, R192, -INF , P3 ;  /* 0xff800000c05b7808 */ /* 0x000fe20001800000 */
[--C-:B------:R-:W-:Y:S01]  /*4d80*/  FFMA.FTZ R90, R175, c[0x0][0x29c], -R198.reuse ;  /* 0x0000a700af5a7a23 */ /* 0x100fe200000108c6 */
[----:B--2---:R-:W-:Y:S03]  /*4d90*/  HMMA.16816.F32.BF16 R20, R92, R84, R20 ;  /* 0x000000545c14723c */ /* 0x004fe60000041814 */
[----:B------:R-:W-:Y:S01]  /*4da0*/  ISETP.GT.AND P0, PT, R109, 0x21, PT ;  /* 0x000000216d00780c */ /* 0x000fe20003f04270 */
[--C-:B------:R-:W-:Y:S01]  /*4db0*/  FFMA.FTZ R88, R173, c[0x0][0x29c], -R198.reuse ;  /* 0x0000a700ad587a23 */ /* 0x100fe200000108c6 */
[----:B------:R-:W-:Y:S01]  /*4dc0*/  FSEL R175, R196, -INF , P1 ;  /* 0xff800000c4af7808 */ /* 0x000fe20000800000 */
[----:B------:R-:W-:Y:S01]  /*4dd0*/  MUFU.EX2 R90, R90 ;  /* 0x0000005a005a7308 */ /* 0x000fe20000000800 */
[----:B------:R-:W-:Y:S01]  /*4de0*/  FSEL R173, R189, -INF , P0 ;  /* 0xff800000bdad7808 */ /* 0x000fe20000000000 */
[--C-:B---3--:R-:W-:Y:S01]  /*4df0*/  FADD.FTZ R92, R5, -R97.reuse ;  /* 0x80000061055c7221 */ /* 0x108fe20000010000 */
[----:B------:R-:W-:Y:S03]  /*4e00*/  ISETP.GT.AND P0, PT, R109, 0x41, PT ;  /* 0x000000416d00780c */ /* 0x000fe60003f04270 */
[--C-:B-1----:R-:W-:Y:S01]  /*4e10*/  FFMA.FTZ R98, R89, c[0x0][0x29c], -R198.reuse ;  /* 0x0000a70059627a23 */ /* 0x102fe200000108c6 */
[----:B------:R-:W-:Y:S01]  /*4e20*/  FSEL R199, R193, -INF , P2 ;  /* 0xff800000c1c77808 */ /* 0x000fe20001000000 */
[--C-:B------:R-:W-:Y:S01]  /*4e30*/  FFMA.FTZ R109, R91, c[0x0][0x29c], -R198.reuse ;  /* 0x0000a7005b6d7a23 */ /* 0x100fe200000108c6 */
[----:B------:R-:W-:Y:S01]  /*4e40*/  F2FP.BF16.PACK_AB R93, R101, R100 ;  /* 0x00000064655d723e */ /* 0x000fe200000010ff */
[----:B------:R1:W-:Y:S01]  /*4e50*/  MUFU.EX2 R89, R98 ;  /* 0x0000006200597308 */ /* 0x0003e20000000800 */
[--C-:B------:R-:W-:Y:S01]  /*4e60*/  FFMA.FTZ R91, R175, c[0x0][0x29c], -R198.reuse ;  /* 0x0000a700af5b7a23 */ /* 0x100fe200000108c6 */
[----:B------:R-:W-:Y:S01]  /*4e70*/  FSEL R177, R197, -INF , P0 ;  /* 0xff800000c5b17808 */ /* 0x000fe20000000000 */
[--C-:B------:R-:W-:Y:S01]  /*4e80*/  FADD.FTZ R175, R4, -R97.reuse ;  /* 0x8000006104af7221 */ /* 0x100fe20000010000 */
[----:B------:R-:W-:Y:S01]  /*4e90*/  SHF.L.U32 R110, R218, 0x1, RZ ;  /* 0x00000001da6e7819 */ /* 0x000fe200000006ff */
[----:B------:R-:W-:Y:S01]  /*4ea0*/  FMUL.FTZ R92, R101, R92 ;  /* 0x0000005c655c7220 */ /* 0x000fe20000410000 */
[----:B------:R-:W-:Y:S01]  /*4eb0*/  PLOP3.LUT P0, PT, PT, PT, UP0, 0x80, 0x0 ;  /* 0x000000000000781c */ /* 0x000fe20003f0f008 */
[----:B------:R-:W-:Y:S02]  /*4ec0*/  FMUL.FTZ R175, R100, R175 ;  /* 0x000000af64af7220 */ /* 0x000fe40000410000 */
[--C-:B------:R-:W-:Y:S01]  /*4ed0*/  FADD.FTZ R95, R8, -R97.reuse ;  /* 0x80000061085f7221 */ /* 0x100fe20000010000 */
[----:B------:R-:W2:Y:S01]  /*4ee0*/  MUFU.EX2 R88, R88 ;  /* 0x0000005800587308 */ /* 0x000ea20000000800 */
[--C-:B------:R-:W-:Y:S01]  /*4ef0*/  FADD.FTZ R8, R9, -R97.reuse ;  /* 0x8000006109087221 */ /* 0x100fe20000010000 */
[----:B------:R-:W-:Y:S01]  /*4f00*/  F2FP.BF16.PACK_AB R9, R105, R102 ;  /* 0x000000666909723e */ /* 0x000fe200000010ff */
[----:B------:R-:W-:Y:S02]  /*4f10*/  FMUL.FTZ R175, R175, R178 ;  /* 0x000000b2afaf7220 */ /* 0x000fe40000410000 */
[----:B------:R-:W-:Y:S02]  /*4f20*/  FMUL.FTZ R92, R92, R179 ;  /* 0x000000b35c5c7220 */ /* 0x000fe40000410000 */
[--C-:B------:R-:W-:Y:S02]  /*4f30*/  FFMA.FTZ R173, R173, c[0x0][0x29c], -R198.reuse ;  /* 0x0000a700adad7a23 */ /* 0x100fe400000108c6 */
[----:B------:R-:W-:Y:S01]  /*4f40*/  FMUL.FTZ R95, R102, R95 ;  /* 0x0000005f665f7220 */ /* 0x000fe20000410000 */
[----:B------:R-:W-:Y:S01]  /*4f50*/  F2FP.BF16.PACK_AB R175, R92, R175 ;  /* 0x000000af5caf723e */ /* 0x000fe200000010ff */
[----:B------:R-:W-:Y:S01]  /*4f60*/  FMUL.FTZ R8, R105, R8 ;  /* 0x0000000869087220 */ /* 0x000fe20000410000 */
[----:B------:R-:W3:Y:S01]  /*4f70*/  LDS R92, [R231.X4+0x212a0] ;  /* 0x0212a000e75c7984 */ /* 0x000ee20000004800 */
[----:B------:R-:W-:Y:S01]  /*4f80*/  FMUL.FTZ R95, R95, R182 ;  /* 0x000000b65f5f7220 */ /* 0x000fe20000410000 */
[----:B------:R-:W5:Y:S01]  /*4f90*/  MUFU.EX2 R173, R173 ;  /* 0x000000ad00ad7308 */ /* 0x000f620000000800 */
[----:B------:R-:W-:Y:S02]  /*4fa0*/  FMUL.FTZ R8, R8, R183 ;  /* 0x000000b708087220 */ /* 0x000fe40000410000 */
[--C-:B------:R-:W-:Y:S01]  /*4fb0*/  FADD.FTZ R101, R12, -R97.reuse ;  /* 0x800000610c657221 */ /* 0x100fe20000010000 */
[----:B------:R-:W-:Y:S01]  /*4fc0*/  STS [R230+0x21480], R93 ;  /* 0x0214805de6007388 */ /* 0x000fe20000000800 */
[--C-:B------:R-:W-:Y:S01]  /*4fd0*/  FADD.FTZ R12, R13, -R97.reuse ;  /* 0x800000610d0c7221 */ /* 0x100fe20000010000 */
[----:B------:R-:W-:Y:S01]  /*4fe0*/  F2FP.BF16.PACK_AB R95, R8, R95 ;  /* 0x0000005f085f723e */ /* 0x000fe200000010ff */
[--C-:B-1----:R-:W-:Y:S01]  /*4ff0*/  FFMA.FTZ R98, R199, c[0x0][0x29c], -R198.reuse ;  /* 0x0000a700c7627a23 */ /* 0x102fe200000108c6 */
[----:B----4-:R-:W-:Y:S01]  /*5000*/  F2FP.BF16.PACK_AB R8, R99, R96 ;  /* 0x000000606308723e */ /* 0x010fe200000010ff */
[----:B------:R-:W-:Y:S01]  /*5010*/  FMUL.FTZ R101, R104, R101 ;  /* 0x0000006568657220 */ /* 0x000fe20000410000 */
[----:B------:R-:W-:Y:S01]  /*5020*/  MUFU.EX2 R109, R109 ;  /* 0x0000006d006d7308 */ /* 0x000fe20000000800 */
[C---:B------:R-:W-:Y:S01]  /*5030*/  FMUL.FTZ R12, R107.reuse, R12 ;  /* 0x0000000c6b0c7220 */ /* 0x040fe20000410000 */
[----:B------:R-:W-:Y:S01]  /*5040*/  F2FP.BF16.PACK_AB R13, R107, R104 ;  /* 0x000000686b0d723e */ /* 0x000fe200000010ff */
[----:B------:R3:W-:Y:S01]  /*5050*/  STS [R227], R8 ;  /* 0x00000008e3007388 */ /* 0x0007e20000000800 */
[----:B------:R-:W-:Y:S02]  /*5060*/  FMUL.FTZ R101, R101, R186 ;  /* 0x000000ba65657220 */ /* 0x000fe40000410000 */
[----:B------:R-:W-:Y:S02]  /*5070*/  FMUL.FTZ R12, R12, R187 ;  /* 0x000000bb0c0c7220 */ /* 0x000fe40000410000 */
[--C-:B------:R-:W-:Y:S01]  /*5080*/  FADD.FTZ R105, R16, -R97.reuse ;  /* 0x8000006110697221 */ /* 0x100fe20000010000 */
[----:B------:R1:W-:Y:S01]  /*5090*/  STS [R230+0x21c80], R9 ;  /* 0x021c8009e6007388 */ /* 0x0003e20000000800 */
[----:B------:R-:W4:Y:S01]  /*50a0*/  MUFU.EX2 R98, R98 ;  /* 0x0000006200627308 */ /* 0x000f220000000800 */
[--C-:B------:R-:W-:Y:S01]  /*50b0*/  FADD.FTZ R16, R17, -R97.reuse ;  /* 0x8000006111107221 */ /* 0x100fe20000010000 */
[----:B------:R-:W-:Y:S01]  /*50c0*/  F2FP.BF16.PACK_AB R101, R12, R101 ;  /* 0x000000650c65723e */ /* 0x000fe200000010ff */
[----:B------:R-:W-:Y:S01]  /*50d0*/  FFMA.FTZ R198, R177, c[0x0][0x29c], -R198 ;  /* 0x0000a700b1c67a23 */ /* 0x000fe200000108c6 */
[----:B--2---:R-:W-:Y:S01]  /*50e0*/  F2FP.BF16.PACK_AB R12, R89, R88 ;  /* 0x00000058590c723e */ /* 0x004fe200000010ff */
[----:B------:R-:W-:Y:S01]  /*50f0*/  FMUL.FTZ R105, R106, R105 ;  /* 0x000000696a697220 */ /* 0x000fe20000410000 */
[C---:B------:R-:W-:Y:S01]  /*5100*/  F2FP.BF16.PACK_AB R17, R111.reuse, R106 ;  /* 0x0000006a6f11723e */ /* 0x040fe200000010ff */
[----:B------:R-:W-:Y:S02]  /*5110*/  FMUL.FTZ R16, R111, R16 ;  /* 0x000000106f107220 */ /* 0x000fe40000410000 */
[----:B------:R2:W-:Y:S01]  /*5120*/  STS [R227+0x800], R12 ;  /* 0x0008000ce3007388 */ /* 0x0005e20000000800 */
[----:B------:R-:W-:Y:S01]  /*5130*/  FMUL.FTZ R105, R105, R190 ;  /* 0x000000be69697220 */ /* 0x000fe20000410000 */
[----:B------:R-:W-:Y:S01]  /*5140*/  MUFU.EX2 R91, R91 ;  /* 0x0000005b005b7308 */ /* 0x000fe20000000800 */
[----:B------:R-:W-:Y:S02]  /*5150*/  FMUL.FTZ R16, R16, R191 ;  /* 0x000000bf10107220 */ /* 0x000fe40000410000 */
[--C-:B------:R-:W-:Y:S01]  /*5160*/  FADD.FTZ R20, R20, -R97.reuse ;  /* 0x8000006114147221 */ /* 0x100fe20000010000 */
[----:B------:R-:W-:Y:S01]  /*5170*/  STS [R230+0x22480], R13 ;  /* 0x0224800de6007388 */ /* 0x000fe20000000800 */
[----:B------:R-:W-:Y:S01]  /*5180*/  FADD.FTZ R21, R21, -R97 ;  /* 0x8000006115157221 */ /* 0x000fe20000010000 */
[----:B------:R-:W-:Y:S01]  /*5190*/  F2FP.BF16.PACK_AB R105, R16, R105 ;  /* 0x000000691069723e */ /* 0x000fe200000010ff */
[----:B------:R-:W-:Y:S01]  /*51a0*/  FFMA.FTZ R97, -R194, R194, 1 ;  /* 0x3f800000c2617423 */ /* 0x000fe200000101c2 */
[----:B-----5:R-:W-:Y:S01]  /*51b0*/  F2FP.BF16.PACK_AB R16, R173, R90 ;  /* 0x0000005aad10723e */ /* 0x020fe200000010ff */
[C---:B------:R-:W-:Y:S01]  /*51c0*/  FMUL.FTZ R21, R108.reuse, R21 ;  /* 0x000000156c157220 */ /* 0x040fe20000410000 */
[----:B------:R-:W5:Y:S01]  /*51d0*/  MUFU.EX2 R198, R198 ;  /* 0x000000c600c67308 */ /* 0x000f620000000800 */
[----:B------:R-:W-:Y:S02]  /*51e0*/  FFMA.FTZ R94, -R195, R195, 1 ;  /* 0x3f800000c35e7423 */ /* 0x000fe400000101c3 */
[----:B------:R-:W-:Y:S01]  /*51f0*/  FMUL.FTZ R20, R103, R20 ;  /* 0x0000001467147220 */ /* 0x000fe20000410000 */
[----:B------:R2:W-:Y:S01]  /*5200*/  STS [R227+0x1000], R16 ;  /* 0x00100010e3007388 */ /* 0x0005e20000000800 */
[----:B------:R-:W-:Y:S01]  /*5210*/  FMUL.FTZ R21, R21, R94 ;  /* 0x0000005e15157220 */ /* 0x000fe20000410000 */
[----:B------:R-:W-:Y:S01]  /*5220*/  F2FP.BF16.PACK_AB R103, R108, R103 ;  /* 0x000000676c67723e */ /* 0x000fe200000010ff */
[----:B------:R-:W-:Y:S02]  /*5230*/  FMUL.FTZ R20, R20, R97 ;  /* 0x0000006114147220 */ /* 0x000fe40000410000 */
[----:B------:R-:W-:Y:S01]  /*5240*/  STS [R230+0x22c80], R17 ;  /* 0x022c8011e6007388 */ /* 0x000fe20000000800 */
[--C-:B---3--:R-:W-:Y:S02]  /*5250*/  FADD.FTZ R8, R7, -R92.reuse ;  /* 0x8000005c07087221 */ /* 0x108fe40000010000 */
[----:B------:R-:W-:Y:S01]  /*5260*/  F2FP.BF16.PACK_AB R97, R21, R20 ;  /* 0x000000141561723e */ /* 0x000fe200000010ff */
[--C-:B------:R-:W-:Y:S01]  /*5270*/  FADD.FTZ R21, R6, -R92.reuse ;  /* 0x8000005c06157221 */ /* 0x100fe20000010000 */
[----:B----4-:R-:W-:Y:S01]  /*5280*/  F2FP.BF16.PACK_AB R20, R98, R109 ;  /* 0x0000006d6214723e */ /* 0x010fe200000010ff */
[----:B------:R-:W-:Y:S02]  /*5290*/  FMUL.FTZ R8, R99, R8 ;  /* 0x0000000863087220 */ /* 0x000fe40000410000 */
[----:B------:R-:W-:Y:S02]  /*52a0*/  FMUL.FTZ R21, R96, R21 ;  /* 0x0000001560157220 */ /* 0x000fe40000410000 */
[----:B------:R-:W-:Y:S01]  /*52b0*/  STS [R227+0x1800], R20 ;  /* 0x00180014e3007388 */ /* 0x000fe20000000800 */
[----:B------:R-:W-:Y:S02]  /*52c0*/  FMUL.FTZ R8, R8, R181 ;  /* 0x000000b508087220 */ /* 0x000fe40000410000 */
[----:B------:R-:W-:Y:S02]  /*52d0*/  FMUL.FTZ R21, R21, R180 ;  /* 0x000000b415157220 */ /* 0x000fe40000410000 */
[----:B------:R-:W-:Y:S01]  /*52e0*/  STS [R230+0x23480], R103 ;  /* 0x02348067e6007388 */ /* 0x000fe20000000800 */
[----:B-----5:R-:W-:Y:S01]  /*52f0*/  F2FP.BF16.PACK_AB R94, R198, R91 ;  /* 0x0000005bc65e723e */ /* 0x020fe200000010ff */
[--C-:B-1----:R-:W-:Y:S01]  /*5300*/  FADD.FTZ R9, R10, -R92.reuse ;  /* 0x8000005c0a097221 */ /* 0x102fe20000010000 */
[----:B------:R-:W-:Y:S01]  /*5310*/  F2FP.BF16.PACK_AB R8, R8, R21 ;  /* 0x000000150808723e */ /* 0x000fe200000010ff */
[--C-:B------:R-:W-:Y:S02]  /*5320*/  FADD.FTZ R10, R11, -R92.reuse ;  /* 0x8000005c0b0a7221 */ /* 0x100fe40000010000 */
[----:B------:R1:W-:Y:S01]  /*5330*/  STS [R227+0x2000], R94 ;  /* 0x0020005ee3007388 */ /* 0x0003e20000000800 */
[----:B------:R-:W-:Y:S02]  /*5340*/  FMUL.FTZ R9, R88, R9 ;  /* 0x0000000958097220 */ /* 0x000fe40000410000 */
[----:B------:R-:W-:Y:S02]  /*5350*/  FMUL.FTZ R10, R89, R10 ;  /* 0x0000000a590a7220 */ /* 0x000fe40000410000 */
[----:B------:R-:W-:Y:S01]  /*5360*/  BAR.SYNC.DEFER_BLOCKING 0x0 ;  /* 0x0000000000007b1d */ /* 0x000fe20000010000 */
[----:B------:R-:W-:Y:S02]  /*5370*/  FMUL.FTZ R9, R9, R184 ;  /* 0x000000b809097220 */ /* 0x000fe40000410000 */
[----:B------:R-:W-:Y:S02]  /*5380*/  FMUL.FTZ R10, R10, R185 ;  /* 0x000000b90a0a7220 */ /* 0x000fe40000410000 */
[--C-:B------:R-:W-:Y:S02]  /*5390*/  FADD.FTZ R11, R14, -R92.reuse ;  /* 0x8000005c0e0b7221 */ /* 0x100fe40000010000 */
[--C-:B--2---:R-:W-:Y:S01]  /*53a0*/  FADD.FTZ R12, R15, -R92.reuse ;  /* 0x8000005c0f0c7221 */ /* 0x104fe20000010000 */
[----:B------:R-:W-:Y:S01]  /*53b0*/  F2FP.BF16.PACK_AB R16, R10, R9 ;  /* 0x000000090a10723e */ /* 0x000fe200000010ff */
[----:B------:R-:W-:Y:S02]  /*53c0*/  FMUL.FTZ R11, R90, R11 ;  /* 0x0000000b5a0b7220 */ /* 0x000fe40000410000 */
[----:B------:R-:W-:Y:S02]  /*53d0*/  FMUL.FTZ R12, R173, R12 ;  /* 0x0000000cad0c7220 */ /* 0x000fe40000410000 */
[----:B------:R-:W-:Y:S02]  /*53e0*/  FFMA.FTZ R189, -R189, R189, 1 ;  /* 0x3f800000bdbd7423 */ /* 0x000fe400000101bd */
[--C-:B------:R-:W-:Y:S02]  /*53f0*/  FADD.FTZ R22, R22, -R92.reuse ;  /* 0x8000005c16167221 */ /* 0x100fe40000010000 */
[----:B------:R-:W-:Y:S02]  /*5400*/  FMUL.FTZ R11, R11, R188 ;  /* 0x000000bc0b0b7220 */ /* 0x000fe40000410000 */
[----:B------:R-:W-:Y:S02]  /*5410*/  FMUL.FTZ R12, R12, R189 ;  /* 0x000000bd0c0c7220 */ /* 0x000fe40000410000 */
[----:B------:R-:W-:Y:S02]  /*5420*/  FMUL.FTZ R22, R91, R22 ;  /* 0x000000165b167220 */ /* 0x000fe40000410000 */
[----:B------:R-:W-:Y:S01]  /*5430*/  FFMA.FTZ R13, -R196, R196, 1 ;  /* 0x3f800000c40d7423 */ /* 0x000fe200000101c4 */
[----:B------:R-:W-:Y:S01]  /*5440*/  STS [R230+0x23c80], R175 ;  /* 0x023c80afe6007388 */ /* 0x000fe20000000800 */
[--C-:B------:R-:W-:Y:S02]  /*5450*/  FADD.FTZ R18, R18, -R92.reuse ;  /* 0x8000005c12127221 */ /* 0x100fe40000010000 */
[--C-:B------:R-:W-:Y:S02]  /*5460*/  FADD.FTZ R19, R19, -R92.reuse ;  /* 0x8000005c13137221 */ /* 0x100fe40000010000 */
[----:B------:R-:W-:Y:S01]  /*5470*/  STS [R227+0x2800], R8 ;  /* 0x00280008e3007388 */ /* 0x000fe20000000800 */
[----:B------:R-:W-:Y:S01]  /*5480*/  FMUL.FTZ R13, R22, R13 ;  /* 0x0000000d160d7220 */ /* 0x000fe20000410000 */
[----:B------:R-:W-:Y:S01]  /*5490*/  F2FP.BF16.PACK_AB R22, R12, R11 ;  /* 0x0000000b0c16723e */ /* 0x000fe200000010ff */
[----:B------:R-:W-:Y:S02]  /*54a0*/  FMUL.FTZ R18, R109, R18 ;  /* 0x000000126d127220 */ /* 0x000fe40000410000 */
[----:B------:R-:W-:Y:S01]  /*54b0*/  STS [R230+0x24480], R95 ;  /* 0x0244805fe6007388 */ /* 0x000fe20000000800 */
[----:B------:R-:W-:Y:S02]  /*54c0*/  FMUL.FTZ R19, R98, R19 ;  /* 0x0000001362137220 */ /* 0x000fe40000410000 */
[----:B------:R-:W-:Y:S02]  /*54d0*/  FFMA.FTZ R9, -R192, R192, 1 ;  /* 0x3f800000c0097423 */ /* 0x000fe400000101c0 */
[----:B------:R-:W-:Y:S01]  /*54e0*/  STS [R227+0x3000], R16 ;  /* 0x00300010e3007388 */ /* 0x000fe20000000800 */
[----:B------:R-:W-:Y:S02]  /*54f0*/  FFMA.FTZ R10, -R193, R193, 1 ;  /* 0x3f800000c10a7423 */ /* 0x000fe400000101c1 */
[----:B------:R-:W-:Y:S02]  /*5500*/  FMUL.FTZ R9, R18, R9 ;  /* 0x0000000912097220 */ /* 0x000fe40000410000 */
[----:B------:R-:W-:Y:S01]  /*5510*/  STS [R230+0x24c80], R101 ;  /* 0x024c8065e6007388 */ /* 0x000fe20000000800 */
[----:B------:R-:W-:Y:S02]  /*5520*/  FMUL.FTZ R10, R19, R10 ;  /* 0x0000000a130a7220 */ /* 0x000fe40000410000 */
[----:B------:R-:W-:Y:S02]  /*5530*/  FADD.FTZ R23, R23, -R92 ;  /* 0x8000005c17177221 */ /* 0x000fe40000010000 */
[----:B------:R-:W-:Y:S01]  /*5540*/  STS [R227+0x3800], R22 ;  /* 0x00380016e3007388 */ /* 0x000fe20000000800 */
[----:B------:R-:W-:Y:S01]  /*5550*/  F2FP.BF16.PACK_AB R88, R10, R9 ;  /* 0x000000090a58723e */ /* 0x000fe200000010ff */
[----:B------:R-:W-:Y:S02]  /*5560*/  FMUL.FTZ R23, R198, R23 ;  /* 0x00000017c6177220 */ /* 0x000fe40000410000 */
[----:B------:R-:W-:Y:S01]  /*5570*/  FFMA.FTZ R14, -R197, R197, 1 ;  /* 0x3f800000c50e7423 */ /* 0x000fe200000101c5 */
[----:B------:R-:W-:Y:S03]  /*5580*/  STS [R230+0x25480], R105 ;  /* 0x02548069e6007388 */ /* 0x000fe60000000800 */
[----:B------:R-:W-:Y:S02]  /*5590*/  FMUL.FTZ R14, R23, R14 ;  /* 0x0000000e170e7220 */ /* 0x000fe40000410000 */
[----:B------:R-:W-:Y:S03]  /*55a0*/  STS [R227+0x4000], R88 ;  /* 0x00400058e3007388 */ /* 0x000fe60000000800 */
[----:B-1----:R-:W-:Y:S02]  /*55b0*/  F2FP.BF16.PACK_AB R94, R14, R13 ;  /* 0x0000000d0e5e723e */ /* 0x002fe400000010ff */
        /* <DEDUP_REMOVED lines=50> */
[C---:B------:R-:W-:Y:S01]  /*58e0*/  HMMA.16816.F32.BF16 R56, R100.reuse, R104, R56 ;  /* 0x000000686438723c */ /* 0x040fe20000041838 */
[----:B------:R-:W-:Y:S07]  /*58f0*/  LDSM.16.MT88.4 R104, [R110+0x20880] ;  /* 0x020880006e68783b */ /* 0x000fee0000004200 */
[-C--:B----4-:R-:W-:Y:S08]  /*5900*/  HMMA.16816.F32.BF16 R60, R100, R2.reuse, R60 ;  /* 0x00000002643c723c */ /* 0x090ff0000004183c */
[-C--:B------:R-:W-:Y:S08]  /*5910*/  HMMA.16816.F32.BF16 R64, R96, R2.reuse, R64 ;  /* 0x000000026040723c */ /* 0x080ff00000041840 */
[C---:B------:R-:W-:Y:S01]  /*5920*/  HMMA.16816.F32.BF16 R68, R88.reuse, R2, R68 ;  /* 0x000000025844723c */ /* 0x040fe20000041844 */
[----:B------:R-:W2:Y:S07]  /*5930*/  LDSM.16.MT88.2 R2, [R211+0x23880] ;  /* 0x02388000d302783b */ /* 0x000eae0000004100 */
[-C--:B-----5:R-:W-:Y:S01]  /*5940*/  HMMA.16816.F32.BF16 R72, R88, R8.reuse, R72 ;  /* 0x000000085848723c */ /* 0x0a0fe20000041848 */
[----:B------:R-:W3:Y:S07]  /*5950*/  LDSM.16.MT88.4 R88, [R110+0x1c880] ;  /* 0x01c880006e58783b */ /* 0x000eee0000004200 */
[-C--:B------:R-:W-:Y:S01]  /*5960*/  HMMA.16816.F32.BF16 R76, R96, R8.reuse, R76 ;  /* 0x00000008604c723c */ /* 0x080fe2000004184c */
[----:B------:R-:W4:Y:S07]  /*5970*/  LDSM.16.MT88.4 R96, [R110+0x1e880] ;  /* 0x01e880006e60783b */ /* 0x000f2e0000004200 */
[----:B------:R-:W-:Y:S01]  /*5980*/  HMMA.16816.F32.BF16 R80, R100, R8, R80 ;  /* 0x000000086450723c */ /* 0x000fe20000041850 */
[----:B------:R-:W5:Y:S07]  /*5990*/  LDSM.16.MT88.2 R8, [R0+0x22880] ;  /* 0x022880000008783b */ /* 0x000f6e0000004100 */
        /* <DEDUP_REMOVED lines=22> */
[C---:B------:R-:W-:Y:S01]  /*5b00*/  HMMA.16816.F32.BF16 R32, R104.reuse, R94, R32 ;  /* 0x0000005e6820723c */ /* 0x040fe20000041820 */
[----:B------:R2:W1:Y:S05]  /*5b10*/  LDSM.16.MT88.4 R176, [R209] ;  /* 0x00000000d1b0783b */ /* 0x00046a0000004200 */
[----:B------:R2:W1:Y:S02]  /*5b20*/  LDSM.16.MT88.4 R92, [R209+0x2800] ;  /* 0x00280000d15c783b */ /* 0x0004640000004200 */
[-C--:B------:R-:W-:Y:S03]  /*5b30*/  HMMA.16816.F32.BF16 R36, R104, R108.reuse, R36 ;  /* 0x0000006c6824723c */ /* 0x080fe60000041824 */
[----:B------:R2:W1:Y:S05]  /*5b40*/  LDSM.16.M88.4 R184, [R210+0x800] ;  /* 0x00080000d2b8783b */ /* 0x00046a0000000200 */
[-C--:B------:R-:W-:Y:S01]  /*5b50*/  HMMA.16816.F32.BF16 R40, R96, R108.reuse, R40 ;  /* 0x0000006c6028723c */ /* 0x080fe20000041828 */
[----:B------:R2:W1:Y:S05]  /*5b60*/  LDSM.16.M88.4 R192, [R210+0xc00] ;  /* 0x000c0000d2c0783b */ /* 0x00046a0000000200 */
[----:B------:R2:W1:Y:S02]  /*5b70*/  LDSM.16.MT88.4 R188, [R209+0x800] ;  /* 0x00080000d1bc783b */ /* 0x0004640000004200 */
[C---:B------:R-:W-:Y:S03]  /*5b80*/  HMMA.16816.F32.BF16 R44, R88.reuse, R108, R44 ;  /* 0x0000006c582c723c */ /* 0x040fe6000004182c */
[----:B------:R2:W1:Y:S05]  /*5b90*/  LDSM.16.MT88.4 R108, [R209+0x5000] ;  /* 0x00500000d16c783b */ /* 0x00046a0000004200 */
[-C--:B-----5:R-:W-:Y:S01]  /*5ba0*/  HMMA.16816.F32.BF16 R48, R88, R8.reuse, R48 ;  /* 0x000000085830723c */ /* 0x0a0fe20000041830 */
        /* <DEDUP_REMOVED lines=22> */
[----:B------:R-:W-:Y:S01]  /*5d10*/  IADD3 R4, P2, P1, R238, UR6, R225 ;  /* 0x00000006ee047c10 */ /* 0x000fe2000f95e0e1 */
[----:B------:R-:W-:Y:S01]  /*5d20*/  USHF.L.U64.HI UR17, UR20, 0x6, UR17 ;  /* 0x0000000614117899 */ /* 0x000fe20008010211 */
[----:B------:R-:W-:Y:S02]  /*5d30*/  IMAD.U32 R2, RZ, RZ, UR18 ;  /* 0x00000012ff027e24 */ /* 0x000fe4000f8e00ff */
[----:B------:R-:W-:Y:S02]  /*5d40*/  LEA.HI.X.SX32 R5, R8, R219, 0x1, P0 ;  /* 0x000000db08057211 */ /* 0x000fe400000f0eff */
[----:B------:R-:W-:Y:S02]  /*5d50*/  LEA R8, P0, R6, c[0x0][0x280], 0x2 ;  /* 0x0000a00006087a11 */ /* 0x000fe400078010ff */
[----:B------:R-:W-:Y:S02]  /*5d60*/  IADD3.X R3, R247, UR17, R224, P2, P1 ;  /* 0x00000011f7037c10 */ /* 0x000fe400097e24e0 */
[----:B------:R-:W-:Y:S02]  /*5d70*/  IADD3 R7, -R233, UR9, -R2 ;  /* 0x00000009e9077c10 */ /* 0x000fe4000fffe902 */
[----:B------:R-:W-:Y:S02]  /*5d80*/  IADD3 R2, P1, R238, UR6, RZ ;  /* 0x00000006ee027c10 */ /* 0x000fe4000ff3e0ff */
[----:B------:R-:W-:Y:S02]  /*5d90*/  LEA.HI.X R9, R6, c[0x0][0x284], R5, 0x2, P0 ;  /* 0x0000a10006097a11 */ /* 0x000fe400000f1405 */
[C---:B------:R-:W-:Y:S02]  /*5da0*/  LEA R10, P0, R2.reuse, c[0x0][0x1f0], 0x1 ;  /* 0x00007c00020a7a11 */ /* 0x040fe400078008ff */
[----:B------:R-:W-:Y:S02]  /*5db0*/  IADD3.X R5, R247, UR17, RZ, P1, !PT ;  /* 0x00000011f7057c10 */ /* 0x000fe40008ffe4ff */
[----:B------:R-:W-:Y:S02]  /*5dc0*/  ISETP.LT.OR P2, PT, R7, 0x1, !P3 ;  /* 0x000000010700780c */ /* 0x000fe40005f41670 */
[----:B------:R-:W-:Y:S02]  /*5dd0*/  LEA.HI.X R11, R2, c[0x0][0x1f4], R5, 0x1, P0 ;  /* 0x00007d00020b7a11 */ /* 0x000fe400000f0c05 */
[C---:B------:R-:W-:Y:S02]  /*5de0*/  LEA R12, P0, R4.reuse, c[0x0][0x1f0], 0x1 ;  /* 0x00007c00040c7a11 */ /* 0x040fe400078008ff */
[----:B------:R-:W-:Y:S02]  /*5df0*/  LOP3.LUT P1, RZ, R229, 0x2, RZ, 0xc0, !PT ;  /* 0x00000002e5ff7812 */ /* 0x000fe4000782c0ff */
[----:B------:R-:W-:Y:S02]  /*5e00*/  LEA.HI.X R13, R4, c[0x0][0x1f4], R3, 0x1, P0 ;  /* 0x00007d00040d7a11 */ /* 0x000fe400000f0c03 */
        /* <DEDUP_REMOVED lines=18> */
.L_x_1312:
[-C--:B--234-:R-:W-:Y:S01]  /*5f30*/  HMMA.16816.F32.BF16 R4, R172, R176.reuse, RZ ;  /* 0x000000b0ac04723c */ /* 0x09cfe200000418ff */
[----:B------:R-:W0:Y:S01]  /*5f40*/  LDGDEPBAR ;  /* 0x00000000000079af */ /* 0x000e220000000000 */
[----:B------:R-:W-:Y:S02]  /*5f50*/  UIMAD UR8, UR8, 0x3000, URZ ;  /* 0x00003000080878a4 */ /* 0x000fe4000f8e023f */
[----:B------:R-:W-:Y:S02]  /*5f60*/  UISETP.GE.AND UP0, UPT, UR15, UR5, UPT ;  /* 0x000000050f00728c */ /* 0x000fe4000bf06270 */
[----:B------:R-:W-:Y:S02]  /*5f70*/  UIADD3 UR7, UR4, 0x1, URZ ;  /* 0x0000000104077890 */ /* 0x000fe4000fffe03f */
[C---:B-1----:R-:W-:Y:S01]  /*5f80*/  HMMA.16816.F32.BF16 R8, R180.reuse, R176, RZ ;  /* 0x000000b0b408723c */ /* 0x042fe200000418ff */
[----:B------:R-:W-:Y:S02]  /*5f90*/  UISETP.GE.AND UP2, UPT, UR4, 0x1, UPT ;  /* 0x000000010400788c */ /* 0x000fe4000bf46270 */
[----:B------:R-:W-:Y:S01]  /*5fa0*/  UIADD3 UR6, UR16, 0x1, URZ ;  /* 0x0000000110067890 */ /* 0x000fe2000fffe03f */
[----:B------:R-:W-:Y:S01]  /*5fb0*/  IADD3 R2, P0, R236, UR8, RZ ;  /* 0x00000008ec027c10 */ /* 0x000fe2000ff1e0ff */
[----:B------:R-:W-:Y:S03]  /*5fc0*/  UISETP.GE.AND UP1, UPT, UR16, 0x1, UPT ;  /* 0x000000011000788c */ /* 0x000fe6000bf26270 */
[-C--:B------:R-:W-:Y:S01]  /*5fd0*/  HMMA.16816.F32.BF16 R12, R180, R178.reuse, RZ ;  /* 0x000000b2b40c723c */ /* 0x080fe200000418ff */
[----:B------:R-:W-:Y:S07]  /*5fe0*/  USEL UR16, UR6, URZ, !UP1 ;  /* 0x0000003f06107287 */ /* 0x000fee000c800000 */
        /* <DEDUP_REMOVED lines=11> */
[----:B------:R-:W1:Y:S07]  /*60a0*/  LDSM.16.M88.4 R172, [R210+0x1000] ;  /* 0x00100000d2ac783b */ /* 0x000e6e0000000200 */
        /* <DEDUP_REMOVED lines=13> */
[----:B------:R-:W3:Y:S07]  /*6180*/  LDSM.16.MT88.4 R192, [R209+0x6000] ;  /* 0x00600000d1c0783b */ /* 0x000eee0000004200 */
[----:B------:R-:W-:Y:S01]  /*6190*/  HMMA.16816.F32.BF16 R108, R184, R202, R108 ;  /* 0x000000cab86c723c */ /* 0x000fe2000004186c */
[----:B------:R-:W4:Y:S04]  /*61a0*/  LDSM.16.M88.4 R184, [R210+0x1800] ;  /* 0x00180000d2b8783b */ /* 0x000f280000000200 */
[----:B------:R-:W5:Y:S03]  /*61b0*/  LDSM.16.M88.4 R200, [R210+0x1c00] ;  /* 0x001c0000d2c8783b */ /* 0x000f660000000200 */
        /* <DEDUP_REMOVED lines=17> */
[-C--:B----4-:R-:W-:Y:S08]  /*62d0*/  HMMA.16816.F32.BF16 R4, R184, R196.reuse, R4 ;  /* 0x000000c4b804723c */ /* 0x090ff00000041804 */
[C---:B-----5:R-:W-:Y:S08]  /*62e0*/  HMMA.16816.F32.BF16 R8, R200.reuse, R196, R8 ;  /* 0x000000c4c808723c */ /* 0x060ff00000041808 */
[-C--:B------:R-:W-:Y:S08]  /*62f0*/  HMMA.16816.F32.BF16 R12, R200, R198.reuse, R12 ;  /* 0x000000c6c80c723c */ /* 0x080ff0000004180c */
[C---:B------:R-:W-:Y:S01]  /*6300*/  HMMA.16816.F32.BF16 R16, R184.reuse, R198, R16 ;  /* 0x000000c6b810723c */ /* 0x040fe20000041810 */
[----:B------:R-:W4:Y:S07]  /*6310*/  LDSM.16.MT88.4 R196, [R209+0x4800] ;  /* 0x00480000d1c4783b */ /* 0x000f2e0000004200 */
        /* <DEDUP_REMOVED lines=9> */
[----:B------:R-:W-:Y:S01]  /*63b0*/  IMAD.U32 R186, RZ, RZ, UR8 ;  /* 0x00000008ffba7e24 */ /* 0x000fe2000f8e00ff */
[-C--:B------:R-:W-:Y:S01]  /*63c0*/  HMMA.16816.F32.BF16 R4, R180, R188.reuse, R4 ;  /* 0x000000bcb404723c */ /* 0x080fe20000041804 */
[----:B------:R-:W-:Y:S04]  /*63d0*/  UMOV UR8, UR15 ;  /* 0x0000000f00087c82 */ /* 0x000fe80008000000 */
[----:B------:R-:W-:Y:S02]  /*63e0*/  LEA.HI.X.SX32 R3, R186, R235, 0x1, P0 ;  /* 0x000000ebba037211 */ /* 0x000fe400000f0eff */
[C---:B------:R-:W-:Y:S01]  /*63f0*/  LEA R184, P0, R2.reuse, c[0x0][0x220], 0x2 ;  /* 0x0000880002b87a11 */ /* 0x040fe200078010ff */
[C---:B---3--:R-:W-:Y:S04]  /*6400*/  HMMA.16816.F32.BF16 R8, R192.reuse, R188, R8 ;  /* 0x000000bcc008723c */ /* 0x048fe80000041808 */
[----:B------:R-:W-:Y:S01]  /*6410*/  LEA.HI.X R185, R2, c[0x0][0x224], R3, 0x2, P0 ;  /* 0x0000890002b97a11 */ /* 0x000fe200000f1403 */
[----:B------:R-:W-:Y:S01]  /*6420*/  IMAD.U32 R3, RZ, RZ, UR4 ;  /* 0x00000004ff037e24 */ /* 0x000fe2000f8e00ff */
[----:B------:R-:W-:Y:S01]  /*6430*/  PLOP3.LUT P0, PT, PT, PT, UP0, 0x80, 0x0 ;  /* 0x000000000000781c */ /* 0x000fe20003f0f008 */
[----:B------:R-:W-:Y:S01]  /*6440*/  USEL UR4, UR7, URZ, !UP2 ;  /* 0x0000003f07047287 */ /* 0x000fe2000d000000 */
[-C--:B------:R-:W-:Y:S04]  /*6450*/  HMMA.16816.F32.BF16 R12, R192, R190.reuse, R12 ;  /* 0x000000bec00c723c */ /* 0x080fe8000004180c */
[----:B------:R-:W-:Y:S03]  /*6460*/  IMAD R3, R3, 0x3000, R218 ;  /* 0x0000300003037824 */ /* 0x000fe600078e02da */
[----:B------:R-:W-:Y:S01]  /*6470*/  RED.E.ADD.F32.FTZ.RN.STRONG.GPU [R184.64], R4 ;  /* 0x00000004b800798e */ /* 0x000fe2000c10e78c */
[C---:B------:R-:W-:Y:S03]  /*6480*/  HMMA.16816.F32.BF16 R16, R180.reuse, R190, R16 ;  /* 0x000000beb410723c */ /* 0x040fe60000041810 */
[----:B------:R-:W-:Y:S01]  /*6490*/  RED.E.ADD.F32.FTZ.RN.STRONG.GPU [R184.64+0x400], R5 ;  /* 0x00040005b800798e */ /* 0x000fe2000c10e78c */
[----:B------:R-:W-:Y:S03]  /*64a0*/  IMAD.SHL.U32 R172, R3, 0x2, RZ ;  /* 0x0000000203ac7824 */ /* 0x000fe600078e00ff */
        /* <DEDUP_REMOVED lines=14> */
[----:B------:R-:W-:Y:S04]  /*6590*/  RED.E.ADD.F32.FTZ.RN.STRONG.GPU [R184.64+0x2c00], R19 ;  /* 0x002c0013b800798e */ /* 0x000fe8000c10e78c */
[----:B------:R-:W-:Y:S01]  /*65a0*/  RED.E.ADD.F32.FTZ.RN.STRONG.GPU [R184.64+0x3000], R12 ;  /* 0x0030000cb800798e */ /* 0x000fe2000c10e78c */
[C---:B------:R-:W-:Y:S03]  /*65b0*/  HMMA.16816.F32.BF16 R100, R192.reuse, R176, R100 ;  /* 0x000000b0c064723c */ /* 0x040fe60000041864 */
[----:B------:R-:W-:Y:S04]  /*65c0*/  LDSM.16.MT88.2 R2, [R211+0x23c80] ;  /* 0x023c8000d302783b */ /* 0x000fe80000004100 */
[----:B------:R-:W1:Y:S01]  /*65d0*/  LDSM.16.MT88.4 R8, [R172+0xf080] ;  /* 0x00f08000ac08783b */ /* 0x000e620000004200 */
[-C--:B------:R-:W-:Y:S03]  /*65e0*/  HMMA.16816.F32.BF16 R104, R192, R178.reuse, R104 ;  /* 0x000000b2c068723c */ /* 0x080fe60000041868 */
[----:B------:R-:W-:Y:S04]  /*65f0*/  RED.E.ADD.F32.FTZ.RN.STRONG.GPU [R184.64+0x3400], R13 ;  /* 0x0034000db800798e */ /* 0x000fe8000c10e78c */
[----:B------:R-:W-:Y:S01]  /*6600*/  RED.E.ADD.F32.FTZ.RN.STRONG.GPU [R184.64+0x3800], R14 ;  /* 0x0038000eb800798e */ /* 0x000fe2000c10e78c */
[----:B------:R-:W-:Y:S03]  /*6610*/  HMMA.16816.F32.BF16 R108, R180, R178, R108 ;  /* 0x000000b2b46c723c */ /* 0x000fe6000004186c */
        /* <DEDUP_REMOVED lines=185> */
.L_x_1310:
[----:B------:R-:W-:Y:S05]  /*71b0*/  @P0 EXIT ;  /* 0x000000000000094d */ /* 0x000fea0003800000 */
[----:B------:R-:W-:Y:S01]  /*71c0*/  ISETP.NE.U32.AND P0, PT, RZ, c[0x0][0x360], PT ;  /* 0x0000d800ff007a0c */ /* 0x000fe20003f05070 */
[----:B------:R-:W-:Y:S02]  /*71d0*/  UMOV UR6, 0x1 ;  /* 0x0000000100067882 */ /* 0x000fe40000000000 */
[----:B------:R-:W-:Y:S01]  /*71e0*/  ULDC.64 UR4, c[0x0][0x338] ;  /* 0x0000ce0000047ab9 */ /* 0x000fe20000000a00 */
[----:B------:R-:W-:-:S13]  /*71f0*/  ISETP.NE.AND.EX P0, PT, RZ, c[0x0][0x364], PT, P0 ;  /* 0x0000d900ff007a0c */ /* 0x000fda0003f05300 */
[----:B------:R-:W-:-:S04]  /*7200*/  @P0 IMAD.MOV.U32 R3, RZ, RZ, 0x4 ;  /* 0x00000004ff030424 */ /* 0x000fc800078e00ff */
[----:B------:R-:W-:-:S05]  /*7210*/  @P0 IMAD.WIDE R4, R234, R3, c[0x0][0x360] ;  /* 0x0000d800ea040625 */ /* 0x000fca00078e0203 */
[----:B------:R1:W2:Y:S01]  /*7220*/  @P0 LDG.E R3, [R4.64] ;  /* 0x0000000c04030981 */ /* 0x0002a2000c1e1900 */
[----:B------:R-:W-:Y:S02]  /*7230*/  UISETP.NE.AND UP0, UPT, UR6, UR4, UPT ;  /* 0x000000040600728c */ /* 0x000fe4000bf05270 */
[----:B------:R-:W-:Y:S02]  /*7240*/  UIMAD.WIDE.U32 UR6, UR10, UR5, URZ ;  /* 0x000000050a0672a5 */ /* 0x000fe4000f8e003f */
[----:B------:R-:W-:Y:S02]  /*7250*/  ULDC UR4, c[0x0][0x340] ;  /* 0x0000d00000047ab9 */ /* 0x000fe40000000800 */
[----:B------:R-:W-:-:S04]  /*7260*/  UIMAD UR11, UR11, 0x3c00, URZ ;  /* 0x00003c000b0b78a4 */ /* 0x000fc8000f8e023f */
[----:B------:R-:W-:Y:S02]  /*7270*/  USHF.R.S32.HI UR6, URZ, 0x1f, UR11 ;  /* 0x0000001f3f067899 */ /* 0x000fe4000801140b */
[----:B------:R-:W-:Y:S02]  /*7280*/  @UP0 UMOV UR5, UR7 ;  /* 0x0000000700050c82 */ /* 0x000fe40008000000 */
[----:B------:R-:W-:-:S03]  /*7290*/  @UP0 USHF.R.U32.HI UR10, URZ, UR4, UR5 ;  /* 0x000000043f0a0299 */ /* 0x000fc60008011605 */
[----:B------:R-:W-:Y:S02]  /*72a0*/  ULDC.64 UR4, c[0x0][0x328] ;  /* 0x0000ca0000047ab9 */ /* 0x000fe40000000a00 */
[----:B------:R-:W-:Y:S01]  /*72b0*/  USHF.R.S32.HI UR7, URZ, 0x1f, UR10 ;  /* 0x0000001f3f077899 */ /* 0x000fe2000801140a */
[----:B------:R-:W-:-:S03]  /*72c0*/  IMAD.U32 R6, RZ, RZ, UR10 ;  /* 0x0000000aff067e24 */ /* 0x000fc6000f8e00ff */
[----:B------:R-:W-:Y:S01]  /*72d0*/  UIMAD UR4, UR7, UR4, URZ ;  /* 0x00000004070472a4 */ /* 0x000fe2000f8e023f */
[----:B-1----:R-:W-:-:S03]  /*72e0*/  SEL R5, R234, RZ, !P0 ;  /* 0x000000ffea057207 */ /* 0x002fc60004000000 */
[----:B------:R-:W-:-:S03]  /*72f0*/  UIMAD UR8, UR10, UR5, UR4 ;  /* 0x000000050a0872a4 */ /* 0x000fc6000f8e0204 */
[----:B------:R-:W-:Y:S02]  /*7300*/  ULDC.64 UR4, c[0x0][0x300] ;  /* 0x0000c00000047ab9 */ /* 0x000fe40000000a00 */
[----:B------:R-:W-:-:S04]  /*7310*/  UIMAD UR4, UR7, UR4, URZ ;  /* 0x00000004070472a4 */ /* 0x000fc8000f8e023f */
[----:B------:R-:W-:Y:S01]  /*7320*/  UIMAD UR4, UR10, UR5, UR4 ;  /* 0x000000050a0472a4 */ /* 0x000fe2000f8e0204 */
[----:B------:R-:W-:Y:S01]  /*7330*/  BAR.SYNC.DEFER_BLOCKING 0x1, 0x100 ;  /* 0x0044000000007b1d */ /* 0x000fe20000010000 */
[----:B--2---:R-:W-:-:S04]  /*7340*/  @P0 IMAD R3, R234, 0x50, R3 ;  /* 0x00000050ea030824 */ /* 0x004fc800078e0203 */
[----:B------:R-:W-:-:S05]  /*7350*/  @P0 IMAD.HI R3, R3, 0x66666667, RZ ;  /* 0x6666666703030827 */ /* 0x000fca00078e02ff */
[----:B------:R-:W-:-:S04]  /*7360*/  @P0 SHF.R.U32.HI R0, RZ, 0x1f, R3 ;  /* 0x0000001fff000819 */ /* 0x000fc80000011603 */
[----:B------:R-:W-:-:S05]  /*7370*/  @P0 LEA.HI.SX32 R0, R3, R0, 0x1b ;  /* 0x0000000003000211 */ /* 0x000fca00078fdaff */
[----:B------:R-:W-:Y:S01]  /*7380*/  @P0 IMAD R2, R0, 0x3c00, RZ ;  /* 0x00003c0000020824 */ /* 0x000fe200078e02ff */
[----:B------:R-:W-:-:S04]  /*7390*/  SHF.R.S32.HI R0, RZ, 0x1f, R226 ;  /* 0x0000001fff007819 */ /* 0x000fc800000114e2 */
[----:B------:R-:W-:Y:S02]  /*73a0*/  @P0 SHF.R.S32.HI R3, RZ, 0x1f, R2 ;  /* 0x0000001fff030819 */ /* 0x000fe40000011402 */
[----:B------:R-:W-:-:S06]  /*73b0*/  @!P0 CS2R R2, SRZ ;  /* 0x0000000000028805 */ /* 0x000fcc000001ff00 */
[----:B------:R-:W-:Y:S01]  /*73c0*/  IADD3 R226, P2, P1, R2, UR11, R226 ;  /* 0x0000000b02e27c10 */ /* 0x000fe2000f95e0e2 */
[----:B------:R-:W-:-:S03]  /*73d0*/  IMAD.U32 R2, RZ, RZ, UR10 ;  /* 0x0000000aff027e24 */ /* 0x000fc6000f8e00ff */
[----:B------:R-:W-:Y:S02]  /*73e0*/  IADD3.X R227, R3, UR6, R0, P2, P1 ;  /* 0x0000000603e37c10 */ /* 0x000fe400097e2400 */
[----:B------:R-:W-:-:S03]  /*73f0*/  SHF.R.S32.HI R0, RZ, 0x1f, R234 ;  /* 0x0000001fff007819 */ /* 0x000fc600000114ea */
[----:B------:R-:W-:Y:S01]  /*7400*/  IMAD.WIDE.U32 R6, R6, c[0x0][0x328], R226 ;  /* 0x0000ca0006067a25 */ /* 0x000fe200078e00e2 */
[----:B------:R-:W-:-:S03]  /*7410*/  SEL R0, R0, RZ, !P0 ;  /* 0x000000ff00007207 */ /* 0x000fc60004000000 */
[----:B------:R-:W-:Y:S01]  /*7420*/  IMAD.WIDE.U32 R2, R2, c[0x0][0x300], R226 ;  /* 0x0000c00002027a25 */ /* 0x000fe200078e00e2 */
[----:B------:R-:W-:-:S03]  /*7430*/  IADD3 R7, R7, UR8, RZ ;  /* 0x0000000807077c10 */ /* 0x000fc6000fffe0ff */
[----:B------:R-:W-:Y:S01]  /*7440*/  IMAD R4, R0, c[0x0][0x330], RZ ;  /* 0x0000cc0000047a24 */ /* 0x000fe200078e02ff */
[----:B------:R-:W-:Y:S01]  /*7450*/  IADD3 R3, R3, UR4, RZ ;  /* 0x0000000403037c10 */ /* 0x000fe2000fffe0ff */
[----:B------:R-:W-:-:S04]  /*7460*/  IMAD.WIDE.U32 R6, R5, c[0x0][0x330], R6 ;  /* 0x0000cc0005067a25 */ /* 0x000fc800078e0006 */
[C---:B------:R-:W-:Y:S01]  /*7470*/  IMAD R4, R5.reuse, c[0x0][0x334], R4 ;  /* 0x0000cd0005047a24 */ /* 0x040fe200078e0204 */
[----:B------:R-:W-:Y:S01]  /*7480*/  LEA R10, P1, R6, c[0x0][0x310], 0x2 ;  /* 0x0000c400060a7a11 */ /* 0x000fe200078210ff */
[----:B------:R-:W-:-:S04]  /*7490*/  IMAD.WIDE.U32 R8, R5, c[0x0][0x308], R2 ;  /* 0x0000c20005087a25 */ /* 0x000fc800078e0002 */
[----:B------:R-:W-:Y:S01]  /*74a0*/  IMAD.IADD R3, R7, 0x1, R4 ;  /* 0x0000000107037824 */ /* 0x000fe200078e0204 */
[----:B------:R-:W-:Y:S01]  /*74b0*/  LEA R2, P0, R8, c[0x0][0x2e8], 0x2 ;  /* 0x0000ba0008027a11 */ /* 0x000fe200078010ff */
[----:B------:R-:W-:-:S03]  /*74c0*/  IMAD R0, R0, c[0x0][0x308], RZ ;  /* 0x0000c20000007a24 */ /* 0x000fc600078e02ff */
[----:B------:R-:W-:Y:S01]  /*74d0*/  LEA.HI.X R11, R6, c[0x0][0x314], R3, 0x2, P1 ;  /* 0x0000c500060b7a11 */ /* 0x000fe200008f1403 */
[----:B------:R-:W-:-:S04]  /*74e0*/  IMAD R0, R5, c[0x0][0x30c], R0 ;  /* 0x0000c30005007a24 */ /* 0x000fc800078e0200 */
[----:B------:R-:W-:Y:S01]  /*74f0*/  RED.E.ADD.F32.FTZ.RN.STRONG.GPU [R10.64], R24 ;  /* 0x000000180a00798e */ /* 0x000fe2000c10e78c */
[----:B------:R-:W-:-:S03]  /*7500*/  IMAD.IADD R5, R9, 0x1, R0 ;  /* 0x0000000109057824 */ /* 0x000fc600078e0200 */
[----:B------:R-:W-:Y:S02]  /*7510*/  RED.E.ADD.F32.FTZ.RN.STRONG.GPU [R10.64+0x400], R25 ;  /* 0x000400190a00798e */ /* 0x000fe4000c10e78c */
[----:B------:R-:W-:Y:S02]  /*7520*/  LEA.HI.X R3, R8, c[0x0][0x2ec], R5, 0x2, P0 ;  /* 0x0000bb0008037a11 */ /* 0x000fe400000f1405 */
        /* <DEDUP_REMOVED lines=119> */
.L_x_1314:
        /* <DEDUP_REMOVED lines=14> */
.L_x_1429:


//--------------------- .text._ZN7cutlass13device_kernelIN5flash32FlashAttnBwdPostprocessConvertdQIN4cute5tupleIJNS3_1CILi80EEENS5_ILi192EEEEEENS_10bfloat16_tEfNS_4arch4Sm80ELi256ENS3_8TiledMMAINS3_8MMA_AtomIJNS3_30SM80_16x8x16_F32BF16BF16F32_TNEEEENS3_6LayoutINS4_IJNS5_ILi4EEENS5_ILi2EEENS5_ILi1EEEEEENS4_IJSJ_SH_NS5_ILi0EEEEEEEENS4_IJNS5_ILi64EEENS5_ILi16EEESP_EEEEELb1EEEEEvNT_6ParamsE --------------------------
	.section	.text._ZN7cutlass13device_kernelIN5flash32FlashAttnBwdPostprocessConvertdQIN4cute5tupleIJNS3_1CILi80EEENS5_ILi192EEEEEENS_10bfloat16_tEfNS_4arch4Sm80ELi256ENS3_8TiledMMAINS3_8MMA_AtomIJNS3_30SM80_16x8x16_F32BF16BF16F32_TNEEEENS3_6LayoutINS4_IJNS5_ILi4EEENS5_ILi2EEENS5_ILi1EEEEEENS4_IJSJ_SH_NS5_ILi0EEEEEEEENS4_IJNS5_ILi64EEENS5_ILi16EEESP_EEEEELb1EEEEEvNT_6ParamsE,"ax",@progbits
	.sectioninfo	@"SHI_REGISTERS=80"
	.align	128
.text._ZN7cutlass13device_kernelIN5flash32FlashAttnBwdPostprocessConvertdQIN4cute5tupleIJNS3_1CILi80EEENS5_ILi192EEEEEENS_10bfloat16_tEfNS_4arch4Sm80ELi256ENS3_8TiledMMAINS3_8MMA_AtomIJNS3_30SM80_16x8x16_F32BF16BF16F32_TNEEEENS3_6LayoutINS4_IJNS5_ILi4EEENS5_ILi2EEENS5_ILi1EEEEEENS4_IJSJ_SH_NS5_ILi0EEEEEEEENS4_IJNS5_ILi64EEENS5_ILi16EEESP_EEEEELb1EEEEEvNT_6ParamsE:
        .type           _ZN7cutlass13device_kernelIN5flash32FlashAttnBwdPostprocessConvertdQIN4cute5tupleIJNS3_1CILi80EEENS5_ILi192EEEEEENS_10bfloat16_tEfNS_4arch4Sm80ELi256ENS3_8TiledMMAINS3_8MMA_AtomIJNS3_30SM80_16x8x16_F32BF16BF16F32_TNEEEENS3_6LayoutINS4_IJNS5_ILi4EEENS5_ILi2EEENS5_ILi1EEEEEENS4_IJSJ_SH_NS5_ILi0EEEEEEEENS4_IJNS5_ILi64EEENS5_ILi16EEESP_EEEEELb1EEEEEvNT_6ParamsE,@function
        .size           _ZN7cutlass13device_kernelIN5flash32FlashAttnBwdPostprocessConvertdQIN4cute5tupleIJNS3_1CILi80EEENS5_ILi192EEEEEENS_10bfloat16_tEfNS_4arch4Sm80ELi256ENS3_8TiledMMAINS3_8MMA_AtomIJNS3_30SM80_16x8x16_F32BF16BF16F32_TNEEEENS3_6LayoutINS4_IJNS5_ILi4EEENS5_ILi2EEENS5_ILi1EEEEEENS4_IJSJ_SH_NS5_ILi0EEEEEEEENS4_IJNS5_ILi64EEENS5_ILi16EEESP_EEEEELb1EEEEEvNT_6ParamsE,(.L_x_1430 - _ZN7cutlass13device_kernelIN5flash32FlashAttnBwdPostprocessConvertdQIN4cute5tupleIJNS3_1CILi80EEENS5_ILi192EEEEEENS_10bfloat16_tEfNS_4arch4Sm80ELi256ENS3_8TiledMMAINS3_8MMA_AtomIJNS3_30SM80_16x8x16_F32BF16BF16F32_TNEEEENS3_6LayoutINS4_IJNS5_ILi4EEENS5_ILi2EEENS5_ILi1EEEEEENS4_IJSJ_SH_NS5_ILi0EEEEEEEENS4_IJNS5_ILi64EEENS5_ILi16EEESP_EEEEELb1EEEEEvNT_6ParamsE)
        .other          _ZN7cutlass13device_kernelIN5flash32FlashAttnBwdPostprocessConvertdQIN4cute5tupleIJNS3_1CILi80EEENS5_ILi192EEEEEENS_10bfloat16_tEfNS_4arch4Sm80ELi256ENS3_8TiledMMAINS3_8MMA_AtomIJNS3_30SM80_16x8x16_F32BF16BF16F32_TNEEEENS3_6LayoutINS4_IJNS5_ILi4EEENS5_ILi2EEENS5_ILi1EEEEEENS4_IJSJ_SH_NS5_ILi0EEEEEEEENS4_IJNS5_ILi64EEENS5_ILi16EEESP_EEEEELb1EEEEEvNT_6ParamsE,@"STO_CUDA_ENTRY STV_DEFAULT"
_ZN7cutlass13device_kernelIN5flash32FlashAttnBwdPostprocessConvertdQIN4cute5tupleIJNS3_1CILi80EEENS5_ILi192EEEEEENS_10bfloat16_tEfNS_4arch4Sm80ELi256ENS3_8TiledMMAINS3_8MMA_AtomIJNS3_30SM80_16x8x16_F32BF16BF16F32_TNEEEENS3_6LayoutINS4_IJNS5_ILi4EEENS5_ILi2EEENS5_ILi1EEEEEENS4_IJSJ_SH_NS5_ILi0EEEEEEEENS4_IJNS5_ILi64EEENS5_ILi16EEESP_EEEEELb1EEEEEvNT_6ParamsE:
[----:B------:R-:W-:Y:S02]  /*0000*/  IMAD.MOV.U32 R1, RZ, RZ, c[0x0][0x28] ;  /* 0x00000a00ff017624 */ /* 0x000fe400078e00ff */
[----:B------:R-:W0:Y:S01]  /*0010*/  S2R R6, SR_CTAID.Z ;  /* 0x0000000000067919 */ /* 0x000e220000002700 */
[----:B------:R-:W-:Y:S01]  /*0020*/  ISETP.NE.U32.AND P1, PT, RZ, c[0x0][0x1c8], PT ;  /* 0x00007200ff007a0c */ /* 0x000fe20003f25070 */
[----:B------:R-:W-:Y:S01]  /*0030*/  IMAD.MOV.U32 R5, RZ, RZ, 0x4 ;  /* 0x00000004ff057424 */ /* 0x000fe200078e00ff */
[----:B------:R-:W-:Y:S01]  /*0040*/  ISETP.NE.U32.AND P0, PT, RZ, c[0x0][0x1c0], PT ;  /* 0x00007000ff007a0c */ /* 0x000fe20003f05070 */
[----:B------:R-:W-:Y:S01]  /*0050*/  ULDC.64 UR4, c[0x0][0x118] ;  /* 0x0000460000047ab9 */ /* 0x000fe20000000a00 */
[----:B------:R-:W-:Y:S02]  /*0060*/  ISETP.NE.AND.EX P1, PT, RZ, c[0x0][0x1cc], PT, P1 ;  /* 0x00007300ff007a0c */ /* 0x000fe40003f25310 */
[----:B------:R-:W-:Y:S01]  /*0070*/  ISETP.NE.AND.EX P0, PT, RZ, c[0x0][0x1c4], PT, P0 ;  /* 0x00007100ff007a0c */ /* 0x000fe20003f05300 */
[----:B------:R-:W-:Y:S02]  /*0080*/  IMAD.MOV.U32 R69, RZ, RZ, c[0x0][0x190] ;  /* 0x00006400ff457624 */ /* 0x000fe400078e00ff */
[----:B0-----:R-:W-:-:S08]  /*0090*/  IMAD.WIDE R2, R6, R5, c[0x0][0x1c0] ;  /* 0x0000700006027625 */ /* 0x001fd000078e0205 */
[----:B------:R-:W-:Y:S02]  /*00a0*/  @P1 IMAD.WIDE R4, R6, R5, c[0x0][0x1c8] ;  /* 0x0000720006041625 */ /* 0x000fe400078e0205 */
[----:B------:R0:W5:Y:S01]  /*00b0*/  @P0 LDG.E R67, [R2.64] ;  /* 0x0000000402430981 */ /* 0x000162000c1e1900 */
[----:B------:R-:W-:-:S03]  /*00c0*/  ISETP.NE.U32.AND P2, PT, RZ, c[0x0][0x1c0], PT ;  /* 0x00007000ff007a0c */ /* 0x000fc60003f45070 */
[----:B------:R0:W5:Y:S04]  /*00d0*/  @P1 LDG.E R69, [R4.64] ;  /* 0x0000000404451981 */ /* 0x000168000c1e1900 */
[----:B------:R-:W1:Y:S02]  /*00e0*/  S2R R66, SR_CTAID.X ;  /* 0x0000000000427919 */ /* 0x000e640000002500 */
[----:B-1----:R-:W-:Y:S01]  /*00f0*/  IMAD R0, R66, 0x50, RZ ;  /* 0x0000005042007824 */ /* 0x002fe200078e02ff */
[----:B------:R-:W-:Y:S05]  /*0100*/  @P1 BRA `(.L_x_1315) ;  /* 0x0000004000001947 */ /* 0x000fea0003800000 */
[----:B0-----:R-:W-:Y:S05]  /*0110*/  @!P0 BRA `(.L_x_1315) ;  /* 0x0000003000008947 */ /* 0x001fea0003800000 */
[----:B------:R-:W2:Y:S04]  /*0120*/  LDG.E R4, [R2.64] ;  /* 0x0000000402047981 */ /* 0x000ea8000c1e1900 */
[----:B-----5:R-:W2:Y:S02]  /*0130*/  LDG.E R69, [R2.64+0x4] ;  /* 0x0000040402457981 */ /* 0x020ea4000c1e1900 */
[----:B--2---:R-:W-:-:S02]  /*0140*/  IMAD.IADD R69, R69, 0x1, -R4 ;  /* 0x0000000145457824 */ /* 0x004fc400078e0a04 */
.L_x_1315:
[----:B0-----:R-:W0:Y:S01]  /*0150*/  S2R R65, SR_TID.X ;  /* 0x0000000000417919 */ /* 0x001e220000002100 */
[----:B------:R-:W-:-:S02]  /*0160*/  ISETP.NE.AND.EX P1, PT, RZ, c[0x0][0x1c4], PT, P2 ;  /* 0x00007100ff007a0c */ /* 0x000fc40003f25320 */
[----:B-----5:R-:W-:Y:S01]  /*0170*/  ISETP.GE.AND P2, PT, R0, R69, PT ;  /* 0x000000450000720c */ /* 0x020fe20003f46270 */
[----:B------:R-:W-:-:S04]  /*0180*/  @P0 IMAD R0, R6, 0x50, R67 ;  /* 0x0000005006000824 */ /* 0x000fc800078e0243 */
[----:B------:R-:W-:-:S08]  /*0190*/  @P0 IMAD.HI R0, R0, 0x66666667, RZ ;  /* 0x6666666700000827 */ /* 0x000fd000078e02ff */
[----:B------:R-:W-:Y:S05]  /*01a0*/  @P1 EXIT P2 ;  /* 0x000000000000194d */ /* 0x000fea0001000000 */
[----:B------:R-:W1:Y:S01]  /*01b0*/  S2R R64, SR_CTAID.Y ;  /* 0x0000000000407919 */ /* 0x000e620000002600 */
[----:B------:R-:W-:Y:S01]  /*01c0*/  @P0 SHF.R.U32.HI R3, RZ, 0x1f, R0 ;  /* 0x0000001fff030819 */ /* 0x000fe20000011600 */
[----:B------:R-:W-:Y:S01]  /*01d0*/  CS2R R4, SRZ ;  /* 0x0000000000047805 */ /* 0x000fe2000001ff00 */
[----:B------:R-:W-:Y:S01]  /*01e0*/  IMAD R7, R66, 0x3c00, RZ ;  /* 0x00003c0042077824 */ /* 0x000fe200078e02ff */
[----:B------:R-:W-:Y:S02]  /*01f0*/  SHF.R.S32.HI R2, RZ, 0x1f, R6 ;  /* 0x0000001fff027819 */ /* 0x000fe40000011406 */
[----:B------:R-:W-:Y:S01]  /*0200*/  @P0 LEA.HI.SX32 R3, R0, R3, 0x1b ;  /* 0x0000000300030211 */ /* 0x000fe200078fdaff */
[----:B0-----:R-:W-:Y:S01]  /*0210*/  IMAD.SHL.U32 R0, R65, 0x4, RZ ;  /* 0x0000000441007824 */ /* 0x001fe200078e00ff */
[----:B------:R-:W-:Y:S02]  /*0220*/  SHF.R.S32.HI R9, RZ, 0x1f, R7 ;  /* 0x0000001fff097819 */ /* 0x000fe40000011407 */
[----:B------:R-:W-:Y:S01]  /*0230*/  SEL R2, R2, RZ, !P1 ;  /* 0x000000ff02027207 */ /* 0x000fe20004800000 */
[----:B------:R-:W-:-:S04]  /*0240*/  @P0 IMAD R3, R3, 0x3c00, RZ ;  /* 0x00003c0003030824 */ /* 0x000fc800078e02ff */
[--C-:B------:R-:W-:Y:S01]  /*0250*/  @P0 IMAD.MOV.U32 R4, RZ, RZ, R3.reuse ;  /* 0x000000ffff040224 */ /* 0x100fe200078e0003 */
[----:B------:R-:W-:-:S04]  /*0260*/  @P0 SHF.R.S32.HI R5, RZ, 0x1f, R3 ;  /* 0x0000001fff050819 */ /* 0x000fc80000011403 */
[----:B------:R-:W-:Y:S02]  /*0270*/  IADD3 R4, P2, P3, R4, R0, R7 ;  /* 0x0000000004047210 */ /* 0x000fe40007b5e007 */
[----:B------:R-:W-:Y:S02]  /*0280*/  SHF.R.S32.HI R0, RZ, 0x1f, R0 ;  /* 0x0000001fff007819 */ /* 0x000fe40000011400 */
[----:B-1----:R-:W-:Y:S02]  /*0290*/  SHF.R.S32.HI R3, RZ, 0x1f, R64 ;  /* 0x0000001fff037819 */ /* 0x002fe40000011440 */
[----:B------:R-:W-:Y:S01]  /*02a0*/  IADD3.X R5, R5, R0, R9, P2, P3 ;  /* 0x0000000005057210 */ /* 0x000fe200017e6409 */
[----:B------:R-:W-:Y:S01]  /*02b0*/  IMAD R9, R2, c[0x0][0x180], RZ ;  /* 0x0000600002097a24 */ /* 0x000fe200078e02ff */
[----:B------:R-:W-:Y:S01]  /*02c0*/  SEL R0, R6, RZ, !P1 ;  /* 0x000000ff06007207 */ /* 0x000fe20004800000 */
[----:B------:R-:W-:Y:S02]  /*02d0*/  IMAD R7, R3, c[0x0][0x178], RZ ;  /* 0x00005e0003077a24 */ /* 0x000fe400078e02ff */
[----:B------:R-:W-:-:S04]  /*02e0*/  IMAD.WIDE.U32 R4, R64, c[0x0][0x178], R4 ;  /* 0x00005e0040047a25 */ /* 0x000fc800078e0004 */
[----:B------:R-:W-:Y:S02]  /*02f0*/  IMAD R7, R64, c[0x0][0x17c], R7 ;  /* 0x00005f0040077a24 */ /* 0x000fe400078e0207 */
[----:B------:R-:W-:Y:S02]  /*0300*/  IMAD R9, R0, c[0x0][0x184], R9 ;  /* 0x0000610000097a24 */ /* 0x000fe400078e0209 */
[----:B------:R-:W-:-:S04]  /*0310*/  IMAD.IADD R5, R5, 0x1, R7 ;  /* 0x0000000105057824 */ /* 0x000fc800078e0207 */
[----:B------:R-:W-:-:S04]  /*0320*/  IMAD.WIDE.U32 R4, R0, c[0x0][0x180], R4 ;  /* 0x0000600000047a25 */ /* 0x000fc800078e0004 */
[----:B------:R-:W-:Y:S01]  /*0330*/  IMAD.IADD R5, R5, 0x1, R9 ;  /* 0x0000000105057824 */ /* 0x000fe200078e0209 */
[----:B------:R-:W-:-:S04]  /*0340*/  LEA R76, P1, R4, c[0x0][0x160], 0x2 ;  /* 0x00005800044c7a11 */ /* 0x000fc800078210ff */
[----:B------:R-:W-:-:S05]  /*0350*/  LEA.HI.X R77, R4, c[0x0][0x164], R5, 0x2, P1 ;  /* 0x00005900044d7a11 */ /* 0x000fca00008f1405 */
[----:B------:R0:W2:Y:S04]  /*0360*/  LDG.E.128 R4, [R76.64] ;  /* 0x000000044c047981 */ /* 0x0000a8000c1e1d00 */
[----:B------:R0:W3:Y:S04]  /*0370*/  LDG.E.128 R8, [R76.64+0x1000] ;  /* 0x001000044c087981 */ /* 0x0000e8000c1e1d00 */
[----:B------:R0:W4:Y:S04]  /*0380*/  LDG.E.128 R12, [R76.64+0x2000] ;  /* 0x002000044c0c7981 */ /* 0x000128000c1e1d00 */
[----:B------:R0:W5:Y:S04]  /*0390*/  LDG.E.128 R16, [R76.64+0x3000] ;  /* 0x003000044c107981 */ /* 0x000168000c1e1d00 */
        /* <DEDUP_REMOVED lines=10> */
[----:B------:R0:W5:Y:S01]  /*0440*/  LDG.E.128 R60, [R76.64+0xe000] ;  /* 0x00e000044c3c7981 */ /* 0x000162000c1e1d00 */
[----:B------:R-:W-:Y:S01]  /*0450*/  SHF.R.S32.HI R70, RZ, 0x1f, R65 ;  /* 0x0000001fff467819 */ /* 0x000fe20000011441 */
[----:B------:R-:W-:Y:S01]  /*0460*/  BSSY B0, `(.L_x_1316) ;  /* 0x0000173000007945 */ /* 0x000fe20003800000 */
[----:B------:R-:W-:-:S02]  /*0470*/  ISETP.GT.AND P5, PT, R65, 0x27f, PT ;  /* 0x0000027f4100780c */ /* 0x000fc40003fa4270 */
[CC--:B------:R-:W-:Y:S02]  /*0480*/  LEA.HI R73, R70.reuse, R65.reuse, RZ, 0x2 ;  /* 0x0000004146497211 */ /* 0x0c0fe400078f10ff */
[-C--:B------:R-:W-:Y:S02]  /*0490*/  LEA.HI R75, R70, R65.reuse, RZ, 0x7 ;  /* 0x00000041464b7211 */ /* 0x080fe400078f38ff */
[----:B------:R-:W-:Y:S01]  /*04a0*/  SHF.R.S32.HI R72, RZ, 0x2, R73 ;  /* 0x00000002ff487819 */ /* 0x000fe20000011449 */
[----:B0-----:R-:W-:Y:S01]  /*04b0*/  IMAD R76, R66, -0x50, R69 ;  /* 0xffffffb0424c7824 */ /* 0x001fe200078e0245 */
[----:B------:R-:W-:Y:S02]  /*04c0*/  LEA.HI R69, R70, R65, RZ, 0x3 ;  /* 0x0000004146457211 */ /* 0x000fe400078f18ff */
[----:B------:R-:W-:Y:S02]  /*04d0*/  SHF.R.S32.HI R71, RZ, 0x1f, R73 ;  /* 0x0000001fff477819 */ /* 0x000fe40000011449 */
[----:B------:R-:W-:-:S02]  /*04e0*/  SHF.R.S32.HI R68, RZ, 0x3, R69 ;  /* 0x00000003ff447819 */ /* 0x000fc40000011445 */
[-C--:B------:R-:W-:Y:S02]  /*04f0*/  LEA.HI R74, R71, R72.reuse, RZ, 0x3 ;  /* 0x00000048474a7211 */ /* 0x080fe400078f18ff */
[----:B------:R-:W-:Y:S02]  /*0500*/  IMNMX R71, R76, 0x50, PT ;  /* 0x000000504c477817 */ /* 0x000fe40003800200 */
[----:B------:R-:W-:Y:S02]  /*0510*/  LOP3.LUT R76, R75, 0xffffff80, RZ, 0xc0, !PT ;  /* 0xffffff804b4c7812 */ /* 0x000fe400078ec0ff */
[----:B------:R-:W-:Y:S02]  /*0520*/  LOP3.LUT R75, R74, 0xfffffff8, RZ, 0xc0, !PT ;  /* 0xfffffff84a4b7812 */ /* 0x000fe400078ec0ff */
[----:B------:R-:W-:Y:S02]  /*0530*/  IADD3 R77, R68, 0x20, RZ ;  /* 0x00000020444d7810 */ /* 0x000fe40007ffe0ff */
[----:B------:R-:W-:-:S02]  /*0540*/  IADD3 R72, R76, R72, -R75 ;  /* 0x000000484c487210 */ /* 0x000fc40007ffe84b */
[-C--:B------:R-:W-:Y:S02]  /*0550*/  ISETP.GE.AND P4, PT, R68, R71.reuse, PT ;  /* 0x000000474400720c */ /* 0x080fe40003f86270 */
[----:B------:R-:W-:Y:S01]  /*0560*/  ISETP.GE.AND P1, PT, R77, R71, PT ;  /* 0x000000474d00720c */ /* 0x000fe20003f26270 */
[----:B--2---:R0:W-:Y:S04]  /*0570*/  STS.128 [R65.X16], R4 ;  /* 0x0000000441007388 */ /* 0x0041e8000000cc00 */
[----:B---3--:R1:W-:Y:S04]  /*0580*/  STS.128 [R65.X16+0x1000], R8 ;  /* 0x0010000841007388 */ /* 0x0083e8000000cc00 */
[----:B----4-:R2:W-:Y:S04]  /*0590*/  STS.128 [R65.X16+0x2000], R12 ;  /* 0x0020000c41007388 */ /* 0x0105e8000000cc00 */
[----:B-----5:R-:W-:Y:S04]  /*05a0*/  STS.128 [R65.X16+0x3000], R16 ;  /* 0x0030001041007388 */ /* 0x020fe8000000cc00 */
[----:B------:R-:W-:Y:S01]  /*05b0*/  STS.128 [R65.X16+0x4000], R20 ;  /* 0x0040001441007388 */ /* 0x000fe2000000cc00 */
[----:B0-----:R-:W-:-:S02]  /*05c0*/  LOP3.LUT R4, R73, 0xfffffffc, RZ, 0xc0, !PT ;  /* 0xfffffffc49047812 */ /* 0x001fc400078ec0ff */
[CC--:B------:R-:W-:Y:S01]  /*05d0*/  LEA.HI R5, R70.reuse, R65.reuse, RZ, 0x5 ;  /* 0x0000004146057211 */ /* 0x0c0fe200078f28ff */
[----:B------:R-:W-:Y:S01]  /*05e0*/  STS.128 [R65.X16+0x5000], R24 ;  /* 0x0050001841007388 */ /* 0x000fe2000000cc00 */
[----:B-1----:R-:W-:Y:S01]  /*05f0*/  SHF.R.S32.HI R11, RZ, 0x1f, R69 ;  /* 0x0000001fff0b7819 */ /* 0x002fe20000011445 */
[----:B------:R-:W-:Y:S01]  /*0600*/  IMAD.IADD R4, R65, 0x1, -R4 ;  /* 0x0000000141047824 */ /* 0x000fe200078e0a04 */
[--C-:B------:R-:W-:Y:S01]  /*0610*/  SHF.R.S32.HI R6, RZ, 0x1f, R5.reuse ;  /* 0x0000001fff067819 */ /* 0x100fe20000011405 */
[----:B------:R0:W-:Y:S01]  /*0620*/  STS.128 [R65.X16+0x6000], R28 ;  /* 0x0060001c41007388 */ /* 0x0001e2000000cc00 */
[----:B------:R-:W-:Y:S02]  /*0630*/  SHF.R.S32.HI R9, RZ, 0x5, R5 ;  /* 0x00000005ff097819 */ /* 0x000fe40000011405 */
[----:B------:R-:W-:Y:S01]  /*0640*/  LEA.HI R70, R70, R65, RZ, 0x6 ;  /* 0x0000004146467211 */ /* 0x000fe200078f30ff */
[----:B------:R-:W-:Y:S01]  /*0650*/  STS.128 [R65.X16+0x7000], R32 ;  /* 0x0070002041007388 */ /* 0x000fe2000000cc00 */
[----:B------:R-:W-:-:S02]  /*0660*/  LEA.HI R7, R6, R9, RZ, 0x2 ;  /* 0x0000000906077211 */ /* 0x000fc400078f10ff */
[----:B------:R-:W-:Y:S01]  /*0670*/  LEA.HI R6, R4, R4, RZ, 0x1 ;  /* 0x0000000404067211 */ /* 0x000fe200078f08ff */
[----:B------:R-:W-:Y:S01]  /*0680*/  STS.128 [R65.X16+0x8000], R36 ;  /* 0x0080002441007388 */ /* 0x000fe2000000cc00 */
[----:B------:R-:W-:Y:S01]  /*0690*/  LOP3.LUT R10, R7, 0xfffffffc, RZ, 0xc0, !PT ;  /* 0xfffffffc070a7812 */ /* 0x000fe200078ec0ff */
[----:B------:R-:W-:Y:S01]  /*06a0*/  IMAD.SHL.U32 R70, R70, 0x2, RZ ;  /* 0x0000000246467824 */ /* 0x000fe200078e00ff */
[----:B------:R-:W-:Y:S01]  /*06b0*/  LEA.HI R11, R11, R68, RZ, 0x2 ;  /* 0x000000440b0b7211 */ /* 0x000fe200078f10ff */
[----:B------:R-:W-:Y:S01]  /*06c0*/  STS.128 [R65.X16+0x9000], R40 ;  /* 0x0090002841007388 */ /* 0x000fe2000000cc00 */
[C---:B------:R-:W-:Y:S01]  /*06d0*/  LOP3.LUT R7, R6.reuse, 0x3fffffe, RZ, 0xc0, !PT ;  /* 0x03fffffe06077812 */ /* 0x040fe200078ec0ff */
[----:B------:R-:W-:Y:S01]  /*06e0*/  IMAD.SHL.U32 R6, R6, 0x20, RZ ;  /* 0x0000002006067824 */ /* 0x000fe200078e00ff */
[----:B--2---:R-:W-:Y:S01]  /*06f0*/  LOP3.LUT R13, R11, 0xffffffc, RZ, 0xc0, !PT ;  /* 0x0ffffffc0b0d7812 */ /* 0x004fe200078ec0ff */
[----:B------:R-:W-:Y:S01]  /*0700*/  STS.128 [R65.X16+0xa000], R44 ;  /* 0x00a0002c41007388 */ /* 0x000fe2000000cc00 */
[----:B------:R-:W-:Y:S01]  /*0710*/  IMAD.IADD R11, R9, 0x1, -R10 ;  /* 0x00000001090b7824 */ /* 0x000fe200078e0a0a */
[----:B------:R-:W-:Y:S01]  /*0720*/  LOP3.LUT R10, R69, 0xfffffff8, RZ, 0xc0, !PT ;  /* 0xfffffff8450a7812 */ /* 0x000fe200078ec0ff */
[----:B------:R-:W-:Y:S01]  /*0730*/  IMAD.IADD R7, R4, 0x1, -R7 ;  /* 0x0000000104077824 */ /* 0x000fe200078e0a07 */
[----:B------:R-:W-:Y:S01]  /*0740*/  STS.128 [R65.X16+0xb000], R48 ;  /* 0x00b0003041007388 */ /* 0x000fe2000000cc00 */
[C---:B------:R-:W-:Y:S01]  /*0750*/  IADD3 R4, R68.reuse, 0x40, RZ ;  /* 0x0000004044047810 */ /* 0x040fe20007ffe0ff */
[----:B------:R-:W-:Y:S01]  /*0760*/  IMAD.IADD R13, R68, 0x1, -R13 ;  /* 0x00000001440d7824 */ /* 0x000fe200078e0a0d */
[----:B------:R-:W-:Y:S01]  /*0770*/  LOP3.LUT R70, R70, 0xffffff80, RZ, 0xc0, !PT ;  /* 0xffffff8046467812 */ /* 0x000fe200078ec0ff */
[----:B------:R-:W-:Y:S01]  /*0780*/  STS.128 [R65.X16+0xc000], R52 ;  /* 0x00c0003441007388 */ /* 0x000fe2000000cc00 */
[----:B------:R-:W-:Y:S01]  /*0790*/  IMAD.SHL.U32 R9, R9, 0x40, RZ ;  /* 0x0000004009097824 */ /* 0x000fe200078e00ff */
[----:B------:R-:W-:Y:S01]  /*07a0*/  ISETP.GE.AND P2, PT, R4, R71, PT ;  /* 0x000000470400720c */ /* 0x000fe20003f46270 */
[----:B------:R-:W-:Y:S01]  /*07b0*/  IMAD R72, R11, 0x500, R72 ;  /* 0x000005000b487824 */ /* 0x000fe200078e0248 */
[----:B------:R-:W-:Y:S01]  /*07c0*/  STS.128 [R65.X16+0xd000], R56 ;  /* 0x00d0003841007388 */ /* 0x000fe2000000cc00 */
[C---:B------:R-:W-:Y:S01]  /*07d0*/  LOP3.LUT R4, R6.reuse, 0x40, RZ, 0xc0, !PT ;  /* 0x0000004006047812 */ /* 0x040fe200078ec0ff */
[----:B------:R-:W-:Y:S01]  /*07e0*/  IMAD.IADD R10, R65, 0x1, -R10 ;  /* 0x00000001410a7824 */ /* 0x000fe200078e0a0a */
[----:B------:R-:W-:Y:S01]  /*07f0*/  LOP3.LUT P3, RZ, R6, 0x40, RZ, 0xc0, !PT ;  /* 0x0000004006ff7812 */ /* 0x000fe2000786c0ff */
[----:B------:R-:W-:Y:S01]  /*0800*/  STS.128 [R65.X16+0xe000], R60 ;  /* 0x00e0003c41007388 */ /* 0x000fe2000000cc00 */
[----:B------:R-:W-:Y:S01]  /*0810*/  IMAD R70, R13, 0x10, R70 ;  /* 0x000000100d467824 */ /* 0x000fe200078e0246 */
[----:B------:R-:W-:Y:S01]  /*0820*/  LOP3.LUT R13, R9, 0x40, RZ, 0xc0, !PT ;  /* 0x00000040090d7812 */ /* 0x000fe200078ec0ff */
[----:B------:R-:W-:Y:S01]  /*0830*/  IMAD R72, R7, 0x20, R72 ;  /* 0x0000002007487824 */ /* 0x000fe200078e0248 */
[----:B------:R-:W-:Y:S01]  /*0840*/  BAR.SYNC.DEFER_BLOCKING 0x0 ;  /* 0x0000000000007b1d */ /* 0x000fe20000010000 */
[----:B------:R-:W-:Y:S01]  /*0850*/  CS2R R6, SRZ ;  /* 0x0000000000067805 */ /* 0x000fe2000001ff00 */
[----:B------:R-:W-:Y:S01]  /*0860*/  LEA.HI R9, R4, R4, RZ, 0x1d ;  /* 0x0000000404097211 */ /* 0x000fe200078fe8ff */
[C---:B------:R-:W-:Y:S01]  /*0870*/  IMAD.SHL.U32 R4, R10.reuse, 0x8, RZ ;  /* 0x000000080a047824 */ /* 0x040fe200078e00ff */
[----:B------:R-:W-:Y:S01]  /*0880*/  LEA.HI R11, R10, R10, RZ, 0x1 ;  /* 0x0000000a0a0b7211 */ /* 0x000fe200078f08ff */
[--C-:B------:R-:W-:Y:S01]  /*0890*/  @P0 IMAD.MOV.U32 R6, RZ, RZ, R67.reuse ;  /* 0x000000ffff060224 */ /* 0x100fe200078e0043 */
[----:B------:R-:W-:Y:S01]  /*08a0*/  @P0 SHF.R.S32.HI R7, RZ, 0x1f, R67 ;  /* 0x0000001fff070819 */ /* 0x000fe20000011443 */
[----:B------:R-:W-:Y:S01]  /*08b0*/  IMAD.IADD R72, R9, 0x1, R72 ;  /* 0x0000000109487824 */ /* 0x000fe200078e0248 */
[----:B------:R-:W-:-:S02]  /*08c0*/  SHF.R.S32.HI R11, RZ, 0x1, R11 ;  /* 0x00000001ff0b7819 */ /* 0x000fc4000001140b */
[----:B------:R-:W-:Y:S01]  /*08d0*/  LOP3.LUT R9, R13, 0x8, R4, 0xf8, !PT ;  /* 0x000000080d097812 */ /* 0x000fe200078ef804 */
[----:B0-----:R-:W-:Y:S01]  /*08e0*/  IMAD.SHL.U32 R28, R72, 0x2, RZ ;  /* 0x00000002481c7824 */ /* 0x001fe200078e00ff */
[----:B------:R-:W-:Y:S01]  /*08f0*/  SHF.R.U32.HI R10, RZ, 0x3, R13 ;  /* 0x00000003ff0a7819 */ /* 0x000fe2000001160d */
[----:B------:R-:W-:Y:S01]  /*0900*/  IMAD R70, R11, 0x500, R70 ;  /* 0x000005000b467824 */ /* 0x000fe200078e0246 */
[C---:B------:R-:W-:Y:S02]  /*0910*/  IADD3 R6, P0, R68.reuse, R6, RZ ;  /* 0x0000000644067210 */ /* 0x040fe40007f1e0ff */
[----:B------:R-:W-:Y:S02]  /*0920*/  LOP3.LUT R13, R9, R10, RZ, 0x3c, !PT ;  /* 0x0000000a090d7212 */ /* 0x000fe400078e3cff */
[----:B------:R-:W-:Y:S02]  /*0930*/  LEA.HI.X.SX32 R7, R68, R7, 0x1, P0 ;  /* 0x0000000744077211 */ /* 0x000fe400000f0eff */
[----:B------:R-:W-:-:S02]  /*0940*/  LEA R12, R72, 0xf000, 0x1 ;  /* 0x0000f000480c7811 */ /* 0x000fc400078e08ff */
[C---:B------:R-:W-:Y:S01]  /*0950*/  ISETP.GT.AND P0, PT, R65.reuse, 0x17f, PT ;  /* 0x0000017f4100780c */ /* 0x040fe20003f04270 */
[----:B------:R-:W-:Y:S01]  /*0960*/  IMAD.WIDE R6, R66, 0x50, R6 ;  /* 0x0000005042067825 */ /* 0x000fe200078e0206 */
[----:B------:R-:W0:Y:S01]  /*0970*/  LDS R8, [R65.X4+0x400] ;  /* 0x0004000041087984 */ /* 0x000e220000004800 */
[C---:B------:R-:W-:Y:S02]  /*0980*/  IADD3 R9, R12.reuse, 0x10, RZ ;  /* 0x000000100c097810 */ /* 0x040fe40007ffe0ff */
[----:B------:R-:W-:Y:S01]  /*0990*/  @P3 IADD3 R9, R12, -0x10, RZ ;  /* 0xfffffff00c093810 */ /* 0x000fe20007ffe0ff */
[----:B------:R-:W1:Y:S01]  /*09a0*/  LDS R59, [R65.X4+0x2800] ;  /* 0x00280000413b7984 */ /* 0x000e620000004800 */
[----:B------:R-:W-:-:S03]  /*09b0*/  ISETP.GT.AND P3, PT, R65, 0x7f, PT ;  /* 0x0000007f4100780c */ /* 0x000fc60003f64270 */
[----:B------:R-:W2:Y:S04]  /*09c0*/  LDS R58, [R65.X4+0x2c00] ;  /* 0x002c0000413a7984 */ /* 0x000ea80000004800 */
[----:B------:R-:W3:Y:S04]  /*09d0*/  LDS R5, [R65.X4] ;  /* 0x0000000041057984 */ /* 0x000ee80000004800 */
[----:B------:R-:W4:Y:S04]  /*09e0*/  LDS R60, [R65.X4+0x800] ;  /* 0x00080000413c7984 */ /* 0x000f280000004800 */
[----:B------:R-:W5:Y:S04]  /*09f0*/  LDS R68, [R65.X4+0xc00] ;  /* 0x000c000041447984 */ /* 0x000f680000004800 */
[----:B------:R-:W5:Y:S04]  /*0a00*/  LDS R69, [R65.X4+0x1000] ;  /* 0x0010000041457984 */ /* 0x000f680000004800 */
[----:B------:R-:W5:Y:S04]  /*0a10*/  LDS R66, [R65.X4+0x1800] ;  /* 0x0018000041427984 */ /* 0x000f680000004800 */
[----:B------:R-:W5:Y:S04]  /*0a20*/  LDS R63, [R65.X4+0x1c00] ;  /* 0x001c0000413f7984 */ /* 0x000f680000004800 */
[----:B------:R-:W5:Y:S01]  /*0a30*/  LDS R54, [R65.X4+0x3000] ;  /* 0x0030000041367984 */ /* 0x000f620000004800 */
[----:B0-----:R-:W-:-:S03]  /*0a40*/  FMUL.FTZ R11, R8, c[0x0][0x1b8] ;  /* 0x00006e00080b7a20 */ /* 0x001fc60000410000 */
[----:B------:R-:W0:Y:S01]  /*0a50*/  LDS R56, [R65.X4+0x3400] ;  /* 0x0034000041387984 */ /* 0x000e220000004800 */
[----:B------:R-:W-:Y:S02]  /*0a60*/  IMAD.IADD R8, R70, 0x1, R13 ;  /* 0x0000000146087824 */ /* 0x000fe400078e020d */
[----:B-1----:R-:W-:Y:S01]  /*0a70*/  FMUL.FTZ R59, R59, c[0x0][0x1b8] ;  /* 0x00006e003b3b7a20 */ /* 0x002fe20000410000 */
[----:B------:R-:W1:Y:S01]  /*0a80*/  LDS R70, [R65.X4+0x1400] ;  /* 0x0014000041467984 */ /* 0x000e620000004800 */
[----:B--2---:R-:W-:-:S03]  /*0a90*/  FMUL.FTZ R58, R58, c[0x0][0x1b8] ;  /* 0x00006e003a3a7a20 */ /* 0x004fc60000410000 */
[----:B------:R-:W2:Y:S01]  /*0aa0*/  LDS R62, [R65.X4+0x2000] ;  /* 0x00200000413e7984 */ /* 0x000ea20000004800 */
[----:B---3--:R-:W-:-:S03]  /*0ab0*/  FMUL.FTZ R10, R5, c[0x0][0x1b8] ;  /* 0x00006e00050a7a20 */ /* 0x008fc60000410000 */
[----:B------:R-:W3:Y:S01]  /*0ac0*/  LDS R61, [R65.X4+0x2400] ;  /* 0x00240000413d7984 */ /* 0x000ee20000004800 */
[----:B------:R-:W-:Y:S01]  /*0ad0*/  F2FP.BF16.PACK_AB R58, R58, R59 ;  /* 0x0000003b3a3a723e */ /* 0x000fe200000010ff */
[----:B----4-:R-:W-:Y:S02]  /*0ae0*/  FMUL.FTZ R67, R60, c[0x0][0x1b8] ;  /* 0x00006e003c437a20 */ /* 0x010fe40000410000 */
[----:B------:R-:W4:Y:S01]  /*0af0*/  LDS R57, [R65.X4+0x3800] ;  /* 0x0038000041397984 */ /* 0x000f220000004800 */
[----:B------:R-:W-:Y:S01]  /*0b00*/  F2FP.BF16.PACK_AB R71, R11, R10 ;  /* 0x0000000a0b47723e */ /* 0x000fe200000010ff */
[----:B-----5:R-:W-:Y:S02]  /*0b10*/  FMUL.FTZ R68, R68, c[0x0][0x1b8] ;  /* 0x00006e0044447a20 */ /* 0x020fe40000410000 */
[----:B------:R-:W5:Y:S01]  /*0b20*/  LDS R50, [R65.X4+0x3c00] ;  /* 0x003c000041327984 */ /* 0x000f620000004800 */
[----:B------:R-:W-:Y:S01]  /*0b30*/  PRMT R72, R71, 0x7632, R72 ;  /* 0x0000763247487816 */ /* 0x000fe20000000048 */
[----:B------:R-:W-:-:S02]  /*0b40*/  FMUL.FTZ R69, R69, c[0x0][0x1b8] ;  /* 0x00006e0045457a20 */ /* 0x000fc40000410000 */
[----:B------:R-:W5:Y:S01]  /*0b50*/  LDS R49, [R65.X4+0x4000] ;  /* 0x0040000041317984 */ /* 0x000f620000004800 */
[----:B------:R-:W-:Y:S01]  /*0b60*/  F2FP.BF16.PACK_AB R67, R68, R67 ;  /* 0x000000434443723e */ /* 0x000fe200000010ff */
[----:B------:R-:W-:Y:S02]  /*0b70*/  FMUL.FTZ R66, R66, c[0x0][0x1b8] ;  /* 0x00006e0042427a20 */ /* 0x000fe40000410000 */
[----:B------:R-:W5:Y:S01]  /*0b80*/  LDS R53, [R65.X4+0x4400] ;  /* 0x0044000041357984 */ /* 0x000f620000004800 */
[----:B------:R-:W-:Y:S01]  /*0b90*/  PRMT R68, R67, 0x7632, R68 ;  /* 0x0000763243447816 */ /* 0x000fe20000000044 */
[----:B------:R-:W-:Y:S02]  /*0ba0*/  FMUL.FTZ R63, R63, c[0x0][0x1b8] ;  /* 0x00006e003f3f7a20 */ /* 0x000fe40000410000 */
[----:B------:R-:W5:Y:S01]  /*0bb0*/  LDS R55, [R65.X4+0x4800] ;  /* 0x0048000041377984 */ /* 0x000f620000004800 */
[----:B------:R-:W-:-:S03]  /*0bc0*/  FMUL.FTZ R54, R54, c[0x0][0x1b8] ;  /* 0x00006e0036367a20 */ /* 0x000fc60000410000 */
[----:B------:R-:W5:Y:S01]  /*0bd0*/  LDS R47, [R65.X4+0x4c00] ;  /* 0x004c0000412f7984 */ /* 0x000f620000004800 */
[----:B------:R-:W-:Y:S02]  /*0be0*/  F2FP.BF16.PACK_AB R63, R63, R66 ;  /* 0x000000423f3f723e */ /* 0x000fe400000010ff */
[----:B------:R-:W-:Y:S01]  /*0bf0*/  PRMT R66, R58, 0x7632, R66 ;  /* 0x000076323a427816 */ /* 0x000fe20000000042 */
[----:B------:R-:W5:Y:S01]  /*0c00*/  LDS R44, [R65.X4+0x5800] ;  /* 0x00580000412c7984 */ /* 0x000f620000004800 */
[----:B0-----:R-:W-:-:S03]  /*0c10*/  FMUL.FTZ R59, R56, c[0x0][0x1b8] ;  /* 0x00006e00383b7a20 */ /* 0x001fc60000410000 */
[----:B------:R-:W0:Y:S01]  /*0c20*/  LDS R46, [R65.X4+0x5c00] ;  /* 0x005c0000412e7984 */ /* 0x000e220000004800 */
[----:B-1----:R-:W-:Y:S01]  /*0c30*/  FMUL.FTZ R70, R70, c[0x0][0x1b8] ;  /* 0x00006e0046467a20 */ /* 0x002fe20000410000 */
[----:B------:R-:W-:Y:S02]  /*0c40*/  F2FP.BF16.PACK_AB R54, R59, R54 ;  /* 0x000000363b36723e */ /* 0x000fe400000010ff */
[----:B------:R-:W-:Y:S01]  /*0c50*/  LDS R40, [R65.X4+0x6400] ;  /* 0x0064000041287984 */ /* 0x000fe20000004800 */
[----:B--2---:R-:W-:Y:S01]  /*0c60*/  FMUL.FTZ R62, R62, c[0x0][0x1b8] ;  /* 0x00006e003e3e7a20 */ /* 0x004fe20000410000 */
[----:B------:R-:W-:Y:S02]  /*0c70*/  F2FP.BF16.PACK_AB R69, R70, R69 ;  /* 0x000000454645723e */ /* 0x000fe400000010ff */
[----:B------:R-:W1:Y:S01]  /*0c80*/  LDS R39, [R65.X4+0x6800] ;  /* 0x0068000041277984 */ /* 0x000e620000004800 */
[----:B---3--:R-:W-:Y:S01]  /*0c90*/  FMUL.FTZ R61, R61, c[0x0][0x1b8] ;  /* 0x00006e003d3d7a20 */ /* 0x008fe20000410000 */
[----:B------:R-:W-:-:S02]  /*0ca0*/  PRMT R59, R54, 0x7632, R59 ;  /* 0x00007632363b7816 */ /* 0x000fc4000000003b */
[----:B------:R-:W-:Y:S01]  /*0cb0*/  LDS R43, [R65.X4+0x6c00] ;  /* 0x006c0000412b7984 */ /* 0x000fe20000004800 */
[----:B----4-:R-:W-:Y:S01]  /*0cc0*/  FMUL.FTZ R57, R57, c[0x0][0x1b8] ;  /* 0x00006e0039397a20 */ /* 0x010fe20000410000 */
[----:B------:R-:W-:Y:S02]  /*0cd0*/  F2FP.BF16.PACK_AB R61, R61, R62 ;  /* 0x0000003e3d3d723e */ /* 0x000fe400000010ff */
[----:B------:R-:W2:Y:S01]  /*0ce0*/  LDS R52, [R65.X4+0x5000] ;  /* 0x0050000041347984 */ /* 0x000ea20000004800 */
[----:B-----5:R-:W-:Y:S01]  /*0cf0*/  FMUL.FTZ R50, R50, c[0x0][0x1b8] ;  /* 0x00006e0032327a20 */ /* 0x020fe20000410000 */
[----:B------:R-:W-:Y:S02]  /*0d00*/  PRMT R62, R69, 0x7632, R62 ;  /* 0x00007632453e7816 */ /* 0x000fe4000000003e */
[----:B------:R-:W3:Y:S01]  /*0d10*/  LDS R51, [R65.X4+0x5400] ;  /* 0x0054000041337984 */ /* 0x000ee20000004800 */
[----:B------:R-:W-:Y:S01]  /*0d20*/  FMUL.FTZ R49, R49, c[0x0][0x1b8] ;  /* 0x00006e0031317a20 */ /* 0x000fe20000410000 */
[----:B------:R-:W-:-:S02]  /*0d30*/  F2FP.BF16.PACK_AB R57, R50, R57 ;  /* 0x000000393239723e */ /* 0x000fc400000010ff */
[----:B------:R-:W4:Y:S01]  /*0d40*/  LDS R45, [R65.X4+0x7000] ;  /* 0x00700000412d7984 */ /* 0x000f220000004800 */
[----:B------:R-:W-:Y:S01]  /*0d50*/  FMUL.FTZ R50, R53, c[0x0][0x1b8] ;  /* 0x00006e0035327a20 */ /* 0x000fe20000410000 */
[----:B------:R-:W-:Y:S02]  /*0d60*/  PRMT R53, R54, 0x7610, R53 ;  /* 0x0000761036357816 */ /* 0x000fe40000000035 */
[----:B------:R-:W-:Y:S01]  /*0d70*/  LDS R37, [R65.X4+0x7400] ;  /* 0x0074000041257984 */ /* 0x000fe20000004800 */
[----:B------:R-:W-:Y:S01]  /*0d80*/  PRMT R56, R61, 0x7632, R56 ;  /* 0x000076323d387816 */ /* 0x000fe20000000038 */
[----:B------:R-:W-:Y:S01]  /*0d90*/  FMUL.FTZ R55, R55, c[0x0][0x1b8] ;  /* 0x00006e0037377a20 */ /* 0x000fe20000410000 */
[----:B------:R-:W-:Y:S01]  /*0da0*/  F2FP.BF16.PACK_AB R49, R50, R49 ;  /* 0x000000313231723e */ /* 0x000fe200000010ff */
[----:B------:R-:W5:Y:S01]  /*0db0*/  LDS R48, [R65.X4+0x6000] ;  /* 0x0060000041307984 */ /* 0x000f620000004800 */
[----:B------:R-:W-:Y:S01]  /*0dc0*/  FMUL.FTZ R54, R47, c[0x0][0x1b8] ;  /* 0x00006e002f367a20 */ /* 0x000fe20000410000 */
[----:B------:R-:W-:-:S02]  /*0dd0*/  PRMT R50, R57, 0x7632, R50 ;  /* 0x0000763239327816 */ /* 0x000fc40000000032 */
[----:B------:R-:W5:Y:S01]  /*0de0*/  LDS R42, [R65.X4+0x7800] ;  /* 0x00780000412a7984 */ /* 0x000f620000004800 */
[----:B------:R-:W-:Y:S01]  /*0df0*/  FMUL.FTZ R44, R44, c[0x0][0x1b8] ;  /* 0x00006e002c2c7a20 */ /* 0x000fe20000410000 */
[----:B------:R-:W-:Y:S02]  /*0e00*/  F2FP.BF16.PACK_AB R54, R54, R55 ;  /* 0x000000373636723e */ /* 0x000fe400000010ff */
[----:B------:R-:W5:Y:S01]  /*0e10*/  LDS R41, [R65.X4+0x7c00] ;  /* 0x007c000041297984 */ /* 0x000f620000004800 */
[----:B0-----:R-:W-:Y:S01]  /*0e20*/  FMUL.FTZ R47, R46, c[0x0][0x1b8] ;  /* 0x00006e002e2f7a20 */ /* 0x001fe20000410000 */
[----:B------:R-:W-:Y:S02]  /*0e30*/  PRMT R55, R49, 0x7610, R55 ;  /* 0x0000761031377816 */ /* 0x000fe40000000037 */
[----:B------:R-:W0:Y:S01]  /*0e40*/  LDS R34, [R65.X4+0x8000] ;  /* 0x0080000041227984 */ /* 0x000e220000004800 */
[----:B------:R-:W-:Y:S02]  /*0e50*/  PRMT R46, R54, 0x7632, R46 ;  /* 0x00007632362e7816 */ /* 0x000fe4000000002e */
[----:B------:R-:W-:Y:S01]  /*0e60*/  F2FP.BF16.PACK_AB R44, R47, R44 ;  /* 0x0000002c2f2c723e */ /* 0x000fe200000010ff */
[----:B------:R-:W-:Y:S01]  /*0e70*/  LDS R36, [R65.X4+0x8400] ;  /* 0x0084000041247984 */ /* 0x000fe20000004800 */
[----:B-1----:R-:W-:-:S02]  /*0e80*/  FMUL.FTZ R39, R39, c[0x0][0x1b8] ;  /* 0x00006e0027277a20 */ /* 0x002fc40000410000 */
[----:B------:R-:W-:Y:S01]  /*0e90*/  PRMT R47, R44, 0x7632, R47 ;  /* 0x000076322c2f7816 */ /* 0x000fe2000000002f */
[----:B------:R-:W1:Y:S04]  /*0ea0*/  LDS R38, [R65.X4+0x8800] ;  /* 0x0088000041267984 */ /* 0x000e680000004800 */
[----:B------:R-:W-:Y:S01]  /*0eb0*/  LDS R30, [R65.X4+0x8c00] ;  /* 0x008c0000411e7984 */ /* 0x000fe20000004800 */
[----:B--2---:R-:W-:-:S03]  /*0ec0*/  FMUL.FTZ R52, R52, c[0x0][0x1b8] ;  /* 0x00006e0034347a20 */ /* 0x004fc60000410000 */
[----:B------:R-:W2:Y:S01]  /*0ed0*/  LDS R35, [R65.X4+0x9800] ;  /* 0x0098000041237984 */ /* 0x000ea20000004800 */
[----:B---3--:R-:W-:-:S03]  /*0ee0*/  FMUL.FTZ R51, R51, c[0x0][0x1b8] ;  /* 0x00006e0033337a20 */ /* 0x008fc60000410000 */
[----:B------:R-:W3:Y:S01]  /*0ef0*/  LDS R26, [R65.X4+0x9c00] ;  /* 0x009c0000411a7984 */ /* 0x000ee20000004800 */
[----:B----4-:R-:W-:Y:S01]  /*0f00*/  FMUL.FTZ R45, R45, c[0x0][0x1b8] ;  /* 0x00006e002d2d7a20 */ /* 0x010fe20000410000 */
[----:B------:R-:W-:Y:S02]  /*0f10*/  F2FP.BF16.PACK_AB R51, R51, R52 ;  /* 0x000000343333723e */ /* 0x000fe400000010ff */
[----:B------:R-:W4:Y:S02]  /*0f20*/  LDS R29, [R65.X4+0x9000] ;  /* 0x00900000411d7984 */ /* 0x000f240000004800 */
[----:B------:R-:W-:Y:S02]  /*0f30*/  PRMT R52, R51, 0x7632, R52 ;  /* 0x0000763233347816 */ /* 0x000fe40000000034 */
[----:B------:R-:W-:Y:S01]  /*0f40*/  LDS R33, [R65.X4+0x9400] ;  /* 0x0094000041217984 */ /* 0x000fe20000004800 */
[----:B-----5:R-:W-:-:S03]  /*0f50*/  FMUL.FTZ R48, R48, c[0x0][0x1b8] ;  /* 0x00006e0030307a20 */ /* 0x020fc60000410000 */
[----:B------:R-:W5:Y:S01]  /*0f60*/  LDS R23, [R65.X4+0xa800] ;  /* 0x00a8000041177984 */ /* 0x000f620000004800 */
[----:B------:R-:W-:-:S03]  /*0f70*/  FMUL.FTZ R42, R42, c[0x0][0x1b8] ;  /* 0x00006e002a2a7a20 */ /* 0x000fc60000410000 */
[----:B------:R-:W5:Y:S01]  /*0f80*/  LDS R25, [R65.X4+0xac00] ;  /* 0x00ac000041197984 */ /* 0x000f620000004800 */
[----:B------:R-:W-:-:S03]  /*0f90*/  FMUL.FTZ R41, R41, c[0x0][0x1b8] ;  /* 0x00006e0029297a20 */ /* 0x000fc60000410000 */
[----:B------:R-:W5:Y:S01]  /*0fa0*/  LDS R32, [R65.X4+0xa000] ;  /* 0x00a0000041207984 */ /* 0x000f620000004800 */
[----:B0-----:R-:W-:Y:S01]  /*0fb0*/  FMUL.FTZ R34, R34, c[0x0][0x1b8] ;  /* 0x00006e0022227a20 */ /* 0x001fe20000410000 */
[----:B------:R-:W-:Y:S02]  /*0fc0*/  F2FP.BF16.PACK_AB R41, R41, R42 ;  /* 0x0000002a2929723e */ /* 0x000fe400000010ff */
[----:B------:R-:W0:Y:S02]  /*0fd0*/  LDS R31, [R65.X4+0xa400] ;  /* 0x00a40000411f7984 */ /* 0x000e240000004800 */
[----:B------:R-:W-:Y:S02]  /*0fe0*/  PRMT R42, R41, 0x7632, R42 ;  /* 0x00007632292a7816 */ /* 0x000fe4000000002a */
[----:B------:R-:W-:Y:S01]  /*0ff0*/  LDS R19, [R65.X4+0xb400] ;  /* 0x00b4000041137984 */ /* 0x000fe20000004800 */
[----:B-1----:R-:W-:-:S03]  /*1000*/  FMUL.FTZ R38, R38, c[0x0][0x1b8] ;  /* 0x00006e0026267a20 */ /* 0x002fc60000410000 */
        /* <DEDUP_REMOVED lines=8> */
[----:B------:R-:W-:Y:S04]  /*1090*/  LDS R16, [R65.X4+0xc400] ;  /* 0x00c4000041107984 */ /* 0x000fe80000004800 */
[----:B------:R-:W4:Y:S01]  /*10a0*/  LDS R21, [R65.X4+0xc800] ;  /* 0x00c8000041157984 */ /* 0x000f220000004800 */
[----:B-----5:R-:W-:-:S03]  /*10b0*/  FMUL.FTZ R23, R23, c[0x0][0x1b8] ;  /* 0x00006e0017177a20 */ /* 0x020fc60000410000 */
[----:B------:R-:W5:Y:S01]  /*10c0*/  LDS R20, [R65.X4+0xcc00] ;  /* 0x00cc000041147984 */ /* 0x000f620000004800 */
[----:B------:R-:W-:Y:S01]  /*10d0*/  FMUL.FTZ R26, R25, c[0x0][0x1b8] ;  /* 0x00006e00191a7a20 */ /* 0x000fe20000410000 */
[----:B------:R-:W-:Y:S02]  /*10e0*/  PRMT R25, R35, 0x7632, R25 ;  /* 0x0000763223197816 */ /* 0x000fe40000000019 */
[----:B------:R-:W5:Y:S01]  /*10f0*/  LDS R14, [R65.X4+0xd000] ;  /* 0x00d00000410e7984 */ /* 0x000f620000004800 */
[----:B------:R-:W-:Y:S01]  /*1100*/  FMUL.FTZ R32, R32, c[0x0][0x1b8] ;  /* 0x00006e0020207a20 */ /* 0x000fe20000410000 */
[----:B------:R-:W-:Y:S02]  /*1110*/  F2FP.BF16.PACK_AB R23, R26, R23 ;  /* 0x000000171a17723e */ /* 0x000fe400000010ff */
[----:B------:R-:W5:Y:S01]  /*1120*/  LDS R15, [R65.X4+0xd400] ;  /* 0x00d40000410f7984 */ /* 0x000f620000004800 */
[----:B0-----:R-:W-:Y:S01]  /*1130*/  FMUL.FTZ R31, R31, c[0x0][0x1b8] ;  /* 0x00006e001f1f7a20 */ /* 0x001fe20000410000 */
[----:B------:R-:W-:-:S02]  /*1140*/  PRMT R26, R23, 0x7632, R26 ;  /* 0x00007632171a7816 */ /* 0x000fc4000000001a */
[----:B------:R-:W0:Y:S02]  /*1150*/  LDS R17, [R65.X4+0xd800] ;  /* 0x00d8000041117984 */ /* 0x000e240000004800 */
[----:B------:R-:W-:Y:S02]  /*1160*/  F2FP.BF16.PACK_AB R31, R31, R32 ;  /* 0x000000201f1f723e */ /* 0x000fe400000010ff */
[----:B------:R-:W0:Y:S01]  /*1170*/  LDS R10, [R65.X4+0xdc00] ;  /* 0x00dc0000410a7984 */ /* 0x000e220000004800 */
[----:B-1----:R-:W-:Y:S01]  /*1180*/  FMUL.FTZ R27, R27, c[0x0][0x1b8] ;  /* 0x00006e001b1b7a20 */ /* 0x002fe20000410000 */
[----:B------:R-:W-:Y:S02]  /*1190*/  PRMT R32, R31, 0x7632, R32 ;  /* 0x000076321f207816 */ /* 0x000fe40000000020 */
[----:B------:R-:W1:Y:S04]  /*11a0*/  LDS R12, [R65.X4+0xe000] ;  /* 0x00e00000410c7984 */ /* 0x000e680000004800 */
[----:B------:R-:W1:Y:S01]  /*11b0*/  LDS R13, [R65.X4+0xe400] ;  /* 0x00e40000410d7984 */ /* 0x000e620000004800 */
[----:B--2---:R-:W-:-:S03]  /*11c0*/  FMUL.FTZ R18, R18, c[0x0][0x1b8] ;  /* 0x00006e0012127a20 */ /* 0x004fc60000410000 */
[----:B------:R-:W2:Y:S01]  /*11d0*/  LDS R11, [R65.X4+0xe800] ;  /* 0x00e80000410b7984 */ /* 0x000ea20000004800 */
[----:B---3--:R-:W-:-:S03]  /*11e0*/  FMUL.FTZ R24, R24, c[0x0][0x1b8] ;  /* 0x00006e0018187a20 */ /* 0x008fc60000410000 */
[----:B------:R3:W2:Y:S04]  /*11f0*/  LDS R60, [R65.X4+0xec00] ;  /* 0x00ec0000413c7984 */ /* 0x0006a80000004800 */
[----:B------:R-:W-:Y:S01]  /*1200*/  STS.U16 [R28+0xf000], R71 ;  /* 0x00f000471c007388 */ /* 0x000fe20000000400 */
[----:B----4-:R-:W-:Y:S01]  /*1210*/  FMUL.FTZ R21, R21, c[0x0][0x1b8] ;  /* 0x00006e0015157a20 */ /* 0x010fe20000410000 */
[----:B---3--:R-:W-:Y:S02]  /*1220*/  PRMT R65, R63, 0x7632, R65 ;  /* 0x000076323f417816 */ /* 0x008fe40000000041 */
[----:B------:R-:W-:Y:S01]  /*1230*/  STS.U16 [R28+0xf020], R72 ;  /* 0x00f020481c007388 */ /* 0x000fe20000000400 */
[----:B-----5:R-:W-:Y:S02]  /*1240*/  FMUL.FTZ R20, R20, c[0x0][0x1b8] ;  /* 0x00006e0014147a20 */ /* 0x020fe40000410000 */
[----:B------:R-:W-:Y:S01]  /*1250*/  FMUL.FTZ R14, R14, c[0x0][0x1b8] ;  /* 0x00006e000e0e7a20 */ /* 0x000fe20000410000 */
[----:B------:R-:W-:Y:S02]  /*1260*/  STS.U16 [R9], R67 ;  /* 0x0000004309007388 */ /* 0x000fe40000000400 */
[----:B------:R-:W-:Y:S01]  /*1270*/  F2FP.BF16.PACK_AB R20, R20, R21 ;  /* 0x000000151414723e */ /* 0x000fe200000010ff */
[----:B------:R-:W-:Y:S01]  /*1280*/  FMUL.FTZ R15, R15, c[0x0][0x1b8] ;  /* 0x00006e000f0f7a20 */ /* 0x000fe20000410000 */
[----:B------:R-:W-:Y:S01]  /*1290*/  STS.U16 [R9+0x20], R68 ;  /* 0x0000204409007388 */ /* 0x000fe20000000400 */
[----:B0-----:R-:W-:-:S03]  /*12a0*/  FMUL.FTZ R17, R17, c[0x0][0x1b8] ;  /* 0x00006e0011117a20 */ /* 0x001fc60000410000 */
[----:B------:R-:W-:Y:S01]  /*12b0*/  STS.U16 [R28+0x11800], R69 ;  /* 0x011800451c007388 */ /* 0x000fe20000000400 */
[----:B------:R-:W-:Y:S01]  /*12c0*/  F2FP.BF16.PACK_AB R14, R15, R14 ;  /* 0x0000000e0f0e723e */ /* 0x000fe200000010ff */
[----:B------:R-:W-:Y:S02]  /*12d0*/  FMUL.FTZ R10, R10, c[0x0][0x1b8] ;  /* 0x00006e000a0a7a20 */ /* 0x000fe40000410000 */
[----:B------:R-:W-:Y:S01]  /*12e0*/  STS.U16 [R28+0x11820], R62 ;  /* 0x0118203e1c007388 */ /* 0x000fe20000000400 */
[----:B------:R-:W-:Y:S01]  /*12f0*/  PRMT R15, R14, 0x7632, R15 ;  /* 0x000076320e0f7816 */ /* 0x000fe2000000000f */
[----:B-1----:R-:W-:Y:S02]  /*1300*/  FMUL.FTZ R12, R12, c[0x0][0x1b8] ;  /* 0x00006e000c0c7a20 */ /* 0x002fe40000410000 */
[----:B------:R-:W-:Y:S01]  /*1310*/  STS.U16 [R9+0x2800], R63 ;  /* 0x0028003f09007388 */ /* 0x000fe20000000400 */
[----:B------:R-:W-:Y:S01]  /*1320*/  F2FP.BF16.PACK_AB R10, R10, R17 ;  /* 0x000000110a0a723e */ /* 0x000fe200000010ff */
[----:B------:R-:W-:-:S02]  /*1330*/  FMUL.FTZ R13, R13, c[0x0][0x1b8] ;  /* 0x00006e000d0d7a20 */ /* 0x000fc40000410000 */
[----:B------:R-:W-:Y:S01]  /*1340*/  STS.U16 [R9+0x2820], R65 ;  /* 0x0028204109007388 */ /* 0x000fe20000000400 */
[----:B--2---:R-:W-:-:S03]  /*1350*/  FMUL.FTZ R11, R11, c[0x0][0x1b8] ;  /* 0x00006e000b0b7a20 */ /* 0x004fc60000410000 */
[----:B------:R0:W-:Y:S01]  /*1360*/  STS.U16 [R28+0x14020], R56 ;  /* 0x014020381c007388 */ /* 0x0001e20000000400 */
[----:B------:R-:W-:Y:S01]  /*1370*/  F2FP.BF16.PACK_AB R12, R13, R12 ;  /* 0x0000000c0d0c723e */ /* 0x000fe200000010ff */
[----:B------:R-:W-:Y:S02]  /*1380*/  FMUL.FTZ R60, R60, c[0x0][0x1b8] ;  /* 0x00006e003c3c7a20 */ /* 0x000fe40000410000 */
[----:B------:R-:W-:Y:S01]  /*1390*/  STS.U16 [R28+0x14000], R61 ;  /* 0x0140003d1c007388 */ /* 0x000fe20000000400 */
[----:B------:R-:W-:Y:S02]  /*13a0*/  PRMT R13, R10, 0x7632, R13 ;  /* 0x000076320a0d7816 */ /* 0x000fe4000000000d */
[----:B------:R-:W-:Y:S01]  /*13b0*/  PRMT R17, R12, 0x7632, R17 ;  /* 0x000076320c117816 */ /* 0x000fe20000000011 */
[----:B------:R-:W-:Y:S01]  /*13c0*/  STS.U16 [R9+0x5000], R58 ;  /* 0x0050003a09007388 */ /* 0x000fe20000000400 */
[----:B------:R-:W-:Y:S02]  /*13d0*/  F2FP.BF16.PACK_AB R11, R60, R11 ;  /* 0x0000000b3c0b723e */ /* 0x000fe400000010ff */
[----:B0-----:R-:W-:Y:S01]  /*13e0*/  PRMT R56, R49, 0x7632, R56 ;  /* 0x0000763231387816 */ /* 0x001fe20000000038 */
[----:B------:R-:W-:Y:S01]  /*13f0*/  FMUL.FTZ R49, R40, c[0x0][0x1b8] ;  /* 0x00006e0028317a20 */ /* 0x000fe20000410000 */
[----:B------:R-:W-:Y:S01]  /*1400*/  STS.U16 [R9+0x5020], R66 ;  /* 0x0050204209007388 */ /* 0x000fe20000000400 */
[----:B------:R-:W-:Y:S01]  /*1410*/  FMUL.FTZ R40, R43, c[0x0][0x1b8] ;  /* 0x00006e002b287a20 */ /* 0x000fe20000410000 */
[----:B------:R-:W-:Y:S01]  /*1420*/  PRMT R43, R44, 0x7610, R43 ;  /* 0x000076102c2b7816 */ /* 0x000fe2000000002b */
[----:B------:R-:W-:Y:S01]  /*1430*/  FMUL.FTZ R44, R37, c[0x0][0x1b8] ;  /* 0x00006e00252c7a20 */ /* 0x000fe20000410000 */
[----:B------:R-:W-:Y:S01]  /*1440*/  STS.U16 [R28+0xf200], R53 ;  /* 0x00f200351c007388 */ /* 0x000fe20000000400 */
[----:B------:R-:W-:Y:S01]  /*1450*/  FMUL.FTZ R37, R36, c[0x0][0x1b8] ;  /* 0x00006e0024257a20 */ /* 0x000fe20000410000 */
[----:B------:R-:W-:-:S02]  /*1460*/  F2FP.BF16.PACK_AB R39, R40, R39 ;  /* 0x000000272827723e */ /* 0x000fc400000010ff */
[----:B------:R-:W-:Y:S01]  /*1470*/  STS.U16 [R28+0xf220], R59 ;  /* 0x00f2203b1c007388 */ /* 0x000fe20000000400 */
[----:B------:R-:W-:Y:S02]  /*1480*/  F2FP.BF16.PACK_AB R44, R44, R45 ;  /* 0x0000002d2c2c723e */ /* 0x000fe400000010ff */
[----:B------:R-:W-:Y:S01]  /*1490*/  PRMT R45, R39, 0x7610, R45 ;  /* 0x00007610272d7816 */ /* 0x000fe2000000002d */
[----:B------:R-:W-:Y:S01]  /*14a0*/  STS.U16 [R9+0x200], R57 ;  /* 0x0002003909007388 */ /* 0x000fe20000000400 */
[----:B------:R-:W-:Y:S02]  /*14b0*/  F2FP.BF16.PACK_AB R48, R49, R48 ;  /* 0x000000303130723e */ /* 0x000fe400000010ff */
[----:B------:R-:W-:Y:S01]  /*14c0*/  F2FP.BF16.PACK_AB R34, R37, R34 ;  /* 0x000000222522723e */ /* 0x000fe200000010ff */
[----:B------:R-:W-:Y:S01]  /*14d0*/  STS.U16 [R9+0x220], R50 ;  /* 0x0002203209007388 */ /* 0x000fe20000000400 */
[----:B------:R-:W-:Y:S02]  /*14e0*/  PRMT R40, R48, 0x7632, R40 ;  /* 0x0000763230287816 */ /* 0x000fe40000000028 */
[----:B------:R-:W-:Y:S01]  /*14f0*/  PRMT R36, R44, 0x7632, R36 ;  /* 0x000076322c247816 */ /* 0x000fe20000000024 */
[----:B------:R-:W-:Y:S04]  /*1500*/  STS.U16 [R28+0x11a00], R55 ;  /* 0x011a00371c007388 */ /* 0x000fe80000000400 */
[----:B------:R-:W-:Y:S04]  /*1510*/  STS.U16 [R28+0x11a20], R56 ;  /* 0x011a20381c007388 */ /* 0x000fe80000000400 */
[----:B------:R0:W-:Y:S04]  /*1520*/  STS.U16 [R9+0x2a20], R46 ;  /* 0x002a202e09007388 */ /* 0x0001e80000000400 */
[----:B------:R-:W-:Y:S04]  /*1530*/  STS.U16 [R9+0x2a00], R54 ;  /* 0x002a003609007388 */ /* 0x000fe80000000400 */
[----:B------:R-:W-:Y:S01]  /*1540*/  STS.U16 [R28+0x14200], R51 ;  /* 0x014200331c007388 */ /* 0x000fe20000000400 */
[----:B0-----:R-:W-:Y:S01]  /*1550*/  PRMT R46, R39, 0x7632, R46 ;  /* 0x00007632272e7816 */ /* 0x001fe2000000002e */
[----:B------:R-:W-:-:S02]  /*1560*/  FMUL.FTZ R39, R30, c[0x0][0x1b8] ;  /* 0x00006e001e277a20 */ /* 0x000fc40000410000 */
[----:B------:R-:W-:Y:S01]  /*1570*/  STS.U16 [R28+0x14220], R52 ;  /* 0x014220341c007388 */ /* 0x000fe20000000400 */
[----:B------:R-:W-:Y:S01]  /*1580*/  FMUL.FTZ R30, R33, c[0x0][0x1b8] ;  /* 0x00006e00211e7a20 */ /* 0x000fe20000410000 */
[----:B------:R-:W-:Y:S02]  /*1590*/  PRMT R33, R34, 0x7632, R33 ;  /* 0x0000763222217816 */ /* 0x000fe40000000021 */
[----:B------:R-:W-:Y:S01]  /*15a0*/  F2FP.BF16.PACK_AB R38, R39, R38 ;  /* 0x000000262726723e */ /* 0x000fe200000010ff */
[----:B------:R-:W-:Y:S01]  /*15b0*/  STS.U16 [R9+0x5200], R43 ;  /* 0x0052002b09007388 */ /* 0x000fe20000000400 */
[----:B------:R-:W-:Y:S02]  /*15c0*/  F2FP.BF16.PACK_AB R29, R30, R29 ;  /* 0x0000001d1e1d723e */ /* 0x000fe400000010ff */
[----:B------:R-:W-:Y:S01]  /*15d0*/  PRMT R30, R38, 0x7632, R30 ;  /* 0x00007632261e7816 */ /* 0x000fe2000000001e */
[----:B------:R-:W-:Y:S04]  /*15e0*/  STS.U16 [R9+0x5220], R47 ;  /* 0x0052202f09007388 */ /* 0x000fe80000000400 */
[----:B------:R-:W-:Y:S04]  /*15f0*/  STS.U16 [R28+0xf400], R48 ;  /* 0x00f400301c007388 */ /* 0x000fe80000000400 */
[----:B------:R-:W-:Y:S04]  /*1600*/  STS.U16 [R28+0xf420], R40 ;  /* 0x00f420281c007388 */ /* 0x000fe80000000400 */
[----:B------:R-:W-:Y:S04]  /*1610*/  STS.U16 [R9+0x400], R45 ;  /* 0x0004002d09007388 */ /* 0x000fe80000000400 */
[----:B------:R-:W-:Y:S04]  /*1620*/  STS.U16 [R9+0x420], R46 ;  /* 0x0004202e09007388 */ /* 0x000fe80000000400 */
[----:B------:R-:W-:Y:S04]  /*1630*/  STS.U16 [R28+0x11c00], R44 ;  /* 0x011c002c1c007388 */ /* 0x000fe80000000400 */
[----:B------:R0:W-:Y:S04]  /*1640*/  STS.U16 [R28+0x11c20], R36 ;  /* 0x011c20241c007388 */ /* 0x0001e80000000400 */
[----:B------:R-:W-:Y:S04]  /*1650*/  STS.U16 [R9+0x2c00], R41 ;  /* 0x002c002909007388 */ /* 0x000fe80000000400 */
[----:B------:R-:W-:Y:S01]  /*1660*/  STS.U16 [R9+0x2c20], R42 ;  /* 0x002c202a09007388 */ /* 0x000fe20000000400 */
[----:B0-----:R-:W-:-:S03]  /*1670*/  PRMT R36, R29, 0x7632, R36 ;  /* 0x000076321d247816 */ /* 0x001fc60000000024 */
[----:B------:R-:W-:Y:S04]  /*1680*/  STS.U16 [R28+0x14400], R34 ;  /* 0x014400221c007388 */ /* 0x000fe80000000400 */
[----:B------:R-:W-:Y:S04]  /*1690*/  STS.U16 [R28+0x14420], R33 ;  /* 0x014420211c007388 */ /* 0x000fe80000000400 */
[----:B------:R0:W-:Y:S04]  /*16a0*/  STS.U16 [R9+0x5420], R30 ;  /* 0x0054201e09007388 */ /* 0x0001e80000000400 */
[----:B------:R-:W-:Y:S04]  /*16b0*/  STS.U16 [R9+0x5400], R38 ;  /* 0x0054002609007388 */ /* 0x000fe80000000400 */
[----:B------:R-:W-:Y:S01]  /*16c0*/  STS.U16 [R28+0xf600], R29 ;  /* 0x00f6001d1c007388 */ /* 0x000fe20000000400 */
[----:B0-----:R-:W-:-:S02]  /*16d0*/  FMUL.FTZ R30, R19, c[0x0][0x1b8] ;  /* 0x00006e00131e7a20 */ /* 0x001fc40000410000 */
[----:B------:R-:W-:Y:S01]  /*16e0*/  FMUL.FTZ R19, R22, c[0x0][0x1b8] ;  /* 0x00006e0016137a20 */ /* 0x000fe20000410000 */
[----:B------:R-:W-:Y:S01]  /*16f0*/  PRMT R22, R23, 0x7610, R22 ;  /* 0x0000761017167816 */ /* 0x000fe20000000016 */
[----:B------:R-:W-:Y:S01]  /*1700*/  FMUL.FTZ R23, R16, c[0x0][0x1b8] ;  /* 0x00006e0010177a20 */ /* 0x000fe20000410000 */
[----:B------:R-:W-:Y:S01]  /*1710*/  F2FP.BF16.PACK_AB R27, R30, R27 ;  /* 0x0000001b1e1b723e */ /* 0x000fe200000010ff */
[----:B------:R-:W-:Y:S01]  /*1720*/  STS.U16 [R28+0xf620], R36 ;  /* 0x00f620241c007388 */ /* 0x000fe20000000400 */
[----:B------:R-:W-:Y:S02]  /*1730*/  F2FP.BF16.PACK_AB R18, R19, R18 ;  /* 0x000000121312723e */ /* 0x000fe400000010ff */
[----:B------:R-:W-:Y:S01]  /*1740*/  F2FP.BF16.PACK_AB R23, R23, R24 ;  /* 0x000000181717723e */ /* 0x000fe200000010ff */
[----:B------:R-:W-:Y:S01]  /*1750*/  STS.U16 [R9+0x600], R35 ;  /* 0x0006002309007388 */ /* 0x000fe20000000400 */
[----:B------:R-:W-:Y:S02]  /*1760*/  PRMT R16, R27, 0x7632, R16 ;  /* 0x000076321b107816 */ /* 0x000fe40000000010 */
[----:B------:R-:W-:Y:S01]  /*1770*/  PRMT R19, R18, 0x7632, R19 ;  /* 0x0000763212137816 */ /* 0x000fe20000000013 */
[----:B------:R0:W-:Y:S01]  /*1780*/  STS.U16 [R9+0x620], R25 ;  /* 0x0006201909007388 */ /* 0x0001e20000000400 */
[----:B------:R-:W-:-:S03]  /*1790*/  PRMT R21, R23, 0x7632, R21 ;  /* 0x0000763217157816 */ /* 0x000fc60000000015 */
[----:B------:R1:W-:Y:S04]  /*17a0*/  STS.U16 [R28+0x11e00], R31 ;  /* 0x011e001f1c007388 */ /* 0x0003e80000000400 */
[----:B------:R2:W-:Y:S01]  /*17b0*/  STS.U16 [R28+0x11e20], R32 ;  /* 0x011e20201c007388 */ /* 0x0005e20000000400 */
[----:B0-----:R-:W-:-:S03]  /*17c0*/  CS2R R24, SRZ ;  /* 0x0000000000187805 */ /* 0x001fc6000001ff00 */
[----:B------:R0:W-:Y:S01]  /*17d0*/  STS.U16 [R9+0x2e00], R22 ;  /* 0x002e001609007388 */ /* 0x0001e20000000400 */
[----:B-1----:R-:W-:-:S03]  /*17e0*/  CS2R R30, SRZ ;  /* 0x00000000001e7805 */ /* 0x002fc6000001ff00 */
[----:B------:R-:W-:Y:S01]  /*17f0*/  STS.U16 [R9+0x2e20], R26 ;  /* 0x002e201a09007388 */ /* 0x000fe20000000400 */
[----:B--2---:R-:W-:-:S03]  /*1800*/  LEA R32, R8, 0xf000, 0x1 ;  /* 0x0000f00008207811 */ /* 0x004fc600078e08ff */
[----:B------:R1:W-:Y:S01]  /*1810*/  STS.U16 [R28+0x14600], R27 ;  /* 0x0146001b1c007388 */ /* 0x0003e20000000400 */
[----:B0-----:R-:W-:-:S03]  /*1820*/  PRMT R22, R20, 0x7632, R22 ;  /* 0x0000763214167816 */ /* 0x001fc60000000016 */
[----:B------:R-:W-:Y:S04]  /*1830*/  STS.U16 [R28+0x14620], R16 ;  /* 0x014620101c007388 */ /* 0x000fe80000000400 */
[----:B------:R-:W-:Y:S01]  /*1840*/  STS.U16 [R9+0x5600], R18 ;  /* 0x0056001209007388 */ /* 0x000fe20000000400 */
[----:B-1----:R-:W-:-:S03]  /*1850*/  CS2R R26, SRZ ;  /* 0x00000000001a7805 */ /* 0x002fc6000001ff00 */
[----:B------:R0:W-:Y:S04]  /*1860*/  STS.U16 [R9+0x5620], R19 ;  /* 0x0056201309007388 */ /* 0x0001e80000000400 */
[----:B------:R-:W-:Y:S04]  /*1870*/  STS.U16 [R28+0xf800], R23 ;  /* 0x00f800171c007388 */ /* 0x000fe80000000400 */
[----:B------:R-:W-:Y:S01]  /*1880*/  STS.U16 [R28+0xf820], R21 ;  /* 0x00f820151c007388 */ /* 0x000fe20000000400 */
[----:B0-----:R-:W-:-:S03]  /*1890*/  PRMT R19, R11, 0x7632, R19 ;  /* 0x000076320b137816 */ /* 0x001fc60000000013 */
[----:B------:R0:W-:Y:S04]  /*18a0*/  STS.U16 [R9+0x800], R20 ;  /* 0x0008001409007388 */ /* 0x0001e80000000400 */
[----:B------:R1:W-:Y:S04]  /*18b0*/  STS.U16 [R9+0x820], R22 ;  /* 0x0008201609007388 */ /* 0x0003e80000000400 */
[----:B------:R-:W-:Y:S01]  /*18c0*/  STS.U16 [R28+0x12000], R14 ;  /* 0x0120000e1c007388 */ /* 0x000fe20000000400 */
[----:B0-----:R-:W-:-:S03]  /*18d0*/  CS2R R20, SRZ ;  /* 0x0000000000147805 */ /* 0x001fc6000001ff00 */
[----:B------:R0:W-:Y:S01]  /*18e0*/  STS.U16 [R28+0x12020], R15 ;  /* 0x0120200f1c007388 */ /* 0x0001e20000000400 */
[----:B-1----:R-:W-:-:S03]  /*18f0*/  CS2R R22, SRZ ;  /* 0x0000000000167805 */ /* 0x002fc6000001ff00 */
[----:B------:R-:W-:Y:S04]  /*1900*/  STS.U16 [R9+0x3000], R10 ;  /* 0x0030000a09007388 */ /* 0x000fe80000000400 */
[----:B------:R-:W-:Y:S01]  /*1910*/  STS.U16 [R9+0x3020], R13 ;  /* 0x0030200d09007388 */ /* 0x000fe20000000400 */
[----:B0-----:R-:W-:-:S03]  /*1920*/  CS2R R14, SRZ ;  /* 0x00000000000e7805 */ /* 0x001fc6000001ff00 */
[----:B------:R0:W-:Y:S04]  /*1930*/  STS.U16 [R28+0x14800], R12 ;  /* 0x0148000c1c007388 */ /* 0x0001e80000000400 */
[----:B------:R1:W-:Y:S04]  /*1940*/  STS.U16 [R28+0x14820], R17 ;  /* 0x014820111c007388 */ /* 0x0003e80000000400 */
[----:B------:R2:W-:Y:S01]  /*1950*/  STS.U16 [R9+0x5800], R11 ;  /* 0x0058000b09007388 */ /* 0x0005e20000000400 */
[----:B0-----:R-:W-:-:S03]  /*1960*/  CS2R R12, SRZ ;  /* 0x00000000000c7805 */ /* 0x001fc6000001ff00 */
[----:B------:R0:W-:Y:S01]  /*1970*/  STS.U16 [R9+0x5820], R19 ;  /* 0x0058201309007388 */ /* 0x0001e20000000400 */
[----:B-1----:R-:W-:Y:S01]  /*1980*/  CS2R R16, SRZ ;  /* 0x0000000000107805 */ /* 0x002fe2000001ff00 */
[----:B------:R-:W-:Y:S02]  /*1990*/  CS2R R28, SRZ ;  /* 0x00000000001c7805 */ /* 0x000fe4000001ff00 */
[----:B------:R-:W-:Y:S01]  /*19a0*/  BAR.SYNC.DEFER_BLOCKING 0x0 ;  /* 0x0000000000007b1d */ /* 0x000fe20000010000 */
[----:B--2---:R-:W-:Y:S01]  /*19b0*/  CS2R R10, SRZ ;  /* 0x00000000000a7805 */ /* 0x004fe2000001ff00 */
[----:B0-----:R-:W-:Y:S01]  /*19c0*/  CS2R R18, SRZ ;  /* 0x0000000000127805 */ /* 0x001fe2000001ff00 */
[----:B------:R-:W-:-:S03]  /*19d0*/  CS2R R8, SRZ ;  /* 0x0000000000087805 */ /* 0x000fc6000001ff00 */
[----:B------:R0:W1:Y:S04]  /*19e0*/  @!P5 LDS.128 R24, [R32] ;  /* 0x000000002018d984 */ /* 0x0000680000000c00 */
[----:B------:R0:W2:Y:S04]  /*19f0*/  @!P5 LDS.128 R20, [R32+0x2800] ;  /* 0x002800002014d984 */ /* 0x0000a80000000c00 */
[----:B------:R0:W3:Y:S01]  /*1a00*/  @!P5 LDS.128 R16, [R32+0x5000] ;  /* 0x005000002010d984 */ /* 0x0000e20000000c00 */
[----:B------:R-:W-:Y:S05]  /*1a10*/  @P4 BRA `(.L_x_1317) ;  /* 0x0000017000004947 */ /* 0x000fea0003800000 */
[----:B------:R-:W-:Y:S01]  /*1a20*/  SHF.R.S32.HI R5, RZ, 0x1f, R4 ;  /* 0x0000001fff057819 */ /* 0x000fe20000011404 */
[----:B------:R-:W-:Y:S01]  /*1a30*/  IMAD R33, R3, c[0x0][0x1a8], RZ ;  /* 0x00006a0003217a24 */ /* 0x000fe200078e02ff */
[----:B------:R-:W-:Y:S01]  /*1a40*/  ISETP.GE.AND P5, PT, R4, c[0x0][0x194], PT ;  /* 0x0000650004007a0c */ /* 0x000fe20003fa6270 */
[----:B------:R-:W-:-:S02]  /*1a50*/  IMAD R37, R2, c[0x0][0x1b0], RZ ;  /* 0x00006c0002257a24 */ /* 0x000fc400078e02ff */
[C---:B------:R-:W-:Y:S02]  /*1a60*/  IMAD R33, R64.reuse, c[0x0][0x1ac], R33 ;  /* 0x00006b0040217a24 */ /* 0x040fe400078e0221 */
[----:B------:R-:W-:-:S04]  /*1a70*/  IMAD.WIDE.U32 R34, R64, c[0x0][0x1a8], R4 ;  /* 0x00006a0040227a25 */ /* 0x000fc800078e0004 */
[----:B------:R-:W-:Y:S02]  /*1a80*/  IMAD.IADD R35, R35, 0x1, R33 ;  /* 0x0000000123237824 */ /* 0x000fe400078e0221 */
[C---:B------:R-:W-:Y:S02]  /*1a90*/  IMAD R37, R0.reuse, c[0x0][0x1b4], R37 ;  /* 0x00006d0000257a24 */ /* 0x040fe400078e0225 */
[----:B------:R-:W-:-:S04]  /*1aa0*/  IMAD.WIDE.U32 R34, R0, c[0x0][0x1b0], R34 ;  /* 0x00006c0000227a25 */ /* 0x000fc800078e0022 */
[----:B------:R-:W-:Y:S02]  /*1ab0*/  IMAD R33, R7, c[0x0][0x1a0], RZ ;  /* 0x0000680007217a24 */ /* 0x000fe400078e02ff */
[----:B------:R-:W-:Y:S01]  /*1ac0*/  IMAD.IADD R35, R35, 0x1, R37 ;  /* 0x0000000123237824 */ /* 0x000fe200078e0225 */
[----:B------:R-:W-:Y:S01]  /*1ad0*/  IADD3 R37, R4, 0x40, RZ ;  /* 0x0000004004257810 */ /* 0x000fe20007ffe0ff */
[C---:B------:R-:W-:Y:S02]  /*1ae0*/  IMAD R33, R6.reuse, c[0x0][0x1a4], R33 ;  /* 0x0000690006217a24 */ /* 0x040fe400078e0221 */
[----:B------:R-:W-:Y:S01]  /*1af0*/  IMAD.WIDE.U32 R34, R6, c[0x0][0x1a0], R34 ;  /* 0x0000680006227a25 */ /* 0x000fe200078e0022 */
[----:B------:R-:W-:-:S03]  /*1b00*/  ISETP.GE.AND P4, PT, R37, c[0x0][0x194], PT ;  /* 0x0000650025007a0c */ /* 0x000fc60003f86270 */
[----:B------:R-:W-:Y:S01]  /*1b10*/  IMAD.IADD R33, R35, 0x1, R33 ;  /* 0x0000000123217824 */ /* 0x000fe200078e0221 */
[----:B------:R-:W-:Y:S02]  /*1b20*/  LEA R36, P6, R34, c[0x0][0x188], 0x1 ;  /* 0x0000620022247a11 */ /* 0x000fe400078c08ff */
[----:B------:R-:W-:Y:S02]  /*1b30*/  IADD3 R35, R4, 0x80, RZ ;  /* 0x0000008004237810 */ /* 0x000fe40007ffe0ff */
[----:B------:R-:W-:Y:S02]  /*1b40*/  LEA.HI.X R37, R34, c[0x0][0x18c], R33, 0x1, P6 ;  /* 0x0000630022257a11 */ /* 0x000fe400030f0c21 */
[----:B------:R-:W-:-:S03]  /*1b50*/  ISETP.GE.AND P6, PT, R35, c[0x0][0x194], PT ;  /* 0x0000650023007a0c */ /* 0x000fc60003fc6270 */
[----:B-1----:R1:W-:Y:S04]  /*1b60*/  @!P5 STG.E.128 [R36.64], R24 ;  /* 0x000000182400d986 */ /* 0x0023e8000c101d04 */
[----:B--2---:R1:W-:Y:S06]  /*1b70*/  @!P4 STG.E.128 [R36.64+0x80], R20 ;  /* 0x000080142400c986 */ /* 0x0043ec000c101d04 */
[----:B---3--:R1:W-:Y:S02]  /*1b80*/  @!P6 STG.E.128 [R36.64+0x100], R16 ;  /* 0x000100102400e986 */ /* 0x0083e4000c101d04 */
.L_x_1317:
[----:B------:R-:W-:Y:S05]  /*1b90*/  BSYNC B0 ;  /* 0x0000000000007941 */ /* 0x000fea0003800000 */
.L_x_1316:
[----:B------:R4:W0:Y:S01]  /*1ba0*/  @!P0 LDS.128 R12, [R32+0x400] ;  /* 0x00040000200c8984 */ /* 0x0008220000000c00 */
[----:B------:R-:W-:Y:S03]  /*1bb0*/  BSSY B0, `(.L_x_1318) ;  /* 0x000001e000007945 */ /* 0x000fe60003800000 */
[----:B------:R4:W3:Y:S04]  /*1bc0*/  @!P0 LDS.128 R8, [R32+0x2c00] ;  /* 0x002c000020088984 */ /* 0x0008e80000000c00 */
[----:B------:R4:W2:Y:S01]  /*1bd0*/  @!P0 LDS.128 R28, [R32+0x5400] ;  /* 0x00540000201c8984 */ /* 0x0008a20000000c00 */
[----:B------:R-:W-:Y:S05]  /*1be0*/  @P1 BRA `(.L_x_1319) ;  /* 0x000001a000001947 */ /* 0x000fea0003800000 */
[----:B-1-3--:R-:W-:Y:S01]  /*1bf0*/  IMAD R19, R3, c[0x0][0x1a8], RZ ;  /* 0x00006a0003137a24 */ /* 0x00afe200078e02ff */
[--C-:B------:R-:W-:Y:S01]  /*1c00*/  SHF.R.S32.HI R17, RZ, 0x1f, R4.reuse ;  /* 0x0000001fff117819 */ /* 0x100fe20000011404 */
[----:B------:R-:W-:Y:S01]  /*1c10*/  IMAD.MOV.U32 R16, RZ, RZ, R4 ;  /* 0x000000ffff107224 */ /* 0x000fe200078e0004 */
[----:B--2---:R-:W-:Y:S01]  /*1c20*/  IADD3 R20, R4, 0x40, RZ ;  /* 0x0000004004147810 */ /* 0x004fe20007ffe0ff */
[----:B------:R-:W-:Y:S01]  /*1c30*/  IMAD R21, R64, c[0x0][0x1ac], R19 ;  /* 0x00006b0040157a24 */ /* 0x000fe200078e0213 */
[----:B------:R-:W-:Y:S01]  /*1c40*/  IADD3 R19, P0, R6, 0x20, RZ ;  /* 0x0000002006137810 */ /* 0x000fe20007f1e0ff */
[----:B------:R-:W-:Y:S01]  /*1c50*/  IMAD.WIDE.U32 R16, R64, c[0x0][0x1a8], R16 ;  /* 0x00006a0040107a25 */ /* 0x000fe200078e0010 */
[----:B------:R-:W-:-:S02]  /*1c60*/  ISETP.GE.AND P4, PT, R20, c[0x0][0x194], PT ;  /* 0x0000650014007a0c */ /* 0x000fc40003f86270 */
[----:B------:R-:W-:Y:S01]  /*1c70*/  ISETP.GE.AND P1, PT, R4, c[0x0][0x194], PT ;  /* 0x0000650004007a0c */ /* 0x000fe20003f26270 */
[----:B------:R-:W-:Y:S02]  /*1c80*/  IMAD R23, R2, c[0x0][0x1b0], RZ ;  /* 0x00006c0002177a24 */ /* 0x000fe400078e02ff */
[----:B------:R-:W-:Y:S02]  /*1c90*/  IMAD.IADD R17, R17, 0x1, R21 ;  /* 0x0000000111117824 */ /* 0x000fe400078e0215 */
[----:B------:R-:W-:Y:S02]  /*1ca0*/  IMAD.X R18, RZ, RZ, R7, P0 ;  /* 0x000000ffff127224 */ /* 0x000fe400000e0607 */
[C---:B------:R-:W-:Y:S02]  /*1cb0*/  IMAD R23, R0.reuse, c[0x0][0x1b4], R23 ;  /* 0x00006d0000177a24 */ /* 0x040fe400078e0217 */
[----:B------:R-:W-:-:S04]  /*1cc0*/  IMAD.WIDE.U32 R16, R0, c[0x0][0x1b0], R16 ;  /* 0x00006c0000107a25 */ /* 0x000fc800078e0010 */
[----:B------:R-:W-:Y:S02]  /*1cd0*/  IMAD R18, R18, c[0x0][0x1a0], RZ ;  /* 0x0000680012127a24 */ /* 0x000fe400078e02ff */
[----:B------:R-:W-:Y:S02]  /*1ce0*/  IMAD.IADD R17, R17, 0x1, R23 ;  /* 0x0000000111117824 */ /* 0x000fe400078e0217 */
[C---:B------:R-:W-:Y:S01]  /*1cf0*/  IMAD R21, R19.reuse, c[0x0][0x1a4], R18 ;  /* 0x0000690013157a24 */ /* 0x040fe200078e0212 */
[----:B------:R-:W-:Y:S01]  /*1d00*/  IADD3 R18, R4, 0x80, RZ ;  /* 0x0000008004127810 */ /* 0x000fe20007ffe0ff */
[----:B------:R-:W-:-:S03]  /*1d10*/  IMAD.WIDE.U32 R16, R19, c[0x0][0x1a0], R16 ;  /* 0x0000680013107a25 */ /* 0x000fc600078e0010 */
[----:B------:R-:W-:Y:S01]  /*1d20*/  ISETP.GE.AND P5, PT, R18, c[0x0][0x194], PT ;  /* 0x0000650012007a0c */ /* 0x000fe20003fa6270 */
[----:B------:R-:W-:Y:S01]  /*1d30*/  IMAD.IADD R17, R17, 0x1, R21 ;  /* 0x0000000111117824 */ /* 0x000fe200078e0215 */
[----:B------:R-:W-:-:S04]  /*1d40*/  LEA R18, P0, R16, c[0x0][0x188], 0x1 ;  /* 0x0000620010127a11 */ /* 0x000fc800078008ff */
[----:B------:R-:W-:-:S05]  /*1d50*/  LEA.HI.X R19, R16, c[0x0][0x18c], R17, 0x1, P0 ;  /* 0x0000630010137a11 */ /* 0x000fca00000f0c11 */
[----:B0-----:R0:W-:Y:S04]  /*1d60*/  @!P1 STG.E.128 [R18.64], R12 ;  /* 0x0000000c12009986 */ /* 0x0011e8000c101d04 */
[----:B------:R0:W-:Y:S04]  /*1d70*/  @!P4 STG.E.128 [R18.64+0x80], R8 ;  /* 0x000080081200c986 */ /* 0x0001e8000c101d04 */
[----:B------:R0:W-:Y:S02]  /*1d80*/  @!P5 STG.E.128 [R18.64+0x100], R28 ;  /* 0x0001001c1200d986 */ /* 0x0001e4000c101d04 */
.L_x_1319:
[----:B------:R-:W-:Y:S05]  /*1d90*/  BSYNC B0 ;  /* 0x0000000000007941 */ /* 0x000fea0003800000 */
.L_x_1318:
[----:B0--3--:R-:W-:Y:S01]  /*1da0*/  CS2R R10, SRZ ;  /* 0x00000000000a7805 */ /* 0x009fe2000001ff00 */
[----:B------:R-:W-:Y:S06]  /*1db0*/  @P2 EXIT ;  /* 0x000000000000294d */ /* 0x000fec0003800000 */
[----:B------:R-:W-:Y:S01]  /*1dc0*/  CS2R R8, SRZ ;  /* 0x0000000000087805 */ /* 0x000fe2000001ff00 */
[----:B------:R-:W-:Y:S01]  /*1dd0*/  CS2R R14, SRZ ;  /* 0x00000000000e7805 */ /* 0x000fe2000001ff00 */
[----:B------:R-:W-:Y:S01]  /*1de0*/  CS2R R12, SRZ ;  /* 0x00000000000c7805 */ /* 0x000fe2000001ff00 */
[----:B------:R-:W-:Y:S01]  /*1df0*/  IMAD R3, R3, c[0x0][0x1a8], RZ ;  /* 0x00006a0003037a24 */ /* 0x000fe200078e02ff */
[--C-:B------:R-:W-:Y:S01]  /*1e00*/  SHF.R.S32.HI R5, RZ, 0x1f, R4.reuse ;  /* 0x0000001fff057819 */ /* 0x100fe20000011404 */
[----:B-1----:R-:W-:Y:S01]  /*1e10*/  CS2R R18, SRZ ;  /* 0x0000000000127805 */ /* 0x002fe2000001ff00 */
[----:B------:R-:W0:Y:S01]  /*1e20*/  @!P3 LDS.128 R8, [R32+0x800] ;  /* 0x000800002008b984 */ /* 0x000e220000000c00 */
[C---:B------:R-:W-:Y:S01]  /*1e30*/  IMAD R3, R64.reuse, c[0x0][0x1ac], R3 ;  /* 0x00006b0040037a24 */ /* 0x040fe200078e0203 */
[----:B------:R-:W-:Y:S01]  /*1e40*/  CS2R R16, SRZ ;  /* 0x0000000000107805 */ /* 0x000fe2000001ff00 */
[----:B------:R-:W-:Y:S01]  /*1e50*/  IMAD.WIDE.U32 R64, R64, c[0x0][0x1a8], R4 ;  /* 0x00006a0040407a25 */ /* 0x000fe200078e0004 */
[----:B------:R-:W1:Y:S01]  /*1e60*/  @!P3 LDS.128 R12, [R32+0x3000] ;  /* 0x00300000200cb984 */ /* 0x000e620000000c00 */
[----:B------:R-:W-:-:S02]  /*1e70*/  ISETP.GE.AND P1, PT, R4, c[0x0][0x194], PT ;  /* 0x0000650004007a0c */ /* 0x000fc40003f26270 */
[----:B------:R-:W-:Y:S01]  /*1e80*/  IMAD.IADD R65, R65, 0x1, R3 ;  /* 0x0000000141417824 */ /* 0x000fe200078e0203 */
[----:B------:R-:W-:Y:S01]  /*1e90*/  IADD3 R3, P0, R6, 0x40, RZ ;  /* 0x0000004006037810 */ /* 0x000fe20007f1e0ff */
[----:B------:R-:W-:Y:S01]  /*1ea0*/  IMAD R5, R2, c[0x0][0x1b0], RZ ;  /* 0x00006c0002057a24 */ /* 0x000fe200078e02ff */
[----:B------:R3:W4:Y:S01]  /*1eb0*/  @!P3 LDS.128 R16, [R32+0x5800] ;  /* 0x005800002010b984 */ /* 0x0007220000000c00 */
[----:B------:R-:W-:-:S04]  /*1ec0*/  IMAD.WIDE.U32 R64, R0, c[0x0][0x1b0], R64 ;  /* 0x00006c0000407a25 */ /* 0x000fc800078e0040 */
[----:B------:R-:W-:Y:S02]  /*1ed0*/  IMAD.X R6, RZ, RZ, R7, P0 ;  /* 0x000000ffff067224 */ /* 0x000fe400000e0607 */
[----:B------:R-:W-:Y:S01]  /*1ee0*/  IMAD R5, R0, c[0x0][0x1b4], R5 ;  /* 0x00006d0000057a24 */ /* 0x000fe200078e0205 */
[----:B------:R-:W-:Y:S01]  /*1ef0*/  IADD3 R0, R4, 0x40, RZ ;  /* 0x0000004004007810 */ /* 0x000fe20007ffe0ff */
[----:B------:R-:W-:Y:S02]  /*1f00*/  IMAD R6, R6, c[0x0][0x1a0], RZ ;  /* 0x0000680006067a24 */ /* 0x000fe400078e02ff */
[----:B------:R-:W-:Y:S01]  /*1f10*/  IMAD.IADD R65, R65, 0x1, R5 ;  /* 0x0000000141417824 */ /* 0x000fe200078e0205 */
[----:B------:R-:W-:Y:S01]  /*1f20*/  ISETP.GE.AND P2, PT, R0, c[0x0][0x194], PT ;  /* 0x0000650000007a0c */ /* 0x000fe20003f46270 */
        /* <DEDUP_REMOVED lines=8> */
[----:B-1----:R3:W-:Y:S01]  /*1fb0*/  @!P2 STG.E.128 [R4.64+0x80], R12 ;  /* 0x0000800c0400a986 */ /* 0x0027e2000c101d04 */
[----:B------:R-:W-:Y:S05]  /*1fc0*/  @P3 EXIT ;  /* 0x000000000000394d */ /* 0x000fea0003800000 */
[----:B----4-:R-:W-:Y:S01]  /*1fd0*/  STG.E.128 [R4.64+0x100], R16 ;  /* 0x0001001004007986 */ /* 0x010fe2000c101d04 */
[----:B------:R-:W-:Y:S05]  /*1fe0*/  EXIT ;  /* 0x000000000000794d */ /* 0x000fea0003800000 */
.L_x_1320:
        /* <DEDUP_REMOVED lines=9> */
.L_x_1430:


//--------------------- .text._ZN7cutlass13device_kernelIN5flash32FlashAttnBwdPostprocessConvertdQIN4cute5tupleIJNS3_1CILi64EEENS5_ILi192EEEEEENS_10bfloat16_tEfNS_4arch4Sm80ELi256ENS3_8TiledMMAINS3_8MMA_AtomIJNS3_30SM80_16x8x16_F32BF16BF16F32_TNEEEENS3_6LayoutINS4_IJNS5_ILi2EEENS5_ILi4EEENS5_ILi1EEEEEENS4_IJSJ_SH_NS5_ILi0EEEEEEEENS4_IJNS5_ILi32EEES6_NS5_ILi16EEEEEEEELb0EEEEEvNT_6ParamsE --------------------------
	.section	.text._ZN7cutlass13device_kernelIN5flash32FlashAttnBwdPostprocessConvertdQIN4cute5tupleIJNS3_1CILi64EEENS5_ILi192EEEEEENS_10bfloat16_tEfNS_4arch4Sm80ELi256ENS3_8TiledMMAINS3_8MMA_AtomIJNS3_30SM80_16x8x16_F32BF16BF16F32_TNEEEENS3_6LayoutINS4_IJNS5_ILi2EEENS5_ILi4EEENS5_ILi1EEEEEENS4_IJSJ_SH_NS5_ILi0EEEEEEEENS4_IJNS5_ILi32EEES6_NS5_ILi16EEEEEEEELb0EEEEEvNT_6ParamsE,"ax",@progbits
	.sectioninfo	@"SHI_REGISTERS=69"
	.align	128
.text._ZN7cutlass13device_kernelIN5flash32FlashAttnBwdPostprocessConvertdQIN4cute5tupleIJNS3_1CILi64EEENS5_ILi192EEEEEENS_10bfloat16_tEfNS_4arch4Sm80ELi256ENS3_8TiledMMAINS3_8MMA_AtomIJNS3_30SM80_16x8x16_F32BF16BF16F32_TNEEEENS3_6LayoutINS4_IJNS5_ILi2EEENS5_ILi4EEENS5_ILi1EEEEEENS4_IJSJ_SH_NS5_ILi0EEEEEEEENS4_IJNS5_ILi32EEES6_NS5_ILi16EEEEEEEELb0EEEEEvNT_6ParamsE:
        .type           _ZN7cutlass13device_kernelIN5flash32FlashAttnBwdPostprocessConvertdQIN4cute5tupleIJNS3_1CILi64EEENS5_ILi192EEEEEENS_10bfloat16_tEfNS_4arch4Sm80ELi256ENS3_8TiledMMAINS3_8MMA_AtomIJNS3_30SM80_16x8x16_F32BF16BF16F32_TNEEEENS3_6LayoutINS4_IJNS5_ILi2EEENS5_ILi4EEENS5_ILi1EEEEEENS4_IJSJ_SH_NS5_ILi0EEEEEEEENS4_IJNS5_ILi32EEES6_NS5_ILi16EEEEEEEELb0EEEEEvNT_6ParamsE,@function
        .size           _ZN7cutlass13device_kernelIN5flash32FlashAttnBwdPostprocessConvertdQIN4cute5tupleIJNS3_1CILi64EEENS5_ILi192EEEEEENS_10bfloat16_tEfNS_4arch4Sm80ELi256ENS3_8TiledMMAINS3_8MMA_AtomIJNS3_30SM80_16x8x16_F32BF16BF16F32_TNEEEENS3_6LayoutINS4_IJNS5_ILi2EEENS5_ILi4EEENS5_ILi1EEEEEENS4_IJSJ_SH_NS5_ILi0EEEEEEEENS4_IJNS5_ILi32EEES6_NS5_ILi16EEEEEEEELb0EEEEEvNT_6ParamsE,(.L_x_1431 - _ZN7cutlass13device_kernelIN5flash32FlashAttnBwdPostprocessConvertdQIN4cute5tupleIJNS3_1CILi64EEENS5_ILi192EEEEEENS_10bfloat16_tEfNS_4arch4Sm80ELi256ENS3_8TiledMMAINS3_8MMA_AtomIJNS3_30SM80_16x8x16_F32BF16BF16F32_TNEEEENS3_6LayoutINS4_IJNS5_ILi2EEENS5_ILi4EEENS5_ILi1EEEEEENS4_IJSJ_SH_NS5_ILi0EEEEEEEENS4_IJNS5_ILi32EEES6_NS5_ILi16EEEEEEEELb0EEEEEvNT_6ParamsE)
        .other          _ZN7cutlass13device_kernelIN5flash32FlashAttnBwdPostprocessConvertdQIN4cute5tupleIJNS3_1CILi64EEENS5_ILi192EEEEEENS_10bfloat16_tEfNS_4arch4Sm80ELi256ENS3_8TiledMMAINS3_8MMA_AtomIJNS3_30SM80_16x8x16_F32BF16BF16F32_TNEEEENS3_6LayoutINS4_IJNS5_ILi2EEENS5_ILi4EEENS5_ILi1EEEEEENS4_IJSJ_SH_NS5_ILi0EEEEEEEENS4_IJNS5_ILi32EEES6_NS5_ILi16EEEEEEEELb0EEEEEvNT_6ParamsE,@"STO_CUDA_ENTRY STV_DEFAULT"
_ZN7cutlass13device_kernelIN5flash32FlashAttnBwdPostprocessConvertdQIN4cute5tupleIJNS3_1CILi64EEENS5_ILi192EEEEEENS_10bfloat16_tEfNS_4arch4Sm80ELi256ENS3_8TiledMMAINS3_8MMA_AtomIJNS3_30SM80_16x8x16_F32BF16BF16F32_TNEEEENS3_6LayoutINS4_IJNS5_ILi2EEENS5_ILi4EEENS5_ILi1EEEEEENS4_IJSJ_SH_NS5_ILi0EEEEEEEENS4_IJNS5_ILi32EEES6_NS5_ILi16EEEEEEEELb0EEEEEvNT_6ParamsE:
        /* <DEDUP_REMOVED lines=15> */
[----:B-1----:R-:W-:Y:S01]  /*00f0*/  IMAD.SHL.U32 R58, R54, 0x40, RZ ;  /* 0x00000040363a7824 */ /* 0x002fe200078e00ff */
[----:B------:R-:W-:Y:S05]  /*0100*/  @P1 BRA `(.L_x_1321) ;  /* 0x0000004000001947 */ /* 0x000fea0003800000 */
[----:B0-----:R-:W-:Y:S05]  /*0110*/  @!P0 BRA `(.L_x_1321) ;  /* 0x0000003000008947 */ /* 0x001fea0003800000 */
[----:B------:R-:W2:Y:S04]  /*0120*/  LDG.E R0, [R2.64] ;  /* 0x0000000402007981 */ /* 0x000ea8000c1e1900 */
[----:B-----5:R-:W2:Y:S02]  /*0130*/  LDG.E R57, [R2.64+0x4] ;  /* 0x0000040402397981 */ /* 0x020ea4000c1e1900 */
[----:B--2---:R-:W-:-:S02]  /*0140*/  IADD3 R57, -R0, R57, RZ ;  /* 0x0000003900397210 */ /* 0x004fc40007ffe1ff */
.L_x_1321:
[----:B0-----:R-:W-:Y:S01]  /*0150*/  ISETP.NE.AND.EX P1, PT, RZ, c[0x0][0x1c4], PT, P2 ;  /* 0x00007100ff007a0c */ /* 0x001fe20003f25320 */
[----:B-----5:R-:W-:Y:S01]  /*0160*/  @P0 IMAD R2, R52, 0x40, R55 ;  /* 0x0000004034020824 */ /* 0x020fe200078e0237 */
[----:B------:R-:W-:-:S13]  /*0170*/  ISETP.LE.AND P2, PT, R57, R58, PT ;  /* 0x0000003a3900720c */ /* 0x000fda0003f43270 */
[----:B------:R-:W-:Y:S05]  /*0180*/  @P1 EXIT P2 ;  /* 0x000000000000194d */ /* 0x000fea0001000000 */
[----:B------:R-:W0:Y:S01]  /*0190*/  S2R R53, SR_TID.X ;  /* 0x0000000000357919 */ /* 0x000e220000002100 */
[----:B------:R-:W-:Y:S01]  /*01a0*/  @P0 SHF.R.S32.HI R3, RZ, 0x1f, R2 ;  /* 0x0000001fff030819 */ /* 0x000fe20000011402 */
[----:B------:R-:W-:Y:S01]  /*01b0*/  CS2R R4, SRZ ;  /* 0x0000000000047805 */ /* 0x000fe2000001ff00 */
[----:B------:R-:W-:Y:S01]  /*01c0*/  IMAD R7, R54, 0x3000, RZ ;  /* 0x0000300036077824 */ /* 0x000fe200078e02ff */
[----:B------:R-:W1:Y:S01]  /*01d0*/  S2R R0, SR_CTAID.Y ;  /* 0x0000000000007919 */ /* 0x000e620000002600 */
[----:B------:R-:W-:-:S03]  /*01e0*/  @P0 LEA.HI R3, R3, R2, RZ, 0x6 ;  /* 0x0000000203030211 */ /* 0x000fc600078f30ff */
[----:B------:R-:W-:Y:S02]  /*01f0*/  SHF.R.S32.HI R9, RZ, 0x1f, R7 ;  /* 0x0000001fff097819 */ /* 0x000fe40000011407 */
[----:B------:R-:W-:-:S05]  /*0200*/  @P0 SHF.R.S32.HI R3, RZ, 0x6, R3 ;  /* 0x00000006ff030819 */ /* 0x000fca0000011403 */
[----:B------:R-:W-:-:S04]  /*0210*/  @P0 IMAD R3, R3, 0x3000, RZ ;  /* 0x0000300003030824 */ /* 0x000fc800078e02ff */
[--C-:B------:R-:W-:Y:S01]  /*0220*/  @P0 IMAD.MOV.U32 R4, RZ, RZ, R3.reuse ;  /* 0x000000ffff040224 */ /* 0x100fe200078e0003 */
[----:B------:R-:W-:Y:S02]  /*0230*/  @P0 SHF.R.S32.HI R5, RZ, 0x1f, R3 ;  /* 0x0000001fff050819 */ /* 0x000fe40000011403 */
[----:B------:R-:W-:Y:S01]  /*0240*/  SHF.R.S32.HI R3, RZ, 0x1f, R52 ;  /* 0x0000001fff037819 */ /* 0x000fe20000011434 */
[----:B0-----:R-:W-:Y:S01]  /*0250*/  IMAD.SHL.U32 R6, R53, 0x4, RZ ;  /* 0x0000000435067824 */ /* 0x001fe200078e00ff */
[----:B------:R-:W-:Y:S02]  /*0260*/  SEL R52, R52, RZ, !P1 ;  /* 0x000000ff34347207 */ /* 0x000fe40004800000 */
[----:B------:R-:W-:Y:S02]  /*0270*/  SEL R3, R3, RZ, !P1 ;  /* 0x000000ff03037207 */ /* 0x000fe40004800000 */
[----:B------:R-:W-:Y:S02]  /*0280*/  IADD3 R4, P2, P3, R4, R6, R7 ;  /* 0x0000000604047210 */ /* 0x000fe40007b5e007 */
[----:B-1----:R-:W-:-:S02]  /*0290*/  SHF.R.S32.HI R2, RZ, 0x1f, R0 ;  /* 0x0000001fff027819 */ /* 0x002fc40000011400 */
[----:B------:R-:W-:-:S03]  /*02a0*/  SHF.R.S32.HI R6, RZ, 0x1f, R6 ;  /* 0x0000001fff067819 */ /* 0x000fc60000011406 */
[----:B------:R-:W-:Y:S01]  /*02b0*/  IMAD R7, R2, c[0x0][0x178], RZ ;  /* 0x00005e0002077a24 */ /* 0x000fe200078e02ff */
[----:B------:R-:W-:Y:S01]  /*02c0*/  IADD3.X R5, R5, R6, R9, P2, P3 ;  /* 0x0000000605057210 */ /* 0x000fe200017e6409 */
[----:B------:R-:W-:Y:S02]  /*02d0*/  IMAD R9, R3, c[0x0][0x180], RZ ;  /* 0x0000600003097a24 */ /* 0x000fe400078e02ff */
[C---:B------:R-:W-:Y:S02]  /*02e0*/  IMAD R7, R0.reuse, c[0x0][0x17c], R7 ;  /* 0x00005f0000077a24 */ /* 0x040fe400078e0207 */
[----:B------:R-:W-:-:S04]  /*02f0*/  IMAD.WIDE.U32 R4, R0, c[0x0][0x178], R4 ;  /* 0x00005e0000047a25 */ /* 0x000fc800078e0004 */
[----:B------:R-:W-:Y:S02]  /*0300*/  IMAD.IADD R5, R5, 0x1, R7 ;  /* 0x0000000105057824 */ /* 0x000fe400078e0207 */
[C---:B------:R-:W-:Y:S02]  /*0310*/  IMAD R9, R52.reuse, c[0x0][0x184], R9 ;  /* 0x0000610034097a24 */ /* 0x040fe400078e0209 */
[----:B------:R-:W-:-:S05]  /*0320*/  IMAD.WIDE.U32 R4, R52, c[0x0][0x180], R4 ;  /* 0x0000600034047a25 */ /* 0x000fca00078e0004 */
[----:B------:R-:W-:Y:S02]  /*0330*/  IADD3 R5, R5, R9, RZ ;  /* 0x0000000905057210 */ /* 0x000fe40007ffe0ff */
        /* <DEDUP_REMOVED lines=15> */
[----:B------:R-:W-:Y:S01]  /*0430*/  IMAD.IADD R57, R57, 0x1, -R58 ;  /* 0x0000000139397824 */ /* 0x000fe200078e0a3a */
[----:B------:R-:W-:Y:S02]  /*0440*/  BSSY B0, `(.L_x_1322) ;  /* 0x00000fa000007945 */ /* 0x000fe40003800000 */
[----:B------:R-:W-:-:S02]  /*0450*/  LEA.HI R56, R60, R53, RZ, 0x2 ;  /* 0x000000353c387211 */ /* 0x000fc400078f10ff */
[CC--:B------:R-:W-:Y:S02]  /*0460*/  LEA.HI R66, R60.reuse, R53.reuse, RZ, 0x5 ;  /* 0x000000353c427211 */ /* 0x0c0fe400078f28ff */
[--C-:B------:R-:W-:Y:S02]  /*0470*/  SHF.R.S32.HI R59, RZ, 0x2, R56.reuse ;  /* 0x00000002ff3b7819 */ /* 0x100fe40000011438 */
[----:B------:R-:W-:Y:S02]  /*0480*/  SHF.R.S32.HI R64, RZ, 0x1f, R56 ;  /* 0x0000001fff407819 */ /* 0x000fe40000011438 */
[----:B------:R-:W-:Y:S02]  /*0490*/  LEA.HI R65, R60, R53, RZ, 0x7 ;  /* 0x000000353c417211 */ /* 0x000fe400078f38ff */
[----:B------:R-:W-:Y:S02]  /*04a0*/  LEA.HI R64, R64, R59, RZ, 0x3 ;  /* 0x0000003b40407211 */ /* 0x000fe400078f18ff */
[----:B------:R-:W-:Y:S01]  /*04b0*/  SHF.R.S32.HI R61, RZ, 0x5, R66 ;  /* 0x00000005ff3d7819 */ /* 0x000fe20000011442 */
[----:B------:R-:W-:Y:S01]  /*04c0*/  IMAD.SHL.U32 R65, R65, 0x8, RZ ;  /* 0x0000000841417824 */ /* 0x000fe200078e00ff */
[----:B------:R-:W-:-:S02]  /*04d0*/  LOP3.LUT R64, R64, 0xfffffff8, RZ, 0xc0, !PT ;  /* 0xfffffff840407812 */ /* 0x000fc400078ec0ff */
[----:B0-----:R-:W-:Y:S02]  /*04e0*/  LEA.HI R63, R60, R53, RZ, 0x3 ;  /* 0x000000353c3f7211 */ /* 0x001fe400078f18ff */
[----:B------:R-:W-:Y:S01]  /*04f0*/  LEA.HI R66, R66, R61, RZ, 0x1 ;  /* 0x0000003d42427211 */ /* 0x000fe200078f08ff */
[----:B------:R-:W-:Y:S01]  /*0500*/  IMAD.IADD R59, R59, 0x1, -R64 ;  /* 0x000000013b3b7824 */ /* 0x000fe200078e0a40 */
[----:B------:R-:W-:Y:S02]  /*0510*/  LOP3.LUT R64, R56, 0x7ffffffc, RZ, 0xc0, !PT ;  /* 0x7ffffffc38407812 */ /* 0x000fe400078ec0ff */
[----:B------:R-:W-:Y:S02]  /*0520*/  LOP3.LUT R65, R65, 0x7ffffc00, RZ, 0xc0, !PT ;  /* 0x7ffffc0041417812 */ /* 0x000fe400078ec0ff */
[----:B------:R-:W-:Y:S02]  /*0530*/  SHF.R.S32.HI R62, RZ, 0x1f, R59 ;  /* 0x0000001fff3e7819 */ /* 0x000fe4000001143b */
[----:B------:R-:W-:-:S02]  /*0540*/  LOP3.LUT R66, R66, 0xfffffffe, RZ, 0xc0, !PT ;  /* 0xfffffffe42427812 */ /* 0x000fc400078ec0ff */
[----:B------:R-:W-:Y:S01]  /*0550*/  LEA.HI R56, R62, R59, RZ, 0x2 ;  /* 0x0000003b3e387211 */ /* 0x000fe200078f10ff */
[----:B------:R-:W-:Y:S01]  /*0560*/  IMAD.IADD R62, R53, 0x1, -R64 ;  /* 0x00000001353e7824 */ /* 0x000fe200078e0a40 */
[----:B------:R-:W-:Y:S01]  /*0570*/  LEA.HI R60, R60, R53, RZ, 0x6 ;  /* 0x000000353c3c7211 */ /* 0x000fe200078f30ff */
[----:B------:R-:W-:Y:S01]  /*0580*/  IMAD.IADD R61, R61, 0x1, -R66 ;  /* 0x000000013d3d7824 */ /* 0x000fe200078e0a42 */
[C---:B------:R-:W-:Y:S01]  /*0590*/  LOP3.LUT R64, R56.reuse, 0x7fffffc, RZ, 0xc0, !PT ;  /* 0x07fffffc38407812 */ /* 0x040fe200078ec0ff */
[----:B------:R-:W-:Y:S01]  /*05a0*/  IMAD.SHL.U32 R56, R56, 0x10, RZ ;  /* 0x0000001038387824 */ /* 0x000fe200078e00ff */
[----:B------:R-:W-:Y:S02]  /*05b0*/  LEA R62, R62, R65, 0x1 ;  /* 0x000000413e3e7211 */ /* 0x000fe400078e08ff */
[----:B------:R-:W-:Y:S01]  /*05c0*/  SHF.R.S32.HI R60, RZ, 0x6, R60 ;  /* 0x00000006ff3c7819 */ /* 0x000fe2000001143c */
[----:B------:R-:W-:Y:S01]  /*05d0*/  IMAD.IADD R58, R59, 0x1, -R64 ;  /* 0x000000013b3a7824 */ /* 0x000fe200078e0a40 */
[----:B------:R-:W-:-:S02]  /*05e0*/  SHF.R.S32.HI R59, RZ, 0x3, R63 ;  /* 0x00000003ff3b7819 */ /* 0x000fc4000001143f */
[----:B------:R-:W-:Y:S02]  /*05f0*/  SHF.R.S32.HI R64, RZ, 0x1f, R63 ;  /* 0x0000001fff407819 */ /* 0x000fe4000001143f */
[----:B------:R-:W-:Y:S02]  /*0600*/  IMNMX R57, R57, 0x40, PT ;  /* 0x0000004039397817 */ /* 0x000fe40003800200 */
[----:B------:R-:W-:Y:S02]  /*0610*/  LEA.HI R64, R64, R59, RZ, 0x2 ;  /* 0x0000003b40407211 */ /* 0x000fe400078f10ff */
[----:B------:R-:W-:Y:S02]  /*0620*/  LOP3.LUT R56, R56, 0x40, RZ, 0xc0, !PT ;  /* 0x0000004038387812 */ /* 0x000fe400078ec0ff */
[----:B------:R-:W-:Y:S02]  /*0630*/  LOP3.LUT R64, R64, 0xffffffc, RZ, 0xc0, !PT ;  /* 0x0ffffffc40407812 */ /* 0x000fe400078ec0ff */
[----:B------:R-:W-:Y:S01]  /*0640*/  ISETP.GE.AND P1, PT, R59, R57, PT ;  /* 0x000000393b00720c */ /* 0x000fe20003f26270 */
[----:B--2---:R0:W-:Y:S04]  /*0650*/  STS.128 [R53.X16], R4 ;  /* 0x0000000435007388 */ /* 0x0041e8000000cc00 */
[----:B---3--:R-:W-:Y:S04]  /*0660*/  STS.128 [R53.X16+0x1000], R8 ;  /* 0x0010000835007388 */ /* 0x008fe8000000cc00 */
[----:B----4-:R1:W-:Y:S04]  /*0670*/  STS.128 [R53.X16+0x2000], R12 ;  /* 0x0020000c35007388 */ /* 0x0103e8000000cc00 */
[----:B-----5:R-:W-:Y:S04]  /*0680*/  STS.128 [R53.X16+0x3000], R16 ;  /* 0x0030001035007388 */ /* 0x020fe8000000cc00 */
[----:B------:R-:W-:Y:S01]  /*0690*/  STS.128 [R53.X16+0x4000], R20 ;  /* 0x0040001435007388 */ /* 0x000fe2000000cc00 */
[----:B0-----:R-:W-:Y:S01]  /*06a0*/  LOP3.LUT R4, R63, 0xfffffff8, RZ, 0xc0, !PT ;  /* 0xfffffff83f047812 */ /* 0x001fe200078ec0ff */
[----:B------:R-:W-:Y:S01]  /*06b0*/  IMAD R5, R61, 0x100, R62 ;  /* 0x000001003d057824 */ /* 0x000fe200078e023e */
[----:B------:R-:W-:Y:S01]  /*06c0*/  IADD3 R7, R59, -R64, RZ ;  /* 0x800000403b077210 */ /* 0x000fe20007ffe0ff */
[----:B------:R-:W-:Y:S01]  /*06d0*/  STS.128 [R53.X16+0x5000], R24 ;  /* 0x0050001835007388 */ /* 0x000fe2000000cc00 */
[----:B------:R-:W-:-:S02]  /*06e0*/  IMAD.SHL.U32 R61, R61, 0x40, RZ ;  /* 0x000000403d3d7824 */ /* 0x000fc400078e00ff */
[----:B------:R-:W-:Y:S01]  /*06f0*/  IMAD.IADD R4, R53, 0x1, -R4 ;  /* 0x0000000135047824 */ /* 0x000fe200078e0a04 */
[----:B------:R-:W-:Y:S01]  /*0700*/  STS.128 [R53.X16+0x6000], R28 ;  /* 0x0060001c35007388 */ /* 0x000fe2000000cc00 */
[----:B-1----:R-:W-:Y:S01]  /*0710*/  IMAD R14, R60, 0x8, R7 ;  /* 0x000000083c0e7824 */ /* 0x002fe200078e0207 */
[----:B------:R-:W-:Y:S02]  /*0720*/  LOP3.LUT R61, R61, 0x40, RZ, 0xc0, !PT ;  /* 0x000000403d3d7812 */ /* 0x000fe400078ec0ff */
[----:B------:R-:W-:Y:S01]  /*0730*/  STS.128 [R53.X16+0x7000], R32 ;  /* 0x0070002035007388 */ /* 0x000fe2000000cc00 */
[C---:B------:R-:W-:Y:S01]  /*0740*/  LEA.HI R6, R4.reuse, R4, RZ, 0x1 ;  /* 0x0000000404067211 */ /* 0x040fe200078f08ff */
[----:B------:R-:W-:Y:S01]  /*0750*/  IMAD.SHL.U32 R4, R4, 0x8, RZ ;  /* 0x0000000804047824 */ /* 0x000fe200078e00ff */
[----:B------:R-:W-:Y:S01]  /*0760*/  LEA R58, R58, R5, 0x4 ;  /* 0x000000053a3a7211 */ /* 0x000fe200078e20ff */
[----:B------:R-:W-:Y:S01]  /*0770*/  STS.128 [R53.X16+0x8000], R36 ;  /* 0x0080002435007388 */ /* 0x000fe2000000cc00 */
[----:B------:R-:W-:-:S02]  /*0780*/  SHF.L.U32 R6, R6, 0x9, RZ ;  /* 0x0000000906067819 */ /* 0x000fc400000006ff */
[----:B------:R-:W-:Y:S01]  /*0790*/  LOP3.LUT R8, R61, 0x8, R4, 0xf8, !PT ;  /* 0x000000083d087812 */ /* 0x000fe200078ef804 */
[----:B------:R-:W-:Y:S01]  /*07a0*/  STS.128 [R53.X16+0x9000], R40 ;  /* 0x0090002835007388 */ /* 0x000fe2000000cc00 */
[----:B------:R-:W-:Y:S02]  /*07b0*/  LOP3.LUT R9, R6, 0x7ffffc00, RZ, 0xc0, !PT ;  /* 0x7ffffc0006097812 */ /* 0x000fe400078ec0ff */
[----:B------:R-:W-:Y:S01]  /*07c0*/  CS2R R6, SRZ ;  /* 0x0000000000067805 */ /* 0x000fe2000001ff00 */
[----:B------:R-:W-:Y:S01]  /*07d0*/  STS.128 [R53.X16+0xa000], R44 ;  /* 0x00a0002c35007388 */ /* 0x000fe2000000cc00 */
[----:B------:R-:W-:Y:S01]  /*07e0*/  @P0 IMAD.MOV.U32 R6, RZ, RZ, R55 ;  /* 0x000000ffff060224 */ /* 0x000fe200078e0037 */
[----:B------:R-:W-:Y:S01]  /*07f0*/  SHF.R.U32.HI R61, RZ, 0x3, R61 ;  /* 0x00000003ff3d7819 */ /* 0x000fe2000001163d */
[----:B------:R-:W-:Y:S01]  /*0800*/  IMAD.U32 R14, R14, 0x10, R9 ;  /* 0x000000100e0e7824 */ /* 0x000fe200078e0009 */
[----:B------:R-:W-:Y:S01]  /*0810*/  STS.128 [R53.X16+0xb000], R48 ;  /* 0x00b0003035007388 */ /* 0x000fe2000000cc00 */
[----:B------:R-:W-:Y:S01]  /*0820*/  @P0 SHF.R.S32.HI R7, RZ, 0x1f, R55 ;  /* 0x0000001fff070819 */ /* 0x000fe20000011437 */
[----:B------:R-:W-:Y:S01]  /*0830*/  IMAD.SHL.U32 R9, R60, 0x8, RZ ;  /* 0x000000083c097824 */ /* 0x000fe200078e00ff */
[----:B------:R-:W-:Y:S01]  /*0840*/  LOP3.LUT R61, R8, R61, RZ, 0x3c, !PT ;  /* 0x0000003d083d7212 */ /* 0x000fe200078e3cff */
[----:B------:R-:W-:Y:S01]  /*0850*/  BAR.SYNC.DEFER_BLOCKING 0x0 ;  /* 0x0000000000007b1d */ /* 0x000fe20000010000 */
[----:B------:R-:W-:-:S02]  /*0860*/  IADD3 R6, P0, R59, R6, RZ ;  /* 0x000000063b067210 */ /* 0x000fc40007f1e0ff */
[C---:B------:R-:W-:Y:S02]  /*0870*/  IADD3 R8, R59.reuse, 0x20, RZ ;  /* 0x000000203b087810 */ /* 0x040fe40007ffe0ff */
[----:B------:R-:W-:Y:S02]  /*0880*/  LEA.HI.X.SX32 R7, R59, R7, 0x1, P0 ;  /* 0x000000073b077211 */ /* 0x000fe400000f0eff */
[----:B------:R-:W-:Y:S01]  /*0890*/  ISETP.GE.AND P0, PT, R8, R57, PT ;  /* 0x000000390800720c */ /* 0x000fe20003f06270 */
[----:B------:R-:W-:Y:S01]  /*08a0*/  IMAD.IADD R8, R14, 0x1, R61 ;  /* 0x000000010e087824 */ /* 0x000fe200078e023d */
[----:B------:R-:W-:Y:S01]  /*08b0*/  LOP3.LUT R9, R56, 0x8, R9, 0xf8, !PT ;  /* 0x0000000838097812 */ /* 0x000fe200078ef809 */
[----:B------:R-:W-:Y:S01]  /*08c0*/  IMAD.WIDE R6, R54, 0x40, R6 ;  /* 0x0000004036067825 */ /* 0x000fe200078e0206 */
[----:B------:R-:W-:-:S04]  /*08d0*/  SHF.R.U32.HI R56, RZ, 0x3, R56 ;  /* 0x00000003ff387819 */ /* 0x000fc80000011638 */
[----:B------:R-:W-:-:S04]  /*08e0*/  LOP3.LUT R9, R9, R56, RZ, 0x3c, !PT ;  /* 0x0000003809097212 */ /* 0x000fc800078e3cff */
[----:B------:R-:W-:Y:S01]  /*08f0*/  IADD3 R9, R9, R58, RZ ;  /* 0x0000003a09097210 */ /* 0x000fe20007ffe0ff */
[----:B------:R-:W0:Y:S04]  /*0900*/  LDS R10, [R53.X4] ;  /* 0x00000000350a7984 */ /* 0x000e280000004800 */
[----:B------:R-:W1:Y:S04]  /*0910*/  LDS R11, [R53.X4+0x400] ;  /* 0x00040000350b7984 */ /* 0x000e680000004800 */
[----:B------:R-:W2:Y:S04]  /*0920*/  LDS R12, [R53.X4+0x800] ;  /* 0x00080000350c7984 */ /* 0x000ea80000004800 */
[----:B------:R-:W3:Y:S04]  /*0930*/  LDS R13, [R53.X4+0xc00] ;  /* 0x000c0000350d7984 */ /* 0x000ee80000004800 */
[----:B------:R-:W4:Y:S04]  /*0940*/  LDS R16, [R53.X4+0x1000] ;  /* 0x0010000035107984 */ /* 0x000f280000004800 */
[----:B------:R-:W5:Y:S04]  /*0950*/  LDS R17, [R53.X4+0x1400] ;  /* 0x0014000035117984 */ /* 0x000f680000004800 */
[----:B------:R-:W5:Y:S04]  /*0960*/  LDS R18, [R53.X4+0x1800] ;  /* 0x0018000035127984 */ /* 0x000f680000004800 */
[----:B------:R-:W5:Y:S04]  /*0970*/  LDS R19, [R53.X4+0x1c00] ;  /* 0x001c000035137984 */ /* 0x000f680000004800 */
[----:B------:R-:W5:Y:S04]  /*0980*/  LDS R25, [R53.X4+0x2000] ;  /* 0x0020000035197984 */ /* 0x000f680000004800 */
[----:B------:R-:W5:Y:S04]  /*0990*/  LDS R26, [R53.X4+0x2400] ;  /* 0x00240000351a7984 */ /* 0x000f680000004800 */
[----:B------:R-:W5:Y:S01]  /*09a0*/  LDS R15, [R53.X4+0x3800] ;  /* 0x00380000350f7984 */ /* 0x000f620000004800 */
[----:B0-----:R-:W-:-:S03]  /*09b0*/  FMUL.FTZ R10, R10, c[0x0][0x1b8] ;  /* 0x00006e000a0a7a20 */ /* 0x001fc60000410000 */
[----:B------:R-:W0:Y:S01]  /*09c0*/  LDS R14, [R53.X4+0x3c00] ;  /* 0x003c0000350e7984 */ /* 0x000e220000004800 */
[----:B-1----:R-:W-:-:S03]  /*09d0*/  FMUL.FTZ R11, R11, c[0x0][0x1b8] ;  /* 0x00006e000b0b7a20 */ /* 0x002fc60000410000 */
[----:B------:R-:W1:Y:S01]  /*09e0*/  LDS R27, [R53.X4+0x2800] ;  /* 0x00280000351b7984 */ /* 0x000e620000004800 */
[----:B--2---:R-:W-:Y:S01]  /*09f0*/  FMUL.FTZ R12, R12, c[0x0][0x1b8] ;  /* 0x00006e000c0c7a20 */ /* 0x004fe20000410000 */
[----:B------:R-:W-:Y:S02]  /*0a00*/  F2FP.BF16.PACK_AB R10, R11, R10 ;  /* 0x0000000a0b0a723e */ /* 0x000fe400000010ff */
[----:B------:R-:W2:Y:S01]  /*0a10*/  LDS R30, [R53.X4+0x2c00] ;  /* 0x002c0000351e7984 */ /* 0x000ea20000004800 */
[----:B---3--:R-:W-:-:S03]  /*0a20*/  FMUL.FTZ R13, R13, c[0x0][0x1b8] ;  /* 0x00006e000d0d7a20 */ /* 0x008fc60000410000 */
[----:B------:R-:W3:Y:S01]  /*0a30*/  LDS R31, [R53.X4+0x3000] ;  /* 0x00300000351f7984 */ /* 0x000ee20000004800 */
[----:B----4-:R-:W-:Y:S01]  /*0a40*/  FMUL.FTZ R16, R16, c[0x0][0x1b8] ;  /* 0x00006e0010107a20 */ /* 0x010fe20000410000 */
[----:B------:R-:W-:Y:S02]  /*0a50*/  F2FP.BF16.PACK_AB R11, R13, R12 ;  /* 0x0000000c0d0b723e */ /* 0x000fe400000010ff */
[----:B------:R-:W4:Y:S01]  /*0a60*/  LDS R24, [R53.X4+0x3400] ;  /* 0x0034000035187984 */ /* 0x000f220000004800 */
[----:B-----5:R-:W-:-:S03]  /*0a70*/  FMUL.FTZ R17, R17, c[0x0][0x1b8] ;  /* 0x00006e0011117a20 */ /* 0x020fc60000410000 */
[----:B------:R-:W5:Y:S01]  /*0a80*/  LDS R43, [R53.X4+0x4000] ;  /* 0x00400000352b7984 */ /* 0x000f620000004800 */
[----:B------:R-:W-:Y:S01]  /*0a90*/  FMUL.FTZ R18, R18, c[0x0][0x1b8] ;  /* 0x00006e0012127a20 */ /* 0x000fe20000410000 */
[----:B------:R-:W-:Y:S02]  /*0aa0*/  F2FP.BF16.PACK_AB R12, R17, R16 ;  /* 0x00000010110c723e */ /* 0x000fe400000010ff */
[----:B------:R-:W5:Y:S01]  /*0ab0*/  LDS R44, [R53.X4+0x4400] ;  /* 0x00440000352c7984 */ /* 0x000f620000004800 */
[----:B------:R-:W-:-:S03]  /*0ac0*/  FMUL.FTZ R19, R19, c[0x0][0x1b8] ;  /* 0x00006e0013137a20 */ /* 0x000fc60000410000 */
[----:B------:R-:W5:Y:S01]  /*0ad0*/  LDS R45, [R53.X4+0x4800] ;  /* 0x00480000352d7984 */ /* 0x000f620000004800 */
[----:B------:R-:W-:Y:S01]  /*0ae0*/  FMUL.FTZ R25, R25, c[0x0][0x1b8] ;  /* 0x00006e0019197a20 */ /* 0x000fe20000410000 */
[----:B------:R-:W-:Y:S02]  /*0af0*/  F2FP.BF16.PACK_AB R13, R19, R18 ;  /* 0x00000012130d723e */ /* 0x000fe400000010ff */
[----:B------:R-:W5:Y:S01]  /*0b00*/  LDS R16, [R53.X4+0x5000] ;  /* 0x0050000035107984 */ /* 0x000f620000004800 */
[----:B------:R-:W-:-:S03]  /*0b10*/  FMUL.FTZ R28, R26, c[0x0][0x1b8] ;  /* 0x00006e001a1c7a20 */ /* 0x000fc60000410000 */
[----:B------:R-:W5:Y:S01]  /*0b20*/  LDS R17, [R53.X4+0x5400] ;  /* 0x0054000035117984 */ /* 0x000f620000004800 */
[----:B------:R-:W-:-:S03]  /*0b30*/  FMUL.FTZ R40, R15, c[0x0][0x1b8] ;  /* 0x00006e000f287a20 */ /* 0x000fc60000410000 */
[----:B------:R-:W5:Y:S01]  /*0b40*/  LDS R18, [R53.X4+0x5800] ;  /* 0x0058000035127984 */ /* 0x000f620000004800 */
[----:B0-----:R-:W-:-:S03]  /*0b50*/  FMUL.FTZ R37, R14, c[0x0][0x1b8] ;  /* 0x00006e000e257a20 */ /* 0x001fc60000410000 */
[----:B------:R-:W0:Y:S01]  /*0b60*/  LDS R19, [R53.X4+0x5c00] ;  /* 0x005c000035137984 */ /* 0x000e220000004800 */
[----:B-1----:R-:W-:Y:S01]  /*0b70*/  FMUL.FTZ R29, R27, c[0x0][0x1b8] ;  /* 0x00006e001b1d7a20 */ /* 0x002fe20000410000 */
[----:B------:R-:W-:Y:S02]  /*0b80*/  F2FP.BF16.PACK_AB R40, R37, R40 ;  /* 0x000000282528723e */ /* 0x000fe400000010ff */
[----:B------:R-:W1:Y:S01]  /*0b90*/  LDS R20, [R53.X4+0x6000] ;  /* 0x0060000035147984 */ /* 0x000e620000004800 */
[----:B--2---:R-:W-:-:S03]  /*0ba0*/  FMUL.FTZ R30, R30, c[0x0][0x1b8] ;  /* 0x00006e001e1e7a20 */ /* 0x004fc60000410000 */
[----:B------:R-:W2:Y:S01]  /*0bb0*/  LDS R21, [R53.X4+0x6400] ;  /* 0x0064000035157984 */ /* 0x000ea20000004800 */
[----:B---3--:R-:W-:-:S03]  /*0bc0*/  FMUL.FTZ R31, R31, c[0x0][0x1b8] ;  /* 0x00006e001f1f7a20 */ /* 0x008fc60000410000 */
[----:B------:R-:W3:Y:S01]  /*0bd0*/  LDS R22, [R53.X4+0x6800] ;  /* 0x0068000035167984 */ /* 0x000ee20000004800 */
[----:B----4-:R-:W-:Y:S01]  /*0be0*/  FMUL.FTZ R32, R24, c[0x0][0x1b8] ;  /* 0x00006e0018207a20 */ /* 0x010fe20000410000 */
[----:B------:R-:W-:Y:S02]  /*0bf0*/  F2FP.BF16.PACK_AB R24, R28, R25 ;  /* 0x000000191c18723e */ /* 0x000fe400000010ff */
[----:B------:R-:W4:Y:S01]  /*0c00*/  LDS R23, [R53.X4+0x6c00] ;  /* 0x006c000035177984 */ /* 0x000f220000004800 */
[----:B------:R-:W-:Y:S01]  /*0c10*/  F2FP.BF16.PACK_AB R25, R30, R29 ;  /* 0x0000001d1e19723e */ /* 0x000fe200000010ff */
[----:B-----5:R-:W-:Y:S01]  /*0c20*/  FMUL.FTZ R46, R43, c[0x0][0x1b8] ;  /* 0x00006e002b2e7a20 */ /* 0x020fe20000410000 */
[----:B------:R-:W-:Y:S01]  /*0c30*/  F2FP.BF16.PACK_AB R31, R32, R31 ;  /* 0x0000001f201f723e */ /* 0x000fe200000010ff */
        /* <DEDUP_REMOVED lines=10> */
[----:B------:R-:W-:Y:S01]  /*0ce0*/  FMUL.FTZ R18, R18, c[0x0][0x1b8] ;  /* 0x00006e0012127a20 */ /* 0x000fe20000410000 */
[----:B------:R-:W-:Y:S02]  /*0cf0*/  F2FP.BF16.PACK_AB R16, R17, R16 ;  /* 0x000000101110723e */ /* 0x000fe400000010ff */
        /* <DEDUP_REMOVED lines=8> */
[----:B---3--:R-:W-:Y:S01]  /*0d80*/  FMUL.FTZ R22, R22, c[0x0][0x1b8] ;  /* 0x00006e0016167a20 */ /* 0x008fe20000410000 */
[----:B------:R-:W-:Y:S02]  /*0d90*/  F2FP.BF16.PACK_AB R18, R21, R20 ;  /* 0x000000141512723e */ /* 0x000fe400000010ff */
[----:B------:R-:W3:Y:S01]  /*0da0*/  LDS R28, [R53.X4+0x8000] ;  /* 0x00800000351c7984 */ /* 0x000ee20000004800 */
[----:B----4-:R-:W-:-:S03]  /*0db0*/  FMUL.FTZ R23, R23, c[0x0][0x1b8] ;  /* 0x00006e0017177a20 */ /* 0x010fc60000410000 */
[----:B------:R-:W4:Y:S01]  /*0dc0*/  LDS R33, [R53.X4+0x8400] ;  /* 0x0084000035217984 */ /* 0x000f220000004800 */
[----:B-----5:R-:W-:Y:S01]  /*0dd0*/  FMUL.FTZ R15, R15, c[0x0][0x1b8] ;  /* 0x00006e000f0f7a20 */ /* 0x020fe20000410000 */
[----:B------:R-:W-:Y:S01]  /*0de0*/  F2FP.BF16.PACK_AB R19, R23, R22 ;  /* 0x000000161713723e */ /* 0x000fe200000010ff */
[----:B------:R-:W-:Y:S01]  /*0df0*/  IMAD.SHL.U32 R23, R9, 0x2, RZ ;  /* 0x0000000209177824 */ /* 0x000fe200078e00ff */
[----:B------:R-:W5:Y:S01]  /*0e00*/  LDS R29, [R53.X4+0x8800] ;  /* 0x00880000351d7984 */ /* 0x000f620000004800 */
[----:B------:R-:W-:Y:S01]  /*0e10*/  FMUL.FTZ R36, R36, c[0x0][0x1b8] ;  /* 0x00006e0024247a20 */ /* 0x000fe20000410000 */
[----:B------:R-:W-:Y:S02]  /*0e20*/  LEA R9, R8, 0xc000, 0x1 ;  /* 0x0000c00008097811 */ /* 0x000fe400078e08ff */
[----:B------:R-:W5:Y:S01]  /*0e30*/  LDS R32, [R53.X4+0x8c00] ;  /* 0x008c000035207984 */ /* 0x000f620000004800 */
[----:B------:R-:W-:Y:S01]  /*0e40*/  FMUL.FTZ R14, R14, c[0x0][0x1b8] ;  /* 0x00006e000e0e7a20 */ /* 0x000fe20000410000 */
[----:B------:R-:W-:-:S02]  /*0e50*/  F2FP.BF16.PACK_AB R36, R36, R15 ;  /* 0x0000000f2424723e */ /* 0x000fc400000010ff */
[----:B------:R-:W5:Y:S01]  /*0e60*/  LDS R38, [R53.X4+0xa000] ;  /* 0x00a0000035267984 */ /* 0x000f620000004800 */
[----:B------:R-:W-:-:S03]  /*0e70*/  FMUL.FTZ R35, R35, c[0x0][0x1b8] ;  /* 0x00006e0023237a20 */ /* 0x000fc60000410000 */
[----:B------:R-:W5:Y:S01]  /*0e80*/  LDS R42, [R53.X4+0xa400] ;  /* 0x00a40000352a7984 */ /* 0x000f620000004800 */
[----:B------:R-:W-:Y:S01]  /*0e90*/  FMUL.FTZ R49, R49, c[0x0][0x1b8] ;  /* 0x00006e0031317a20 */ /* 0x000fe20000410000 */
[----:B------:R-:W-:Y:S02]  /*0ea0*/  F2FP.BF16.PACK_AB R35, R35, R14 ;  /* 0x0000000e2323723e */ /* 0x000fe400000010ff */
        /* <DEDUP_REMOVED lines=14> */
[----:B----4-:R-:W-:Y:S02]  /*0f90*/  FMUL.FTZ R33, R33, c[0x0][0x1b8] ;  /* 0x00006e0021217a20 */ /* 0x010fe40000410000 */
[----:B-----5:R-:W-:Y:S01]  /*0fa0*/  FMUL.FTZ R29, R29, c[0x0][0x1b8] ;  /* 0x00006e001d1d7a20 */ /* 0x020fe20000410000 */
[----:B------:R-:W-:Y:S02]  /*0fb0*/  STS [R23+0xc000], R10 ;  /* 0x00c0000a17007388 */ /* 0x000fe40000000800 */
[----:B------:R-:W-:Y:S01]  /*0fc0*/  F2FP.BF16.PACK_AB R28, R33, R28 ;  /* 0x0000001c211c723e */ /* 0x000fe200000010ff */
[----:B------:R-:W-:Y:S01]  /*0fd0*/  FMUL.FTZ R32, R32, c[0x0][0x1b8] ;  /* 0x00006e0020207a20 */ /* 0x000fe20000410000 */
[----:B------:R-:W-:Y:S01]  /*0fe0*/  STS [R23+0xc100], R11 ;  /* 0x00c1000b17007388 */ /* 0x000fe20000000800 */
[----:B------:R-:W-:-:S03]  /*0ff0*/  FMUL.FTZ R38, R38, c[0x0][0x1b8] ;  /* 0x00006e0026267a20 */ /* 0x000fc60000410000 */
[----:B------:R-:W-:Y:S01]  /*1000*/  F2FP.BF16.PACK_AB R29, R32, R29 ;  /* 0x0000001d201d723e */ /* 0x000fe200000010ff */
[----:B------:R4:W-:Y:S01]  /*1010*/  STS [R23+0xd000], R24 ;  /* 0x00d0001817007388 */ /* 0x0009e20000000800 */
[----:B------:R-:W-:-:S03]  /*1020*/  FMUL.FTZ R15, R42, c[0x0][0x1b8] ;  /* 0x00006e002a0f7a20 */ /* 0x000fc60000410000 */
[----:B------:R5:W-:Y:S01]  /*1030*/  STS [R23+0xd100], R25 ;  /* 0x00d1001917007388 */ /* 0x000be20000000800 */
[----:B------:R-:W-:Y:S01]  /*1040*/  FMUL.FTZ R37, R37, c[0x0][0x1b8] ;  /* 0x00006e0025257a20 */ /* 0x000fe20000410000 */
[----:B------:R-:W-:Y:S02]  /*1050*/  F2FP.BF16.PACK_AB R15, R15, R38 ;  /* 0x000000260f0f723e */ /* 0x000fe400000010ff */
[----:B------:R1:W-:Y:S01]  /*1060*/  STS [R23+0xc400], R12 ;  /* 0x00c4000c17007388 */ /* 0x0003e20000000800 */
[----:B------:R-:W-:Y:S01]  /*1070*/  FMUL.FTZ R14, R41, c[0x0][0x1b8] ;  /* 0x00006e00290e7a20 */ /* 0x000fe20000410000 */
[----:B----4-:R-:W-:Y:S02]  /*1080*/  IADD3 R24, R4, 0x80, RZ ;  /* 0x0000008004187810 */ /* 0x010fe40007ffe0ff */
[----:B------:R4:W-:Y:S01]  /*1090*/  STS [R23+0xc500], R13 ;  /* 0x00c5000d17007388 */ /* 0x0009e20000000800 */
[----:B0-----:R-:W-:Y:S01]  /*10a0*/  FMUL.FTZ R39, R39, c[0x0][0x1b8] ;  /* 0x00006e0027277a20 */ /* 0x001fe20000410000 */
[----:B------:R-:W-:-:S02]  /*10b0*/  F2FP.BF16.PACK_AB R14, R14, R37 ;  /* 0x000000250e0e723e */ /* 0x000fc400000010ff */
[----:B------:R4:W-:Y:S01]  /*10c0*/  STS [R23+0xd400], R31 ;  /* 0x00d4001f17007388 */ /* 0x0009e20000000800 */
[----:B-----5:R-:W-:Y:S01]  /*10d0*/  IADD3 R25, R4, 0x40, RZ ;  /* 0x0000004004197810 */ /* 0x020fe20007ffe0ff */
[----:B-1----:R-:W-:Y:S02]  /*10e0*/  FMUL.FTZ R44, R44, c[0x0][0x1b8] ;  /* 0x00006e002c2c7a20 */ /* 0x002fe40000410000 */
[----:B------:R4:W-:Y:S01]  /*10f0*/  STS [R23+0xd500], R40 ;  /* 0x00d5002817007388 */ /* 0x0009e20000000800 */
[----:B--2---:R-:W-:Y:S02]  /*1100*/  FMUL.FTZ R43, R43, c[0x0][0x1b8] ;  /* 0x00006e002b2b7a20 */ /* 0x004fe40000410000 */
[----:B------:R-:W-:Y:S01]  /*1110*/  F2FP.BF16.PACK_AB R39, R44, R39 ;  /* 0x000000272c27723e */ /* 0x000fe200000010ff */
[----:B------:R4:W-:Y:S01]  /*1120*/  STS [R23+0xe000], R46 ;  /* 0x00e0002e17007388 */ /* 0x0009e20000000800 */
[----:B---3--:R-:W-:-:S03]  /*1130*/  FMUL.FTZ R22, R45, c[0x0][0x1b8] ;  /* 0x00006e002d167a20 */ /* 0x008fc60000410000 */
[----:B------:R4:W-:Y:S02]  /*1140*/  STS [R23+0xe100], R47 ;  /* 0x00e1002f17007388 */ /* 0x0009e40000000800 */
[----:B------:R-:W-:Y:S02]  /*1150*/  F2FP.BF16.PACK_AB R22, R22, R43 ;  /* 0x0000002b1616723e */ /* 0x000fe400000010ff */
        /* <DEDUP_REMOVED lines=14> */
[----:B------:R-:W-:Y:S06]  /*1240*/  BAR.SYNC.DEFER_BLOCKING 0x0 ;  /* 0x0000000000007b1d */ /* 0x000fec0000010000 */
[----:B------:R-:W-:Y:S05]  /*1250*/  @P1 BRA `(.L_x_1323) ;  /* 0x0000018000001947 */ /* 0x000fea0003800000 */
[----:B----4-:R-:W-:Y:S01]  /*1260*/  ISETP.GE.AND P1, PT, R4, c[0x0][0x194], PT ;  /* 0x0000650004007a0c */ /* 0x010fe20003f26270 */
[----:B------:R-:W0:Y:S01]  /*1270*/  LDS.128 R20, [R9+0x2000] ;  /* 0x0020000009147984 */ /* 0x000e220000000c00 */
[----:B------:R-:W-:Y:S01]  /*1280*/  SHF.R.S32.HI R5, RZ, 0x1f, R4 ;  /* 0x0000001fff057819 */ /* 0x000fe20000011404 */
[----:B------:R-:W-:Y:S01]  /*1290*/  IMAD R11, R2, c[0x0][0x1a8], RZ ;  /* 0x00006a00020b7a24 */ /* 0x000fe200078e02ff */
[----:B------:R-:W-:Y:S01]  /*12a0*/  ISETP.GE.AND P2, PT, R25, c[0x0][0x194], PT ;  /* 0x0000650019007a0c */ /* 0x000fe20003f46270 */
[----:B------:R-:W1:Y:S01]  /*12b0*/  LDS.128 R12, [R9+0x4000] ;  /* 0x00400000090c7984 */ /* 0x000e620000000c00 */
[----:B------:R-:W-:Y:S01]  /*12c0*/  ISETP.GE.AND P3, PT, R24, c[0x0][0x194], PT ;  /* 0x0000650018007a0c */ /* 0x000fe20003f66270 */
[----:B------:R-:W-:-:S02]  /*12d0*/  IMAD R27, R0, c[0x0][0x1ac], R11 ;  /* 0x00006b00001b7a24 */ /* 0x000fc400078e020b */
[----:B------:R-:W-:-:S04]  /*12e0*/  IMAD.WIDE.U32 R10, R0, c[0x0][0x1a8], R4 ;  /* 0x00006a00000a7a25 */ /* 0x000fc800078e0004 */
[----:B------:R2:W3:Y:S01]  /*12f0*/  @!P1 LDS.128 R16, [R9] ;  /* 0x0000000009109984 */ /* 0x0004e20000000c00 */
[----:B------:R-:W-:Y:S02]  /*1300*/  IMAD.IADD R11, R11, 0x1, R27 ;  /* 0x000000010b0b7824 */ /* 0x000fe400078e021b */
[----:B------:R-:W-:Y:S02]  /*1310*/  IMAD R27, R3, c[0x0][0x1b0], RZ ;  /* 0x00006c00031b7a24 */ /* 0x000fe400078e02ff */
[----:B------:R-:W-:-:S04]  /*1320*/  IMAD.WIDE.U32 R10, R52, c[0x0][0x1b0], R10 ;  /* 0x00006c00340a7a25 */ /* 0x000fc800078e000a */
[----:B------:R-:W-:-:S04]  /*1330*/  IMAD R27, R52, c[0x0][0x1b4], R27 ;  /* 0x00006d00341b7a24 */ /* 0x000fc800078e021b */
[----:B------:R-:W-:Y:S02]  /*1340*/  IMAD.IADD R11, R11, 0x1, R27 ;  /* 0x000000010b0b7824 */ /* 0x000fe400078e021b */
[----:B------:R-:W-:Y:S02]  /*1350*/  IMAD R27, R7, c[0x0][0x1a0], RZ ;  /* 0x00006800071b7a24 */ /* 0x000fe400078e02ff */
[----:B------:R-:W-:-:S04]  /*1360*/  IMAD.WIDE.U32 R10, R6, c[0x0][0x1a0], R10 ;  /* 0x00006800060a7a25 */ /* 0x000fc800078e000a */
[----:B------:R-:W-:Y:S01]  /*1370*/  IMAD R27, R6, c[0x0][0x1a4], R27 ;  /* 0x00006900061b7a24 */ /* 0x000fe200078e021b */
[----:B------:R-:W-:-:S04]  /*1380*/  LEA R26, P4, R10, c[0x0][0x188], 0x1 ;  /* 0x000062000a1a7a11 */ /* 0x000fc800078808ff */
[----:B--2---:R-:W-:-:S04]  /*1390*/  IADD3 R9, R11, R27, RZ ;  /* 0x0000001b0b097210 */ /* 0x004fc80007ffe0ff */
[----:B------:R-:W-:-:S05]  /*13a0*/  LEA.HI.X R27, R10, c[0x0][0x18c], R9, 0x1, P4 ;  /* 0x000063000a1b7a11 */ /* 0x000fca00020f0c09 */
[----:B0-----:R0:W-:Y:S04]  /*13b0*/  @!P2 STG.E.128 [R26.64+0x80], R20 ;  /* 0x000080141a00a986 */ /* 0x0011e8000c101d04 */
[----:B-1----:R0:W-:Y:S04]  /*13c0*/  @!P3 STG.E.128 [R26.64+0x100], R12 ;  /* 0x0001000c1a00b986 */ /* 0x0021e8000c101d04 */
[----:B---3--:R0:W-:Y:S02]  /*13d0*/  @!P1 STG.E.128 [R26.64], R16 ;  /* 0x000000101a009986 */ /* 0x0081e4000c101d04 */
.L_x_1323:
[----:B----4-:R-:W-:Y:S05]  /*13e0*/  BSYNC B0 ;  /* 0x0000000000007941 */ /* 0x010fea0003800000 */
.L_x_1322:
[----:B------:R-:W-:Y:S05]  /*13f0*/  @P0 EXIT ;  /* 0x000000000000094d */ /* 0x000fea0003800000 */
[----:B------:R-:W-:Y:S01]  /*1400*/  IMAD R9, R2, c[0x0][0x1a8], RZ ;  /* 0x00006a0002097a24 */ /* 0x000fe200078e02ff */
[--C-:B------:R-:W-:Y:S01]  /*1410*/  SHF.R.S32.HI R5, RZ, 0x1f, R4.reuse ;  /* 0x0000001fff057819 */ /* 0x100fe20000011404 */
[----:B0-----:R-:W-:Y:S01]  /*1420*/  IMAD.SHL.U32 R22, R8, 0x2, RZ ;  /* 0x0000000208167824 */ /* 0x001fe200078e00ff */
[----:B------:R-:W-:Y:S01]  /*1430*/  ISETP.GE.AND P1, PT, R4, c[0x0][0x194], PT ;  /* 0x0000650004007a0c */ /* 0x000fe20003f26270 */
[C---:B------:R-:W-:Y:S01]  /*1440*/  IMAD R21, R0.reuse, c[0x0][0x1ac], R9 ;  /* 0x00006b0000157a24 */ /* 0x040fe200078e0209 */
[----:B------:R-:W-:Y:S01]  /*1450*/  ISETP.GE.AND P2, PT, R25, c[0x0][0x194], PT ;  /* 0x0000650019007a0c */ /* 0x000fe20003f46270 */
[----:B------:R-:W-:Y:S01]  /*1460*/  IMAD.WIDE.U32 R16, R0, c[0x0][0x1a8], R4 ;  /* 0x00006a0000107a25 */ /* 0x000fe200078e0004 */
[----:B------:R-:W0:Y:S01]  /*1470*/  LDS.128 R12, [R22+0xc400] ;  /* 0x00c40000160c7984 */ /* 0x000e220000000c00 */
[----:B------:R-:W-:-:S02]  /*1480*/  ISETP.GE.AND P3, PT, R24, c[0x0][0x194], PT ;  /* 0x0000650018007a0c */ /* 0x000fc40003f66270 */
[----:B------:R-:W-:Y:S01]  /*1490*/  IMAD.IADD R21, R17, 0x1, R21 ;  /* 0x0000000111157824 */ /* 0x000fe200078e0215 */
[----:B------:R-:W1:Y:S01]  /*14a0*/  LDS.128 R8, [R22+0xe400] ;  /* 0x00e4000016087984 */ /* 0x000e620000000c00 */
[----:B------:R-:W-:Y:S02]  /*14b0*/  IMAD.MOV.U32 R20, RZ, RZ, R16 ;  /* 0x000000ffff147224 */ /* 0x000fe400078e0010 */
[----:B------:R-:W-:Y:S01]  /*14c0*/  IMAD R5, R3, c[0x0][0x1b0], RZ ;  /* 0x00006c0003057a24 */ /* 0x000fe200078e02ff */
[----:B------:R2:W3:Y:S01]  /*14d0*/  LDS.128 R16, [R22+0x10400] ;  /* 0x0104000016107984 */ /* 0x0004e20000000c00 */
[----:B------:R-:W-:Y:S01]  /*14e0*/  IADD3 R3, P0, R6, 0x20, RZ ;  /* 0x0000002006037810 */ /* 0x000fe20007f1e0ff */
[----:B------:R-:W-:-:S03]  /*14f0*/  IMAD.WIDE.U32 R20, R52, c[0x0][0x1b0], R20 ;  /* 0x00006c0034147a25 */ /* 0x000fc600078e0014 */
[----:B------:R-:W-:Y:S01]  /*1500*/  IADD3.X R6, RZ, R7, RZ, P0, !PT ;  /* 0x00000007ff067210 */ /* 0x000fe200007fe4ff */
[----:B------:R-:W-:-:S04]  /*1510*/  IMAD R5, R52, c[0x0][0x1b4], R5 ;  /* 0x00006d0034057a24 */ /* 0x000fc800078e0205 */
[----:B------:R-:W-:Y:S02]  /*1520*/  IMAD R6, R6, c[0x0][0x1a0], RZ ;  /* 0x0000680006067a24 */ /* 0x000fe400078e02ff */
[----:B------:R-:W-:Y:S02]  /*1530*/  IMAD.IADD R21, R21, 0x1, R5 ;  /* 0x0000000115157824 */ /* 0x000fe400078e0205 */
[C---:B------:R-:W-:Y:S02]  /*1540*/  IMAD R5, R3.reuse, c[0x0][0x1a4], R6 ;  /* 0x0000690003057a24 */ /* 0x040fe400078e0206 */
[----:B------:R-:W-:-:S04]  /*1550*/  IMAD.WIDE.U32 R2, R3, c[0x0][0x1a0], R20 ;  /* 0x0000680003027a25 */ /* 0x000fc800078e0014 */
[----:B------:R-:W-:Y:S01]  /*1560*/  IMAD.IADD R3, R3, 0x1, R5 ;  /* 0x0000000103037824 */ /* 0x000fe200078e0205 */
[----:B------:R-:W-:-:S04]  /*1570*/  LEA R4, P0, R2, c[0x0][0x188], 0x1 ;  /* 0x0000620002047a11 */ /* 0x000fc800078008ff */
[----:B------:R-:W-:-:S05]  /*1580*/  LEA.HI.X R5, R2, c[0x0][0x18c], R3, 0x1, P0 ;  /* 0x0000630002057a11 */ /* 0x000fca00000f0c03 */
[----:B0-----:R2:W-:Y:S04]  /*1590*/  @!P1 STG.E.128 [R4.64], R12 ;  /* 0x0000000c04009986 */ /* 0x0015e8000c101d04 */
[----:B-1----:R2:W-:Y:S01]  /*15a0*/  @!P2 STG.E.128 [R4.64+0x80], R8 ;  /* 0x000080080400a986 */ /* 0x0025e2000c101d04 */
[----:B------:R-:W-:Y:S05]  /*15b0*/  @P3 EXIT ;  /* 0x000000000000394d */ /* 0x000fea0003800000 */
[----:B---3--:R-:W-:Y:S01]  /*15c0*/  STG.E.128 [R4.64+0x100], R16 ;  /* 0x0001001004007986 */ /* 0x008fe2000c101d04 */
[----:B------:R-:W-:Y:S05]  /*15d0*/  EXIT ;  /* 0x000000000000794d */ /* 0x000fea0003800000 */
.L_x_1324:
        /* <DEDUP_REMOVED lines=10> */
.L_x_1431:


//--------------------- .text._ZN7cutlass13device_kernelIN5flash19enable_sm80_to_sm89INS1_16FlashAttnBwdSm80INS1_25CollectiveMainloopBwdSm80ILi2ELi1EN4cute5tupleIJNS5_1CILi64EEENS7_ILi80EEENS7_ILi192EEEEEENS_10bfloat16_tEfNS_4arch4Sm80ELb1ELb0ELb1ELb1ELb1ELb0ELb1ELb0ELi2ELi4ELi2ELi2ELb0EEENS1_24CollectiveEpilogueBwdGQAISB_fSE_Li256ELb1ELb1EEENS1_25SingleTileBwdLPTSchedulerILb1ELi80ELb1EEEEEEEEEvNT_6ParamsE --------------------------
	.section	.text._ZN7cutlass13device_kernelIN5flash19enable_sm80_to_sm89INS1_16FlashAttnBwdSm80INS1_25CollectiveMainloopBwdSm80ILi2ELi1EN4cute5tupleIJNS5_1CILi64EEENS7_ILi80EEENS7_ILi192EEEEEENS_10bfloat16_tEfNS_4arch4Sm80ELb1ELb0ELb1ELb1ELb1ELb0ELb1ELb0ELi2ELi4ELi2ELi2ELb0EEENS1_24CollectiveEpilogueBwdGQAISB_fSE_Li256ELb1ELb1EEENS1_25SingleTileBwdLPTSchedulerILb1ELi80ELb1EEEEEEEEEvNT_6ParamsE,"ax",@progbits
	.sectioninfo	@"SHI_REGISTERS=255"
	.align	128
.text._ZN7cutlass13device_kernelIN5flash19enable_sm80_to_sm89INS1_16FlashAttnBwdSm80INS1_25CollectiveMainloopBwdSm80ILi2ELi1EN4cute5tupleIJNS5_1CILi64EEENS7_ILi80EEENS7_ILi192EEEEEENS_10bfloat16_tEfNS_4arch4Sm80ELb1ELb0ELb1ELb1ELb1ELb0ELb1ELb0ELi2ELi4ELi2ELi2ELb0EEENS1_24CollectiveEpilogueBwdGQAISB_fSE_Li256ELb1ELb1EEENS1_25SingleTileBwdLPTSchedulerILb1ELi80ELb1EEEEEEEEEvNT_6ParamsE:
        .type           _ZN7cutlass13device_kernelIN5flash19enable_sm80_to_sm89INS1_16FlashAttnBwdSm80INS1_25CollectiveMainloopBwdSm80ILi2ELi1EN4cute5tupleIJNS5_1CILi64EEENS7_ILi80EEENS7_ILi192EEEEEENS_10bfloat16_tEfNS_4arch4Sm80ELb1ELb0ELb1ELb1ELb1ELb0ELb1ELb0ELi2ELi4ELi2ELi2ELb0EEENS1_24CollectiveEpilogueBwdGQAISB_fSE_Li256ELb1ELb1EEENS1_25SingleTileBwdLPTSchedulerILb1ELi80ELb1EEEEEEEEEvNT_6ParamsE,@function
        .size           _ZN7cutlass13device_kernelIN5flash19enable_sm80_to_sm89INS1_16FlashAttnBwdSm80INS1_25CollectiveMainloopBwdSm80ILi2ELi1EN4cute5tupleIJNS5_1CILi64EEENS7_ILi80EEENS7_ILi192EEEEEENS_10bfloat16_tEfNS_4arch4Sm80ELb1ELb0ELb1ELb1ELb1ELb0ELb1ELb0ELi2ELi4ELi2ELi2ELb0EEENS1_24CollectiveEpilogueBwdGQAISB_fSE_Li256ELb1ELb1EEENS1_25SingleTileBwdLPTSchedulerILb1ELi80ELb1EEEEEEEEEvNT_6ParamsE,(.L_x_1432 - _ZN7cutlass13device_kernelIN5flash19enable_sm80_to_sm89INS1_16FlashAttnBwdSm80INS1_25CollectiveMainloopBwdSm80ILi2ELi1EN4cute5tupleIJNS5_1CILi64EEENS7_ILi80EEENS7_ILi192EEEEEENS_10bfloat16_tEfNS_4arch4Sm80ELb1ELb0ELb1ELb1ELb1ELb0ELb1ELb0ELi2ELi4ELi2ELi2ELb0EEENS1_24CollectiveEpilogueBwdGQAISB_fSE_Li256ELb1ELb1EEENS1_25SingleTileBwdLPTSchedulerILb1ELi80ELb1EEEEEEEEEvNT_6ParamsE)
        .other          _ZN7cutlass13device_kernelIN5flash19enable_sm80_to_sm89INS1_16FlashAttnBwdSm80INS1_25CollectiveMainloopBwdSm80ILi2ELi1EN4cute5tupleIJNS5_1CILi64EEENS7_ILi80EEENS7_ILi192EEEEEENS_10bfloat16_tEfNS_4arch4Sm80ELb1ELb0ELb1ELb1ELb1ELb0ELb1ELb0ELi2ELi4ELi2ELi2ELb0EEENS1_24CollectiveEpilogueBwdGQAISB_fSE_Li256ELb1ELb1EEENS1_25SingleTileBwdLPTSchedulerILb1ELi80ELb1EEEEEEEEEvNT_6ParamsE,@"STO_CUDA_ENTRY STV_DEFAULT"
_ZN7cutlass13device_kernelIN5flash19enable_sm80_to_sm89INS1_16FlashAttnBwdSm80INS1_25CollectiveMainloopBwdSm80ILi2ELi1EN4cute5tupleIJNS5_1CILi64EEENS7_ILi80EEENS7_ILi192EEEEEENS_10bfloat16_tEfNS_4arch4Sm80ELb1ELb0ELb1ELb1ELb1ELb0ELb1ELb0ELi2ELi4ELi2ELi2ELb0EEENS1_24CollectiveEpilogueBwdGQAISB_fSE_Li256ELb1ELb1EEENS1_25SingleTileBwdLPTSchedulerILb1ELi80ELb1EEEEEEEEEvNT_6ParamsE:
        /* <DEDUP_REMOVED lines=25> */
.L_x_1326:
[----:B------:R-:W-:Y:S02]  /*0190*/  MOV R3, c[0x0][0x3b4] ;  /* 0x0000ed0000037a02 */ /* 0x000fe40000000f00 */
[----:B------:R-:W-:Y:S02]  /*01a0*/  MOV R5, R0 ;  /* 0x0000000000057202 */ /* 0x000fe40000000f00 */
[----:B------:R-:W-:-:S13]  /*01b0*/  ISETP.NE.AND P0, PT, R3, 0x1, PT ;  /* 0x000000010300780c */ /* 0x000fda0003f05270 */
[----:B------:R-:W-:-:S05]  /*01c0*/  @P0 IMAD.HI.U32 R3, R0, c[0x0][0x3b8], RZ ;  /* 0x0000ee0000030a27 */ /* 0x000fca00078e00ff */
[----:B------:R-:W-:-:S05]  /*01d0*/  @P0 SHF.R.U32.HI R5, RZ, c[0x0][0x3bc], R3 ;  /* 0x0000ef00ff050a19 */ /* 0x000fca0000011603 */
[----:B------:R-:W-:Y:S02]  /*01e0*/  IMAD R3, R5, c[0x0][0x3b4], RZ ;  /* 0x0000ed0005037a24 */ /* 0x000fe400078e02ff */
.L_x_1327:
        /* <DEDUP_REMOVED lines=17> */
.L_x_1328:
        /* <DEDUP_REMOVED lines=9> */
.L_x_1330:
[----:B-1----:R-:W-:-:S04]  /*0390*/  MOV R0, c[0x0][0x3dc] ;  /* 0x0000f70000007a02 */ /* 0x002fc80000000f00 */
.L_x_1329:
        /* <DEDUP_REMOVED lines=11> */
.L_x_1325:
        /* <DEDUP_REMOVED lines=16> */
.L_x_1332:
[----:B------:R-:W-:Y:S02]  /*0550*/  MOV R3, c[0x0][0x3b4] ;  /* 0x0000ed0000037a02 */ /* 0x000fe40000000f00 */
[----:B------:R-:W-:Y:S02]  /*0560*/  MOV R5, R0 ;  /* 0x0000000000057202 */ /* 0x000fe40000000f00 */
[----:B------:R-:W-:-:S13]  /*0570*/  ISETP.NE.AND P0, PT, R3, 0x1, PT ;  /* 0x000000010300780c */ /* 0x000fda0003f05270 */
[----:B------:R-:W-:-:S05]  /*0580*/  @P0 IMAD.HI.U32 R3, R0, c[0x0][0x3b8], RZ ;  /* 0x0000ee0000030a27 */ /* 0x000fca00078e00ff */
[----:B------:R-:W-:-:S05]  /*0590*/  @P0 SHF.R.U32.HI R5, RZ, c[0x0][0x3bc], R3 ;  /* 0x0000ef00ff050a19 */ /* 0x000fca0000011603 */
[----:B------:R-:W-:Y:S02]  /*05a0*/  IMAD R3, R5, c[0x0][0x3b4], RZ ;  /* 0x0000ed0005037a24 */ /* 0x000fe400078e02ff */
.L_x_1333:
        /* <DEDUP_REMOVED lines=17> */
.L_x_1334:
        /* <DEDUP_REMOVED lines=9> */
.L_x_1336:
[----:B-1----:R-:W-:-:S04]  /*0750*/  MOV R0, c[0x0][0x3dc] ;  /* 0x0000f70000007a02 */ /* 0x002fc80000000f00 */
.L_x_1335:
        /* <DEDUP_REMOVED lines=10> */
.L_x_1331:
[----:B------:R-:W2:Y:S02]  /*0800*/  LDL R19, [R1+0x4] ;  /* 0x0000040001137983 */ /* 0x000ea40000100800 */
[----:B--2---:R-:W-:-:S13]  /*0810*/  ISETP.GE.AND P0, PT, R19, RZ, PT ;  /* 0x000000ff1300720c */ /* 0x004fda0003f06270 */
[----:B------:R-:W-:Y:S05]  /*0820*/  @!P0 EXIT ;  /* 0x000000000000894d */ /* 0x000fea0003800000 */
[----:B------:R-:W-:Y:S01]  /*0830*/  ISETP.NE.U32.AND P0, PT, RZ, c[0x0][0x2c8], PT ;  /* 0x0000b200ff007a0c */ /* 0x000fe20003f05070 */
[----:B------:R-:W-:-:S03]  /*0840*/  IMAD.MOV.U32 R10, RZ, RZ, 0x4 ;  /* 0x00000004ff0a7424 */ /* 0x000fc600078e00ff */
[----:B------:R-:W-:Y:S01]  /*0850*/  ISETP.NE.AND.EX P6, PT, RZ, c[0x0][0x2cc], PT, P0 ;  /* 0x0000b300ff007a0c */ /* 0x000fe20003fc5300 */
[----:B------:R-:W-:Y:S01]  /*0860*/  IMAD.WIDE R4, R19, R10, c[0x0][0x2c8] ;  /* 0x0000b20013047625 */ /* 0x000fe200078e020a */
[----:B------:R-:W-:-:S04]  /*0870*/  ISETP.NE.U32.AND P0, PT, RZ, c[0x0][0x2d0], PT ;  /* 0x0000b400ff007a0c */ /* 0x000fc80003f05070 */
[----:B------:R-:W-:-:S07]  /*0880*/  ISETP.NE.AND.EX P2, PT, RZ, c[0x0][0x2d4], PT, P0 ;  /* 0x0000b500ff007a0c */ /* 0x000fce0003f45300 */
[----:B-1----:R-:W2:Y:S01]  /*0890*/  @P6 LDG.E R0, [R4.64] ;  /* 0x0000000a04006981 */ /* 0x002ea2000c1e1900 */
[----:B------:R-:W-:Y:S01]  /*08a0*/  IMAD.WIDE R2, R19, R10, c[0x0][0x2d0] ;  /* 0x0000b40013027625 */ /* 0x000fe200078e020a */
[----:B------:R-:W-:Y:S02]  /*08b0*/  ISETP.NE.U32.AND P0, PT, RZ, c[0x0][0x2d8], PT ;  /* 0x0000b600ff007a0c */ /* 0x000fe40003f05070 */
[----:B------:R-:W3:Y:S02]  /*08c0*/  @P6 LDG.E R9, [R4.64] ;  /* 0x0000000a04096981 */ /* 0x000ee4000c1e1900 */
[----:B------:R-:W-:Y:S02]  /*08d0*/  ISETP.NE.AND.EX P0, PT, RZ, c[0x0][0x2dc], PT, P0 ;  /* 0x0000b700ff007a0c */ /* 0x000fe40003f05300 */
[----:B------:R-:W4:Y:S01]  /*08e0*/  @P2 LDG.E R8, [R2.64] ;  /* 0x0000000a02082981 */ /* 0x000f22000c1e1900 */
[----:B------:R-:W-:-:S10]  /*08f0*/  IMAD.MOV.U32 R231, RZ, RZ, c[0x0][0x168] ;  /* 0x00005a00ffe77624 */ /* 0x000fd400078e00ff */
[----:B------:R-:W-:-:S05]  /*0900*/  @P0 IMAD.WIDE R6, R19, R10, c[0x0][0x2d8] ;  /* 0x0000b60013060625 */ /* 0x000fca00078e020a */
[----:B------:R1:W5:Y:S01]  /*0910*/  @P0 LDG.E R231, [R6.64] ;  /* 0x0000000a06e70981 */ /* 0x000362000c1e1900 */
[----:B------:R-:W-:Y:S01]  /*0920*/  CS2R R16, SRZ ;  /* 0x0000000000107805 */ /* 0x000fe2000001ff00 */
[----:B------:R-:W-:Y:S01]  /*0930*/  CS2R R14, SRZ ;  /* 0x00000000000e7805 */ /* 0x000fe2000001ff00 */
[----:B------:R-:W-:Y:S02]  /*0940*/  IMAD.MOV.U32 R21, RZ, RZ, RZ ;  /* 0x000000ffff157224 */ /* 0x000fe400078e00ff */
[----:B------:R-:W-:Y:S02]  /*0950*/  IMAD.MOV.U32 R232, RZ, RZ, c[0x0][0x198] ;  /* 0x00006600ffe87624 */ /* 0x000fe400078e00ff */
[----:B--2---:R-:W-:-:S05]  /*0960*/  @P6 IMAD R0, R19, 0x40, R0 ;  /* 0x0000004013006824 */ /* 0x004fca00078e0200 */
[----:B-1----:R-:W-:-:S04]  /*0970*/  @P6 SHF.R.S32.HI R6, RZ, 0x1f, R0 ;  /* 0x0000001fff066819 */ /* 0x002fc80000011400 */
[----:B------:R-:W-:Y:S01]  /*0980*/  @P6 LEA.HI R0, R6, R0, RZ, 0x6 ;  /* 0x0000000006006211 */ /* 0x000fe200078f30ff */
[--C-:B---3--:R-:W-:Y:S01]  /*0990*/  @P6 IMAD.MOV.U32 R16, RZ, RZ, R9.reuse ;  /* 0x000000ffff106224 */ /* 0x108fe200078e0009 */
[----:B------:R-:W-:Y:S01]  /*09a0*/  @P6 SHF.R.S32.HI R17, RZ, 0x1f, R9 ;  /* 0x0000001fff116819 */ /* 0x000fe20000011409 */
[--C-:B----4-:R-:W-:Y:S01]  /*09b0*/  @P2 IMAD.MOV.U32 R14, RZ, RZ, R8.reuse ;  /* 0x000000ffff0e2224 */ /* 0x110fe200078e0008 */
[----:B------:R-:W-:Y:S02]  /*09c0*/  @P2 SHF.R.S32.HI R15, RZ, 0x1f, R8 ;  /* 0x0000001fff0f2819 */ /* 0x000fe40000011408 */
[----:B------:R-:W-:Y:S01]  /*09d0*/  @P6 LOP3.LUT R21, R0, 0xffffffc0, RZ, 0xc0, !PT ;  /* 0xffffffc000156812 */ /* 0x000fe200078ec0ff */
[----:B------:R-:W-:Y:S05]  /*09e0*/  @P0 BRA `(.L_x_1337) ;  /* 0x0000004000000947 */ /* 0x000fea0003800000 */
[----:B------:R-:W-:Y:S05]  /*09f0*/  @!P6 BRA `(.L_x_1337) ;  /* 0x000000300000e947 */ /* 0x000fea0003800000 */
[----:B------:R1:W2:Y:S04]  /*0a00*/  LDG.E R0, [R4.64] ;  /* 0x0000000a04007981 */ /* 0x0002a8000c1e1900 */
[----:B-1----:R-:W2:Y:S02]  /*0a10*/  LDG.E R4, [R4.64+0x4] ;  /* 0x0000040a04047981 */ /* 0x002ea4000c1e1900 */
[----:B--2--5:R-:W-:-:S02]  /*0a20*/  IADD3 R231, -R0, R4, RZ ;  /* 0x0000000400e77210 */ /* 0x024fc40007ffe1ff */
.L_x_1337:
[----:B------:R-:W-:-:S04]  /*0a30*/  ISETP.NE.U32.AND P0, PT, RZ, c[0x0][0x2e0], PT ;  /* 0x0000b800ff007a0c */ /* 0x000fc80003f05070 */
[----:B------:R-:W-:-:S13]  /*0a40*/  ISETP.NE.AND.EX P0, PT, RZ, c[0x0][0x2e4], PT, P0 ;  /* 0x0000b900ff007a0c */ /* 0x000fda0003f05300 */
[----:B------:R-:W-:Y:S05]  /*0a50*/  @!P0 BRA `(.L_x_1338) ;  /* 0x0000003000008947 */ /* 0x000fea0003800000 */
[----:B------:R-:W-:-:S05]  /*0a60*/  IMAD.WIDE R2, R19, R10, c[0x0][0x2e0] ;  /* 0x0000b80013027625 */ /* 0x000fca00078e020a */
[----:B------:R1:W5:Y:S01]  /*0a70*/  LDG.E R232, [R2.64] ;  /* 0x0000000a02e87981 */ /* 0x000362000c1e1900 */
[----:B------:R-:W-:Y:S05]  /*0a80*/  BRA `(.L_x_1339) ;  /* 0x0000004000007947 */ /* 0x000fea0003800000 */
.L_x_1338:
[----:B------:R-:W-:Y:S05]  /*0a90*/  @!P2 BRA `(.L_x_1339) ;  /* 0x000000300000a947 */ /* 0x000fea0003800000 */
[----:B------:R1:W2:Y:S04]  /*0aa0*/  LDG.E R0, [R2.64] ;  /* 0x0000000a02007981 */ /* 0x0002a8000c1e1900 */
[----:B-1----:R-:W2:Y:S02]  /*0ab0*/  LDG.E R2, [R2.64+0x4] ;  /* 0x0000040a02027981 */ /* 0x002ea4000c1e1900 */
[----:B--2---:R-:W-:-:S04]  /*0ac0*/  IADD3 R232, -R0, R2, RZ ;  /* 0x0000000200e87210 */ /* 0x004fc80007ffe1ff */
.L_x_1339:
        /* <DEDUP_REMOVED lines=78> */
[----:B------:R-:W-:Y:S01]  /*0fb0*/  ULDC.64 UR4, c[0x0][0x1d8] ;  /* 0x0000760000047ab9 */ /* 0x000fe20000000a00 */
[----:B------:R-:W-:Y:S01]  /*0fc0*/  SHF.R.S32.HI R24, RZ, 0x1f, R19 ;  /* 0x0000001fff187819 */ /* 0x000fe20000011413 */
[----:B------:R-:W-:Y:S01]  /*0fd0*/  USHF.L.U32 UR6, UR4, 0x5, URZ ;  /* 0x0000000504067899 */ /* 0x000fe2000800063f */
[----:B------:R-:W-:Y:S01]  /*0fe0*/  ISETP.NE.AND P0, PT, R0, 0x1, PT ;  /* 0x000000010000780c */ /* 0x000fe20003f05270 */
[----:B------:R-:W-:Y:S01]  /*0ff0*/  UMOV UR7, 0x5 ;  /* 0x0000000500077882 */ /* 0x000fe20000000000 */
[----:B------:R-:W-:Y:S01]  /*1000*/  LEA.HI R31, R32, R85, RZ, 0x3 ;  /* 0x00000055201f7211 */ /* 0x000fe200078f18ff */
[----:B------:R-:W-:Y:S01]  /*1010*/  USHF.L.U64.HI UR5, UR4, UR7, UR5 ;  /* 0x0000000704057299 */ /* 0x000fe20008010205 */
[C---:B------:R-:W-:Y:S01]  /*1020*/  SEL R9, R24.reuse, RZ, !P2 ;  /* 0x000000ff18097207 */ /* 0x040fe20005000000 */
[----:B------:R-:W-:Y:S01]  /*1030*/  IMAD.MOV.U32 R220, RZ, RZ, 0x10 ;  /* 0x00000010ffdc7424 */ /* 0x000fe200078e00ff */
[----:B------:R-:W-:Y:S01]  /*1040*/  LOP3.LUT R3, R31, 0xfffffff8, RZ, 0xc0, !PT ;  /* 0xfffffff81f037812 */ /* 0x000fe200078ec0ff */
[----:B------:R-:W-:Y:S01]  /*1050*/  IMAD.MOV.U32 R213, RZ, RZ, 0x120 ;  /* 0x00000120ffd57424 */ /* 0x000fe200078e00ff */
[----:B------:R-:W-:Y:S01]  /*1060*/  SHF.R.S32.HI R242, RZ, 0x3, R31 ;  /* 0x00000003fff27819 */ /* 0x000fe2000001141f */
[----:B------:R-:W-:Y:S01]  /*1070*/  CS2R R170, SRZ ;  /* 0x0000000000aa7805 */ /* 0x000fe2000001ff00 */
[----:B------:R-:W-:Y:S01]  /*1080*/  SEL R10, R19, RZ, !P2 ;  /* 0x000000ff130a7207 */ /* 0x000fe20005000000 */
[----:B------:R-:W-:Y:S01]  /*1090*/  IMAD.IADD R27, R85, 0x1, -R3 ;  /* 0x00000001551b7824 */ /* 0x000fe200078e0a03 */
[----:B------:R-:W-:Y:S01]  /*10a0*/  SHF.R.S32.HI R18, RZ, 0x1f, R242 ;  /* 0x0000001fff127819 */ /* 0x000fe200000114f2 */
[----:B------:R-:W-:Y:S01]  /*10b0*/  CS2R R168, SRZ ;  /* 0x0000000000a87805 */ /* 0x000fe2000001ff00 */
[----:B------:R-:W-:Y:S01]  /*10c0*/  SEL R24, R24, RZ, !P6 ;  /* 0x000000ff18187207 */ /* 0x000fe20007000000 */
[----:B------:R-:W-:Y:S01]  /*10d0*/  IMAD.SHL.U32 R12, R27, 0x8, RZ ;  /* 0x000000081b0c7824 */ /* 0x000fe200078e00ff */
[----:B------:R-:W-:Y:S01]  /*10e0*/  SEL R25, R19, RZ, !P6 ;  /* 0x000000ff13197207 */ /* 0x000fe20007000000 */
[----:B------:R-:W-:Y:S01]  /*10f0*/  CS2R R166, SRZ ;  /* 0x0000000000a67805 */ /* 0x000fe2000001ff00 */
[----:B------:R-:W-:Y:S01]  /*1100*/  SHF.R.S32.HI R19, RZ, 0x1f, R224 ;  /* 0x0000001fff137819 */ /* 0x000fe200000114e0 */
        /* <DEDUP_REMOVED lines=66> */
[----:B------:R-:W-:-:S05]  /*1530*/  SHF.R.S32.HI R4, RZ, 0x1f, R0 ;  /* 0x0000001fff047819 */ /* 0x000fca0000011400 */
[C---:B------:R-:W-:Y:S02]  /*1540*/  IMAD R2, R4.reuse, c[0x0][0x1e0], RZ ;  /* 0x0000780004027a24 */ /* 0x040fe400078e02ff */
[----:B------:R-:W-:Y:S02]  /*1550*/  IMAD R4, R4, c[0x0][0x1b0], RZ ;  /* 0x00006c0004047a24 */ /* 0x000fe400078e02ff */
[C---:B------:R-:W-:Y:S02]  /*1560*/  IMAD R6, R0.reuse, c[0x0][0x1e4], R2 ;  /* 0x0000790000067a24 */ /* 0x040fe400078e0202 */
[----:B------:R-:W-:-:S04]  /*1570*/  IMAD.WIDE.U32 R2, R0, c[0x0][0x1e0], R12 ;  /* 0x0000780000027a25 */ /* 0x000fc800078e000c */
[----:B------:R-:W-:Y:S02]  /*1580*/  IMAD.IADD R7, R3, 0x1, R6 ;  /* 0x0000000103077824 */ /* 0x000fe400078e0206 */
[----:B------:R-:W-:Y:S02]  /*1590*/  IMAD.MOV.U32 R6, RZ, RZ, R2 ;  /* 0x000000ffff067224 */ /* 0x000fe400078e0002 */
[C---:B------:R-:W-:Y:S02]  /*15a0*/  IMAD R4, R0.reuse, c[0x0][0x1b4], R4 ;  /* 0x00006d0000047a24 */ /* 0x040fe400078e0204 */
[----:B------:R-:W-:-:S04]  /*15b0*/  IMAD.WIDE.U32 R2, R0, c[0x0][0x1b0], R12 ;  /* 0x00006c0000027a25 */ /* 0x000fc800078e000c */
[----:B------:R-:W-:Y:S02]  /*15c0*/  IMAD R0, R9, c[0x0][0x1e8], RZ ;  /* 0x00007a0009007a24 */ /* 0x000fe400078e02ff */
[----:B------:R-:W-:Y:S02]  /*15d0*/  IMAD.IADD R5, R3, 0x1, R4 ;  /* 0x0000000103057824 */ /* 0x000fe400078e0204 */
[----:B------:R-:W-:Y:S02]  /*15e0*/  IMAD R3, R9, c[0x0][0x1b8], RZ ;  /* 0x00006e0009037a24 */ /* 0x000fe400078e02ff */
[----:B------:R-:W-:Y:S01]  /*15f0*/  IMAD.X R9, R18, 0x1, R15, P0 ;  /* 0x0000000112097824 */ /* 0x000fe200000e060f */
[----:B------:R-:W-:Y:S01]  /*1600*/  IADD3 R20, P0, R242, R16, RZ ;  /* 0x00000010f2147210 */ /* 0x000fe20007f1e0ff */
[C---:B------:R-:W-:Y:S02]  /*1610*/  IMAD R0, R10.reuse, c[0x0][0x1ec], R0 ;  /* 0x00007b000a007a24 */ /* 0x040fe400078e0200 */
[----:B------:R-:W-:-:S04]  /*1620*/  IMAD.WIDE.U32 R6, R10, c[0x0][0x1e8], R6 ;  /* 0x00007a000a067a25 */ /* 0x000fc800078e0006 */
[----:B------:R-:W-:Y:S02]  /*1630*/  IMAD.SHL.U32 R15, R242, 0x40, RZ ;  /* 0x00000040f20f7824 */ /* 0x000fe400078e00ff */
[----:B------:R-:W-:Y:S02]  /*1640*/  IMAD.MOV.U32 R4, RZ, RZ, R2 ;  /* 0x000000ffff047224 */ /* 0x000fe400078e0002 */
[----:B------:R-:W-:Y:S02]  /*1650*/  IMAD R14, R10, c[0x0][0x1bc], R3 ;  /* 0x00006f000a0e7a24 */ /* 0x000fe400078e0203 */
[----:B------:R-:W-:-:S04]  /*1660*/  IMAD.WIDE R2, R84, 0x50, R8 ;  /* 0x0000005054027825 */ /* 0x000fc800078e0208 */
[----:B------:R-:W-:Y:S01]  /*1670*/  IMAD.IADD R7, R7, 0x1, R0 ;  /* 0x0000000107077824 */ /* 0x000fe200078e0200 */
[----:B------:R-:W-:Y:S01]  /*1680*/  LOP3.LUT R0, R15, 0x1c0, RZ, 0xc0, !PT ;  /* 0x000001c00f007812 */ /* 0x000fe200078ec0ff */
[----:B------:R-:W-:-:S03]  /*1690*/  IMAD.WIDE.U32 R10, R10, c[0x0][0x1b8], R4 ;  /* 0x00006e000a0a7a25 */ /* 0x000fc600078e0004 */
[----:B------:R-:W-:Y:S01]  /*16a0*/  LOP3.LUT R4, R0, 0x38, R12, 0xf8, !PT ;  /* 0x0000003800047812 */ /* 0x000fe200078ef80c */
[----:B------:R-:W-:Y:S01]  /*16b0*/  IMAD R5, R3, c[0x0][0x1d8], RZ ;  /* 0x0000760003057a24 */ /* 0x000fe200078e02ff */
[----:B------:R-:W-:Y:S01]  /*16c0*/  SHF.R.U32.HI R0, RZ, 0x3, R0 ;  /* 0x00000003ff007819 */ /* 0x000fe20000011600 */
[----:B------:R-:W-:-:S04]  /*16d0*/  IMAD.WIDE.U32 R8, R2, c[0x0][0x1d8], R6 ;  /* 0x0000760002087a25 */ /* 0x000fc800078e0006 */
[----:B------:R-:W-:Y:S02]  /*16e0*/  IMAD R5, R2, c[0x0][0x1dc], R5 ;  /* 0x0000770002057a24 */ /* 0x000fe400078e0205 */
[----:B------:R-:W-:Y:S01]  /*16f0*/  IMAD.IADD R7, R11, 0x1, R14 ;  /* 0x000000010b077824 */ /* 0x000fe200078e020e */
[----:B------:R-:W-:Y:S01]  /*1700*/  LOP3.LUT R11, R4, R0, RZ, 0x3c, !PT ;  /* 0x00000000040b7212 */ /* 0x000fe200078e3cff */
[----:B------:R-:W-:Y:S01]  /*1710*/  IMAD.X R18, R18, 0x1, R17, P0 ;  /* 0x0000000112127824 */ /* 0x000fe200000e0611 */
[C---:B------:R-:W-:Y:S01]  /*1720*/  LEA R4, P0, R8.reuse, c[0x0][0x1c0], 0x1 ;  /* 0x0000700008047a11 */ /* 0x040fe200078008ff */
[----:B------:R-:W-:Y:S02]  /*1730*/  IMAD.IADD R0, R9, 0x1, R5 ;  /* 0x0000000109007824 */ /* 0x000fe400078e0205 */
[----:B------:R-:W-:Y:S02]  /*1740*/  IMAD R3, R3, c[0x0][0x1a8], RZ ;  /* 0x00006a0003037a24 */ /* 0x000fe400078e02ff */
[----:B------:R-:W-:Y:S01]  /*1750*/  IMAD.MOV.U32 R6, RZ, RZ, R10 ;  /* 0x000000ffff067224 */ /* 0x000fe200078e000a */
[----:B------:R-:W-:Y:S01]  /*1760*/  LEA.HI.X R5, R8, c[0x0][0x1c4], R0, 0x1, P0 ;  /* 0x0000710008057a11 */ /* 0x000fe200000f0c00 */
[----:B------:R-:W-:-:S02]  /*1770*/  IMAD.IADD R0, R232, 0x1, -R242 ;  /* 0x00000001e8007824 */ /* 0x000fc400078e0af2 */
[C---:B------:R-:W-:Y:S02]  /*1780*/  IMAD R10, R2.reuse, c[0x0][0x1ac], R3 ;  /* 0x00006b00020a7a24 */ /* 0x040fe400078e0203 */
[----:B------:R-:W-:Y:S01]  /*1790*/  IMAD.WIDE.U32 R6, R2, c[0x0][0x1a8], R6 ;  /* 0x00006a0002067a25 */ /* 0x000fe200078e0006 */
[----:B------:R-:W-:-:S03]  /*17a0*/  LEA.HI R2, R32, R85, RZ, 0x6 ;  /* 0x0000005520027211 */ /* 0x000fc600078f30ff */
[----:B------:R-:W-:Y:S01]  /*17b0*/  IMAD R0, R84, -0x50, R0 ;  /* 0xffffffb054007824 */ /* 0x000fe200078e0200 */
[----:B------:R-:W-:Y:S01]  /*17c0*/  SHF.R.S32.HI R28, RZ, 0x6, R2 ;  /* 0x00000006ff1c7819 */ /* 0x000fe20000011402 */
[----:B------:R-:W-:Y:S02]  /*17d0*/  IMAD.MOV.U32 R3, RZ, RZ, c[0x0][0x1d8] ;  /* 0x00007600ff037624 */ /* 0x000fe400078e00ff */
[----:B------:R-:W-:Y:S01]  /*17e0*/  IMAD.MOV.U32 R9, RZ, RZ, c[0x0][0x1dc] ;  /* 0x00007700ff097624 */ /* 0x000fe200078e00ff */
[----:B------:R-:W-:Y:S01]  /*17f0*/  ISETP.LT.OR P1, PT, R0, 0x1, P3 ;  /* 0x000000010000780c */ /* 0x000fe20001f21670 */
[----:B------:R-:W-:Y:S01]  /*1800*/  IMAD R8, R28, 0x200, R11 ;  /* 0x000002001c087824 */ /* 0x000fe200078e020b */
[----:B------:R-:W-:Y:S01]  /*1810*/  ISETP.LT.OR P2, PT, R0, 0x1, P4 ;  /* 0x000000010000780c */ /* 0x000fe20002741670 */
[----:B------:R-:W-:Y:S01]  /*1820*/  IMAD.MOV.U32 R11, RZ, RZ, c[0x0][0x1a8] ;  /* 0x00006a00ff0b7624 */ /* 0x000fe200078e00ff */
[----:B------:R-:W-:Y:S01]  /*1830*/  LEA R2, P0, R3, R4, 0x6 ;  /* 0x0000000403027211 */ /* 0x000fe200078030ff */
[----:B------:R-:W-:-:S02]  /*1840*/  IMAD.SHL.U32 R227, R8, 0x2, RZ ;  /* 0x0000000208e37824 */ /* 0x000fc400078e00ff */
[----:B------:R-:W-:Y:S01]  /*1850*/  IMAD.U32 R8, RZ, RZ, UR6 ;  /* 0x00000006ff087e24 */ /* 0x000fe2000f8e00ff */
[----:B------:R-:W-:Y:S01]  /*1860*/  LEA.HI.X R3, R3, R5, R9, 0x6, P0 ;  /* 0x0000000503037211 */ /* 0x000fe200000f3409 */
[----:B------:R-:W-:Y:S01]  /*1870*/  IMAD.U32 R9, RZ, RZ, UR5 ;  /* 0x00000005ff097e24 */ /* 0x000fe2000f8e00ff */
[----:B------:R-:W-:Y:S01]  /*1880*/  ULDC.64 UR4, c[0x0][0x1a8] ;  /* 0x00006a0000047ab9 */ /* 0x000fe20000000a00 */
[C---:B------:R-:W-:Y:S01]  /*1890*/  IMAD.SHL.U32 R17, R85.reuse, 0x4, RZ ;  /* 0x0000000455117824 */ /* 0x040fe200078e00ff */
[----:B------:R-:W-:Y:S01]  /*18a0*/  USHF.L.U32 UR6, UR4, 0x5, URZ ;  /* 0x0000000504067899 */ /* 0x000fe2000800063f */
[----:B------:R-:W-:Y:S01]  /*18b0*/  @!PT LDS RZ, [RZ] ;  /* 0x00000000fffff984 */ /* 0x000fe20000000800 */
[----:B------:R-:W-:Y:S01]  /*18c0*/  @!PT LDS RZ, [RZ] ;  /* 0x00000000fffff984 */ /* 0x000fe20000000800 */
[----:B------:R-:W-:Y:S01]  /*18d0*/  @!PT LDS RZ, [RZ] ;  /* 0x00000000fffff984 */ /* 0x000fe20000000800 */
[----:B------:R1:W-:Y:S01]  /*18e0*/  LDGSTS.E.BYPASS.LTC128B.128 [R227+0x7880], [R4.64], !P1 ;  /* 0x0788000004e37fae */ /* 0x0003e2000c901d4a */
[C---:B------:R-:W-:Y:S01]  /*18f0*/  ISETP.LT.OR P1, PT, R0.reuse, 0x1, P5 ;  /* 0x000000010000780c */ /* 0x040fe20002f21670 */
[----:B------:R-:W-:Y:S01]  /*1900*/  USHF.L.U64.HI UR5, UR4, UR7, UR5 ;  /* 0x0000000704057299 */ /* 0x000fe20008010205 */
[----:B------:R-:W-:Y:S01]  /*1910*/  ISETP.LT.OR P5, PT, R0, 0x21, P5 ;  /* 0x000000210000780c */ /* 0x000fe20002fa1670 */
[----:B------:R1:W-:Y:S01]  /*1920*/  LDGSTS.E.BYPASS.LTC128B.128 [R227+0xa080], [R4.64+0x80], !P2 ;  /* 0x0a08008004e37fae */ /* 0x0003e2000d101d4a */
[----:B------:R-:W-:Y:S01]  /*1930*/  ISETP.GT.AND P2, PT, R85, 0x7f, PT ;  /* 0x0000007f5500780c */ /* 0x000fe20003f44270 */
[----:B------:R-:W-:-:S02]  /*1940*/  IMAD R232, R84, -0x50, R232 ;  /* 0xffffffb054e87824 */ /* 0x000fc400078e02e8 */
[----:B------:R-:W-:Y:S01]  /*1950*/  IMAD.U32 R16, RZ, RZ, UR5 ;  /* 0x00000005ff107e24 */ /* 0x000fe2000f8e00ff */
[----:B------:R-:W-:Y:S02]  /*1960*/  ULDC.64 UR4, c[0x0][0x178] ;  /* 0x00005e0000047ab9 */ /* 0x000fe40000000a00 */
[----:B------:R-:W-:-:S03]  /*1970*/  USHF.L.U32 UR9, UR4, 0x6, URZ ;  /* 0x0000000604097899 */ /* 0x000fc6000800063f */
[----:B------:R1:W-:Y:S01]  /*1980*/  LDGSTS.E.BYPASS.LTC128B.128 [R227+0xc880], [R4.64+0x100], !P1 ;  /* 0x0c88010004e37fae */ /* 0x0003e2000c901d4a */
[----:B------:R-:W-:-:S03]  /*1990*/  ISETP.LT.OR P1, PT, R0, 0x21, P3 ;  /* 0x000000210000780c */ /* 0x000fc60001f21670 */
[----:B------:R-:W-:-:S04]  /*19a0*/  @!P2 LEA R14, P0, R8, R2, 0x1 ;  /* 0x00000002080ea211 */ /* 0x000fc800078008ff */
[----:B------:R-:W-:Y:S01]  /*19b0*/  @!P2 LEA.HI.X R15, R8, R3, R9, 0x1, P0 ;  /* 0x00000003080fa211 */ /* 0x000fe200000f0c09 */
[----:B------:R-:W-:Y:S01]  /*19c0*/  IMAD.IADD R9, R7, 0x1, R10 ;  /* 0x0000000107097824 */ /* 0x000fe200078e020a */
[----:B------:R-:W-:Y:S01]  /*19d0*/  LEA R8, P0, R6, c[0x0][0x190], 0x1 ;  /* 0x0000640006087a11 */ /* 0x000fe200078008ff */
[----:B------:R-:W-:Y:S01]  /*19e0*/  IMAD R7, R18, c[0x0][0x178], RZ ;  /* 0x00005e0012077a24 */ /* 0x000fe200078e02ff */
[----:B------:R-:W-:Y:S01]  /*19f0*/  ISETP.LT.OR P2, PT, R0, 0x21, P4 ;  /* 0x000000210000780c */ /* 0x000fe20002741670 */
[----:B------:R-:W-:Y:S01]  /*1a00*/  IMAD R10, R26, c[0x0][0x180], RZ ;  /* 0x000060001a0a7a24 */ /* 0x000fe200078e02ff */
[----:B------:R2:W-:Y:S01]  /*1a10*/  LDGSTS.E.BYPASS.LTC128B.128 [R227+0x8880], [R2.64], !P1 ;  /* 0x0888000002e37fae */ /* 0x0005e2000c901d4a */
[----:B------:R-:W-:Y:S02]  /*1a20*/  ISETP.GT.AND P1, PT, R85, 0x7f, PT ;  /* 0x0000007f5500780c */ /* 0x000fe40003f24270 */
[----:B------:R-:W-:Y:S01]  /*1a30*/  LEA.HI.X R9, R6, c[0x0][0x194], R9, 0x1, P0 ;  /* 0x0000650006097a11 */ /* 0x000fe200000f0c09 */
[----:B------:R-:W-:-:S02]  /*1a40*/  IMAD R6, R20, c[0x0][0x17c], R7 ;  /* 0x00005f0014067a24 */ /* 0x000fc400078e0207 */
[----:B------:R-:W-:Y:S02]  /*1a50*/  IMAD.MOV.U32 R7, RZ, RZ, c[0x0][0x1ac] ;  /* 0x00006b00ff077624 */ /* 0x000fe400078e00ff */
[----:B------:R-:W-:-:S03]  /*1a60*/  IMAD R10, R86, c[0x0][0x184], R10 ;  /* 0x00006100560a7a24 */ /* 0x000fc600078e020a */
[----:B------:R2:W-:Y:S01]  /*1a70*/  LDGSTS.E.BYPASS.LTC128B.128 [R227+0xb080], [R2.64+0x80], !P2 ;  /* 0x0b08008002e37fae */ /* 0x0005e2000d101d4a */
[----:B-1----:R-:W-:Y:S02]  /*1a80*/  IMAD.WIDE.U32 R4, R20, c[0x0][0x178], R12 ;  /* 0x00005e0014047a25 */ /* 0x002fe400078e000c */
[----:B------:R-:W-:Y:S01]  /*1a90*/  @!P1 ISETP.LT.OR P2, PT, R0, 0x41, P4 ;  /* 0x000000410000980c */ /* 0x000fe20002741670 */
[----:B------:R2:W-:Y:S01]  /*1aa0*/  LDGSTS.E.BYPASS.LTC128B.128 [R227+0xd880], [R2.64+0x100], !P5 ;  /* 0x0d88010002e37fae */ /* 0x0005e2000e901d4a */
[----:B------:R-:W-:Y:S01]  /*1ab0*/  ISETP.GT.AND P4, PT, R85, 0x7f, PT ;  /* 0x0000007f5500780c */ /* 0x000fe20003f84270 */
[----:B------:R-:W-:Y:S01]  /*1ac0*/  IMAD.IADD R5, R5, 0x1, R6 ;  /* 0x0000000105057824 */ /* 0x000fe200078e0206 */
[C---:B------:R-:W-:Y:S02]  /*1ad0*/  LEA R6, P0, R11.reuse, R8, 0x6 ;  /* 0x000000080b067211 */ /* 0x040fe400078030ff */
[----:B------:R-:W-:Y:S01]  /*1ae0*/  ISETP.GE.AND P5, PT, R12, c[0x0][0x19c], PT ;  /* 0x000067000c007a0c */ /* 0x000fe20003fa6270 */
[----:B------:R-:W-:Y:S01]  /*1af0*/  IMAD.WIDE.U32 R4, R86, c[0x0][0x180], R4 ;  /* 0x0000600056047a25 */ /* 0x000fe200078e0004 */
[----:B------:R-:W-:-:S02]  /*1b00*/  LEA.HI.X R7, R11, R9, R7, 0x6, P0 ;  /* 0x000000090b077211 */ /* 0x000fc400000f3407 */
[----:B------:R-:W-:Y:S01]  /*1b10*/  @!P1 ISETP.GE.AND P0, PT, R0, 0x41, PT ;  /* 0x000000410000980c */ /* 0x000fe20003f06270 */
[----:B------:R-:W-:Y:S01]  /*1b20*/  IMAD.U32 R11, RZ, RZ, UR6 ;  /* 0x00000006ff0b7e24 */ /* 0x000fe2000f8e00ff */
[----:B------:R-:W-:Y:S01]  /*1b30*/  UMOV UR6, 0x6 ;  /* 0x0000000600067882 */ /* 0x000fe20000000000 */
[----:B------:R-:W-:Y:S01]  /*1b40*/  IMAD.IADD R5, R5, 0x1, R10 ;  /* 0x0000000105057824 */ /* 0x000fe200078e020a */
[----:B------:R-:W-:Y:S01]  /*1b50*/  @!P1 ISETP.GE.OR P3, PT, R12, c[0x0][0x1cc], !P0 ;  /* 0x000073000c009a0c */ /* 0x000fe20004766670 */
[----:B------:R-:W-:Y:S02]  /*1b60*/  USHF.L.U64.HI UR8, UR4, UR6, UR5 ;  /* 0x0000000604087299 */ /* 0x000fe40008010205 */
[----:B------:R-:W-:-:S04]  /*1b70*/  IMAD.WIDE.U32 R240, R25, c[0x0][0x188], R4 ;  /* 0x0000620019f07a25 */ /* 0x000fc800078e0004 */
[----:B------:R-:W-:Y:S02]  /*1b80*/  IMAD.MOV.U32 R236, RZ, RZ, R240 ;  /* 0x000000ffffec7224 */ /* 0x000fe400078e00f0 */
[----:B------:R-:W-:Y:S02]  /*1b90*/  @!P4 ISETP.GE.OR P1, PT, R29, c[0x0][0x1cc], !P0 ;  /* 0x000073001d00ca0c */ /* 0x000fe40004726670 */
[C---:B------:R-:W-:Y:S02]  /*1ba0*/  @!P4 LEA R10, P0, R11.reuse, R6, 0x1 ;  /* 0x000000060b0ac211 */ /* 0x040fe400078008ff */
[----:B------:R1:W-:Y:S01]  /*1bb0*/  @!P4 LDGSTS.E.BYPASS.LTC128B.128 [R227+0x9880], [R14.64], !P3 ;  /* 0x098800000ee3cfae */ /* 0x0003e2000d901d4a */
[----:B--2---:R-:W-:Y:S01]  /*1bc0*/  IMAD R2, R24, c[0x0][0x188], RZ ;  /* 0x0000620018027a24 */ /* 0x004fe200078e02ff */
[----:B------:R-:W-:Y:S02]  /*1bd0*/  @!P4 LEA.HI.X R11, R11, R7, R16, 0x1, P0 ;  /* 0x000000070b0bc211 */ /* 0x000fe400000f0c10 */
[----:B------:R-:W-:Y:S01]  /*1be0*/  ISETP.LT.OR P0, PT, R0, 0x1, P5 ;  /* 0x000000010000780c */ /* 0x000fe20002f01670 */
[----:B------:R-:W-:Y:S01]  /*1bf0*/  IMAD R3, R25, c[0x0][0x18c], R2 ;  /* 0x0000630019037a24 */ /* 0x000fe200078e0202 */
[----:B------:R1:W-:Y:S01]  /*1c00*/  @!P4 LDGSTS.E.BYPASS.LTC128B.128 [R227+0xc080], [R14.64+0x80], !P2 ;  /* 0x0c0800800ee3cfae */ /* 0x0003e2000d101d4a */
[----:B------:R-:W-:Y:S01]  /*1c10*/  IMAD R2, R224, UR8, RZ ;  /* 0x00000008e0027c24 */ /* 0x000fe2000f8e02ff */
[----:B------:R-:W-:Y:S01]  /*1c20*/  ISETP.GE.AND P3, PT, R30, c[0x0][0x19c], PT ;  /* 0x000067001e007a0c */ /* 0x000fe20003f66270 */
[----:B------:R-:W-:Y:S01]  /*1c30*/  IMAD.IADD R237, R241, 0x1, R3 ;  /* 0x00000001f1ed7824 */ /* 0x000fe200078e0203 */
[----:B------:R1:W-:Y:S01]  /*1c40*/  @!P4 LDGSTS.E.BYPASS.LTC128B.128 [R227+0xe880], [R14.64+0x100], !P1 ;  /* 0x0e8801000ee3cfae */ /* 0x0003e2000c901d4a */
[----:B------:R-:W-:Y:S01]  /*1c50*/  IMAD R4, R19, UR9, R2 ;  /* 0x0000000913047c24 */ /* 0x000fe2000f8e0202 */
[----:B------:R-:W-:Y:S01]  /*1c60*/  ISETP.GE.AND P4, PT, R29, c[0x0][0x19c], PT ;  /* 0x000067001d007a0c */ /* 0x000fe20003f86270 */
[----:B------:R-:W-:Y:S01]  /*1c70*/  IMAD.WIDE.U32 R2, R224, UR9, R236 ;  /* 0x00000009e0027c25 */ /* 0x000fe2000f8e00ec */
[----:B------:R-:W-:Y:S01]  /*1c80*/  USHF.L.U32 UR9, UR4, 0x5, URZ ;  /* 0x0000000504097899 */ /* 0x000fe2000800063f */
[----:B------:R-:W-:Y:S01]  /*1c90*/  ISETP.LT.OR P2, PT, R0, 0x1, P3 ;  /* 0x000000010000780c */ /* 0x000fe20001f41670 */
[----:B------:R-:W-:Y:S01]  /*1ca0*/  USHF.L.U64.HI UR8, UR4, UR7, UR5 ;  /* 0x0000000704087299 */ /* 0x000fe20008010205 */
[----:B------:R-:W-:Y:S01]  /*1cb0*/  IMAD.IADD R3, R3, 0x1, R4 ;  /* 0x0000000103037824 */ /* 0x000fe200078e0204 */
[----:B------:R2:W-:Y:S01]  /*1cc0*/  LDGSTS.E.BYPASS.LTC128B.128 [R227+0x80], [R8.64], !P0 ;  /* 0x0008000008e37fae */ /* 0x0005e2000c101d4a */
[----:B------:R-:W-:Y:S01]  /*1cd0*/  LEA R4, P0, R2, c[0x0][0x160], 0x1 ;  /* 0x0000580002047a11 */ /* 0x000fe200078008ff */
[----:B------:R-:W-:Y:S01]  /*1ce0*/  ULDC.64 UR4, c[0x0][0x208] ;  /* 0x0000820000047ab9 */ /* 0x000fe20000000a00 */
[----:B------:R-:W-:Y:S01]  /*1cf0*/  ISETP.LT.OR P1, PT, R0, 0x1, P4 ;  /* 0x000000010000780c */ /* 0x000fe20002721670 */
[----:B------:R-:W-:Y:S01]  /*1d00*/  USHF.L.U64.HI UR6, UR4, UR6, UR5 ;  /* 0x0000000604067299 */ /* 0x000fe20008010205 */
[----:B------:R-:W-:Y:S01]  /*1d10*/  LEA.HI.X R5, R2, c[0x0][0x164], R3, 0x1, P0 ;  /* 0x0000590002057a11 */ /* 0x000fe200000f0c03 */
[----:B------:R-:W-:Y:S01]  /*1d20*/  IMAD.U32 R3, RZ, RZ, UR9 ;  /* 0x00000009ff037e24 */ /* 0x000fe2000f8e00ff */
[----:B------:R-:W-:Y:S01]  /*1d30*/  USHF.L.U32 UR12, UR4, 0x6, URZ ;  /* 0x00000006040c7899 */ /* 0x000fe2000800063f */
[----:B------:R-:W-:Y:S01]  /*1d40*/  IMAD.U32 R2, RZ, RZ, UR8 ;  /* 0x00000008ff027e24 */ /* 0x000fe2000f8e00ff */
[----:B------:R-:W-:Y:S01]  /*1d50*/  USHF.L.U64.HI UR5, UR4, UR7, UR5 ;  /* 0x0000000704057299 */ /* 0x000fe20008010205 */
[----:B------:R2:W-:Y:S01]  /*1d60*/  LDGSTS.E.BYPASS.LTC128B.128 [R227+0x2880], [R8.64+0x80], !P2 ;  /* 0x0288008008e37fae */ /* 0x0005e2000d101d4a */
[----:B------:R-:W-:-:S05]  /*1d70*/  ISETP.LT.OR P2, PT, R0, 0x21, P5 ;  /* 0x000000210000780c */ /* 0x000fca0002f41670 */
[----:B------:R2:W-:Y:S01]  /*1d80*/  LDGSTS.E.BYPASS.LTC128B.128 [R227+0x5080], [R8.64+0x100], !P1 ;  /* 0x0508010008e37fae */ /* 0x0005e2000c901d4a */
[----:B------:R-:W-:Y:S01]  /*1d90*/  ISETP.GE.AND P1, PT, R30, c[0x0][0x16c], PT ;  /* 0x00005b001e007a0c */ /* 0x000fe20003f26270 */
[----:B-1----:R-:W-:-:S05]  /*1da0*/  IMAD.U32 R14, RZ, RZ, UR9 ;  /* 0x00000009ff0e7e24 */ /* 0x002fca000f8e00ff */
[----:B------:R-:W-:Y:S01]  /*1db0*/  LEA R14, P0, R14, R4, 0x1 ;  /* 0x000000040e0e7211 */ /* 0x000fe200078008ff */
[----:B------:R1:W-:Y:S01]  /*1dc0*/  LDGSTS.E.BYPASS.LTC128B.128 [R227+0x1080], [R6.64], !P2 ;  /* 0x0108000006e37fae */ /* 0x0003e2000d101d4a */
[----:B------:R-:W-:Y:S02]  /*1dd0*/  ISETP.LT.OR P2, PT, R0, 0x21, P3 ;  /* 0x000000210000780c */ /* 0x000fe40001f41670 */
[----:B------:R-:W-:Y:S01]  /*1de0*/  LEA.HI.X R15, R3, R5, R2, 0x1, P0 ;  /* 0x00000005030f7211 */ /* 0x000fe200000f0c02 */
[----:B------:R-:W-:Y:S01]  /*1df0*/  IMAD R2, R21, 0xc0, RZ ;  /* 0x000000c015027824 */ /* 0x000fe200078e02ff */
[----:B------:R-:W-:Y:S02]  /*1e00*/  ISETP.GE.AND P0, PT, R12, c[0x0][0x16c], PT ;  /* 0x00005b000c007a0c */ /* 0x000fe40003f06270 */
[----:B------:R-:W-:-:S07]  /*1e10*/  SHF.R.S32.HI R3, RZ, 0x1f, R21 ;  /* 0x0000001fff037819 */ /* 0x000fce0000011415 */
        /* <DEDUP_REMOVED lines=12> */
[----:B------:R-:W-:Y:S01]  /*1ee0*/  @!P6 ISETP.LT.OR P5, PT, R0, 0x41, P3 ;  /* 0x000000410000e80c */ /* 0x000fe20001fa1670 */
[----:B------:R-:W-:Y:S01]  /*1ef0*/  IMAD R18, R20, c[0x0][0x20c], R2 ;  /* 0x0000830014127a24 */ /* 0x000fe200078e0202 */
[----:B------:R-:W-:Y:S02]  /*1f00*/  SEL R21, RZ, 0x4, P1 ;  /* 0x00000004ff157807 */ /* 0x000fe40000800000 */
[C---:B------:R-:W-:Y:S02]  /*1f10*/  ISETP.LT.OR P1, PT, R0.reuse, 0x21, P4 ;  /* 0x000000210000780c */ /* 0x040fe40002721670 */
[----:B------:R-:W-:-:S02]  /*1f20*/  @!P6 ISETP.LT.OR P3, PT, R0, 0x41, P4 ;  /* 0x000000410000e80c */ /* 0x000fc40002761670 */
[----:B------:R-:W-:Y:S01]  /*1f30*/  LOP3.LUT R3, R3, 0x2, R8, 0xe2, !PT ;  /* 0x0000000203037812 */ /* 0x000fe200078ee208 */
[----:B------:R-:W-:-:S03]  /*1f40*/  IMAD.WIDE.U32 R8, R20, c[0x0][0x208], R12 ;  /* 0x0000820014087a25 */ /* 0x000fc600078e000c */
[----:B------:R-:W-:Y:S01]  /*1f50*/  LOP3.LUT R0, R3, R21, RZ, 0xfc, !PT ;  /* 0x0000001503007212 */ /* 0x000fe200078efcff */
[----:B------:R-:W-:Y:S01]  /*1f60*/  IMAD.SHL.U32 R20, R224, 0x40, RZ ;  /* 0x00000040e0147824 */ /* 0x000fe200078e00ff */
[----:B------:R-:W-:Y:S02]  /*1f70*/  P2R R2, PR, RZ, 0x20 ;  /* 0x00000020ff027803 */ /* 0x000fe40000000000 */
[----:B------:R-:W-:Y:S01]  /*1f80*/  LOP3.LUT P4, RZ, R0, 0x1, RZ, 0xc0, !PT ;  /* 0x0000000100ff7812 */ /* 0x000fe2000788c0ff */
[----:B------:R1:W-:Y:S01]  /*1f90*/  LDGSTS.E.BYPASS.LTC128B.128 [R227+0x6080], [R6.64+0x100], !P1 ;  /* 0x0608010006e37fae */ /* 0x0003e2000c901d4a */
[----:B------:R-:W-:Y:S01]  /*1fa0*/  ISETP.NE.AND P1, PT, R2, RZ, PT ;  /* 0x000000ff0200720c */ /* 0x000fe20003f25270 */
[----:B------:R-:W-:Y:S01]  /*1fb0*/  IMAD.WIDE.U32 R2, R86, c[0x0][0x270], R16 ;  /* 0x00009c0056027a25 */ /* 0x000fe200078e0010 */
[C---:B------:R-:W-:Y:S01]  /*1fc0*/  LOP3.LUT P6, RZ, R0.reuse, 0x2, RZ, 0xc0, !PT ;  /* 0x0000000200ff7812 */ /* 0x040fe200078cc0ff */
[----:B------:R2:W-:Y:S01]  /*1fd0*/  @!P2 LDGSTS.E.BYPASS.LTC128B.128 [R227+0x2080], [R10.64], !P0 ;  /* 0x020800000ae3afae */ /* 0x0005e2000c101d4a */
[----:B------:R-:W-:-:S02]  /*1fe0*/  LOP3.LUT P5, RZ, R0, 0x4, RZ, 0xc0, !PT ;  /* 0x0000000400ff7812 */ /* 0x000fc400078ac0ff */
[--C-:B------:R-:W-:Y:S02]  /*1ff0*/  IADD3 R0, -R242, R231, -R20.reuse ;  /* 0x000000e7f2007210 */ /* 0x100fe40007ffe914 */
[----:B------:R-:W-:Y:S02]  /*2000*/  SHF.R.S32.HI R21, RZ, 0x1f, R20 ;  /* 0x0000001fff157819 */ /* 0x000fe40000011414 */
[----:B------:R-:W-:-:S03]  /*2010*/  ISETP.LT.OR P0, PT, R0, 0x1, !P5 ;  /* 0x000000010000780c */ /* 0x000fc60006f01670 */
[----:B------:R2:W-:Y:S01]  /*2020*/  @!P2 LDGSTS.E.BYPASS.LTC128B.128 [R227+0x4880], [R10.64+0x80], !P1 ;  /* 0x048800800ae3afae */ /* 0x0005e2000c901d4a */
[----:B------:R-:W-:-:S03]  /*2030*/  ISETP.LT.OR P1, PT, R0, 0x1, !P6 ;  /* 0x000000010000780c */ /* 0x000fc60007721670 */
[----:B------:R2:W-:Y:S01]  /*2040*/  @!P2 LDGSTS.E.BYPASS.LTC128B.128 [R227+0x7080], [R10.64+0x100], !P3 ;  /* 0x070801000ae3afae */ /* 0x0005e2000d901d4a */
[----:B------:R-:W-:Y:S02]  /*2050*/  ISETP.LT.OR P2, PT, R0, 0x1, !P4 ;  /* 0x000000010000780c */ /* 0x000fe40006741670 */
[----:B------:R-:W-:Y:S01]  /*2060*/  ISETP.GE.AND P3, PT, R12, c[0x0][0x1fc], PT ;  /* 0x00007f000c007a0c */ /* 0x000fe20003f66270 */
[----:B------:R-:W0:Y:S01]  /*2070*/  LDGDEPBAR ;  /* 0x00000000000079af */ /* 0x000e220000000000 */
[----:B-1----:R-:W-:-:S04]  /*2080*/  IMAD R6, R26, c[0x0][0x270], RZ ;  /* 0x00009c001a067a24 */ /* 0x002fc800078e02ff */
[----:B------:R-:W-:-:S05]  /*2090*/  IMAD R6, R86, c[0x0][0x274], R6 ;  /* 0x00009d0056067a24 */ /* 0x000fca00078e0206 */
[----:B------:R1:W-:Y:S01]  /*20a0*/  LDGSTS.E.BYPASS.LTC128B.128 [R227+0xf080], [R4.64], !P2 ;  /* 0x0f08000004e37fae */ /* 0x0003e2000d101d4a */
[C---:B------:R-:W-:Y:S01]  /*20b0*/  ISETP.LT.OR P2, PT, R0.reuse, 0x21, !P4 ;  /* 0x000000210000780c */ /* 0x040fe20006741670 */
[----:B------:R-:W-:Y:S02]  /*20c0*/  IMAD.IADD R7, R3, 0x1, R6 ;  /* 0x0000000103077824 */ /* 0x000fe400078e0206 */
[----:B------:R1:W-:Y:S01]  /*20d0*/  LDGSTS.E.BYPASS.LTC128B.128 [R227+0x11080], [R4.64+0x80], !P1 ;  /* 0x1108008004e37fae */ /* 0x0003e2000c901d4a */
[----:B------:R-:W-:Y:S01]  /*20e0*/  IMAD.MOV.U32 R6, RZ, RZ, R2 ;  /* 0x000000ffff067224 */ /* 0x000fe200078e0002 */
[----:B------:R-:W-:Y:S01]  /*20f0*/  ISETP.GT.AND P1, PT, R85, 0xf, PT ;  /* 0x0000000f5500780c */ /* 0x000fe20003f24270 */
[----:B------:R-:W-:Y:S01]  /*2100*/  IMAD.IADD R3, R9, 0x1, R18 ;  /* 0x0000000109037824 */ /* 0x000fe200078e0212 */
[----:B------:R1:W-:Y:S01]  /*2110*/  LDGSTS.E.BYPASS.LTC128B.128 [R227+0x13080], [R4.64+0x100], !P0 ;  /* 0x1308010004e37fae */ /* 0x0003e2000c101d4a */
[C---:B------:R-:W-:Y:S01]  /*2120*/  ISETP.LT.OR P0, PT, R0.reuse, 0x21, !P6 ;  /* 0x000000210000780c */ /* 0x040fe20007701670 */
[----:B------:R-:W-:Y:S01]  /*2130*/  IMAD.MOV.U32 R2, RZ, RZ, R8 ;  /* 0x000000ffff027224 */ /* 0x000fe200078e0008 */
[----:B------:R-:W-:Y:S01]  /*2140*/  ISETP.LT.OR P1, PT, R0, 0x21, !P5 ;  /* 0x000000210000780c */ /* 0x000fe20006f21670 */
[----:B------:R-:W-:Y:S01]  /*2150*/  IMAD R0, R24, c[0x0][0x218], RZ ;  /* 0x0000860018007a24 */ /* 0x000fe200078e02ff */
[----:B------:R-:W-:Y:S01]  /*2160*/  LEA.HI R18, R32, R85, RZ, 0x2 ;  /* 0x0000005520127211 */ /* 0x000fe200078f10ff */
[----:B------:R3:W-:Y:S01]  /*2170*/  LDGSTS.E.BYPASS.LTC128B.128 [R227+0x10080], [R14.64], !P2 ;  /* 0x100800000ee37fae */ /* 0x0007e2000d101d4a */
[----:B--2---:R-:W-:Y:S01]  /*2180*/  IMAD R11, R26, c[0x0][0x210], RZ ;  /* 0x000084001a0b7a24 */ /* 0x004fe200078e02ff */
[----:B------:R-:W-:Y:S01]  /*2190*/  ISETP.GT.AND P2, PT, R85, 0xf, PT ;  /* 0x0000000f5500780c */ /* 0x000fe20003f44270 */
[----:B------:R-:W-:-:S04]  /*21a0*/  IMAD.WIDE.U32 R2, R86, c[0x0][0x210], R2 ;  /* 0x0000840056027a25 */ /* 0x000fc800078e0002 */
[----:B------:R-:W-:Y:S01]  /*21b0*/  IMAD R8, R86, c[0x0][0x214], R11 ;  /* 0x0000850056087a24 */ /* 0x000fe200078e020b */
[----:B------:R3:W-:Y:S01]  /*21c0*/  LDGSTS.E.BYPASS.LTC128B.128 [R227+0x12080], [R14.64+0x80], !P0 ;  /* 0x120800800ee37fae */ /* 0x0007e2000c101d4a */
[----:B------:R-:W-:-:S03]  /*21d0*/  IMAD.WIDE.U32 R246, R25, c[0x0][0x278], R6 ;  /* 0x00009e0019f67a25 */ /* 0x000fc600078e0006 */
[----:B------:R3:W-:Y:S01]  /*21e0*/  LDGSTS.E.BYPASS.LTC128B.128 [R227+0x14080], [R14.64+0x100], !P1 ;  /* 0x140801000ee37fae */ /* 0x0007e2000c901d4a */
[----:B------:R-:W-:Y:S01]  /*21f0*/  IMAD.IADD R3, R3, 0x1, R8 ;  /* 0x0000000103037824 */ /* 0x000fe200078e0208 */
[----:B------:R-:W-:Y:S01]  /*2200*/  SHF.R.S32.HI R8, RZ, 0x1f, R18 ;  /* 0x0000001fff087819 */ /* 0x000fe20000011412 */
[C---:B------:R-:W-:Y:S02]  /*2210*/  IMAD R0, R25.reuse, c[0x0][0x21c], R0 ;  /* 0x0000870019007a24 */ /* 0x040fe400078e0200 */
[----:B------:R-:W-:Y:S01]  /*2220*/  IMAD.WIDE.U32 R238, R25, c[0x0][0x218], R2 ;  /* 0x0000860019ee7a25 */ /* 0x000fe200078e0002 */
[----:B------:R-:W-:-:S03]  /*2230*/  @!P2 IADD3 R2, P0, R20, R246, RZ ;  /* 0x000000f61402a210 */ /* 0x000fc60007f1e0ff */
[----:B-1----:R-:W-:Y:S02]  /*2240*/  IMAD R4, R24, c[0x0][0x278], RZ ;  /* 0x00009e0018047a24 */ /* 0x002fe400078e02ff */
[----:B------:R-:W-:Y:S01]  /*2250*/  IMAD R10, R224, UR6, RZ ;  /* 0x00000006e00a7c24 */ /* 0x000fe2000f8e02ff */
[----:B------:R-:W-:Y:S01]  /*2260*/  USHF.L.U32 UR6, UR4, 0x5, URZ ;  /* 0x0000000504067899 */ /* 0x000fe2000800063f */
[----:B------:R-:W-:Y:S02]  /*2270*/  IMAD R4, R25, c[0x0][0x27c], R4 ;  /* 0x00009f0019047a24 */ /* 0x000fe400078e0204 */
[----:B------:R-:W-:Y:S01]  /*2280*/  IMAD.IADD R235, R239, 0x1, R0 ;  /* 0x00000001efeb7824 */ /* 0x000fe200078e0200 */
[----:B------:R-:W-:Y:S01]  /*2290*/  IADD3 R0, -R20, R231, -R242 ;  /* 0x000000e714007210 */ /* 0x000fe20007ffe9f2 */
[----:B------:R-:W-:Y:S01]  /*22a0*/  IMAD.IADD R252, R247, 0x1, R4 ;  /* 0x00000001f7fc7824 */ /* 0x000fe200078e0204 */
[----:B------:R-:W-:Y:S01]  /*22b0*/  UMOV UR4, URZ ;  /* 0x0000003f00047c82 */ /* 0x000fe20008000000 */
[----:B------:R-:W-:Y:S01]  /*22c0*/  IMAD.MOV.U32 R234, RZ, RZ, R238 ;  /* 0x000000ffffea7224 */ /* 0x000fe200078e00ee */
[----:B------:R-:W-:Y:S01]  /*22d0*/  ISETP.LT.OR P1, PT, R0, 0x1, P3 ;  /* 0x000000010000780c */ /* 0x000fe20001f21670 */
[----:B------:R-:W-:Y:S01]  /*22e0*/  @!P2 IMAD.X R3, R21, 0x1, R252, P0 ;  /* 0x000000011503a824 */ /* 0x000fe200000e06fc */
[----:B------:R-:W-:Y:S01]  /*22f0*/  @!P2 LEA R6, P0, R2, c[0x0][0x258], 0x2 ;  /* 0x000096000206aa11 */ /* 0x000fe200078010ff */
[----:B------:R-:W-:Y:S01]  /*2300*/  IMAD R10, R19, UR12, R10 ;  /* 0x0000000c130a7c24 */ /* 0x000fe2000f8e020a */
[----:B------:R-:W-:Y:S01]  /*2310*/  LEA.HI R19, R32, R85, RZ, 0x4 ;  /* 0x0000005520137211 */ /* 0x000fe200078f20ff */
[----:B------:R-:W-:Y:S01]  /*2320*/  IMAD.WIDE.U32 R4, R224, UR12, R234 ;  /* 0x0000000ce0047c25 */ /* 0x000fe2000f8e00ea */
[----:B------:R-:W-:-:S02]  /*2330*/  @!P2 LEA.HI.X R7, R2, c[0x0][0x25c], R3, 0x2, P0 ;  /* 0x000097000207aa11 */ /* 0x000fc400000f1403 */
[----:B---3--:R-:W-:Y:S01]  /*2340*/  SHF.R.S32.HI R14, RZ, 0x2, R18 ;  /* 0x00000002ff0e7819 */ /* 0x008fe20000011412 */
[----:B------:R-:W-:Y:S01]  /*2350*/  IMAD.IADD R3, R5, 0x1, R10 ;  /* 0x0000000105037824 */ /* 0x000fe200078e020a */
[----:B------:R-:W-:Y:S01]  /*2360*/  LEA R2, P0, R4, c[0x0][0x1f0], 0x1 ;  /* 0x00007c0004027a11 */ /* 0x000fe200078008ff */
[----:B------:R-:W-:Y:S01]  /*2370*/  @!P2 IMAD.SHL.U32 R5, R85, 0x10, RZ ;  /* 0x000000105505a824 */ /* 0x000fe200078e00ff */
[----:B------:R-:W-:Y:S02]  /*2380*/  LEA.HI R8, R8, R14, RZ, 0x3 ;  /* 0x0000000e08087211 */ /* 0x000fe400078f18ff */
[----:B------:R-:W-:Y:S01]  /*2390*/  LEA.HI.X R3, R4, c[0x0][0x1f4], R3, 0x1, P0 ;  /* 0x00007d0004037a11 */ /* 0x000fe200000f0c03 */
[----:B------:R-:W-:Y:S01]  /*23a0*/  IMAD.U32 R4, RZ, RZ, UR6 ;  /* 0x00000006ff047e24 */ /* 0x000fe2000f8e00ff */
[----:B------:R1:W-:Y:S01]  /*23b0*/  @!P2 LDGSTS.E.BYPASS.LTC128B.128 [R5+0x21080], [R6.64] ;  /* 0x210800000605afae */ /* 0x0003e2000b901d4a */
[----:B------:R-:W-:Y:S02]  /*23c0*/  ISETP.GE.AND P2, PT, R30, c[0x0][0x1fc], PT ;  /* 0x00007f001e007a0c */ /* 0x000fe40003f46270 */
[----:B------:R-:W-:Y:S01]  /*23d0*/  LOP3.LUT R8, R8, 0xfffffff8, RZ, 0xc0, !PT ;  /* 0xfffffff808087812 */ /* 0x000fe200078ec0ff */
[----:B------:R-:W0:Y:S01]  /*23e0*/  LDGDEPBAR ;  /* 0x00000000000079af */ /* 0x000e220000000000 */
[----:B------:R-:W-:-:S03]  /*23f0*/  ISETP.LT.OR P0, PT, R0, 0x1, P2 ;  /* 0x000000010000780c */ /* 0x000fc60001701670 */
[----:B------:R2:W-:Y:S01]  /*2400*/  LDGSTS.E.BYPASS.LTC128B.128 [R227+0x1b080], [R2.64], !P1 ;  /* 0x1b08000002e37fae */ /* 0x0005e2000c901d4a */
[----:B------:R-:W-:-:S09]  /*2410*/  IMAD.IADD R14, R14, 0x1, -R8 ;  /* 0x000000010e0e7824 */ /* 0x000fd200078e0a08 */
        /* <DEDUP_REMOVED lines=168> */
.L_x_1343:
        /* <DEDUP_REMOVED lines=261> */
.L_x_1341:
        /* <DEDUP_REMOVED lines=453> */
[C---:B------:R-:W-:Y:S02]  /*5b40*/  LEA R6, P0, R3.reuse, c[0x0][0x280], 0x2 ;  /* 0x0000a00003067a11 */ /* 0x040fe400078010ff */
        /* <DEDUP_REMOVED lines=27> */
.L_x_1342:
        /* <DEDUP_REMOVED lines=293> */
.L_x_1340:
[----:B------:R-:W-:Y:S05]  /*6f50*/  @P0 EXIT ;  /* 0x000000000000094d */ /* 0x000fea0003800000 */
[----:B------:R-:W2:Y:S04]  /*6f60*/  LDL R4, [R1+0x8] ;  /* 0x0000080001047983 */ /* 0x000ea80000100800 */
[----:B------:R-:W3:Y:S04]  /*6f70*/  LDL.LU R11, [R1] ;  /* 0x00000000010b7983 */ /* 0x000ee80000300800 */
[----:B------:R-:W4:Y:S01]  /*6f80*/  LDL.LU R10, [R1+0x4] ;  /* 0x00000400010a7983 */ /* 0x000f220000300800 */
[----:B------:R-:W-:-:S04]  /*6f90*/  ISETP.NE.U32.AND P0, PT, RZ, c[0x0][0x360], PT ;  /* 0x0000d800ff007a0c */ /* 0x000fc80003f05070 */
[----:B------:R-:W-:-:S13]  /*6fa0*/  ISETP.NE.AND.EX P0, PT, RZ, c[0x0][0x364], PT, P0 ;  /* 0x0000d900ff007a0c */ /* 0x000fda0003f05300 */
[----:B------:R-:W-:-:S04]  /*6fb0*/  @P0 IMAD.MOV.U32 R2, RZ, RZ, 0x4 ;  /* 0x00000004ff020424 */ /* 0x000fc800078e00ff */
[----:B----4-:R-:W-:-:S06]  /*6fc0*/  @P0 IMAD.WIDE R2, R10, R2, c[0x0][0x360] ;  /* 0x0000d8000a020625 */ /* 0x010fcc00078e0202 */
[----:B------:R2:W4:Y:S01]  /*6fd0*/  @P0 LDG.E R3, [R2.64] ;  /* 0x0000000a02030981 */ /* 0x000522000c1e1900 */
[----:B------:R-:W-:Y:S01]  /*6fe0*/  IMAD.MOV.U32 R0, RZ, RZ, 0x1 ;  /* 0x00000001ff007424 */ /* 0x000fe200078e00ff */
[----:B------:R-:W-:Y:S01]  /*6ff0*/  SHF.R.S32.HI R16, RZ, 0x1f, R10 ;  /* 0x0000001fff107819 */ /* 0x000fe2000001140a */
[----:B---3--:R-:W-:Y:S01]  /*7000*/  IMAD.MOV.U32 R7, RZ, RZ, R11 ;  /* 0x000000ffff077224 */ /* 0x008fe200078e000b */
[----:B------:R-:W1:Y:S01]  /*7010*/  S2R R5, SR_TID.X ;  /* 0x0000000000057919 */ /* 0x000e620000002100 */
[----:B------:R-:W-:Y:S03]  /*7020*/  BSSY B0, `(.L_x_1344) ;  /* 0x0000023000007945 */ /* 0x000fe60003800000 */
[----:B------:R-:W-:Y:S01]  /*7030*/  BAR.SYNC.DEFER_BLOCKING 0x1, 0x100 ;  /* 0x0044000000007b1d */ /* 0x000fe20000010000 */
[----:B------:R-:W-:Y:S01]  /*7040*/  ISETP.NE.AND P1, PT, R0, c[0x0][0x338], PT ;  /* 0x0000ce0000007a0c */ /* 0x000fe20003f25270 */
[----:B------:R-:W-:Y:S01]  /*7050*/  IMAD R0, R10, c[0x0][0x2f4], RZ ;  /* 0x0000bd000a007a24 */ /* 0x000fe200078e02ff */
[----:B------:R-:W-:-:S02]  /*7060*/  SEL R16, R16, RZ, !P0 ;  /* 0x000000ff10107207 */ /* 0x000fc40004000000 */
[----:B------:R-:W-:Y:S01]  /*7070*/  SEL R12, R10, RZ, !P0 ;  /* 0x000000ff0a0c7207 */ /* 0x000fe20004000000 */
[----:B--2---:R-:W-:-:S08]  /*7080*/  IMAD R2, R4, c[0x0][0x358], RZ ;  /* 0x0000d60004027a24 */ /* 0x004fd000078e02ff */
[----:B------:R-:W-:-:S04]  /*7090*/  @P1 IMAD.HI.U32 R4, R11, c[0x0][0x33c], RZ ;  /* 0x0000cf000b041a27 */ /* 0x000fc800078e00ff */
[----:B------:R-:W-:Y:S01]  /*70a0*/  IMAD R2, R2, c[0x0][0x2f4], RZ ;  /* 0x0000bd0002027a24 */ /* 0x000fe200078e02ff */
[----:B------:R-:W-:Y:S02]  /*70b0*/  @P1 SHF.R.U32.HI R7, RZ, c[0x0][0x340], R4 ;  /* 0x0000d000ff071a19 */ /* 0x000fe40000011604 */
[----:B------:R-:W-:Y:S02]  /*70c0*/  SHF.R.S32.HI R4, RZ, 0x1f, R0 ;  /* 0x0000001fff047819 */ /* 0x000fe40000011400 */
[--C-:B------:R-:W-:Y:S01]  /*70d0*/  IADD3 R0, P2, P1, R2, R0, R7.reuse ;  /* 0x0000000002007210 */ /* 0x100fe2000795e007 */
[--C-:B------:R-:W-:Y:S01]  /*70e0*/  IMAD.MOV R6, RZ, RZ, -R7.reuse ;  /* 0x000000ffff067224 */ /* 0x100fe200078e0a07 */
[----:B------:R-:W-:Y:S02]  /*70f0*/  SHF.R.S32.HI R15, RZ, 0x1f, R2 ;  /* 0x0000001fff0f7819 */ /* 0x000fe40000011402 */
[----:B------:R-:W-:Y:S01]  /*7100*/  SHF.R.S32.HI R13, RZ, 0x1f, R7 ;  /* 0x0000001fff0d7819 */ /* 0x000fe20000011407 */
[----:B------:R-:W-:-:S02]  /*7110*/  IMAD.SHL.U32 R14, R0, 0x4, RZ ;  /* 0x00000004000e7824 */ /* 0x000fc400078e00ff */
[----:B------:R-:W-:Y:S01]  /*7120*/  IMAD R6, R6, c[0x0][0x338], R11 ;  /* 0x0000ce0006067a24 */ /* 0x000fe200078e020b */
[----:B------:R-:W-:Y:S02]  /*7130*/  IADD3.X R15, R15, R4, R13, P2, P1 ;  /* 0x000000040f0f7210 */ /* 0x000fe400017e240d */
[----:B-1----:R-:W-:Y:S02]  /*7140*/  ISETP.NE.AND P2, PT, R5, RZ, PT ;  /* 0x000000ff0500720c */ /* 0x002fe40003f45270 */
[----:B------:R-:W-:Y:S02]  /*7150*/  SHF.L.U64.HI R15, R0, 0x2, R15 ;  /* 0x00000002000f7819 */ /* 0x000fe4000001020f */
[----:B------:R-:W-:-:S04]  /*7160*/  IADD3 R4, P1, R14, c[0x0][0x350], RZ ;  /* 0x0000d4000e047a10 */ /* 0x000fc80007f3e0ff */
[----:B------:R-:W-:Y:S01]  /*7170*/  IADD3.X R5, R15, c[0x0][0x354], RZ, P1, !PT ;  /* 0x0000d5000f057a10 */ /* 0x000fe20000ffe4ff */
[----:B----4-:R-:W-:-:S04]  /*7180*/  @P0 IMAD R3, R10, 0x50, R3 ;  /* 0x000000500a030824 */ /* 0x010fc800078e0203 */
[----:B------:R-:W-:-:S05]  /*7190*/  @P0 IMAD.HI R3, R3, 0x66666667, RZ ;  /* 0x6666666703030827 */ /* 0x000fca00078e02ff */
[----:B------:R-:W-:-:S04]  /*71a0*/  @P0 SHF.R.U32.HI R8, RZ, 0x1f, R3 ;  /* 0x0000001fff080819 */ /* 0x000fc80000011603 */
[----:B------:R-:W-:-:S05]  /*71b0*/  @P0 LEA.HI.SX32 R8, R3, R8, 0x1b ;  /* 0x0000000803080211 */ /* 0x000fca00078fdaff */
[----:B------:R-:W-:-:S05]  /*71c0*/  @P0 IMAD R8, R8, 0x3c00, RZ ;  /* 0x00003c0008080824 */ /* 0x000fca00078e02ff */
[----:B------:R-:W-:Y:S02]  /*71d0*/  @P0 SHF.R.S32.HI R9, RZ, 0x1f, R8 ;  /* 0x0000001fff090819 */ /* 0x000fe40000011408 */
[----:B------:R-:W-:Y:S01]  /*71e0*/  @!P0 CS2R R8, SRZ ;  /* 0x0000000000088805 */ /* 0x000fe2000001ff00 */
[----:B------:R-:W-:Y:S05]  /*71f0*/  @P2 BRA `(.L_x_1345) ;  /* 0x0000005000002947 */ /* 0x000fea0003800000 */
.L_x_1346:
[----:B------:R-:W2:Y:S01]  /*7200*/  LDG.E.STRONG.GPU R0, [R4.64] ;  /* 0x0000000a04007981 */ /* 0x000ea2000c1ef900 */
[----:B------:R-:W-:Y:S01]  /*7210*/  YIELD ;  /* 0x0000000000007946 */ /* 0x000fe20003800000 */
[----:B--2---:R-:W-:Y:S01]  /*7220*/  ISETP.NE.AND P0, PT, R0, R6, PT ;  /* 0x000000060000720c */ /* 0x004fe20003f05270 */
[----:B------:R-:W-:-:S12]  /*7230*/  CCTL.IVALL ;  /* 0x00000000ff00798f */ /* 0x000fd80002000000 */
[----:B------:R-:W-:Y:S05]  /*7240*/  @P0 BRA `(.L_x_1346) ;  /* 0xffffffb000000947 */ /* 0x000fea000383ffff */
.L_x_1345:
[----:B------:R-:W-:Y:S05]  /*7250*/  BSYNC B0 ;  /* 0x0000000000007941 */ /* 0x000fea0003800000 */
.L_x_1344:
[----:B------:R-:W-:Y:S01]  /*7260*/  MOV R17, 0xffffffff ;  /* 0xffffffff00117802 */ /* 0x000fe20000000f00 */
[----:B------:R-:W-:Y:S05]  /*7270*/  BRA.CONV ~URZ, `(.L_x_1347) ;  /* 0x000000237f007947 */ /* 0x000fea000b800000 */
[----:B------:R-:W-:Y:S02]  /*7280*/  MOV R2, 0x72a0 ;  /* 0x000072a000027802 */ /* 0x000fe40000000f00 */
[----:B------:R-:W-:Y:S05]  /*7290*/  CALL.REL.NOINC `($__internal_11_$__cuda_sm70_warpsync) ;  /* 0x00000c3000007944 */ /* 0x000fea0003c00000 */
.L_x_1347:
[----:B------:R-:W2:Y:S04]  /*72a0*/  LDL.LU R0, [R1+0x8] ;  /* 0x0000080001007983 */ /* 0x000ea80000300800 */
[----:B------:R-:W1:Y:S02]  /*72b0*/  S2R R2, SR_TID.X ;  /* 0x0000000000027919 */ /* 0x000e640000002100 */
[----:B-1----:R-:W-:Y:S01]  /*72c0*/  SHF.R.S32.HI R3, RZ, 0x1f, R2 ;  /* 0x0000001fff037819 */ /* 0x002fe20000011402 */
[----:B------:R-:W-:-:S06]  /*72d0*/  NOP ;  /* 0x0000000000007918 */ /* 0x000fcc0000000000 */
[----:B--2---:R-:W-:-:S05]  /*72e0*/  IMAD R0, R0, 0x3c00, RZ ;  /* 0x00003c0000007824 */ /* 0x004fca00078e02ff */
[----:B------:R-:W-:Y:S01]  /*72f0*/  IADD3 R10, P1, P0, R8, R0, R2 ;  /* 0x00000000080a7210 */ /* 0x000fe2000783e002 */
[----:B------:R-:W-:Y:S01]  /*7300*/  IMAD R8, R16, c[0x0][0x330], RZ ;  /* 0x0000cc0010087a24 */ /* 0x000fe200078e02ff */
[----:B------:R-:W-:Y:S01]  /*7310*/  SHF.R.S32.HI R2, RZ, 0x1f, R0 ;  /* 0x0000001fff027819 */ /* 0x000fe20000011400 */
[----:B------:R-:W-:-:S03]  /*7320*/  IMAD R0, R13, c[0x0][0x328], RZ ;  /* 0x0000ca000d007a24 */ /* 0x000fc600078e02ff */
[----:B------:R-:W-:Y:S01]  /*7330*/  IADD3.X R11, R9, R2, R3, P1, P0 ;  /* 0x00000002090b7210 */ /* 0x000fe20000fe0403 */
[----:B------:R-:W-:-:S04]  /*7340*/  IMAD R0, R7, c[0x0][0x32c], R0 ;  /* 0x0000cb0007007a24 */ /* 0x000fc800078e0200 */
        /* <DEDUP_REMOVED lines=69> */
[----:B------:R-:W-:Y:S05]  /*77a0*/  CALL.REL.NOINC `($__internal_11_$__cuda_sm70_warpsync) ;  /* 0x0000072000007944 */ /* 0x000fea0003c00000 */
.L_x_1348:
        /* <DEDUP_REMOVED lines=12> */
.L_x_1350:
[----:B------:R-:W-:Y:S05]  /*7870*/  BSYNC B0 ;  /* 0x0000000000007941 */ /* 0x000fea0003800000 */
.L_x_1349:
[----:B--2---:R-:W-:Y:S01]  /*7880*/  IADD3 R4, P0, R14, c[0x0][0x348], RZ ;  /* 0x0000d2000e047a10 */ /* 0x004fe20007f1e0ff */
[----:B------:R-:W-:Y:S03]  /*7890*/  BSSY B0, `(.L_x_1351) ;  /* 0x0000008000007945 */ /* 0x000fe60003800000 */
[----:B------:R-:W-:Y:S01]  /*78a0*/  IADD3.X R5, R15, c[0x0][0x34c], RZ, P0, !PT ;  /* 0x0000d3000f057a10 */ /* 0x000fe200007fe4ff */
[----:B------:R-:W-:Y:S05]  /*78b0*/  @P2 BRA `(.L_x_1352) ;  /* 0x0000005000002947 */ /* 0x000fea0003800000 */
.L_x_1353:
[----:B------:R-:W2:Y:S01]  /*78c0*/  LDG.E.STRONG.GPU R0, [R4.64] ;  /* 0x0000000a04007981 */ /* 0x000ea2000c1ef900 */
[----:B------:R-:W-:Y:S01]  /*78d0*/  YIELD ;  /* 0x0000000000007946 */ /* 0x000fe20003800000 */
[----:B--2---:R-:W-:Y:S01]  /*78e0*/  ISETP.NE.AND P0, PT, R0, R6, PT ;  /* 0x000000060000720c */ /* 0x004fe20003f05270 */
[----:B------:R-:W-:-:S12]  /*78f0*/  CCTL.IVALL ;  /* 0x00000000ff00798f */ /* 0x000fd80002000000 */
[----:B------:R-:W-:Y:S05]  /*7900*/  @P0 BRA `(.L_x_1353) ;  /* 0xffffffb000000947 */ /* 0x000fea000383ffff */
.L_x_1352:
[----:B------:R-:W-:Y:S05]  /*7910*/  BSYNC B0 ;  /* 0x0000000000007941 */ /* 0x000fea0003800000 */
.L_x_1351:
[----:B------:R-:W-:Y:S05]  /*7920*/  BRA.CONV ~URZ, `(.L_x_1354) ;  /* 0x000000237f007947 */ /* 0x000fea000b800000 */
[----:B-1----:R-:W-:Y:S02]  /*7930*/  MOV R2, 0x7950 ;  /* 0x0000795000027802 */ /* 0x002fe40000000f00 */
[----:B------:R-:W-:Y:S05]  /*7940*/  CALL.REL.NOINC `($__internal_11_$__cuda_sm70_warpsync) ;  /* 0x0000058000007944 */ /* 0x000fea0003c00000 */
.L_x_1354:
        /* <DEDUP_REMOVED lines=76> */
.L_x_1355:
        /* <DEDUP_REMOVED lines=12> */
        .weak           $__internal_11_$__cuda_sm70_warpsync
        .type           $__internal_11_$__cuda_sm70_warpsync,@function
        .size           $__internal_11_$__cuda_sm70_warpsync,(.L_x_1432 - $__internal_11_$__cuda_sm70_warpsync)
$__internal_11_$__cuda_sm70_warpsync:
[----:B------:R-:W-:Y:S01]  /*7ed0*/  MOV R3, 0x0 ;  /* 0x0000000000037802 */ /* 0x000fe20000000f00 */
[----:B------:R-:W-:Y:S04]  /*7ee0*/  WARPSYNC R17 ;  /* 0x0000001100007348 */ /* 0x000fe80003800000 */
[----:B------:R-:W-:Y:S05]  /*7ef0*/  RET.REL.NODEC R2 `(_ZN7cutlass13device_kernelIN5flash19enable_sm80_to_sm89INS1_16FlashAttnBwdSm80INS1_25CollectiveMainloopBwdSm80ILi2ELi1EN4cute5tupleIJNS5_1CILi64EEENS7_ILi80EEENS7_ILi192EEEEEENS_10bfloat16_tEfNS_4arch4Sm80ELb1ELb0ELb1ELb1ELb1ELb0ELb1ELb0ELi2ELi4ELi2ELi2ELb0EEENS1_24CollectiveEpilogueBwdGQAISB_fSE_Li256ELb1ELb1EEENS1_25SingleTileBwdLPTSchedulerILb1ELi80ELb1EEEEEEEEEvNT_6ParamsE) ;  /* 0xffff810002007950 */ /* 0x000fea0003c3ffff */
.L_x_1356:
        /* <DEDUP_REMOVED lines=16> */
.L_x_1432:


//--------------------- .text._ZN7cutlass13device_kernelIN5flash22FlashAttnBwdPreprocessIN4cute5tupleIJNS3_1CILi64EEENS5_ILi192EEEEEENS_10bfloat16_tEfNS_4arch4Sm80ELb1ELb1EEEEEvNT_6ParamsE --------------------------
	.section	.text._ZN7cutlass13device_kernelIN5flash22FlashAttnBwdPreprocessIN4cute5tupleIJNS3_1CILi64EEENS5_ILi192EEEEEENS_10bfloat16_tEfNS_4arch4Sm80ELb1ELb1EEEEEvNT_6ParamsE,"ax",@progbits
	.sectioninfo	@"SHI_REGISTERS=87"
	.align	128
.text._ZN7cutlass13device_kernelIN5flash22FlashAttnBwdPreprocessIN4cute5tupleIJNS3_1CILi64EEENS5_ILi192EEEEEENS_10bfloat16_tEfNS_4arch4Sm80ELb1ELb1EEEEEvNT_6ParamsE:
        .type           _ZN7cutlass13device_kernelIN5flash22FlashAttnBwdPreprocessIN4cute5tupleIJNS3_1CILi64EEENS5_ILi192EEEEEENS_10bfloat16_tEfNS_4arch4Sm80ELb1ELb1EEEEEvNT_6ParamsE,@function
        .size           _ZN7cutlass13device_kernelIN5flash22FlashAttnBwdPreprocessIN4cute5tupleIJNS3_1CILi64EEENS5_ILi192EEEEEENS_10bfloat16_tEfNS_4arch4Sm80ELb1ELb1EEEEEvNT_6ParamsE,(.L_x_1434 - _ZN7cutlass13device_kernelIN5flash22FlashAttnBwdPreprocessIN4cute5tupleIJNS3_1CILi64EEENS5_ILi192EEEEEENS_10bfloat16_tEfNS_4arch4Sm80ELb1ELb1EEEEEvNT_6ParamsE)
        .other          _ZN7cutlass13device_kernelIN5flash22FlashAttnBwdPreprocessIN4cute5tupleIJNS3_1CILi64EEENS5_ILi192EEEEEENS_10bfloat16_tEfNS_4arch4Sm80ELb1ELb1EEEEEvNT_6ParamsE,@"STO_CUDA_ENTRY STV_DEFAULT"
_ZN7cutlass13device_kernelIN5flash22FlashAttnBwdPreprocessIN4cute5tupleIJNS3_1CILi64EEENS5_ILi192EEEEEENS_10bfloat16_tEfNS_4arch4Sm80ELb1ELb1EEEEEvNT_6ParamsE:
[----:B------:R-:W-:Y:S02]  /*0000*/  IMAD.MOV.U32 R1, RZ, RZ, c[0x0][0x28] ;  /* 0x00000a00ff017624 */ /* 0x000fe400078e00ff */
[----:B------:R-:W0:Y:S01]  /*0010*/  S2R R0, SR_CTAID.Z ;  /* 0x0000000000007919 */ /* 0x000e220000002700 */
[----:B------:R-:W-:Y:S01]  /*0020*/  ISETP.NE.U32.AND P1, PT, RZ, c[0x0][0x248], PT ;  /* 0x00009200ff007a0c */ /* 0x000fe20003f25070 */
[----:B------:R-:W-:Y:S01]  /*0030*/  IMAD.MOV.U32 R3, RZ, RZ, 0x4 ;  /* 0x00000004ff037424 */ /* 0x000fe200078e00ff */
[----:B------:R-:W-:Y:S01]  /*0040*/  ISETP.NE.U32.AND P0, PT, RZ, c[0x0][0x240], PT ;  /* 0x00009000ff007a0c */ /* 0x000fe20003f05070 */
[----:B------:R-:W-:Y:S01]  /*0050*/  ULDC.64 UR4, c[0x0][0x118] ;  /* 0x0000460000047ab9 */ /* 0x000fe20000000a00 */
[----:B------:R-:W-:Y:S02]  /*0060*/  ISETP.NE.AND.EX P1, PT, RZ, c[0x0][0x24c], PT, P1 ;  /* 0x00009300ff007a0c */ /* 0x000fe40003f25310 */
[----:B------:R-:W-:Y:S02]  /*0070*/  ISETP.NE.AND.EX P0, PT, RZ, c[0x0][0x244], PT, P0 ;  /* 0x00009100ff007a0c */ /* 0x000fe40003f05300 */
[----:B------:R-:W-:Y:S01]  /*0080*/  MOV R52, c[0x0][0x168] ;  /* 0x00005a0000347a02 */ /* 0x000fe20000000f00 */
[----:B0-----:R-:W-:-:S08]  /*0090*/  IMAD.WIDE R4, R0, R3, c[0x0][0x240] ;  /* 0x0000900000047625 */ /* 0x001fd000078e0203 */
[----:B------:R-:W-:Y:S02]  /*00a0*/  @P1 IMAD.WIDE R6, R0, R3, c[0x0][0x248] ;  /* 0x0000920000061625 */ /* 0x000fe400078e0203 */
[----:B------:R0:W5:Y:S01]  /*00b0*/  @P0 LDG.E R63, [R4.64] ;  /* 0x00000004043f0981 */ /* 0x000162000c1e1900 */
[----:B------:R-:W-:-:S03]  /*00c0*/  ISETP.NE.U32.AND P2, PT, RZ, c[0x0][0x240], PT ;  /* 0x00009000ff007a0c */ /* 0x000fc60003f45070 */
[----:B------:R0:W5:Y:S04]  /*00d0*/  @P1 LDG.E R52, [R6.64] ;  /* 0x0000000406341981 */ /* 0x000168000c1e1900 */
[----:B------:R-:W1:Y:S04]  /*00e0*/  S2R R53, SR_CTAID.X ;  /* 0x0000000000357919 */ /* 0x000e680000002500 */
[----:B------:R-:W2:Y:S04]  /*00f0*/  S2R R2, SR_TID.X ;  /* 0x0000000000027919 */ /* 0x000ea80000002100 */
[----:B------:R-:W3:Y:S01]  /*0100*/  S2R R54, SR_CTAID.Y ;  /* 0x0000000000367919 */ /* 0x000ee20000002600 */
[----:B-1----:R-:W-:Y:S01]  /*0110*/  IMAD.SHL.U32 R55, R53, 0x40, RZ ;  /* 0x0000004035377824 */ /* 0x002fe200078e00ff */
[----:B------:R-:W-:Y:S05]  /*0120*/  @P1 BRA `(.L_x_1357) ;  /* 0x0000004000001947 */ /* 0x000fea0003800000 */
[----:B0-----:R-:W-:Y:S05]  /*0130*/  @!P0 BRA `(.L_x_1357) ;  /* 0x0000003000008947 */ /* 0x001fea0003800000 */
[----:B------:R-:W4:Y:S04]  /*0140*/  LDG.E R7, [R4.64] ;  /* 0x0000000404077981 */ /* 0x000f28000c1e1900 */
[----:B-----5:R-:W4:Y:S02]  /*0150*/  LDG.E R52, [R4.64+0x4] ;  /* 0x0000040404347981 */ /* 0x020f24000c1e1900 */
[----:B----4-:R-:W-:-:S03]  /*0160*/  IMAD.IADD R52, R52, 0x1, -R7 ;  /* 0x0000000134347824 */ /* 0x010fc600078e0a07 */
.L_x_1357:
[----:B0-----:R-:W-:Y:S02]  /*0170*/  ISETP.NE.AND.EX P1, PT, RZ, c[0x0][0x244], PT, P2 ;  /* 0x00009100ff007a0c */ /* 0x001fe40003f25320 */
[----:B-----5:R-:W-:-:S13]  /*0180*/  ISETP.LE.AND P2, PT, R52, R55, PT ;  /* 0x000000373400720c */ /* 0x020fda0003f43270 */
[----:B------:R-:W-:Y:S05]  /*0190*/  @P1 EXIT P2 ;  /* 0x000000000000194d */ /* 0x000fea0001000000 */
[----:B------:R-:W-:Y:S01]  /*01a0*/  IADD3 R57, -R55, R52, RZ ;  /* 0x0000003437397210 */ /* 0x000fe20007ffe1ff */
[----:B------:R-:W-:Y:S01]  /*01b0*/  CS2R R4, SRZ ;  /* 0x0000000000047805 */ /* 0x000fe2000001ff00 */
[----:B---3--:R-:W-:Y:S01]  /*01c0*/  SHF.R.S32.HI R56, RZ, 0x1f, R54 ;  /* 0x0000001fff387819 */ /* 0x008fe20000011436 */
[--C-:B------:R-:W-:Y:S01]  /*01d0*/  @P0 IMAD.MOV.U32 R4, RZ, RZ, R63.reuse ;  /* 0x000000ffff040224 */ /* 0x100fe200078e003f */
[C---:B--2---:R-:W-:Y:S01]  /*01e0*/  ISETP.GE.AND P2, PT, R2.reuse, R57, PT ;  /* 0x000000390200720c */ /* 0x044fe20003f46270 */
[----:B------:R-:W-:Y:S01]  /*01f0*/  IMAD.MOV.U32 R78, RZ, RZ, 0x7f800000 ;  /* 0x7f800000ff4e7424 */ /* 0x000fe200078e00ff */
[----:B------:R-:W-:Y:S02]  /*0200*/  @P0 SHF.R.S32.HI R5, RZ, 0x1f, R63 ;  /* 0x0000001fff050819 */ /* 0x000fe4000001143f */
[----:B------:R-:W-:Y:S02]  /*0210*/  ISETP.GT.OR P2, PT, R2, 0x3f, P2 ;  /* 0x0000003f0200780c */ /* 0x000fe40001744670 */
[----:B------:R-:W-:-:S02]  /*0220*/  SHF.R.S32.HI R58, RZ, 0x1f, R0 ;  /* 0x0000001fff3a7819 */ /* 0x000fc40000011400 */
[----:B------:R-:W-:Y:S02]  /*0230*/  SEL R59, R0, RZ, !P1 ;  /* 0x000000ff003b7207 */ /* 0x000fe40004800000 */
[----:B------:R-:W-:-:S07]  /*0240*/  SEL R58, R58, RZ, !P1 ;  /* 0x000000ff3a3a7207 */ /* 0x000fce0004800000 */
[----:B------:R-:W-:Y:S01]  /*0250*/  @!P2 SHF.R.S32.HI R7, RZ, 0x1f, R55 ;  /* 0x0000001fff07a819 */ /* 0x000fe20000011437 */
[----:B------:R-:W-:Y:S01]  /*0260*/  @!P2 IMAD R9, R56, c[0x0][0x1e0], RZ ;  /* 0x000078003809aa24 */ /* 0x000fe200078e02ff */
[--C-:B------:R-:W-:Y:S02]  /*0270*/  @!P2 SHF.R.S32.HI R8, RZ, 0x1f, R2.reuse ;  /* 0x0000001fff08a819 */ /* 0x100fe40000011402 */
[----:B------:R-:W-:Y:S01]  /*0280*/  @!P2 IADD3 R6, P3, P4, R4, R55, R2 ;  /* 0x000000370406a210 */ /* 0x000fe20007c7e002 */
[----:B------:R-:W-:-:S03]  /*0290*/  @!P2 IMAD R9, R54, c[0x0][0x1e4], R9 ;  /* 0x000079003609aa24 */ /* 0x000fc600078e0209 */
[----:B------:R-:W-:Y:S01]  /*02a0*/  @!P2 IADD3.X R7, R5, R7, R8, P3, P4 ;  /* 0x000000070507a210 */ /* 0x000fe20001fe8408 */
[----:B------:R-:W-:-:S04]  /*02b0*/  @!P2 IMAD R8, R58, c[0x0][0x1e8], RZ ;  /* 0x00007a003a08aa24 */ /* 0x000fc800078e02ff */
[----:B------:R-:W-:-:S04]  /*02c0*/  @!P2 IMAD.WIDE.U32 R6, R54, c[0x0][0x1e0], R6 ;  /* 0x000078003606aa25 */ /* 0x000fc800078e0006 */
[----:B------:R-:W-:Y:S02]  /*02d0*/  @!P2 IMAD.IADD R7, R7, 0x1, R9 ;  /* 0x000000010707a824 */ /* 0x000fe400078e0209 */
[C---:B------:R-:W-:Y:S02]  /*02e0*/  @!P2 IMAD R9, R59.reuse, c[0x0][0x1ec], R8 ;  /* 0x00007b003b09aa24 */ /* 0x040fe400078e0208 */
[----:B------:R-:W-:-:S05]  /*02f0*/  @!P2 IMAD.WIDE.U32 R6, R59, c[0x0][0x1e8], R6 ;  /* 0x00007a003b06aa25 */ /* 0x000fca00078e0006 */
[----:B------:R-:W-:Y:S02]  /*0300*/  @!P2 IADD3 R7, R7, R9, RZ ;  /* 0x000000090707a210 */ /* 0x000fe40007ffe0ff */
[----:B------:R-:W-:-:S04]  /*0310*/  @!P2 LEA R8, P1, R6, c[0x0][0x1d8], 0x2 ;  /* 0x000076000608aa11 */ /* 0x000fc800078210ff */
[----:B------:R-:W-:Y:S02]  /*0320*/  @!P2 LEA.HI.X R9, R6, c[0x0][0x1dc], R7, 0x2, P1 ;  /* 0x000077000609aa11 */ /* 0x000fe400008f1407 */
[----:B------:R-:W-:Y:S01]  /*0330*/  SHF.R.S32.HI R7, RZ, 0x1f, R2 ;  /* 0x0000001fff077819 */ /* 0x000fe20000011402 */
[----:B------:R-:W-:Y:S01]  /*0340*/  IMAD R26, R58, c[0x0][0x188], RZ ;  /* 0x000062003a1a7a24 */ /* 0x000fe200078e02ff */
[----:B------:R-:W-:Y:S01]  /*0350*/  BSSY B0, `(.L_x_1358) ;  /* 0x0000044000007945 */ /* 0x000fe20003800000 */
[----:B------:R0:W5:Y:S01]  /*0360*/  @!P2 LDG.E R78, [R8.64] ;  /* 0x00000004084ea981 */ /* 0x000162000c1e1900 */
[----:B------:R-:W-:Y:S01]  /*0370*/  LEA.HI R7, R7, R2, RZ, 0x3 ;  /* 0x0000000207077211 */ /* 0x000fe200078f18ff */
[----:B------:R-:W-:Y:S01]  /*0380*/  IMAD R33, R59, c[0x0][0x18c], R26 ;  /* 0x000063003b217a24 */ /* 0x000fe200078e021a */
[----:B------:R-:W-:Y:S01]  /*0390*/  CS2R R12, SRZ ;  /* 0x00000000000c7805 */ /* 0x000fe2000001ff00 */
[----:B------:R-:W-:Y:S01]  /*03a0*/  CS2R R14, SRZ ;  /* 0x00000000000e7805 */ /* 0x000fe2000001ff00 */
[----:B------:R-:W-:Y:S01]  /*03b0*/  LOP3.LUT R11, R7, 0xfffffff8, RZ, 0xc0, !PT ;  /* 0xfffffff8070b7812 */ /* 0x000fe200078ec0ff */
[----:B------:R-:W-:Y:S01]  /*03c0*/  CS2R R16, SRZ ;  /* 0x0000000000107805 */ /* 0x000fe2000001ff00 */
[----:B------:R-:W-:Y:S01]  /*03d0*/  SHF.R.S32.HI R60, RZ, 0x3, R7 ;  /* 0x00000003ff3c7819 */ /* 0x000fe20000011407 */
[----:B------:R-:W-:Y:S01]  /*03e0*/  CS2R R18, SRZ ;  /* 0x0000000000127805 */ /* 0x000fe2000001ff00 */
[----:B------:R-:W-:Y:S01]  /*03f0*/  CS2R R28, SRZ ;  /* 0x00000000001c7805 */ /* 0x000fe2000001ff00 */
[----:B------:R-:W-:Y:S01]  /*0400*/  IMAD.IADD R64, R2, 0x1, -R11 ;  /* 0x0000000102407824 */ /* 0x000fe200078e0a0b */
[----:B------:R-:W-:Y:S01]  /*0410*/  SHF.R.S32.HI R61, RZ, 0x1f, R60 ;  /* 0x0000001fff3d7819 */ /* 0x000fe2000001143c */
[----:B------:R-:W-:Y:S01]  /*0420*/  IMAD R11, R56, c[0x0][0x180], RZ ;  /* 0x00006000380b7a24 */ /* 0x000fe200078e02ff */
[----:B------:R-:W-:Y:S01]  /*0430*/  IADD3 R68, P1, R60, R4, RZ ;  /* 0x000000043c447210 */ /* 0x000fe20007f3e0ff */
[----:B0-----:R-:W-:Y:S01]  /*0440*/  CS2R R8, SRZ ;  /* 0x0000000000087805 */ /* 0x001fe2000001ff00 */
[----:B------:R-:W-:Y:S01]  /*0450*/  SHF.L.U32 R66, R64, 0x3, RZ ;  /* 0x0000000340427819 */ /* 0x000fe200000006ff */
[----:B------:R-:W-:Y:S01]  /*0460*/  IMAD R11, R54, c[0x0][0x184], R11 ;  /* 0x00006100360b7a24 */ /* 0x000fe200078e020b */
[C---:B------:R-:W-:Y:S01]  /*0470*/  IADD3 R62, R60.reuse, 0x20, RZ ;  /* 0x000000203c3e7810 */ /* 0x040fe20007ffe0ff */
[----:B------:R-:W-:Y:S01]  /*0480*/  IMAD.X R69, R61, 0x1, R5, P1 ;  /* 0x000000013d457824 */ /* 0x000fe200008e0605 */
[--C-:B------:R-:W-:Y:S01]  /*0490*/  SHF.R.S32.HI R67, RZ, 0x1f, R66.reuse ;  /* 0x0000001fff437819 */ /* 0x100fe20000011442 */
[----:B------:R-:W-:Y:S01]  /*04a0*/  CS2R R4, SRZ ;  /* 0x0000000000047805 */ /* 0x000fe2000001ff00 */
[-C--:B------:R-:W-:Y:S01]  /*04b0*/  ISETP.GE.AND P1, PT, R60, R57.reuse, PT ;  /* 0x000000393c00720c */ /* 0x080fe20003f26270 */
[----:B------:R-:W-:Y:S01]  /*04c0*/  CS2R R24, SRZ ;  /* 0x0000000000187805 */ /* 0x000fe2000001ff00 */
[----:B------:R-:W-:Y:S01]  /*04d0*/  CS2R R20, SRZ ;  /* 0x0000000000147805 */ /* 0x000fe2000001ff00 */
[----:B------:R-:W-:Y:S01]  /*04e0*/  IMAD.WIDE.U32 R6, R54, c[0x0][0x180], R66 ;  /* 0x0000600036067a25 */ /* 0x000fe200078e0042 */
[----:B------:R-:W-:Y:S01]  /*04f0*/  CS2R R22, SRZ ;  /* 0x0000000000167805 */ /* 0x000fe2000001ff00 */
[----:B------:R-:W-:Y:S01]  /*0500*/  ISETP.GE.AND P2, PT, R62, R57, PT ;  /* 0x000000393e00720c */ /* 0x000fe20003f46270 */
[----:B------:R-:W-:Y:S01]  /*0510*/  CS2R R26, SRZ ;  /* 0x00000000001a7805 */ /* 0x000fe2000001ff00 */
[----:B------:R-:W-:Y:S01]  /*0520*/  IMAD.IADD R31, R7, 0x1, R11 ;  /* 0x00000001071f7824 */ /* 0x000fe200078e020b */
[----:B------:R-:W-:Y:S01]  /*0530*/  MOV R30, R6 ;  /* 0x00000006001e7202 */ /* 0x000fe20000000f00 */
[----:B------:R-:W-:Y:S01]  /*0540*/  CS2R R10, SRZ ;  /* 0x00000000000a7805 */ /* 0x000fe2000001ff00 */
[----:B------:R-:W-:Y:S01]  /*0550*/  CS2R R6, SRZ ;  /* 0x0000000000067805 */ /* 0x000fe2000001ff00 */
[----:B------:R-:W-:-:S04]  /*0560*/  IMAD.WIDE R68, R53, 0x40, R68 ;  /* 0x0000004035447825 */ /* 0x000fc800078e0244 */
[----:B------:R-:W-:-:S04]  /*0570*/  IMAD.WIDE.U32 R30, R59, c[0x0][0x188], R30 ;  /* 0x000062003b1e7a25 */ /* 0x000fc800078e001e */
[----:B------:R-:W-:Y:S01]  /*0580*/  IMAD.IADD R33, R31, 0x1, R33 ;  /* 0x000000011f217824 */ /* 0x000fe200078e0221 */
[----:B------:R-:W-:Y:S05]  /*0590*/  @P1 BRA `(.L_x_1359) ;  /* 0x000001f000001947 */ /* 0x000fea0003800000 */
[C---:B------:R-:W-:Y:S02]  /*05a0*/  ISETP.GE.AND P5, PT, R66.reuse, c[0x0][0x16c], PT ;  /* 0x00005b0042007a0c */ /* 0x040fe40003fa6270 */
[C---:B------:R-:W-:Y:S02]  /*05b0*/  IADD3 R32, R66.reuse, 0x40, RZ ;  /* 0x0000004042207810 */ /* 0x040fe40007ffe0ff */
[----:B------:R-:W-:Y:S02]  /*05c0*/  IADD3 R34, R66, 0x80, RZ ;  /* 0x0000008042227810 */ /* 0x000fe40007ffe0ff */
[----:B------:R-:W-:Y:S02]  /*05d0*/  ISETP.GE.AND P4, PT, R32, c[0x0][0x16c], PT ;  /* 0x00005b0020007a0c */ /* 0x000fe40003f86270 */
[----:B------:R-:W-:-:S05]  /*05e0*/  ISETP.GE.AND P3, PT, R34, c[0x0][0x16c], PT ;  /* 0x00005b0022007a0c */ /* 0x000fca0003f66270 */
[----:B------:R-:W-:Y:S02]  /*05f0*/  @!P5 IMAD R35, R69, c[0x0][0x178], RZ ;  /* 0x00005e004523da24 */ /* 0x000fe400078e02ff */
[----:B------:R-:W-:Y:S02]  /*0600*/  @!P5 IMAD.MOV.U32 R32, RZ, RZ, R30 ;  /* 0x000000ffff20d224 */ /* 0x000fe400078e001e */
[C---:B------:R-:W-:Y:S02]  /*0610*/  @!P5 IMAD R35, R68.reuse, c[0x0][0x17c], R35 ;  /* 0x00005f004423da24 */ /* 0x040fe400078e0223 */
[----:B------:R-:W-:-:S04]  /*0620*/  @!P5 IMAD.WIDE.U32 R38, R68, c[0x0][0x178], R32 ;  /* 0x00005e004426da25 */ /* 0x000fc800078e0020 */
[----:B------:R-:W-:Y:S01]  /*0630*/  @!P4 IMAD R41, R69, c[0x0][0x178], RZ ;  /* 0x00005e004529ca24 */ /* 0x000fe200078e02ff */
[----:B------:R-:W-:Y:S01]  /*0640*/  @!P5 IADD3 R35, R39, R35, RZ ;  /* 0x000000232723d210 */ /* 0x000fe20007ffe0ff */
[----:B------:R-:W-:Y:S01]  /*0650*/  @!P4 IMAD.MOV.U32 R36, RZ, RZ, R30 ;  /* 0x000000ffff24c224 */ /* 0x000fe200078e001e */
[----:B------:R-:W-:Y:S01]  /*0660*/  @!P5 LEA R34, P6, R38, c[0x0][0x160], 0x1 ;  /* 0x000058002622da11 */ /* 0x000fe200078c08ff */
[----:B------:R-:W-:Y:S02]  /*0670*/  @!P4 IMAD.MOV.U32 R37, RZ, RZ, R33 ;  /* 0x000000ffff25c224 */ /* 0x000fe400078e0021 */
[----:B------:R-:W-:Y:S01]  /*0680*/  @!P4 IMAD R43, R68, c[0x0][0x17c], R41 ;  /* 0x00005f00442bca24 */ /* 0x000fe200078e0229 */
[----:B------:R-:W-:Y:S01]  /*0690*/  @!P5 LEA.HI.X R35, R38, c[0x0][0x164], R35, 0x1, P6 ;  /* 0x000059002623da11 */ /* 0x000fe200030f0c23 */
[----:B------:R-:W-:Y:S01]  /*06a0*/  @!P4 IMAD.WIDE.U32 R36, R68, c[0x0][0x178], R36 ;  /* 0x00005e004424ca25 */ /* 0x000fe200078e0024 */
[----:B------:R-:W-:-:S03]  /*06b0*/  @!P3 MOV R38, R30 ;  /* 0x0000001e0026b202 */ /* 0x000fc60000000f00 */
[----:B------:R-:W-:Y:S01]  /*06c0*/  @!P3 IMAD.MOV.U32 R39, RZ, RZ, R33 ;  /* 0x000000ffff27b224 */ /* 0x000fe200078e0021 */
[----:B------:R0:W5:Y:S01]  /*06d0*/  @!P5 LDG.E.128 R4, [R34.64] ;  /* 0x000000042204d981 */ /* 0x000162000c1e1d00 */
[----:B------:R-:W-:Y:S02]  /*06e0*/  @!P3 IMAD R45, R69, c[0x0][0x178], RZ ;  /* 0x00005e00452dba24 */ /* 0x000fe400078e02ff */
[----:B------:R-:W-:Y:S01]  /*06f0*/  @!P3 IMAD.WIDE.U32 R40, R68, c[0x0][0x178], R38 ;  /* 0x00005e004428ba25 */ /* 0x000fe200078e0026 */
[----:B------:R-:W-:-:S03]  /*0700*/  @!P4 LEA R38, P6, R36, c[0x0][0x160], 0x1 ;  /* 0x000058002426ca11 */ /* 0x000fc600078c08ff */
[----:B------:R-:W-:Y:S02]  /*0710*/  @!P4 IMAD.IADD R43, R37, 0x1, R43 ;  /* 0x00000001252bc824 */ /* 0x000fe400078e022b */
[----:B------:R-:W-:-:S03]  /*0720*/  @!P3 IMAD R45, R68, c[0x0][0x17c], R45 ;  /* 0x00005f00442dba24 */ /* 0x000fc600078e022d */
[----:B------:R-:W-:Y:S02]  /*0730*/  @!P4 LEA.HI.X R39, R36, c[0x0][0x164], R43, 0x1, P6 ;  /* 0x000059002427ca11 */ /* 0x000fe400030f0c2b */
[----:B------:R-:W-:Y:S02]  /*0740*/  @!P3 IADD3 R45, R41, R45, RZ ;  /* 0x0000002d292db210 */ /* 0x000fe40007ffe0ff */
[C---:B------:R-:W-:Y:S01]  /*0750*/  @!P3 LEA R36, P6, R40.reuse, c[0x0][0x160], 0x1 ;  /* 0x000058002824ba11 */ /* 0x040fe200078c08ff */
[----:B------:R0:W5:Y:S03]  /*0760*/  @!P4 LDG.E.128 R8, [R38.64+0x80] ;  /* 0x000080042608c981 */ /* 0x000166000c1e1d00 */
[----:B------:R-:W-:-:S05]  /*0770*/  @!P3 LEA.HI.X R37, R40, c[0x0][0x164], R45, 0x1, P6 ;  /* 0x000059002825ba11 */ /* 0x000fca00030f0c2d */
[----:B------:R0:W5:Y:S04]  /*0780*/  @!P3 LDG.E.128 R20, [R36.64+0x100] ;  /* 0x000100042414b981 */ /* 0x000168000c1e1d00 */
.L_x_1359:
[----:B------:R-:W-:Y:S05]  /*0790*/  BSYNC B0 ;  /* 0x0000000000007941 */ /* 0x000fea0003800000 */
.L_x_1358:
[----:B------:R-:W-:Y:S01]  /*07a0*/  BSSY B0, `(.L_x_1360) ;  /* 0x0000013000007945 */ /* 0x000fe20003800000 */
[----:B------:R-:W-:Y:S05]  /*07b0*/  @P2 BRA `(.L_x_1361) ;  /* 0x0000011000002947 */ /* 0x000fea0003800000 */
[----:B0-----:R-:W-:Y:S01]  /*07c0*/  IADD3 R35, P2, R68, 0x20, RZ ;  /* 0x0000002044237810 */ /* 0x001fe20007f5e0ff */
[----:B------:R-:W-:Y:S01]  /*07d0*/  IMAD.MOV.U32 R31, RZ, RZ, R33 ;  /* 0x000000ffff1f7224 */ /* 0x000fe200078e0021 */
[C---:B------:R-:W-:Y:S02]  /*07e0*/  IADD3 R33, R66.reuse, 0x40, RZ ;  /* 0x0000004042217810 */ /* 0x040fe40007ffe0ff */
[C---:B------:R-:W-:Y:S01]  /*07f0*/  IADD3 R34, R66.reuse, 0x80, RZ ;  /* 0x0000008042227810 */ /* 0x040fe20007ffe0ff */
[----:B------:R-:W-:Y:S01]  /*0800*/  IMAD.X R32, RZ, RZ, R69, P2 ;  /* 0x000000ffff207224 */ /* 0x000fe200010e0645 */
[----:B------:R-:W-:Y:S01]  /*0810*/  ISETP.GE.AND P4, PT, R33, c[0x0][0x16c], PT ;  /* 0x00005b0021007a0c */ /* 0x000fe20003f86270 */
[----:B------:R-:W-:Y:S01]  /*0820*/  IMAD.WIDE.U32 R30, R35, c[0x0][0x178], R30 ;  /* 0x00005e00231e7a25 */ /* 0x000fe200078e001e */
[----:B------:R-:W-:Y:S02]  /*0830*/  ISETP.GE.AND P3, PT, R66, c[0x0][0x16c], PT ;  /* 0x00005b0042007a0c */ /* 0x000fe40003f66270 */
[----:B------:R-:W-:Y:S01]  /*0840*/  ISETP.GE.AND P5, PT, R34, c[0x0][0x16c], PT ;  /* 0x00005b0022007a0c */ /* 0x000fe20003fa6270 */
[----:B------:R-:W-:-:S04]  /*0850*/  IMAD R32, R32, c[0x0][0x178], RZ ;  /* 0x00005e0020207a24 */ /* 0x000fc800078e02ff */
[----:B------:R-:W-:Y:S01]  /*0860*/  IMAD R35, R35, c[0x0][0x17c], R32 ;  /* 0x00005f0023237a24 */ /* 0x000fe200078e0220 */
[----:B------:R-:W-:-:S04]  /*0870*/  LEA R32, P2, R30, c[0x0][0x160], 0x1 ;  /* 0x000058001e207a11 */ /* 0x000fc800078408ff */
[----:B------:R-:W-:-:S04]  /*0880*/  IADD3 R31, R31, R35, RZ ;  /* 0x000000231f1f7210 */ /* 0x000fc80007ffe0ff */
[----:B------:R-:W-:-:S05]  /*0890*/  LEA.HI.X R33, R30, c[0x0][0x164], R31, 0x1, P2 ;  /* 0x000059001e217a11 */ /* 0x000fca00010f0c1f */
[----:B------:R0:W5:Y:S04]  /*08a0*/  @!P3 LDG.E.128 R12, [R32.64] ;  /* 0x00000004200cb981 */ /* 0x000168000c1e1d00 */
[----:B------:R0:W5:Y:S04]  /*08b0*/  @!P4 LDG.E.128 R16, [R32.64+0x80] ;  /* 0x000080042010c981 */ /* 0x000168000c1e1d00 */
[----:B------:R0:W5:Y:S02]  /*08c0*/  @!P5 LDG.E.128 R24, [R32.64+0x100] ;  /* 0x000100042018d981 */ /* 0x000164000c1e1d00 */
.L_x_1361:
[----:B------:R-:W-:Y:S05]  /*08d0*/  BSYNC B0 ;  /* 0x0000000000007941 */ /* 0x000fea0003800000 */
.L_x_1360:
[----:B------:R-:W-:Y:S01]  /*08e0*/  BSSY B0, `(.L_x_1362) ;  /* 0x000003a000007945 */ /* 0x000fe20003800000 */
[----:B------:R-:W-:Y:S01]  /*08f0*/  CS2R R30, SRZ ;  /* 0x00000000001e7805 */ /* 0x000fe2000001ff00 */
[----:B0-----:R-:W-:Y:S01]  /*0900*/  CS2R R32, SRZ ;  /* 0x0000000000207805 */ /* 0x001fe2000001ff00 */
[----:B------:R-:W-:Y:S01]  /*0910*/  CS2R R34, SRZ ;  /* 0x0000000000227805 */ /* 0x000fe2000001ff00 */
[----:B------:R-:W-:Y:S01]  /*0920*/  CS2R R36, SRZ ;  /* 0x0000000000247805 */ /* 0x000fe2000001ff00 */
[----:B------:R-:W-:Y:S01]  /*0930*/  CS2R R38, SRZ ;  /* 0x0000000000267805 */ /* 0x000fe2000001ff00 */
[----:B------:R-:W-:Y:S05]  /*0940*/  @P1 BRA `(.L_x_1363) ;  /* 0x0000033000001947 */ /* 0x000fea0003800000 */
[C---:B------:R-:W-:Y:S02]  /*0950*/  IADD3 R40, R66.reuse, 0x40, RZ ;  /* 0x0000004042287810 */ /* 0x040fe40007ffe0ff */
[----:B------:R-:W-:-:S02]  /*0960*/  ISETP.GE.AND P2, PT, R66, c[0x0][0x16c], PT ;  /* 0x00005b0042007a0c */ /* 0x000fc40003f46270 */
[----:B------:R-:W-:Y:S02]  /*0970*/  ISETP.GE.AND P3, PT, R40, c[0x0][0x16c], PT ;  /* 0x00005b0028007a0c */ /* 0x000fe40003f66270 */
[----:B------:R-:W-:-:S04]  /*0980*/  IADD3 R40, R66, 0x80, RZ ;  /* 0x0000008042287810 */ /* 0x000fc80007ffe0ff */
[----:B------:R-:W-:-:S05]  /*0990*/  ISETP.GE.AND P5, PT, R40, c[0x0][0x16c], PT ;  /* 0x00005b0028007a0c */ /* 0x000fca0003fa6270 */
[C---:B------:R-:W-:Y:S02]  /*09a0*/  @!P2 IMAD R41, R56.reuse, c[0x0][0x1a0], RZ ;  /* 0x000068003829aa24 */ /* 0x040fe400078e02ff */
[----:B------:R-:W-:Y:S02]  /*09b0*/  @!P3 IMAD R47, R56, c[0x0][0x1a0], RZ ;  /* 0x00006800382fba24 */ /* 0x000fe400078e02ff */
[----:B------:R-:W-:-:S04]  /*09c0*/  @!P2 IMAD.WIDE.U32 R42, R54, c[0x0][0x1a0], R66 ;  /* 0x00006800362aaa25 */ /* 0x000fc800078e0042 */
[C---:B------:R-:W-:Y:S02]  /*09d0*/  @!P2 IMAD R41, R54.reuse, c[0x0][0x1a4], R41 ;  /* 0x000069003629aa24 */ /* 0x040fe400078e0229 */
[----:B------:R-:W-:-:S04]  /*09e0*/  @!P3 IMAD.WIDE.U32 R44, R54, c[0x0][0x1a0], R66 ;  /* 0x00006800362cba25 */ /* 0x000fc800078e0042 */
[----:B------:R-:W-:Y:S02]  /*09f0*/  @!P3 IMAD R47, R54, c[0x0][0x1a4], R47 ;  /* 0x00006900362fba24 */ /* 0x000fe400078e022f */
[----:B------:R-:W-:Y:S02]  /*0a00*/  @!P5 IMAD R49, R56, c[0x0][0x1a0], RZ ;  /* 0x000068003831da24 */ /* 0x000fe400078e02ff */
[----:B------:R-:W-:Y:S02]  /*0a10*/  @!P2 IMAD.IADD R43, R43, 0x1, R41 ;  /* 0x000000012b2ba824 */ /* 0x000fe400078e0229 */
[----:B------:R-:W-:Y:S02]  /*0a20*/  @!P3 IMAD.IADD R45, R45, 0x1, R47 ;  /* 0x000000012d2db824 */ /* 0x000fe400078e022f */
[----:B------:R-:W-:Y:S02]  /*0a30*/  @!P2 IMAD R46, R58, c[0x0][0x1a8], RZ ;  /* 0x00006a003a2eaa24 */ /* 0x000fe400078e02ff */
[----:B------:R-:W-:-:S04]  /*0a40*/  @!P5 IMAD.WIDE.U32 R40, R54, c[0x0][0x1a0], R66 ;  /* 0x000068003628da25 */ /* 0x000fc800078e0042 */
[----:B------:R-:W-:Y:S02]  /*0a50*/  @!P5 IMAD R47, R54, c[0x0][0x1a4], R49 ;  /* 0x00006900362fda24 */ /* 0x000fe400078e0231 */
[----:B------:R-:W-:Y:S02]  /*0a60*/  @!P2 IMAD R49, R59, c[0x0][0x1ac], R46 ;  /* 0x00006b003b31aa24 */ /* 0x000fe400078e022e */
[C---:B------:R-:W-:Y:S01]  /*0a70*/  @!P5 IMAD R46, R58.reuse, c[0x0][0x1a8], RZ ;  /* 0x00006a003a2eda24 */ /* 0x040fe200078e02ff */
[----:B------:R-:W-:Y:S01]  /*0a80*/  @!P5 IADD3 R41, R41, R47, RZ ;  /* 0x0000002f2929d210 */ /* 0x000fe20007ffe0ff */
[----:B------:R-:W-:Y:S02]  /*0a90*/  @!P3 IMAD R48, R58, c[0x0][0x1a8], RZ ;  /* 0x00006a003a30ba24 */ /* 0x000fe400078e02ff */
[----:B------:R-:W-:-:S04]  /*0aa0*/  @!P2 IMAD.WIDE.U32 R42, R59, c[0x0][0x1a8], R42 ;  /* 0x00006a003b2aaa25 */ /* 0x000fc800078e002a */
[C---:B------:R-:W-:Y:S02]  /*0ab0*/  @!P5 IMAD R65, R59.reuse, c[0x0][0x1ac], R46 ;  /* 0x00006b003b41da24 */ /* 0x040fe400078e022e */
[C---:B------:R-:W-:Y:S02]  /*0ac0*/  @!P3 IMAD R51, R59.reuse, c[0x0][0x1ac], R48 ;  /* 0x00006b003b33ba24 */ /* 0x040fe400078e0230 */
[----:B------:R-:W-:-:S04]  /*0ad0*/  @!P3 IMAD.WIDE.U32 R44, R59, c[0x0][0x1a8], R44 ;  /* 0x00006a003b2cba25 */ /* 0x000fc800078e002c */
[----:B------:R-:W-:-:S04]  /*0ae0*/  @!P5 IMAD.WIDE.U32 R46, R59, c[0x0][0x1a8], R40 ;  /* 0x00006a003b2eda25 */ /* 0x000fc800078e0028 */
[----:B------:R-:W-:Y:S01]  /*0af0*/  @!P2 IMAD.IADD R41, R43, 0x1, R49 ;  /* 0x000000012b29a824 */ /* 0x000fe200078e0231 */
[----:B------:R-:W-:Y:S01]  /*0b00*/  @!P5 IADD3 R47, R47, R65, RZ ;  /* 0x000000412f2fd210 */ /* 0x000fe20007ffe0ff */
[----:B------:R-:W-:Y:S02]  /*0b10*/  @!P3 IMAD.IADD R45, R45, 0x1, R51 ;  /* 0x000000012d2db824 */ /* 0x000fe400078e0233 */
[C---:B------:R-:W-:Y:S02]  /*0b20*/  @!P2 IMAD R43, R69.reuse, c[0x0][0x198], RZ ;  /* 0x00006600452baa24 */ /* 0x040fe400078e02ff */
[C---:B------:R-:W-:Y:S02]  /*0b30*/  @!P3 IMAD R51, R69.reuse, c[0x0][0x198], RZ ;  /* 0x000066004533ba24 */ /* 0x040fe400078e02ff */
[----:B------:R-:W-:Y:S02]  /*0b40*/  @!P2 IMAD.MOV.U32 R40, RZ, RZ, R42 ;  /* 0x000000ffff28a224 */ /* 0x000fe400078e002a */
[----:B------:R-:W-:-:S02]  /*0b50*/  @!P5 IMAD R65, R69, c[0x0][0x198], RZ ;  /* 0x000066004541da24 */ /* 0x000fc400078e02ff */
[C---:B------:R-:W-:Y:S02]  /*0b60*/  @!P2 IMAD R49, R68.reuse, c[0x0][0x19c], R43 ;  /* 0x000067004431aa24 */ /* 0x040fe400078e022b */
[C---:B------:R-:W-:Y:S02]  /*0b70*/  @!P3 IMAD R51, R68.reuse, c[0x0][0x19c], R51 ;  /* 0x000067004433ba24 */ /* 0x040fe400078e0233 */
[----:B------:R-:W-:-:S04]  /*0b80*/  @!P3 IMAD.WIDE.U32 R42, R68, c[0x0][0x198], R44 ;  /* 0x00006600442aba25 */ /* 0x000fc800078e002c */
[----:B------:R-:W-:Y:S01]  /*0b90*/  @!P2 IMAD.WIDE.U32 R40, R68, c[0x0][0x198], R40 ;  /* 0x000066004428aa25 */ /* 0x000fe200078e0028 */
[----:B------:R-:W-:Y:S02]  /*0ba0*/  @!P3 IADD3 R51, R43, R51, RZ ;  /* 0x000000332b33b210 */ /* 0x000fe40007ffe0ff */
[----:B------:R-:W-:Y:S01]  /*0bb0*/  @!P3 LEA R48, P4, R42, c[0x0][0x190], 0x1 ;  /* 0x000064002a30ba11 */ /* 0x000fe200078808ff */
[----:B------:R-:W-:Y:S01]  /*0bc0*/  @!P5 IMAD R65, R68, c[0x0][0x19c], R65 ;  /* 0x000067004441da24 */ /* 0x000fe200078e0241 */
[----:B------:R-:W-:Y:S01]  /*0bd0*/  @!P2 LEA R44, P1, R40, c[0x0][0x190], 0x1 ;  /* 0x00006400282caa11 */ /* 0x000fe200078208ff */
[----:B------:R-:W-:-:S04]  /*0be0*/  @!P5 IMAD.WIDE.U32 R46, R68, c[0x0][0x198], R46 ;  /* 0x00006600442eda25 */ /* 0x000fc800078e002e */
[----:B------:R-:W-:Y:S01]  /*0bf0*/  @!P2 IMAD.IADD R41, R41, 0x1, R49 ;  /* 0x000000012929a824 */ /* 0x000fe200078e0231 */
[----:B------:R-:W-:Y:S01]  /*0c00*/  @!P5 LEA R50, P6, R46, c[0x0][0x190], 0x1 ;  /* 0x000064002e32da11 */ /* 0x000fe200078c08ff */
[----:B------:R-:W-:Y:S01]  /*0c10*/  @!P5 IMAD.IADD R65, R47, 0x1, R65 ;  /* 0x000000012f41d824 */ /* 0x000fe200078e0241 */
[----:B------:R-:W-:Y:S02]  /*0c20*/  @!P3 LEA.HI.X R49, R42, c[0x0][0x194], R51, 0x1, P4 ;  /* 0x000065002a31ba11 */ /* 0x000fe400020f0c33 */
[----:B------:R-:W-:Y:S02]  /*0c30*/  @!P2 LEA.HI.X R45, R40, c[0x0][0x194], R41, 0x1, P1 ;  /* 0x00006500282daa11 */ /* 0x000fe400008f0c29 */
[----:B------:R-:W-:Y:S01]  /*0c40*/  @!P5 LEA.HI.X R51, R46, c[0x0][0x194], R65, 0x1, P6 ;  /* 0x000065002e33da11 */ /* 0x000fe200030f0c41 */
[----:B------:R0:W5:Y:S04]  /*0c50*/  @!P3 LDG.E.128 R32, [R48.64+0x80] ;  /* 0x000080043020b981 */ /* 0x000168000c1e1d00 */
[----:B------:R0:W5:Y:S04]  /*0c60*/  @!P2 LDG.E.128 R28, [R44.64] ;  /* 0x000000042c1ca981 */ /* 0x000168000c1e1d00 */
[----:B------:R0:W5:Y:S02]  /*0c70*/  @!P5 LDG.E.128 R36, [R50.64+0x100] ;  /* 0x000100043224d981 */ /* 0x000164000c1e1d00 */
.L_x_1363:
[----:B------:R-:W-:Y:S05]  /*0c80*/  BSYNC B0 ;  /* 0x0000000000007941 */ /* 0x000fea0003800000 */
.L_x_1362:
[----:B------:R-:W-:Y:S01]  /*0c90*/  IMAD R41, R53, -0x40, R52 ;  /* 0xffffffc035297824 */ /* 0x000fe200078e0234 */
[----:B------:R-:W-:Y:S01]  /*0ca0*/  BSSY B0, `(.L_x_1364) ;  /* 0x0000021000007945 */ /* 0x000fe20003800000 */
[----:B------:R-:W-:Y:S01]  /*0cb0*/  CS2R R42, SRZ ;  /* 0x00000000002a7805 */ /* 0x000fe2000001ff00 */
[----:B0-----:R-:W-:Y:S01]  /*0cc0*/  CS2R R44, SRZ ;  /* 0x00000000002c7805 */ /* 0x001fe2000001ff00 */
[----:B------:R-:W-:Y:S01]  /*0cd0*/  CS2R R46, SRZ ;  /* 0x00000000002e7805 */ /* 0x000fe2000001ff00 */
[----:B------:R-:W-:Y:S01]  /*0ce0*/  ISETP.GE.AND P1, PT, R62, R41, PT ;  /* 0x000000293e00720c */ /* 0x000fe20003f26270 */
[----:B------:R-:W-:Y:S01]  /*0cf0*/  CS2R R48, SRZ ;  /* 0x0000000000307805 */ /* 0x000fe2000001ff00 */
[----:B------:R-:W-:Y:S01]  /*0d00*/  CS2R R40, SRZ ;  /* 0x0000000000287805 */ /* 0x000fe2000001ff00 */
[----:B------:R-:W-:-:S10]  /*0d10*/  CS2R R50, SRZ ;  /* 0x0000000000327805 */ /* 0x000fd4000001ff00 */
[----:B------:R-:W-:Y:S05]  /*0d20*/  @P1 BRA `(.L_x_1365) ;  /* 0x0000018000001947 */ /* 0x000fea0003800000 */
[----:B------:R-:W-:Y:S01]  /*0d30*/  IMAD R65, R56, c[0x0][0x1a0], RZ ;  /* 0x0000680038417a24 */ /* 0x000fe200078e02ff */
[----:B------:R-:W-:Y:S01]  /*0d40*/  ISETP.GE.AND P2, PT, R66, c[0x0][0x16c], PT ;  /* 0x00005b0042007a0c */ /* 0x000fe20003f46270 */
[----:B------:R-:W-:Y:S01]  /*0d50*/  IMAD.WIDE.U32 R70, R54, c[0x0][0x1a0], R66 ;  /* 0x0000680036467a25 */ /* 0x000fe200078e0042 */
[----:B------:R-:W-:-:S03]  /*0d60*/  IADD3 R67, P1, R68, 0x20, RZ ;  /* 0x0000002044437810 */ /* 0x000fc60007f3e0ff */
[----:B------:R-:W-:Y:S02]  /*0d70*/  IMAD R65, R54, c[0x0][0x1a4], R65 ;  /* 0x0000690036417a24 */ /* 0x000fe400078e0241 */
[----:B------:R-:W-:Y:S02]  /*0d80*/  IMAD R68, R58, c[0x0][0x1a8], RZ ;  /* 0x00006a003a447a24 */ /* 0x000fe400078e02ff */
[----:B------:R-:W-:Y:S01]  /*0d90*/  IMAD.IADD R71, R71, 0x1, R65 ;  /* 0x0000000147477824 */ /* 0x000fe200078e0241 */
[----:B------:R-:W-:Y:S01]  /*0da0*/  IADD3.X R65, RZ, R69, RZ, P1, !PT ;  /* 0x00000045ff417210 */ /* 0x000fe20000ffe4ff */
[C---:B------:R-:W-:Y:S02]  /*0db0*/  IMAD R73, R59.reuse, c[0x0][0x1ac], R68 ;  /* 0x00006b003b497a24 */ /* 0x040fe400078e0244 */
[----:B------:R-:W-:Y:S01]  /*0dc0*/  IMAD.WIDE.U32 R68, R59, c[0x0][0x1a8], R70 ;  /* 0x00006a003b447a25 */ /* 0x000fe200078e0046 */
[----:B------:R-:W-:-:S03]  /*0dd0*/  IADD3 R70, R66, 0x40, RZ ;  /* 0x0000004042467810 */ /* 0x000fc60007ffe0ff */
[----:B------:R-:W-:Y:S01]  /*0de0*/  IMAD R65, R65, c[0x0][0x198], RZ ;  /* 0x0000660041417a24 */ /* 0x000fe200078e02ff */
[----:B------:R-:W-:Y:S01]  /*0df0*/  ISETP.GE.AND P3, PT, R70, c[0x0][0x16c], PT ;  /* 0x00005b0046007a0c */ /* 0x000fe20003f66270 */
[----:B------:R-:W-:Y:S02]  /*0e00*/  IMAD.IADD R69, R69, 0x1, R73 ;  /* 0x0000000145457824 */ /* 0x000fe400078e0249 */
[C---:B------:R-:W-:Y:S02]  /*0e10*/  IMAD R65, R67.reuse, c[0x0][0x19c], R65 ;  /* 0x0000670043417a24 */ /* 0x040fe400078e0241 */
[----:B------:R-:W-:Y:S01]  /*0e20*/  IMAD.WIDE.U32 R68, R67, c[0x0][0x198], R68 ;  /* 0x0000660043447a25 */ /* 0x000fe200078e0044 */
[----:B------:R-:W-:-:S04]  /*0e30*/  IADD3 R67, R66, 0x80, RZ ;  /* 0x0000008042437810 */ /* 0x000fc80007ffe0ff */
[----:B------:R-:W-:Y:S02]  /*0e40*/  ISETP.GE.AND P4, PT, R67, c[0x0][0x16c], PT ;  /* 0x00005b0043007a0c */ /* 0x000fe40003f86270 */
[----:B------:R-:W-:Y:S02]  /*0e50*/  IADD3 R65, R69, R65, RZ ;  /* 0x0000004145417210 */ /* 0x000fe40007ffe0ff */
[----:B------:R-:W-:-:S04]  /*0e60*/  LEA R66, P1, R68, c[0x0][0x190], 0x1 ;  /* 0x0000640044427a11 */ /* 0x000fc800078208ff */
[----:B------:R-:W-:-:S05]  /*0e70*/  LEA.HI.X R67, R68, c[0x0][0x194], R65, 0x1, P1 ;  /* 0x0000650044437a11 */ /* 0x000fca00008f0c41 */
[----:B------:R0:W5:Y:S04]  /*0e80*/  @!P2 LDG.E.128 R40, [R66.64] ;  /* 0x000000044228a981 */ /* 0x000168000c1e1d00 */
[----:B------:R0:W5:Y:S04]  /*0e90*/  @!P3 LDG.E.128 R44, [R66.64+0x80] ;  /* 0x00008004422cb981 */ /* 0x000168000c1e1d00 */
[----:B------:R0:W5:Y:S02]  /*0ea0*/  @!P4 LDG.E.128 R48, [R66.64+0x100] ;  /* 0x000100044230c981 */ /* 0x000164000c1e1d00 */
.L_x_1365:
[----:B------:R-:W-:Y:S05]  /*0eb0*/  BSYNC B0 ;  /* 0x0000000000007941 */ /* 0x000fea0003800000 */
.L_x_1364:
[----:B-----5:R-:W-:Y:S01]  /*0ec0*/  LOP3.LUT R65, R4, 0xffff0000, RZ, 0xc0, !PT ;  /* 0xffff000004417812 */ /* 0x020fe200078ec0ff */
[----:B------:R-:W-:Y:S01]  /*0ed0*/  IMAD.U32 R76, R32, 0x10000, RZ ;  /* 0x00010000204c7824 */ /* 0x000fe200078e00ff */
[----:B------:R-:W-:Y:S01]  /*0ee0*/  LOP3.LUT R68, R28, 0xffff0000, RZ, 0xc0, !PT ;  /* 0xffff00001c447812 */ /* 0x000fe200078ec0ff */
[----:B------:R-:W-:Y:S01]  /*0ef0*/  IMAD.U32 R4, R4, 0x10000, RZ ;  /* 0x0001000004047824 */ /* 0x000fe200078e00ff */
[----:B------:R-:W-:Y:S01]  /*0f00*/  LOP3.LUT R77, R32, 0xffff0000, RZ, 0xc0, !PT ;  /* 0xffff0000204d7812 */ /* 0x000fe200078ec0ff */
[----:B------:R-:W-:Y:S01]  /*0f10*/  IMAD.U32 R32, R10, 0x10000, RZ ;  /* 0x000100000a207824 */ /* 0x000fe200078e00ff */
[C---:B------:R-:W-:Y:S01]  /*0f20*/  SHF.L.U32 R75, R33.reuse, 0x10, RZ ;  /* 0x00000010214b7819 */ /* 0x040fe200000006ff */
[----:B0-----:R-:W-:Y:S01]  /*0f30*/  IMAD.U32 R67, R28, 0x10000, RZ ;  /* 0x000100001c437824 */ /* 0x001fe200078e00ff */
[----:B------:R-:W-:Y:S01]  /*0f40*/  LOP3.LUT R80, R33, 0xffff0000, RZ, 0xc0, !PT ;  /* 0xffff000021507812 */ /* 0x000fe200078ec0ff */
[----:B------:R-:W-:Y:S01]  /*0f50*/  FMUL.FTZ R65, R65, R68 ;  /* 0x0000004441417220 */ /* 0x000fe20000410000 */
[C---:B------:R-:W-:Y:S01]  /*0f60*/  LOP3.LUT R83, R12.reuse, 0xffff0000, RZ, 0xc0, !PT ;  /* 0xffff00000c537812 */ /* 0x040fe200078ec0ff */
[----:B------:R-:W-:Y:S01]  /*0f70*/  IMAD.U32 R12, R12, 0x10000, RZ ;  /* 0x000100000c0c7824 */ /* 0x000fe200078e00ff */
[----:B------:R-:W-:Y:S01]  /*0f80*/  LOP3.LUT R84, R40, 0xffff0000, RZ, 0xc0, !PT ;  /* 0xffff000028547812 */ /* 0x000fe200078ec0ff */
[----:B------:R-:W-:Y:S01]  /*0f90*/  FFMA.FTZ R67, R4, R67, R65 ;  /* 0x0000004304437223 */ /* 0x000fe20000010041 */
[----:B------:R-:W-:Y:S01]  /*0fa0*/  LOP3.LUT R33, R10, 0xffff0000, RZ, 0xc0, !PT ;  /* 0xffff00000a217812 */ /* 0x000fe200078ec0ff */
[----:B------:R-:W-:Y:S01]  /*0fb0*/  IMAD.U32 R4, R13, 0x10000, RZ ;  /* 0x000100000d047824 */ /* 0x000fe200078e00ff */
[----:B------:R-:W-:Y:S01]  /*0fc0*/  SHF.L.U32 R10, R11, 0x10, RZ ;  /* 0x000000100b0a7819 */ /* 0x000fe200000006ff */
[----:B------:R-:W-:Y:S01]  /*0fd0*/  FMUL.FTZ R83, R83, R84 ;  /* 0x0000005453537220 */ /* 0x000fe20000410000 */
[----:B------:R-:W-:Y:S01]  /*0fe0*/  LOP3.LUT R81, R11, 0xffff0000, RZ, 0xc0, !PT ;  /* 0xffff00000b517812 */ /* 0x000fe200078ec0ff */
[----:B------:R-:W-:Y:S01]  /*0ff0*/  IMAD.U32 R72, R30, 0x10000, RZ ;  /* 0x000100001e487824 */ /* 0x000fe200078e00ff */
[C---:B------:R-:W-:Y:S01]  /*1000*/  SHF.L.U32 R11, R35.reuse, 0x10, RZ ;  /* 0x00000010230b7819 */ /* 0x040fe200000006ff */
[----:B------:R-:W-:Y:S01]  /*1010*/  IMAD.U32 R79, R34, 0x10000, RZ ;  /* 0x00010000224f7824 */ /* 0x000fe200078e00ff */
[----:B------:R-:W-:Y:S01]  /*1020*/  LOP3.LUT R82, R35, 0xffff0000, RZ, 0xc0, !PT ;  /* 0xffff000023527812 */ /* 0x000fe200078ec0ff */
[----:B------:R-:W-:Y:S01]  /*1030*/  @P0 IMAD R63, R0, 0x40, R63 ;  /* 0x00000040003f0824 */ /* 0x000fe200078e023f */
[----:B------:R-:W-:Y:S01]  /*1040*/  SHF.L.U32 R35, R40, 0x10, RZ ;  /* 0x0000001028237819 */ /* 0x000fe200000006ff */
[----:B------:R-:W-:Y:S01]  /*1050*/  BSSY B0, `(.L_x_1366) ;  /* 0x00000a8000007945 */ /* 0x000fe20003800000 */
[----:B------:R-:W-:-:S02]  /*1060*/  SHF.L.U32 R66, R5, 0x10, RZ ;  /* 0x0000001005427819 */ /* 0x000fc400000006ff */
[----:B------:R-:W-:Y:S01]  /*1070*/  SHF.L.U32 R69, R29, 0x10, RZ ;  /* 0x000000101d457819 */ /* 0x000fe200000006ff */
[----:B------:R-:W-:Y:S01]  /*1080*/  FFMA.FTZ R35, R12, R35, R83 ;  /* 0x000000230c237223 */ /* 0x000fe20000010053 */
[----:B------:R-:W-:Y:S02]  /*1090*/  SHF.L.U32 R65, R41, 0x10, RZ ;  /* 0x0000001029417819 */ /* 0x000fe400000006ff */
        /* <DEDUP_REMOVED lines=22> */
[----:B------:R-:W-:-:S02]  /*1200*/  SHF.L.U32 R13, R43, 0x10, RZ ;  /* 0x000000102b0d7819 */ /* 0x000fc400000006ff */
        /* <DEDUP_REMOVED lines=31> */
[----:B------:R-:W-:Y:S01]  /*1400*/  IMAD.U32 R4, R18, 0x10000, RZ ;  /* 0x0001000012047824 */ /* 0x000fe200078e00ff */
        /* <DEDUP_REMOVED lines=13> */
[----:B------:R-:W-:Y:S01]  /*14e0*/  FFMA.FTZ R13, R6, R13, R5 ;  /* 0x0000000d060d7223 */ /* 0x000fe20000010005 */
[----:B------:R-:W-:Y:S01]  /*14f0*/  SHF.L.U32 R6, R48, 0x10, RZ ;  /* 0x0000001030067819 */ /* 0x000fe200000006ff */
[C---:B------:R-:W-:Y:S01]  /*1500*/  IMAD.U32 R4, R20.reuse, 0x10000, RZ ;  /* 0x0001000014047824 */ /* 0x040fe200078e00ff */
        /* <DEDUP_REMOVED lines=15> */
[C---:B------:R-:W-:Y:S01]  /*1600*/  IMAD.U32 R4, R25.reuse, 0x10000, RZ ;  /* 0x0001000019047824 */ /* 0x040fe200078e00ff */
        /* <DEDUP_REMOVED lines=15> */
[----:B------:R-:W-:-:S02]  /*1700*/  FFMA.FTZ R6, R25, R6, R11 ;  /* 0x0000000619067223 */ /* 0x000fc4000001000b */
[----:B------:R-:W-:Y:S01]  /*1710*/  FFMA.FTZ R8, R8, R17, R7 ;  /* 0x0000001108087223 */ /* 0x000fe20000010007 */
[----:B------:R-:W-:Y:S01]  /*1720*/  LOP3.LUT R7, R50, 0xffff0000, RZ, 0xc0, !PT ;  /* 0xffff000032077812 */ /* 0x000fe200078ec0ff */
[----:B------:R-:W-:Y:S01]  /*1730*/  FFMA.FTZ R6, R4, R5, R6 ;  /* 0x0000000504067223 */ /* 0x000fe20000010006 */
[----:B------:R-:W-:Y:S01]  /*1740*/  SHF.L.U32 R5, R51, 0x10, RZ ;  /* 0x0000001033057819 */ /* 0x000fe200000006ff */
[----:B------:R-:W-:Y:S02]  /*1750*/  FFMA.FTZ R8, R22, R19, R8 ;  /* 0x0000001316087223 */ /* 0x000fe40000010008 */
[C---:B------:R-:W-:Y:S01]  /*1760*/  IMAD.U32 R4, R27.reuse, 0x10000, RZ ;  /* 0x000100001b047824 */ /* 0x040fe200078e00ff */
[----:B------:R-:W-:Y:S01]  /*1770*/  LOP3.LUT R27, R27, 0xffff0000, RZ, 0xc0, !PT ;  /* 0xffff00001b1b7812 */ /* 0x000fe200078ec0ff */
[----:B------:R-:W-:Y:S01]  /*1780*/  FFMA.FTZ R7, R26, R7, R6 ;  /* 0x000000071a077223 */ /* 0x000fe20000010006 */
[----:B------:R-:W-:Y:S01]  /*1790*/  LOP3.LUT R6, R51, 0xffff0000, RZ, 0xc0, !PT ;  /* 0xffff000033067812 */ /* 0x000fe200078ec0ff */
[----:B------:R-:W-:-:S02]  /*17a0*/  FFMA.FTZ R8, R9, R14, R8 ;  /* 0x0000000e09087223 */ /* 0x000fc40000010008 */
[----:B------:R-:W-:Y:S02]  /*17b0*/  FFMA.FTZ R4, R4, R5, R7 ;  /* 0x0000000504047223 */ /* 0x000fe40000010007 */
[----:B------:R-:W-:Y:S02]  /*17c0*/  FFMA.FTZ R8, R23, R16, R8 ;  /* 0x0000001017087223 */ /* 0x000fe40000010008 */
[----:B------:R-:W-:Y:S02]  /*17d0*/  FFMA.FTZ R6, R27, R6, R4 ;  /* 0x000000061b067223 */ /* 0x000fe40000010004 */
[----:B------:R-:W-:Y:S01]  /*17e0*/  IMAD R13, R56, c[0x0][0x220], RZ ;  /* 0x00008800380d7a24 */ /* 0x000fe200078e02ff */
[----:B------:R-:W0:Y:S04]  /*17f0*/  SHFL.BFLY PT, R5, R8, 0x4, 0x1f ;  /* 0x0c801f0008057f89 */ /* 0x000e2800000e0000 */
[----:B------:R-:W1:Y:S01]  /*1800*/  SHFL.BFLY PT, R7, R6, 0x4, 0x1f ;  /* 0x0c801f0006077f89 */ /* 0x000e6200000e0000 */
[----:B0-----:R-:W-:Y:S01]  /*1810*/  FADD.FTZ R5, R8, R5 ;  /* 0x0000000508057221 */ /* 0x001fe20000010000 */
[----:B------:R-:W-:Y:S01]  /*1820*/  HFMA2.MMA R8, -RZ, RZ, 0, 0 ;  /* 0x00000000ff087435 */ /* 0x000fe200000001ff */
[----:B-1----:R-:W-:-:S03]  /*1830*/  FADD.FTZ R7, R6, R7 ;  /* 0x0000000706077221 */ /* 0x002fc60000010000 */
[----:B------:R-:W0:Y:S04]  /*1840*/  SHFL.BFLY PT, R4, R5, 0x2, 0x1f ;  /* 0x0c401f0005047f89 */ /* 0x000e2800000e0000 */
[----:B------:R-:W1:Y:S01]  /*1850*/  SHFL.BFLY PT, R10, R7, 0x2, 0x1f ;  /* 0x0c401f00070a7f89 */ /* 0x000e6200000e0000 */
[----:B0-----:R-:W-:Y:S01]  /*1860*/  FADD.FTZ R9, R5, R4 ;  /* 0x0000000405097221 */ /* 0x001fe20000010000 */
[----:B------:R-:W-:Y:S01]  /*1870*/  @P0 SHF.R.S32.HI R4, RZ, 0x1f, R63 ;  /* 0x0000001fff040819 */ /* 0x000fe2000001143f */
[----:B------:R-:W-:Y:S02]  /*1880*/  IMAD R5, R53, 0x3000, RZ ;  /* 0x0000300035057824 */ /* 0x000fe400078e02ff */
[----:B-1----:R-:W-:Y:S01]  /*1890*/  FADD.FTZ R11, R7, R10 ;  /* 0x0000000a070b7221 */ /* 0x002fe20000010000 */
[----:B------:R-:W-:Y:S01]  /*18a0*/  @P0 LEA.HI R4, R4, R63, RZ, 0x6 ;  /* 0x0000003f04040211 */ /* 0x000fe200078f30ff */
[----:B------:R-:W0:Y:S01]  /*18b0*/  SHFL.BFLY PT, R10, R9, 0x1, 0x1f ;  /* 0x0c201f00090a7f89 */ /* 0x000e2200000e0000 */
[----:B------:R-:W-:-:S02]  /*18c0*/  SHF.R.S32.HI R14, RZ, 0x1f, R5 ;  /* 0x0000001fff0e7819 */ /* 0x000fc40000011405 */
[----:B------:R-:W-:Y:S01]  /*18d0*/  @P0 LOP3.LUT R8, R4, 0xffffffc0, RZ, 0xc0, !PT ;  /* 0xffffffc004080812 */ /* 0x000fe200078ec0ff */
[----:B------:R-:W1:Y:S01]  /*18e0*/  SHFL.BFLY PT, R12, R11, 0x1, 0x1f ;  /* 0x0c201f000b0c7f89 */ /* 0x000e6200000e0000 */
[----:B------:R-:W-:Y:S01]  /*18f0*/  ISETP.NE.AND P0, PT, R64, RZ, PT ;  /* 0x000000ff4000720c */ /* 0x000fe20003f05270 */
[----:B------:R-:W-:Y:S02]  /*1900*/  IMAD.SHL.U32 R4, R2, 0x4, RZ ;  /* 0x0000000402047824 */ /* 0x000fe400078e00ff */
[----:B------:R-:W-:-:S05]  /*1910*/  IMAD R6, R8, 0xc0, RZ ;  /* 0x000000c008067824 */ /* 0x000fca00078e02ff */
[----:B------:R-:W-:Y:S02]  /*1920*/  SHF.R.S32.HI R7, RZ, 0x1f, R6 ;  /* 0x0000001fff077819 */ /* 0x000fe40000011406 */
[----:B------:R-:W-:Y:S02]  /*1930*/  IADD3 R6, P1, P2, R6, R4, R5 ;  /* 0x0000000406067210 */ /* 0x000fe40007a3e005 */
[----:B------:R-:W-:-:S04]  /*1940*/  SHF.R.S32.HI R4, RZ, 0x1f, R4 ;  /* 0x0000001fff047819 */ /* 0x000fc80000011404 */
[----:B------:R-:W-:Y:S01]  /*1950*/  IADD3.X R7, R7, R4, R14, P1, P2 ;  /* 0x0000000407077210 */ /* 0x000fe20000fe440e */
[----:B0-----:R-:W-:Y:S02]  /*1960*/  FADD.FTZ R14, R9, R10 ;  /* 0x0000000a090e7221 */ /* 0x001fe40000010000 */
[----:B-1----:R-:W-:Y:S01]  /*1970*/  FADD.FTZ R11, R11, R12 ;  /* 0x0000000c0b0b7221 */ /* 0x002fe20000010000 */
[----:B------:R-:W-:Y:S05]  /*1980*/  @P0 BRA `(.L_x_1367) ;  /* 0x0000014000000947 */ /* 0x000fea0003800000 */
[----:B------:R-:W-:Y:S01]  /*1990*/  SHF.R.S32.HI R10, RZ, 0x1f, R8 ;  /* 0x0000001fff0a7819 */ /* 0x000fe20000011408 */
[----:B------:R-:W-:Y:S01]  /*19a0*/  IMAD R9, R56, c[0x0][0x1c8], RZ ;  /* 0x0000720038097a24 */ /* 0x000fe200078e02ff */
[C---:B------:R-:W-:Y:S02]  /*19b0*/  IADD3 R4, P0, R55.reuse, R8, RZ ;  /* 0x0000000837047210 */ /* 0x040fe40007f1e0ff */
[----:B------:R-:W-:Y:S01]  /*19c0*/  ISETP.GE.AND P1, PT, R60, R57, PT ;  /* 0x000000393c00720c */ /* 0x000fe20003f26270 */
[----:B------:R-:W-:Y:S01]  /*19d0*/  IMAD R9, R54, c[0x0][0x1cc], R9 ;  /* 0x0000730036097a24 */ /* 0x000fe200078e0209 */
[----:B------:R-:W-:Y:S01]  /*19e0*/  LEA.HI.X.SX32 R5, R55, R10, 0x1, P0 ;  /* 0x0000000a37057211 */ /* 0x000fe200000f0eff */
[----:B------:R-:W-:-:S04]  /*19f0*/  IMAD R10, R58, c[0x0][0x1d0], RZ ;  /* 0x000074003a0a7a24 */ /* 0x000fc800078e02ff */
[----:B------:R-:W-:-:S04]  /*1a00*/  IMAD.WIDE.U32 R4, R54, c[0x0][0x1c8], R4 ;  /* 0x0000720036047a25 */ /* 0x000fc800078e0004 */
[----:B------:R-:W-:Y:S01]  /*1a10*/  IMAD R10, R59, c[0x0][0x1d4], R10 ;  /* 0x000075003b0a7a24 */ /* 0x000fe200078e020a */
[----:B------:R-:W-:-:S05]  /*1a20*/  IADD3 R5, R5, R9, RZ ;  /* 0x0000000905057210 */ /* 0x000fca0007ffe0ff */
[----:B------:R-:W-:-:S05]  /*1a30*/  IMAD.WIDE.U32 R4, R59, c[0x0][0x1d0], R4 ;  /* 0x000074003b047a25 */ /* 0x000fca00078e0004 */
[----:B------:R-:W-:-:S04]  /*1a40*/  IADD3 R9, P0, R60, R4, RZ ;  /* 0x000000043c097210 */ /* 0x000fc80007f1e0ff */
[----:B------:R-:W-:Y:S02]  /*1a50*/  IADD3.X R10, R61, R5, R10, P0, !PT ;  /* 0x000000053d0a7210 */ /* 0x000fe400007fe40a */
[C---:B------:R-:W-:Y:S02]  /*1a60*/  LEA R4, P2, R9.reuse, c[0x0][0x1b0], 0x2 ;  /* 0x00006c0009047a11 */ /* 0x040fe400078410ff */
[----:B------:R-:W-:Y:S02]  /*1a70*/  ISETP.GE.AND P0, PT, R62, R57, PT ;  /* 0x000000393e00720c */ /* 0x000fe40003f06270 */
[----:B------:R-:W-:Y:S02]  /*1a80*/  LEA.HI.X R5, R9, c[0x0][0x1b4], R10, 0x2, P2 ;  /* 0x00006d0009057a11 */ /* 0x000fe400010f140a */
[----:B------:R-:W-:Y:S02]  /*1a90*/  FSEL R9, R14, RZ, !P1 ;  /* 0x000000ff0e097208 */ /* 0x000fe40004800000 */
[----:B------:R-:W-:-:S03]  /*1aa0*/  FSEL R11, R11, RZ, !P0 ;  /* 0x000000ff0b0b7208 */ /* 0x000fc60004000000 */
[----:B------:R0:W-:Y:S04]  /*1ab0*/  STG.E [R4.64], R9 ;  /* 0x0000000904007986 */ /* 0x0001e8000c101904 */
[----:B------:R0:W-:Y:S02]  /*1ac0*/  STG.E [R4.64+0x80], R11 ;  /* 0x0000800b04007986 */ /* 0x0001e4000c101904 */
.L_x_1367:
[----:B------:R-:W-:Y:S05]  /*1ad0*/  BSYNC B0 ;  /* 0x0000000000007941 */ /* 0x000fea0003800000 */
.L_x_1366:
[----:B------:R-:W-:Y:S01]  /*1ae0*/  IADD3 R52, R52, 0x3f, RZ ;  /* 0x0000003f34347810 */ /* 0x000fe20007ffe0ff */
[C---:B0-----:R-:W-:Y:S01]  /*1af0*/  IMAD.WIDE.U32 R4, R54.reuse, c[0x0][0x220], R6 ;  /* 0x0000880036047a25 */ /* 0x041fe200078e0006 */
[----:B------:R-:W-:Y:S01]  /*1b00*/  ISETP.NE.U32.AND P1, PT, RZ, c[0x0][0x238], PT ;  /* 0x00008e00ff007a0c */ /* 0x000fe20003f25070 */
[----:B------:R-:W-:Y:S01]  /*1b10*/  BSSY B0, `(.L_x_1368) ;  /* 0x0000026000007945 */ /* 0x000fe20003800000 */
[--C-:B------:R-:W-:Y:S01]  /*1b20*/  SHF.R.S32.HI R9, RZ, 0x1f, R52.reuse ;  /* 0x0000001fff097819 */ /* 0x100fe20000011434 */
[----:B------:R-:W-:Y:S01]  /*1b30*/  IMAD R6, R53, -0x40, R52 ;  /* 0xffffffc035067824 */ /* 0x000fe200078e0234 */
[----:B------:R-:W-:Y:S01]  /*1b40*/  ISETP.NE.AND.EX P1, PT, RZ, c[0x0][0x23c], PT, P1 ;  /* 0x00008f00ff007a0c */ /* 0x000fe20003f25310 */
[----:B------:R-:W-:Y:S01]  /*1b50*/  IMAD R13, R54, c[0x0][0x224], R13 ;  /* 0x00008900360d7a24 */ /* 0x000fe200078e020d */
[----:B------:R-:W-:Y:S01]  /*1b60*/  LEA.HI R9, R9, R52, RZ, 0x6 ;  /* 0x0000003409097211 */ /* 0x000fe200078f30ff */
[----:B------:R-:W-:Y:S01]  /*1b70*/  IMAD R10, R58, c[0x0][0x228], RZ ;  /* 0x00008a003a0a7a24 */ /* 0x000fe200078e02ff */
[----:B------:R-:W-:Y:S01]  /*1b80*/  ISETP.NE.OR P1, PT, R2, RZ, !P1 ;  /* 0x000000ff0200720c */ /* 0x000fe20004f25670 */
[----:B------:R-:W-:Y:S01]  /*1b90*/  IMAD.IADD R5, R5, 0x1, R13 ;  /* 0x0000000105057824 */ /* 0x000fe200078e020d */
[----:B------:R-:W-:Y:S01]  /*1ba0*/  LOP3.LUT R9, R9, 0xffffffc0, RZ, 0xc0, !PT ;  /* 0xffffffc009097812 */ /* 0x000fe200078ec0ff */
[----:B------:R-:W-:-:S02]  /*1bb0*/  IMAD R7, R59, c[0x0][0x22c], R10 ;  /* 0x00008b003b077a24 */ /* 0x000fc400078e020a */
[----:B------:R-:W-:Y:S01]  /*1bc0*/  IMAD.WIDE.U32 R4, R59, c[0x0][0x228], R4 ;  /* 0x00008a003b047a25 */ /* 0x000fe200078e0004 */
[----:B------:R-:W-:-:S04]  /*1bd0*/  IADD3 R9, R6, R9, -R52 ;  /* 0x0000000906097210 */ /* 0x000fc80007ffe834 */
[C---:B------:R-:W-:Y:S02]  /*1be0*/  ISETP.GE.AND P0, PT, R2.reuse, R9, PT ;  /* 0x000000090200720c */ /* 0x040fe40003f06270 */
[----:B------:R-:W-:Y:S02]  /*1bf0*/  IADD3 R5, R5, R7, RZ ;  /* 0x0000000705057210 */ /* 0x000fe40007ffe0ff */
[----:B------:R-:W-:Y:S02]  /*1c00*/  ISETP.GT.OR P0, PT, R2, 0x3f, P0 ;  /* 0x0000003f0200780c */ /* 0x000fe40000704670 */
[----:B------:R-:W-:-:S04]  /*1c10*/  LEA R10, P2, R4, c[0x0][0x208], 0x2 ;  /* 0x00008200040a7a11 */ /* 0x000fc800078410ff */
[----:B------:R-:W-:-:S07]  /*1c20*/  LEA.HI.X R11, R4, c[0x0][0x20c], R5, 0x2, P2 ;  /* 0x00008300040b7a11 */ /* 0x000fce00010f1405 */
[----:B------:R-:W-:Y:S05]  /*1c30*/  @P0 BRA `(.L_x_1369) ;  /* 0x0000013000000947 */ /* 0x000fea0003800000 */
[--C-:B------:R-:W-:Y:S01]  /*1c40*/  IADD3 R4, P0, P2, R8, R55, R2.reuse ;  /* 0x0000003708047210 */ /* 0x100fe20007a1e002 */
[----:B------:R-:W-:Y:S01]  /*1c50*/  IMAD R7, R56, c[0x0][0x1f8], RZ ;  /* 0x00007e0038077a24 */ /* 0x000fe200078e02ff */
[----:B------:R-:W-:Y:S01]  /*1c60*/  SHF.R.S32.HI R5, RZ, 0x1f, R55 ;  /* 0x0000001fff057819 */ /* 0x000fe20000011437 */
[----:B------:R-:W-:Y:S01]  /*1c70*/  IMAD R58, R58, c[0x0][0x200], RZ ;  /* 0x000080003a3a7a24 */ /* 0x000fe200078e02ff */
[----:B------:R-:W-:Y:S01]  /*1c80*/  SHF.R.S32.HI R2, RZ, 0x1f, R2 ;  /* 0x0000001fff027819 */ /* 0x000fe20000011402 */
[----:B------:R-:W-:Y:S01]  /*1c90*/  IMAD R7, R54, c[0x0][0x1fc], R7 ;  /* 0x00007f0036077a24 */ /* 0x000fe200078e0207 */
[----:B------:R-:W-:-:S04]  /*1ca0*/  SHF.R.S32.HI R8, RZ, 0x1f, R8 ;  /* 0x0000001fff087819 */ /* 0x000fc80000011408 */
[----:B------:R-:W-:Y:S01]  /*1cb0*/  IADD3.X R5, R8, R5, R2, P0, P2 ;  /* 0x0000000508057210 */ /* 0x000fe200007e4402 */
[C---:B------:R-:W-:Y:S01]  /*1cc0*/  FMUL.FTZ R2, R78.reuse, 1.4426950216293334961 ;  /* 0x3fb8aa3b4e027820 */ /* 0x040fe20000410000 */
[----:B------:R-:W-:-:S03]  /*1cd0*/  FSETP.NEU.FTZ.AND P0, PT, R78, -INF , PT ;  /* 0xff8000004e00780b */ /* 0x000fc60003f1d000 */
[----:B------:R-:W-:-:S04]  /*1ce0*/  IMAD.WIDE.U32 R4, R54, c[0x0][0x1f8], R4 ;  /* 0x00007e0036047a25 */ /* 0x000fc800078e0004 */
[----:B------:R-:W-:Y:S02]  /*1cf0*/  IMAD.IADD R5, R5, 0x1, R7 ;  /* 0x0000000105057824 */ /* 0x000fe400078e0207 */
[C---:B------:R-:W-:Y:S02]  /*1d00*/  IMAD R7, R59.reuse, c[0x0][0x204], R58 ;  /* 0x000081003b077a24 */ /* 0x040fe400078e023a */
[----:B------:R-:W-:-:S05]  /*1d10*/  IMAD.WIDE.U32 R4, R59, c[0x0][0x200], R4 ;  /* 0x000080003b047a25 */ /* 0x000fca00078e0004 */
[----:B------:R-:W-:Y:S02]  /*1d20*/  IADD3 R5, R5, R7, RZ ;  /* 0x0000000705057210 */ /* 0x000fe40007ffe0ff */
[----:B------:R-:W-:-:S04]  /*1d30*/  LEA R6, P2, R4, c[0x0][0x1f0], 0x2 ;  /* 0x00007c0004067a11 */ /* 0x000fc800078410ff */
[----:B------:R-:W-:Y:S02]  /*1d40*/  LEA.HI.X R7, R4, c[0x0][0x1f4], R5, 0x2, P2 ;  /* 0x00007d0004077a11 */ /* 0x000fe400010f1405 */
[----:B------:R-:W-:-:S05]  /*1d50*/  FSEL R5, R2, RZ, P0 ;  /* 0x000000ff02057208 */ /* 0x000fca0000000000 */
[----:B------:R0:W-:Y:S02]  /*1d60*/  STG.E [R6.64], R5 ;  /* 0x0000000506007986 */ /* 0x0001e4000c101904 */
.L_x_1369:
[----:B------:R-:W-:Y:S05]  /*1d70*/  BSYNC B0 ;  /* 0x0000000000007941 */ /* 0x000fea0003800000 */
.L_x_1368:
        /* <DEDUP_REMOVED lines=13> */
[----:B------:R-:W-:-:S04]  /*1e50*/  IMAD R53, R53, c[0x0][0x230], R0 ;  /* 0x00008c0035357a24 */ /* 0x000fc800078e0200 */
[----:B------:R-:W-:-:S04]  /*1e60*/  IMAD R2, R53, c[0x0][0x170], R54 ;  /* 0x00005c0035027a24 */ /* 0x000fc800078e0236 */
[----:B------:R-:W-:-:S05]  /*1e70*/  IMAD.WIDE R2, R2, R3, c[0x0][0x238] ;  /* 0x00008e0002027625 */ /* 0x000fca00078e0203 */
[----:B------:R-:W-:Y:S01]  /*1e80*/  STG.E [R2.64], RZ ;  /* 0x000000ff02007986 */ /* 0x000fe2000c101904 */
[----:B------:R-:W-:Y:S05]  /*1e90*/  EXIT ;  /* 0x000000000000794d */ /* 0x000fea0003800000 */
.L_x_1370:
        /* <DEDUP_REMOVED lines=14> */
.L_x_1434:


//--------------------- .nv.shared._ZN7cutlass13device_kernelIN5flash19enable_sm80_to_sm89INS1_16FlashAttnBwdSm80INS1_25CollectiveMainloopBwdSm80ILi1ELi1EN4cute5tupleIJNS5_1CILi64EEES8_NS7_ILi192EEEEEENS_10bfloat16_tEfNS_4arch4Sm80ELb0ELb0ELb1ELb0ELb0ELb0ELb0ELb0ELi2ELi2ELi2ELi2ELb1EEENS1_21CollectiveEpilogueBwdISA_SB_SD_Li256ELb0ELb0ELi4EEENS1_19SingleTileSchedulerILb0ELb0ELb0ELi64EEEEEEEEEvNT_6ParamsE --------------------------
	.section	.nv.shared._ZN7cutlass13device_kernelIN5flash19enable_sm80_to_sm89INS1_16FlashAttnBwdSm80INS1_25CollectiveMainloopBwdSm80ILi1ELi1EN4cute5tupleIJNS5_1CILi64EEES8_NS7_ILi192EEEEEENS_10bfloat16_tEfNS_4arch4Sm80ELb0ELb0ELb1ELb0ELb0ELb0ELb0ELb0ELi2ELi2ELi2ELi2ELb1EEENS1_21CollectiveEpilogueBwdISA_SB_SD_Li256ELb0ELb0ELi4EEENS1_19SingleTileSchedulerILb0ELb0ELb0ELi64EEEEEEEEEvNT_6ParamsE,"aw",@nobits
	.sectionflags	@""
	.align	16


//--------------------- .nv.global                --------------------------
	.section	.nv.global,"aw",@nobits
.nv.global:
	.type		_ZN74_INTERNAL_83fe1b93_38_flash_bwd_hdim192_bf16_softcap_sm80_cu_1f2e7571_28954cute1_E,@object
	.size		_ZN74_INTERNAL_83fe1b93_38_flash_bwd_hdim192_bf16_softcap_sm80_cu_1f2e7571_28954cute1_E,(_ZN74_INTERNAL_83fe1b93_38_flash_bwd_hdim192_bf16_softcap_sm80_cu_1f2e7571_28954cuda3std3__45__cpo6cbeginE - _ZN74_INTERNAL_83fe1b93_38_flash_bwd_hdim192_bf16_softcap_sm80_cu_1f2e7571_28954cute1_E)
_ZN74_INTERNAL_83fe1b93_38_flash_bwd_hdim192_bf16_softcap_sm80_cu_1f2e7571_28954cute1_E:
	.zero		1
	.type		_ZN74_INTERNAL_83fe1b93_38_flash_bwd_hdim192_bf16_softcap_sm80_cu_1f2e7571_28954cuda3std3__45__cpo6cbeginE,@object
	.size		_ZN74_INTERNAL_83fe1b93_38_flash_bwd_hdim192_bf16_softcap_sm80_cu_1f2e7571_28954cuda3std3__45__cpo6cbeginE,(_ZN74_INTERNAL_83fe1b93_38_flash_bwd_hdim192_bf16_softcap_sm80_cu_1f2e7571_28954cuda3std3__48in_placeE - _ZN74_INTERNAL_83fe1b93_38_flash_bwd_hdim192_bf16_softcap_sm80_cu_1f2e7571_28954cuda3std3__45__cpo6cbeginE)
_ZN74_INTERNAL_83fe1b93_38_flash_bwd_hdim192_bf16_softcap_sm80_cu_1f2e7571_28954cuda3std3__45__cpo6cbeginE:
	.zero		1
	.type		_ZN74_INTERNAL_83fe1b93_38_flash_bwd_hdim192_bf16_softcap_sm80_cu_1f2e7571_28954cuda3std3__48in_placeE,@object
	.size		_ZN74_INTERNAL_83fe1b93_38_flash_bwd_hdim192_bf16_softcap_sm80_cu_1f2e7571_28954cuda3std3__48in_placeE,(_ZN74_INTERNAL_83fe1b93_38_flash_bwd_hdim192_bf16_softcap_sm80_cu_1f2e7571_28954cuda3std6ranges3__45__cpo9iter_moveE - _ZN74_INTERNAL_83fe1b93_38_flash_bwd_hdim192_bf16_softcap_sm80_cu_1f2e7571_28954cuda3std3__48in_placeE)
_ZN74_INTERNAL_83fe1b93_38_flash_bwd_hdim192_bf16_softcap_sm80_cu_1f2e7571_28954cuda3std3__48in_placeE:
	.zero		1
	.type		_ZN74_INTERNAL_83fe1b93_38_flash_bwd_hdim192_bf16_softcap_sm80_cu_1f2e7571_28954cuda3std6ranges3__45__cpo9iter_moveE,@object
	.size		_ZN74_INTERNAL_83fe1b93_38_flash_bwd_hdim192_bf16_softcap_sm80_cu_1f2e7571_28954cuda3std6ranges3__45__cpo9iter_moveE,(_ZN74_INTERNAL_83fe1b93_38_flash_bwd_hdim192_bf16_softcap_sm80_cu_1f2e7571_28954cuda3std3__45__cpo5beginE - _ZN74_INTERNAL_83fe1b93_38_flash_bwd_hdim192_bf16_softcap_sm80_cu_1f2e7571_28954cuda3std6ranges3__45__cpo9iter_moveE)
_ZN74_INTERNAL_83fe1b93_38_flash_bwd_hdim192_bf16_softcap_sm80_cu_1f2e7571_28954cuda3std6ranges3__45__cpo9iter_moveE:
	.zero		1
	.type		_ZN74_INTERNAL_83fe1b93_38_flash_bwd_hdim192_bf16_softcap_sm80_cu_1f2e7571_28954cuda3std3__45__cpo5beginE,@object
	.size		_ZN74_INTERNAL_83fe1b93_38_flash_bwd_hdim192_bf16_softcap_sm80_cu_1f2e7571_28954cuda3std3__45__cpo5beginE,(_ZN74_INTERNAL_83fe1b93_38_flash_bwd_hdim192_bf16_softcap_sm80_cu_1f2e7571_28954cuda3std3__476_GLOBAL__N__83fe1b93_38_flash_bwd_hdim192_bf16_softcap_sm80_cu_1f2e7571_28956ignoreE - _ZN74_INTERNAL_83fe1b93_38_flash_bwd_hdim192_bf16_softcap_sm80_cu_1f2e7571_28954cuda3std3__45__cpo5beginE)
_ZN74_INTERNAL_83fe1b93_38_flash_bwd_hdim192_bf16_softcap_sm80_cu_1f2e7571_28954cuda3std3__45__cpo5beginE:
	.zero		1
	.type		_ZN74_INTERNAL_83fe1b93_38_flash_bwd_hdim192_bf16_softcap_sm80_cu_1f2e7571_28954cuda3std3__476_GLOBAL__N__83fe1b93_38_flash_bwd_hdim192_bf16_softcap_sm80_cu_1f2e7571_28956ignoreE,@object
	.size		_ZN74_INTERNAL_83fe1b93_38_flash_bwd_hdim192_bf16_softcap_sm80_cu_1f2e7571_28954cuda3std3__476_GLOBAL__N__83fe1b93_38_flash_bwd_hdim192_bf16_softcap_sm80_cu_1f2e7571_28956ignoreE,(_ZN74_INTERNAL_83fe1b93_38_flash_bwd_hdim192_bf16_softcap_sm80_cu_1f2e7571_28954cute7productE - _ZN74_INTERNAL_83fe1b93_38_flash_bwd_hdim192_bf16_softcap_sm80_cu_1f2e7571_28954cuda3std3__476_GLOBAL__N__83fe1b93_38_flash_bwd_hdim192_bf16_softcap_sm80_cu_1f2e7571_28956ignoreE)
_ZN74_INTERNAL_83fe1b93_38_flash_bwd_hdim192_bf16_softcap_sm80_cu_1f2e7571_28954cuda3std3__476_GLOBAL__N__83fe1b93_38_flash_bwd_hdim192_bf16_softcap_sm80_cu_1f2e7571_28956ignoreE:
	.zero		1
	.type		_ZN74_INTERNAL_83fe1b93_38_flash_bwd_hdim192_bf16_softcap_sm80_cu_1f2e7571_28954cute7productE,@object
	.size		_ZN74_INTERNAL_83fe1b93_38_flash_bwd_hdim192_bf16_softcap_sm80_cu_1f2e7571_28954cute7productE,(_ZN74_INTERNAL_83fe1b93_38_flash_bwd_hdim192_bf16_softcap_sm80_cu_1f2e7571_28954cuda3std3__45__cpo3endE - _ZN74_INTERNAL_83fe1b93_38_flash_bwd_hdim192_bf16_softcap_sm80_cu_1f2e7571_28954cute7productE)
_ZN74_INTERNAL_83fe1b93_38_flash_bwd_hdim192_bf16_softcap_sm80_cu_1f2e7571_28954cute7productE:
	.zero		1
	.type		_ZN74_INTERNAL_83fe1b93_38_flash_bwd_hdim192_bf16_softcap_sm80_cu_1f2e7571_28954cuda3std3__45__cpo3endE,@object
	.size		_ZN74_INTERNAL_83fe1b93_38_flash_bwd_hdim192_bf16_softcap_sm80_cu_1f2e7571_28954cuda3std3__45__cpo3endE,(_ZN74_INTERNAL_83fe1b93_38_flash_bwd_hdim192_bf16_softcap_sm80_cu_1f2e7571_28954cuda3std3__419piecewise_constructE - _ZN74_INTERNAL_83fe1b93_38_flash_bwd_hdim192_bf16_softcap_sm80_cu_1f2e7571_28954cuda3std3__45__cpo3endE)
_ZN74_INTERNAL_83fe1b93_38_flash_bwd_hdim192_bf16_softcap_sm80_cu_1f2e7571_28954cuda3std3__45__cpo3endE:
	.zero		1
	.type		_ZN74_INTERNAL_83fe1b93_38_flash_bwd_hdim192_bf16_softcap_sm80_cu_1f2e7571_28954cuda3std3__419piecewise_constructE,@object
	.size		_ZN74_INTERNAL_83fe1b93_38_flash_bwd_hdim192_bf16_softcap_sm80_cu_1f2e7571_28954cuda3std3__419piecewise_constructE,(_ZN74_INTERNAL_83fe1b93_38_flash_bwd_hdim192_bf16_softcap_sm80_cu_1f2e7571_28954cuda3std3__45__cpo4cendE - _ZN74_INTERNAL_83fe1b93_38_flash_bwd_hdim192_bf16_softcap_sm80_cu_1f2e7571_28954cuda3std3__419piecewise_constructE)
_ZN74_INTERNAL_83fe1b93_38_flash_bwd_hdim192_bf16_softcap_sm80_cu_1f2e7571_28954cuda3std3__419piecewise_constructE:
	.zero		1
	.type		_ZN74_INTERNAL_83fe1b93_38_flash_bwd_hdim192_bf16_softcap_sm80_cu_1f2e7571_28954cuda3std3__45__cpo4cendE,@object
	.size		_ZN74_INTERNAL_83fe1b93_38_flash_bwd_hdim192_bf16_softcap_sm80_cu_1f2e7571_28954cuda3std3__45__cpo4cendE,(_ZN74_INTERNAL_83fe1b93_38_flash_bwd_hdim192_bf16_softcap_sm80_cu_1f2e7571_28954cuda3std6ranges3__45__cpo4swapE - _ZN74_INTERNAL_83fe1b93_38_flash_bwd_hdim192_bf16_softcap_sm80_cu_1f2e7571_28954cuda3std3__45__cpo4cendE)
_ZN74_INTERNAL_83fe1b93_38_flash_bwd_hdim192_bf16_softcap_sm80_cu_1f2e7571_28954cuda3std3__45__cpo4cendE:
	.zero		1
	.type		_ZN74_INTERNAL_83fe1b93_38_flash_bwd_hdim192_bf16_softcap_sm80_cu_1f2e7571_28954cuda3std6ranges3__45__cpo4swapE,@object
	.size		_ZN74_INTERNAL_83fe1b93_38_flash_bwd_hdim192_bf16_softcap_sm80_cu_1f2e7571_28954cuda3std6ranges3__45__cpo4swapE,(.L_7 - _ZN74_INTERNAL_83fe1b93_38_flash_bwd_hdim192_bf16_softcap_sm80_cu_1f2e7571_28954cuda3std6ranges3__45__cpo4swapE)
_ZN74_INTERNAL_83fe1b93_38_flash_bwd_hdim192_bf16_softcap_sm80_cu_1f2e7571_28954cuda3std6ranges3__45__cpo4swapE:
	.zero		1
.L_7:


//--------------------- .nv.shared._ZN7cutlass13device_kernelIN5flash19enable_sm80_to_sm89INS1_16FlashAttnBwdSm80INS1_25CollectiveMainloopBwdSm80ILi1ELi1EN4cute5tupleIJNS5_1CILi64EEES8_NS7_ILi192EEEEEENS_10bfloat16_tEfNS_4arch4Sm80ELb0ELb0ELb1ELb0ELb1ELb0ELb0ELb0ELi2ELi2ELi2ELi2ELb1EEENS1_21CollectiveEpilogueBwdISA_SB_SD_Li256ELb0ELb0ELi4EEENS1_19SingleTileSchedulerILb0ELb0ELb0ELi64EEEEEEEEEvNT_6ParamsE --------------------------
	.section	.nv.shared._ZN7cutlass13device_kernelIN5flash19enable_sm80_to_sm89INS1_16FlashAttnBwdSm80INS1_25CollectiveMainloopBwdSm80ILi1ELi1EN4cute5tupleIJNS5_1CILi64EEES8_NS7_ILi192EEEEEENS_10bfloat16_tEfNS_4arch4Sm80ELb0ELb0ELb1ELb0ELb1ELb0ELb0ELb0ELi2ELi2ELi2ELi2ELb1EEENS1_21CollectiveEpilogueBwdISA_SB_SD_Li256ELb0ELb0ELi4EEENS1_19SingleTileSchedulerILb0ELb0ELb0ELi64EEEEEEEEEvNT_6ParamsE,"aw",@nobits
	.sectionflags	@""
	.align	16


//--------------------- .nv.shared._ZN7cutlass13device_kernelIN5flash19enable_sm80_to_sm89INS1_16FlashAttnBwdSm80INS1_25CollectiveMainloopBwdSm80ILi1ELi1EN4cute5tupleIJNS5_1CILi64EEES8_NS7_ILi192EEEEEENS_10bfloat16_tEfNS_4arch4Sm80ELb0ELb0ELb1ELb0ELb0ELb0ELb0ELb0ELi2ELi2ELi2ELi2ELb1EEENS1_24CollectiveEpilogueBwdGQAISA_fSD_Li256ELb0ELb0EEENS1_19SingleTileSchedulerILb0ELb0ELb0ELi64EEEEEEEEEvNT_6ParamsE --------------------------
	.section	.nv.shared._ZN7cutlass13device_kernelIN5flash19enable_sm80_to_sm89INS1_16FlashAttnBwdSm80INS1_25CollectiveMainloopBwdSm80ILi1ELi1EN4cute5tupleIJNS5_1CILi64EEES8_NS7_ILi192EEEEEENS_10bfloat16_tEfNS_4arch4Sm80ELb0ELb0ELb1ELb0ELb0ELb0ELb0ELb0ELi2ELi2ELi2ELi2ELb1EEENS1_24CollectiveEpilogueBwdGQAISA_fSD_Li256ELb0ELb0EEENS1_19SingleTileSchedulerILb0ELb0ELb0ELi64EEEEEEEEEvNT_6ParamsE,"aw",@nobits
	.sectionflags	@""
	.align	16


//--------------------- .nv.shared._ZN7cutlass13device_kernelIN5flash19enable_sm80_to_sm89INS1_16FlashAttnBwdSm80INS1_25CollectiveMainloopBwdSm80ILi1ELi1EN4cute5tupleIJNS5_1CILi64EEES8_NS7_ILi192EEEEEENS_10bfloat16_tEfNS_4arch4Sm80ELb0ELb0ELb1ELb0ELb1ELb0ELb0ELb0ELi2ELi2ELi2ELi2ELb1EEENS1_24CollectiveEpilogueBwdGQAISA_fSD_Li256ELb0ELb1EEENS1_19SingleTileSchedulerILb0ELb0ELb0ELi64EEEEEEEEEvNT_6ParamsE --------------------------
	.section	.nv.shared._ZN7cutlass13device_kernelIN5flash19enable_sm80_to_sm89INS1_16FlashAttnBwdSm80INS1_25CollectiveMainloopBwdSm80ILi1ELi1EN4cute5tupleIJNS5_1CILi64EEES8_NS7_ILi192EEEEEENS_10bfloat16_tEfNS_4arch4Sm80ELb0ELb0ELb1ELb0ELb1ELb0ELb0ELb0ELi2ELi2ELi2ELi2ELb1EEENS1_24CollectiveEpilogueBwdGQAISA_fSD_Li256ELb0ELb1EEENS1_19SingleTileSchedulerILb0ELb0ELb0ELi64EEEEEEEEEvNT_6ParamsE,"aw",@nobits
	.sectionflags	@""
	.align	16


//--------------------- .nv.shared._ZN7cutlass13device_kernelIN5flash19enable_sm80_to_sm89INS1_16FlashAttnBwdSm80INS1_25CollectiveMainloopBwdSm80ILi1ELi1EN4cute5tupleIJNS5_1CILi64EEES8_NS7_ILi192EEEEEENS_10bfloat16_tEfNS_4arch4Sm80ELb0ELb0ELb1ELb1ELb0ELb0ELb0ELb0ELi2ELi2ELi2ELi2ELb1EEENS1_21CollectiveEpilogueBwdISA_SB_SD_Li256ELb1ELb0ELi4EEENS1_19SingleTileSchedulerILb1ELb0ELb0ELi64EEEEEEEEEvNT_6ParamsE --------------------------
	.section	.nv.shared._ZN7cutlass13device_kernelIN5flash19enable_sm80_to_sm89INS1_16FlashAttnBwdSm80INS1_25CollectiveMainloopBwdSm80ILi1ELi1EN4cute5tupleIJNS5_1CILi64EEES8_NS7_ILi192EEEEEENS_10bfloat16_tEfNS_4arch4Sm80ELb0ELb0ELb1ELb1ELb0ELb0ELb0ELb0ELi2ELi2ELi2ELi2ELb1EEENS1_21CollectiveEpilogueBwdISA_SB_SD_Li256ELb1ELb0ELi4EEENS1_19SingleTileSchedulerILb1ELb0ELb0ELi64EEEEEEEEEvNT_6ParamsE,"aw",@nobits
	.sectionflags	@""
	.align	16


//--------------------- .nv.shared._ZN7cutlass13device_kernelIN5flash19enable_sm80_to_sm89INS1_16FlashAttnBwdSm80INS1_25CollectiveMainloopBwdSm80ILi1ELi1EN4cute5tupleIJNS5_1CILi64EEES8_NS7_ILi192EEEEEENS_10bfloat16_tEfNS_4arch4Sm80ELb0ELb0ELb1ELb1ELb1ELb0ELb0ELb0ELi2ELi2ELi2ELi2ELb1EEENS1_21CollectiveEpilogueBwdISA_SB_SD_Li256ELb1ELb0ELi4EEENS1_19SingleTileSchedulerILb1ELb0ELb0ELi64EEEEEEEEEvNT_6ParamsE --------------------------
	.section	.nv.shared._ZN7cutlass13device_kernelIN5flash19enable_sm80_to_sm89INS1_16FlashAttnBwdSm80INS1_25CollectiveMainloopBwdSm80ILi1ELi1EN4cute5tupleIJNS5_1CILi64EEES8_NS7_ILi192EEEEEENS_10bfloat16_tEfNS_4arch4Sm80ELb0ELb0ELb1ELb1ELb1ELb0ELb0ELb0ELi2ELi2ELi2ELi2ELb1EEENS1_21CollectiveEpilogueBwdISA_SB_SD_Li256ELb1ELb0ELi4EEENS1_19SingleTileSchedulerILb1ELb0ELb0ELi64EEEEEEEEEvNT_6ParamsE,"aw",@nobits
	.sectionflags	@""
	.align	16


//--------------------- .nv.shared._ZN7cutlass13device_kernelIN5flash19enable_sm80_to_sm89INS1_16FlashAttnBwdSm80INS1_25CollectiveMainloopBwdSm80ILi1ELi1EN4cute5tupleIJNS5_1CILi64EEES8_NS7_ILi192EEEEEENS_10bfloat16_tEfNS_4arch4Sm80ELb0ELb0ELb1ELb1ELb0ELb0ELb0ELb0ELi2ELi2ELi2ELi2ELb1EEENS1_24CollectiveEpilogueBwdGQAISA_fSD_Li256ELb1ELb0EEENS1_19SingleTileSchedulerILb1ELb0ELb0ELi64EEEEEEEEEvNT_6ParamsE --------------------------
	.section	.nv.shared._ZN7cutlass13device_kernelIN5flash19enable_sm80_to_sm89INS1_16FlashAttnBwdSm80INS1_25CollectiveMainloopBwdSm80ILi1ELi1EN4cute5tupleIJNS5_1CILi64EEES8_NS7_ILi192EEEEEENS_10bfloat16_tEfNS_4arch4Sm80ELb0ELb0ELb1ELb1ELb0ELb0ELb0ELb0ELi2ELi2ELi2ELi2ELb1EEENS1_24CollectiveEpilogueBwdGQAISA_fSD_Li256ELb1ELb0EEENS1_19SingleTileSchedulerILb1ELb0ELb0ELi64EEEEEEEEEvNT_6ParamsE,"aw",@nobits
	.sectionflags	@""
	.align	16


//--------------------- .nv.shared._ZN7cutlass13device_kernelIN5flash19enable_sm80_to_sm89INS1_16FlashAttnBwdSm80INS1_25CollectiveMainloopBwdSm80ILi1ELi1EN4cute5tupleIJNS5_1CILi64EEES8_NS7_ILi192EEEEEENS_10bfloat16_tEfNS_4arch4Sm80ELb0ELb0ELb1ELb1ELb1ELb0ELb0ELb0ELi2ELi2ELi2ELi2ELb1EEENS1_24CollectiveEpilogueBwdGQAISA_fSD_Li256ELb1ELb1EEENS1_19SingleTileSchedulerILb1ELb0ELb0ELi64EEEEEEEEEvNT_6ParamsE --------------------------
	.section	.nv.shared._ZN7cutlass13device_kernelIN5flash19enable_sm80_to_sm89INS1_16FlashAttnBwdSm80INS1_25CollectiveMainloopBwdSm80ILi1ELi1EN4cute5tupleIJNS5_1CILi64EEES8_NS7_ILi192EEEEEENS_10bfloat16_tEfNS_4arch4Sm80ELb0ELb0ELb1ELb1ELb1ELb0ELb0ELb0ELi2ELi2ELi2ELi2ELb1EEENS1_24CollectiveEpilogueBwdGQAISA_fSD_Li256ELb1ELb1EEENS1_19SingleTileSchedulerILb1ELb0ELb0ELi64EEEEEEEEEvNT_6ParamsE,"aw",@nobits
	.sectionflags	@""
	.align	16


//--------------------- .nv.shared._ZN7cutlass13device_kernelIN5flash19enable_sm80_to_sm89INS1_16FlashAttnBwdSm80INS1_25CollectiveMainloopBwdSm80ILi1ELi1EN4cute5tupleIJNS5_1CILi64EEES8_NS7_ILi192EEEEEENS_10bfloat16_tEfNS_4arch4Sm80ELb0ELb1ELb1ELb0ELb0ELb0ELb0ELb0ELi2ELi2ELi2ELi2ELb1EEENS1_21CollectiveEpilogueBwdISA_SB_SD_Li256ELb0ELb0ELi4EEENS1_19SingleTileSchedulerILb0ELb0ELb0ELi64EEEEEEEEEvNT_6ParamsE --------------------------
	.section	.nv.shared._ZN7cutlass13device_kernelIN5flash19enable_sm80_to_sm89INS1_16FlashAttnBwdSm80INS1_25CollectiveMainloopBwdSm80ILi1ELi1EN4cute5tupleIJNS5_1CILi64EEES8_NS7_ILi192EEEEEENS_10bfloat16_tEfNS_4arch4Sm80ELb0ELb1ELb1ELb0ELb0ELb0ELb0ELb0ELi2ELi2ELi2ELi2ELb1EEENS1_21CollectiveEpilogueBwdISA_SB_SD_Li256ELb0ELb0ELi4EEENS1_19SingleTileSchedulerILb0ELb0ELb0ELi64EEEEEEEEEvNT_6ParamsE,"aw",@nobits
	.sectionflags	@""
	.align	16


//--------------------- .nv.shared._ZN7cutlass13device_kernelIN5flash19enable_sm80_to_sm89INS1_16FlashAttnBwdSm80INS1_25CollectiveMainloopBwdSm80ILi1ELi1EN4cute5tupleIJNS5_1CILi64EEES8_NS7_ILi192EEEEEENS_10bfloat16_tEfNS_4arch4Sm80ELb0ELb1ELb1ELb0ELb1ELb0ELb0ELb0ELi2ELi2ELi2ELi2ELb1EEENS1_21CollectiveEpilogueBwdISA_SB_SD_Li256ELb0ELb0ELi4EEENS1_19SingleTileSchedulerILb0ELb0ELb0ELi64EEEEEEEEEvNT_6ParamsE --------------------------
	.section	.nv.shared._ZN7cutlass13device_kernelIN5flash19enable_sm80_to_sm89INS1_16FlashAttnBwdSm80INS1_25CollectiveMainloopBwdSm80ILi1ELi1EN4cute5tupleIJNS5_1CILi64EEES8_NS7_ILi192EEEEEENS_10bfloat16_tEfNS_4arch4Sm80ELb0ELb1ELb1ELb0ELb1ELb0ELb0ELb0ELi2ELi2ELi2ELi2ELb1EEENS1_21CollectiveEpilogueBwdISA_SB_SD_Li256ELb0ELb0ELi4EEENS1_19SingleTileSchedulerILb0ELb0ELb0ELi64EEEEEEEEEvNT_6ParamsE,"aw",@nobits
	.sectionflags	@""
	.align	16


//--------------------- .nv.shared._ZN7cutlass13device_kernelIN5flash19enable_sm80_to_sm89INS1_16FlashAttnBwdSm80INS1_25CollectiveMainloopBwdSm80ILi1ELi1EN4cute5tupleIJNS5_1CILi64EEES8_NS7_ILi192EEEEEENS_10bfloat16_tEfNS_4arch4Sm80ELb0ELb1ELb1ELb0ELb0ELb0ELb0ELb0ELi2ELi2ELi2ELi2ELb1EEENS1_24CollectiveEpilogueBwdGQAISA_fSD_Li256ELb0ELb0EEENS1_19SingleTileSchedulerILb0ELb0ELb0ELi64EEEEEEEEEvNT_6ParamsE --------------------------
	.section	.nv.shared._ZN7cutlass13device_kernelIN5flash19enable_sm80_to_sm89INS1_16FlashAttnBwdSm80INS1_25CollectiveMainloopBwdSm80ILi1ELi1EN4cute5tupleIJNS5_1CILi64EEES8_NS7_ILi192EEEEEENS_10bfloat16_tEfNS_4arch4Sm80ELb0ELb1ELb1ELb0ELb0ELb0ELb0ELb0ELi2ELi2ELi2ELi2ELb1EEENS1_24CollectiveEpilogueBwdGQAISA_fSD_Li256ELb0ELb0EEENS1_19SingleTileSchedulerILb0ELb0ELb0ELi64EEEEEEEEEvNT_6ParamsE,"aw",@nobits
	.sectionflags	@""
	.align	16


//--------------------- .nv.shared._ZN7cutlass13device_kernelIN5flash19enable_sm80_to_sm89INS1_16FlashAttnBwdSm80INS1_25CollectiveMainloopBwdSm80ILi1ELi1EN4cute5tupleIJNS5_1CILi64EEES8_NS7_ILi192EEEEEENS_10bfloat16_tEfNS_4arch4Sm80ELb0ELb1ELb1ELb0ELb1ELb0ELb0ELb0ELi2ELi2ELi2ELi2ELb1EEENS1_24CollectiveEpilogueBwdGQAISA_fSD_Li256ELb0ELb1EEENS1_19SingleTileSchedulerILb0ELb0ELb0ELi64EEEEEEEEEvNT_6ParamsE --------------------------
	.section	.nv.shared._ZN7cutlass13device_kernelIN5flash19enable_sm80_to_sm89INS1_16FlashAttnBwdSm80INS1_25CollectiveMainloopBwdSm80ILi1ELi1EN4cute5tupleIJNS5_1CILi64EEES8_NS7_ILi192EEEEEENS_10bfloat16_tEfNS_4arch4Sm80ELb0ELb1ELb1ELb0ELb1ELb0ELb0ELb0ELi2ELi2ELi2ELi2ELb1EEENS1_24CollectiveEpilogueBwdGQAISA_fSD_Li256ELb0ELb1EEENS1_19SingleTileSchedulerILb0ELb0ELb0ELi64EEEEEEEEEvNT_6ParamsE,"aw",@nobits
	.sectionflags	@""
	.align	16


//--------------------- .nv.shared._ZN7cutlass13device_kernelIN5flash19enable_sm80_to_sm89INS1_16FlashAttnBwdSm80INS1_25CollectiveMainloopBwdSm80ILi1ELi1EN4cute5tupleIJNS5_1CILi64EEES8_NS7_ILi192EEEEEENS_10bfloat16_tEfNS_4arch4Sm80ELb0ELb1ELb1ELb1ELb0ELb0ELb0ELb0ELi2ELi2ELi2ELi2ELb1EEENS1_21CollectiveEpilogueBwdISA_SB_SD_Li256ELb1ELb0ELi4EEENS1_19SingleTileSchedulerILb1ELb0ELb0ELi64EEEEEEEEEvNT_6ParamsE --------------------------
	.section	.nv.shared._ZN7cutlass13device_kernelIN5flash19enable_sm80_to_sm89INS1_16FlashAttnBwdSm80INS1_25CollectiveMainloopBwdSm80ILi1ELi1EN4cute5tupleIJNS5_1CILi64EEES8_NS7_ILi192EEEEEENS_10bfloat16_tEfNS_4arch4Sm80ELb0ELb1ELb1ELb1ELb0ELb0ELb0ELb0ELi2ELi2ELi2ELi2ELb1EEENS1_21CollectiveEpilogueBwdISA_SB_SD_Li256ELb1ELb0ELi4EEENS1_19SingleTileSchedulerILb1ELb0ELb0ELi64EEEEEEEEEvNT_6ParamsE,"aw",@nobits
	.sectionflags	@""
	.align	16


//--------------------- .nv.shared._ZN7cutlass13device_kernelIN5flash19enable_sm80_to_sm89INS1_16FlashAttnBwdSm80INS1_25CollectiveMainloopBwdSm80ILi1ELi1EN4cute5tupleIJNS5_1CILi64EEES8_NS7_ILi192EEEEEENS_10bfloat16_tEfNS_4arch4Sm80ELb0ELb1ELb1ELb1ELb1ELb0ELb0ELb0ELi2ELi2ELi2ELi2ELb1EEENS1_21CollectiveEpilogueBwdISA_SB_SD_Li256ELb1ELb0ELi4EEENS1_19SingleTileSchedulerILb1ELb0ELb0ELi64EEEEEEEEEvNT_6ParamsE --------------------------
	.section	.nv.shared._ZN7cutlass13device_kernelIN5flash19enable_sm80_to_sm89INS1_16FlashAttnBwdSm80INS1_25CollectiveMainloopBwdSm80ILi1ELi1EN4cute5tupleIJNS5_1CILi64EEES8_NS7_ILi192EEEEEENS_10bfloat16_tEfNS_4arch4Sm80ELb0ELb1ELb1ELb1ELb1ELb0ELb0ELb0ELi2ELi2ELi2ELi2ELb1EEENS1_21CollectiveEpilogueBwdISA_SB_SD_Li256ELb1ELb0ELi4EEENS1_19SingleTileSchedulerILb1ELb0ELb0ELi64EEEEEEEEEvNT_6ParamsE,"aw",@nobits
	.sectionflags	@""
	.align	16


//--------------------- .nv.shared._ZN7cutlass13device_kernelIN5flash19enable_sm80_to_sm89INS1_16FlashAttnBwdSm80INS1_25CollectiveMainloopBwdSm80ILi1ELi1EN4cute5tupleIJNS5_1CILi64EEES8_NS7_ILi192EEEEEENS_10bfloat16_tEfNS_4arch4Sm80ELb0ELb1ELb1ELb1ELb0ELb0ELb0ELb0ELi2ELi2ELi2ELi2ELb1EEENS1_24CollectiveEpilogueBwdGQAISA_fSD_Li256ELb1ELb0EEENS1_19SingleTileSchedulerILb1ELb0ELb0ELi64EEEEEEEEEvNT_6ParamsE --------------------------
	.section	.nv.shared._ZN7cutlass13device_kernelIN5flash19enable_sm80_to_sm89INS1_16FlashAttnBwdSm80INS1_25CollectiveMainloopBwdSm80ILi1ELi1EN4cute5tupleIJNS5_1CILi64EEES8_NS7_ILi192EEEEEENS_10bfloat16_tEfNS_4arch4Sm80ELb0ELb1ELb1ELb1ELb0ELb0ELb0ELb0ELi2ELi2ELi2ELi2ELb1EEENS1_24CollectiveEpilogueBwdGQAISA_fSD_Li256ELb1ELb0EEENS1_19SingleTileSchedulerILb1ELb0ELb0ELi64EEEEEEEEEvNT_6ParamsE,"aw",@nobits
	.sectionflags	@""
	.align	16


//--------------------- .nv.shared._ZN7cutlass13device_kernelIN5flash19enable_sm80_to_sm89INS1_16FlashAttnBwdSm80INS1_25CollectiveMainloopBwdSm80ILi1ELi1EN4cute5tupleIJNS5_1CILi64EEES8_NS7_ILi192EEEEEENS_10bfloat16_tEfNS_4arch4Sm80ELb0ELb1ELb1ELb1ELb1ELb0ELb0ELb0ELi2ELi2ELi2ELi2ELb1EEENS1_24CollectiveEpilogueBwdGQAISA_fSD_Li256ELb1ELb1EEENS1_19SingleTileSchedulerILb1ELb0ELb0ELi64EEEEEEEEEvNT_6ParamsE --------------------------
	.section	.nv.shared._ZN7cutlass13device_kernelIN5flash19enable_sm80_to_sm89INS1_16FlashAttnBwdSm80INS1_25CollectiveMainloopBwdSm80ILi1ELi1EN4cute5tupleIJNS5_1CILi64EEES8_NS7_ILi192EEEEEENS_10bfloat16_tEfNS_4arch4Sm80ELb0ELb1ELb1ELb1ELb1ELb0ELb0ELb0ELi2ELi2ELi2ELi2ELb1EEENS1_24CollectiveEpilogueBwdGQAISA_fSD_Li256ELb1ELb1EEENS1_19SingleTileSchedulerILb1ELb0ELb0ELi64EEEEEEEEEvNT_6ParamsE,"aw",@nobits
	.sectionflags	@""
	.align	16


//--------------------- .nv.shared._ZN7cutlass13device_kernelIN5flash19enable_sm80_to_sm89INS1_16FlashAttnBwdSm80INS1_25CollectiveMainloopBwdSm80ILi1ELi1EN4cute5tupleIJNS5_1CILi64EEES8_NS7_ILi192EEEEEENS_10bfloat16_tEfNS_4arch4Sm80ELb1ELb0ELb1ELb0ELb0ELb0ELb0ELb0ELi2ELi2ELi2ELi2ELb1EEENS1_21CollectiveEpilogueBwdISA_SB_SD_Li256ELb0ELb0ELi4EEENS1_25SingleTileBwdLPTSchedulerILb0ELi64ELb0EEEEEEEEEvNT_6ParamsE --------------------------
	.section	.nv.shared._ZN7cutlass13device_kernelIN5flash19enable_sm80_to_sm89INS1_16FlashAttnBwdSm80INS1_25CollectiveMainloopBwdSm80ILi1ELi1EN4cute5tupleIJNS5_1CILi64EEES8_NS7_ILi192EEEEEENS_10bfloat16_tEfNS_4arch4Sm80ELb1ELb0ELb1ELb0ELb0ELb0ELb0ELb0ELi2ELi2ELi2ELi2ELb1EEENS1_21CollectiveEpilogueBwdISA_SB_SD_Li256ELb0ELb0ELi4EEENS1_25SingleTileBwdLPTSchedulerILb0ELi64ELb0EEEEEEEEEvNT_6ParamsE,"aw",@nobits
	.sectionflags	@""
	.align	16


//--------------------- .nv.shared._ZN7cutlass13device_kernelIN5flash19enable_sm80_to_sm89INS1_16FlashAttnBwdSm80INS1_25CollectiveMainloopBwdSm80ILi1ELi1EN4cute5tupleIJNS5_1CILi64EEES8_NS7_ILi192EEEEEENS_10bfloat16_tEfNS_4arch4Sm80ELb1ELb0ELb1ELb0ELb1ELb0ELb0ELb0ELi2ELi2ELi2ELi2ELb1EEENS1_21CollectiveEpilogueBwdISA_SB_SD_Li256ELb0ELb0ELi4EEENS1_25SingleTileBwdLPTSchedulerILb0ELi64ELb1EEEEEEEEEvNT_6ParamsE --------------------------
	.section	.nv.shared._ZN7cutlass13device_kernelIN5flash19enable_sm80_to_sm89INS1_16FlashAttnBwdSm80INS1_25CollectiveMainloopBwdSm80ILi1ELi1EN4cute5tupleIJNS5_1CILi64EEES8_NS7_ILi192EEEEEENS_10bfloat16_tEfNS_4arch4Sm80ELb1ELb0ELb1ELb0ELb1ELb0ELb0ELb0ELi2ELi2ELi2ELi2ELb1EEENS1_21CollectiveEpilogueBwdISA_SB_SD_Li256ELb0ELb0ELi4EEENS1_25SingleTileBwdLPTSchedulerILb0ELi64ELb1EEEEEEEEEvNT_6ParamsE,"aw",@nobits
	.sectionflags	@""
	.align	16


//--------------------- .nv.shared._ZN7cutlass13device_kernelIN5flash19enable_sm80_to_sm89INS1_16FlashAttnBwdSm80INS1_25CollectiveMainloopBwdSm80ILi1ELi1EN4cute5tupleIJNS5_1CILi64EEES8_NS7_ILi192EEEEEENS_10bfloat16_tEfNS_4arch4Sm80ELb1ELb0ELb1ELb0ELb0ELb0ELb0ELb0ELi2ELi2ELi2ELi2ELb1EEENS1_24CollectiveEpilogueBwdGQAISA_fSD_Li256ELb0ELb0EEENS1_25SingleTileBwdLPTSchedulerILb0ELi64ELb0EEEEEEEEEvNT_6ParamsE --------------------------
	.section	.nv.shared._ZN7cutlass13device_kernelIN5flash19enable_sm80_to_sm89INS1_16FlashAttnBwdSm80INS1_25CollectiveMainloopBwdSm80ILi1ELi1EN4cute5tupleIJNS5_1CILi64EEES8_NS7_ILi192EEEEEENS_10bfloat16_tEfNS_4arch4Sm80ELb1ELb0ELb1ELb0ELb0ELb0ELb0ELb0ELi2ELi2ELi2ELi2ELb1EEENS1_24CollectiveEpilogueBwdGQAISA_fSD_Li256ELb0ELb0EEENS1_25SingleTileBwdLPTSchedulerILb0ELi64ELb0EEEEEEEEEvNT_6ParamsE,"aw",@nobits
	.sectionflags	@""
	.align	16


//--------------------- .nv.shared._ZN7cutlass13device_kernelIN5flash19enable_sm80_to_sm89INS1_16FlashAttnBwdSm80INS1_25CollectiveMainloopBwdSm80ILi1ELi1EN4cute5tupleIJNS5_1CILi64EEES8_NS7_ILi192EEEEEENS_10bfloat16_tEfNS_4arch4Sm80ELb1ELb0ELb1ELb0ELb1ELb0ELb0ELb0ELi2ELi2ELi2ELi2ELb1EEENS1_24CollectiveEpilogueBwdGQAISA_fSD_Li256ELb0ELb1EEENS1_25SingleTileBwdLPTSchedulerILb0ELi64ELb1EEEEEEEEEvNT_6ParamsE --------------------------
	.section	.nv.shared._ZN7cutlass13device_kernelIN5flash19enable_sm80_to_sm89INS1_16FlashAttnBwdSm80INS1_25CollectiveMainloopBwdSm80ILi1ELi1EN4cute5tupleIJNS5_1CILi64EEES8_NS7_ILi192EEEEEENS_10bfloat16_tEfNS_4arch4Sm80ELb1ELb0ELb1ELb0ELb1ELb0ELb0ELb0ELi2ELi2ELi2ELi2ELb1EEENS1_24CollectiveEpilogueBwdGQAISA_fSD_Li256ELb0ELb1EEENS1_25SingleTileBwdLPTSchedulerILb0ELi64ELb1EEEEEEEEEvNT_6ParamsE,"aw",@nobits
	.sectionflags	@""
	.align	16


//--------------------- .nv.shared._ZN7cutlass13device_kernelIN5flash19enable_sm80_to_sm89INS1_16FlashAttnBwdSm80INS1_25CollectiveMainloopBwdSm80ILi1ELi1EN4cute5tupleIJNS5_1CILi64EEES8_NS7_ILi192EEEEEENS_10bfloat16_tEfNS_4arch4Sm80ELb1ELb0ELb1ELb1ELb0ELb0ELb0ELb0ELi2ELi2ELi2ELi2ELb1EEENS1_21CollectiveEpilogueBwdISA_SB_SD_Li256ELb1ELb0ELi4EEENS1_25SingleTileBwdLPTSchedulerILb1ELi64ELb0EEEEEEEEEvNT_6ParamsE --------------------------
	.section	.nv.shared._ZN7cutlass13device_kernelIN5flash19enable_sm80_to_sm89INS1_16FlashAttnBwdSm80INS1_25CollectiveMainloopBwdSm80ILi1ELi1EN4cute5tupleIJNS5_1CILi64EEES8_NS7_ILi192EEEEEENS_10bfloat16_tEfNS_4arch4Sm80ELb1ELb0ELb1ELb1ELb0ELb0ELb0ELb0ELi2ELi2ELi2ELi2ELb1EEENS1_21CollectiveEpilogueBwdISA_SB_SD_Li256ELb1ELb0ELi4EEENS1_25SingleTileBwdLPTSchedulerILb1ELi64ELb0EEEEEEEEEvNT_6ParamsE,"aw",@nobits
	.sectionflags	@""
	.align	16


//--------------------- .nv.shared._ZN7cutlass13device_kernelIN5flash19enable_sm80_to_sm89INS1_16FlashAttnBwdSm80INS1_25CollectiveMainloopBwdSm80ILi1ELi1EN4cute5tupleIJNS5_1CILi64EEES8_NS7_ILi192EEEEEENS_10bfloat16_tEfNS_4arch4Sm80ELb1ELb0ELb1ELb1ELb1ELb0ELb0ELb0ELi2ELi2ELi2ELi2ELb1EEENS1_21CollectiveEpilogueBwdISA_SB_SD_Li256ELb1ELb0ELi4EEENS1_25SingleTileBwdLPTSchedulerILb1ELi64ELb1EEEEEEEEEvNT_6ParamsE --------------------------
	.section	.nv.shared._ZN7cutlass13device_kernelIN5flash19enable_sm80_to_sm89INS1_16FlashAttnBwdSm80INS1_25CollectiveMainloopBwdSm80ILi1ELi1EN4cute5tupleIJNS5_1CILi64EEES8_NS7_ILi192EEEEEENS_10bfloat16_tEfNS_4arch4Sm80ELb1ELb0ELb1ELb1ELb1ELb0ELb0ELb0ELi2ELi2ELi2ELi2ELb1EEENS1_21CollectiveEpilogueBwdISA_SB_SD_Li256ELb1ELb0ELi4EEENS1_25SingleTileBwdLPTSchedulerILb1ELi64ELb1EEEEEEEEEvNT_6ParamsE,"aw",@nobits
	.sectionflags	@""
	.align	16


//--------------------- .nv.shared._ZN7cutlass13device_kernelIN5flash19enable_sm80_to_sm89INS1_16FlashAttnBwdSm80INS1_25CollectiveMainloopBwdSm80ILi1ELi1EN4cute5tupleIJNS5_1CILi64EEES8_NS7_ILi192EEEEEENS_10bfloat16_tEfNS_4arch4Sm80ELb1ELb0ELb1ELb1ELb0ELb0ELb0ELb0ELi2ELi2ELi2ELi2ELb1EEENS1_24CollectiveEpilogueBwdGQAISA_fSD_Li256ELb1ELb0EEENS1_25SingleTileBwdLPTSchedulerILb1ELi64ELb0EEEEEEEEEvNT_6ParamsE --------------------------
	.section	.nv.shared._ZN7cutlass13device_kernelIN5flash19enable_sm80_to_sm89INS1_16FlashAttnBwdSm80INS1_25CollectiveMainloopBwdSm80ILi1ELi1EN4cute5tupleIJNS5_1CILi64EEES8_NS7_ILi192EEEEEENS_10bfloat16_tEfNS_4arch4Sm80ELb1ELb0ELb1ELb1ELb0ELb0ELb0ELb0ELi2ELi2ELi2ELi2ELb1EEENS1_24CollectiveEpilogueBwdGQAISA_fSD_Li256ELb1ELb0EEENS1_25SingleTileBwdLPTSchedulerILb1ELi64ELb0EEEEEEEEEvNT_6ParamsE,"aw",@nobits
	.sectionflags	@""
	.align	16


//--------------------- .nv.shared._ZN7cutlass13device_kernelIN5flash19enable_sm80_to_sm89INS1_16FlashAttnBwdSm80INS1_25CollectiveMainloopBwdSm80ILi1ELi1EN4cute5tupleIJNS5_1CILi64EEES8_NS7_ILi192EEEEEENS_10bfloat16_tEfNS_4arch4Sm80ELb1ELb0ELb1ELb1ELb1ELb0ELb0ELb0ELi2ELi2ELi2ELi2ELb1EEENS1_24CollectiveEpilogueBwdGQAISA_fSD_Li256ELb1ELb1EEENS1_25SingleTileBwdLPTSchedulerILb1ELi64ELb1EEEEEEEEEvNT_6ParamsE --------------------------
	.section	.nv.shared._ZN7cutlass13device_kernelIN5flash19enable_sm80_to_sm89INS1_16FlashAttnBwdSm80INS1_25CollectiveMainloopBwdSm80ILi1ELi1EN4cute5tupleIJNS5_1CILi64EEES8_NS7_ILi192EEEEEENS_10bfloat16_tEfNS_4arch4Sm80ELb1ELb0ELb1ELb1ELb1ELb0ELb0ELb0ELi2ELi2ELi2ELi2ELb1EEENS1_24CollectiveEpilogueBwdGQAISA_fSD_Li256ELb1ELb1EEENS1_25SingleTileBwdLPTSchedulerILb1ELi64ELb1EEEEEEEEEvNT_6ParamsE,"aw",@nobits
	.sectionflags	@""
	.align	16


//--------------------- .nv.shared._ZN7cutlass13device_kernelIN5flash19enable_sm80_to_sm89INS1_16FlashAttnBwdSm80INS1_25CollectiveMainloopBwdSm80ILi2ELi1EN4cute5tupleIJNS5_1CILi64EEENS7_ILi80EEENS7_ILi192EEEEEENS_10bfloat16_tEfNS_4arch4Sm80ELb0ELb0ELb1ELb0ELb0ELb0ELb1ELb0ELi2ELi4ELi2ELi2ELb0EEENS1_21CollectiveEpilogueBwdISB_SC_SE_Li256ELb0ELb1ELi4EEENS1_19SingleTileSchedulerILb0ELb0ELb0ELi80EEEEEEEEEvNT_6ParamsE --------------------------
	.section	.nv.shared._ZN7cutlass13device_kernelIN5flash19enable_sm80_to_sm89INS1_16FlashAttnBwdSm80INS1_25CollectiveMainloopBwdSm80ILi2ELi1EN4cute5tupleIJNS5_1CILi64EEENS7_ILi80EEENS7_ILi192EEEEEENS_10bfloat16_tEfNS_4arch4Sm80ELb0ELb0ELb1ELb0ELb0ELb0ELb1ELb0ELi2ELi4ELi2ELi2ELb0EEENS1_21CollectiveEpilogueBwdISB_SC_SE_Li256ELb0ELb1ELi4EEENS1_19SingleTileSchedulerILb0ELb0ELb0ELi80EEEEEEEEEvNT_6ParamsE,"aw",@nobits
	.sectionflags	@""
	.align	16


//--------------------- .nv.shared._ZN7cutlass13device_kernelIN5flash19enable_sm80_to_sm89INS1_16FlashAttnBwdSm80INS1_25CollectiveMainloopBwdSm80ILi2ELi1EN4cute5tupleIJNS5_1CILi64EEENS7_ILi80EEENS7_ILi192EEEEEENS_10bfloat16_tEfNS_4arch4Sm80ELb0ELb0ELb1ELb0ELb1ELb0ELb1ELb0ELi2ELi4ELi2ELi2ELb0EEENS1_21CollectiveEpilogueBwdISB_SC_SE_Li256ELb0ELb1ELi4EEENS1_19SingleTileSchedulerILb0ELb0ELb0ELi80EEEEEEEEEvNT_6ParamsE --------------------------
	.section	.nv.shared._ZN7cutlass13device_kernelIN5flash19enable_sm80_to_sm89INS1_16FlashAttnBwdSm80INS1_25CollectiveMainloopBwdSm80ILi2ELi1EN4cute5tupleIJNS5_1CILi64EEENS7_ILi80EEENS7_ILi192EEEEEENS_10bfloat16_tEfNS_4arch4Sm80ELb0ELb0ELb1ELb0ELb1ELb0ELb1ELb0ELi2ELi4ELi2ELi2ELb0EEENS1_21CollectiveEpilogueBwdISB_SC_SE_Li256ELb0ELb1ELi4EEENS1_19SingleTileSchedulerILb0ELb0ELb0ELi80EEEEEEEEEvNT_6ParamsE,"aw",@nobits
	.sectionflags	@""
	.align	16


//--------------------- .nv.shared._ZN7cutlass13device_kernelIN5flash19enable_sm80_to_sm89INS1_16FlashAttnBwdSm80INS1_25CollectiveMainloopBwdSm80ILi2ELi1EN4cute5tupleIJNS5_1CILi64EEENS7_ILi80EEENS7_ILi192EEEEEENS_10bfloat16_tEfNS_4arch4Sm80ELb0ELb0ELb1ELb0ELb0ELb0ELb1ELb0ELi2ELi4ELi2ELi2ELb0EEENS1_24CollectiveEpilogueBwdGQAISB_fSE_Li256ELb0ELb0EEENS1_19SingleTileSchedulerILb0ELb0ELb0ELi80EEEEEEEEEvNT_6ParamsE --------------------------
	.section	.nv.shared._ZN7cutlass13device_kernelIN5flash19enable_sm80_to_sm89INS1_16FlashAttnBwdSm80INS1_25CollectiveMainloopBwdSm80ILi2ELi1EN4cute5tupleIJNS5_1CILi64EEENS7_ILi80EEENS7_ILi192EEEEEENS_10bfloat16_tEfNS_4arch4Sm80ELb0ELb0ELb1ELb0ELb0ELb0ELb1ELb0ELi2ELi4ELi2ELi2ELb0EEENS1_24CollectiveEpilogueBwdGQAISB_fSE_Li256ELb0ELb0EEENS1_19SingleTileSchedulerILb0ELb0ELb0ELi80EEEEEEEEEvNT_6ParamsE,"aw",@nobits
	.sectionflags	@""
	.align	16


//--------------------- .nv.shared._ZN7cutlass13device_kernelIN5flash19enable_sm80_to_sm89INS1_16FlashAttnBwdSm80INS1_25CollectiveMainloopBwdSm80ILi2ELi1EN4cute5tupleIJNS5_1CILi64EEENS7_ILi80EEENS7_ILi192EEEEEENS_10bfloat16_tEfNS_4arch4Sm80ELb0ELb0ELb1ELb0ELb1ELb0ELb1ELb0ELi2ELi4ELi2ELi2ELb0EEENS1_24CollectiveEpilogueBwdGQAISB_fSE_Li256ELb0ELb1EEENS1_19SingleTileSchedulerILb0ELb0ELb0ELi80EEEEEEEEEvNT_6ParamsE --------------------------
	.section	.nv.shared._ZN7cutlass13device_kernelIN5flash19enable_sm80_to_sm89INS1_16FlashAttnBwdSm80INS1_25CollectiveMainloopBwdSm80ILi2ELi1EN4cute5tupleIJNS5_1CILi64EEENS7_ILi80EEENS7_ILi192EEEEEENS_10bfloat16_tEfNS_4arch4Sm80ELb0ELb0ELb1ELb0ELb1ELb0ELb1ELb0ELi2ELi4ELi2ELi2ELb0EEENS1_24CollectiveEpilogueBwdGQAISB_fSE_Li256ELb0ELb1EEENS1_19SingleTileSchedulerILb0ELb0ELb0ELi80EEEEEEEEEvNT_6ParamsE,"aw",@nobits
	.sectionflags	@""
	.align	16


//--------------------- .nv.shared._ZN7cutlass13device_kernelIN5flash19enable_sm80_to_sm89INS1_16FlashAttnBwdSm80INS1_25CollectiveMainloopBwdSm80ILi2ELi1EN4cute5tupleIJNS5_1CILi64EEENS7_ILi80EEENS7_ILi192EEEEEENS_10bfloat16_tEfNS_4arch4Sm80ELb0ELb0ELb1ELb1ELb0ELb0ELb1ELb0ELi2ELi4ELi2ELi2ELb0EEENS1_21CollectiveEpilogueBwdISB_SC_SE_Li256ELb1ELb1ELi4EEENS1_19SingleTileSchedulerILb1ELb0ELb0ELi80EEEEEEEEEvNT_6ParamsE --------------------------
	.section	.nv.shared._ZN7cutlass13device_kernelIN5flash19enable_sm80_to_sm89INS1_16FlashAttnBwdSm80INS1_25CollectiveMainloopBwdSm80ILi2ELi1EN4cute5tupleIJNS5_1CILi64EEENS7_ILi80EEENS7_ILi192EEEEEENS_10bfloat16_tEfNS_4arch4Sm80ELb0ELb0ELb1ELb1ELb0ELb0ELb1ELb0ELi2ELi4ELi2ELi2ELb0EEENS1_21CollectiveEpilogueBwdISB_SC_SE_Li256ELb1ELb1ELi4EEENS1_19SingleTileSchedulerILb1ELb0ELb0ELi80EEEEEEEEEvNT_6ParamsE,"aw",@nobits
	.sectionflags	@""
	.align	16


//--------------------- .nv.shared._ZN7cutlass13device_kernelIN5flash19enable_sm80_to_sm89INS1_16FlashAttnBwdSm80INS1_25CollectiveMainloopBwdSm80ILi2ELi1EN4cute5tupleIJNS5_1CILi64EEENS7_ILi80EEENS7_ILi192EEEEEENS_10bfloat16_tEfNS_4arch4Sm80ELb0ELb0ELb1ELb1ELb1ELb0ELb1ELb0ELi2ELi4ELi2ELi2ELb0EEENS1_21CollectiveEpilogueBwdISB_SC_SE_Li256ELb1ELb1ELi4EEENS1_19SingleTileSchedulerILb1ELb0ELb0ELi80EEEEEEEEEvNT_6ParamsE --------------------------
	.section	.nv.shared._ZN7cutlass13device_kernelIN5flash19enable_sm80_to_sm89INS1_16FlashAttnBwdSm80INS1_25CollectiveMainloopBwdSm80ILi2ELi1EN4cute5tupleIJNS5_1CILi64EEENS7_ILi80EEENS7_ILi192EEEEEENS_10bfloat16_tEfNS_4arch4Sm80ELb0ELb0ELb1ELb1ELb1ELb0ELb1ELb0ELi2ELi4ELi2ELi2ELb0EEENS1_21CollectiveEpilogueBwdISB_SC_SE_Li256ELb1ELb1ELi4EEENS1_19SingleTileSchedulerILb1ELb0ELb0ELi80EEEEEEEEEvNT_6ParamsE,"aw",@nobits
	.sectionflags	@""
	.align	16


//--------------------- .nv.shared._ZN7cutlass13device_kernelIN5flash19enable_sm80_to_sm89INS1_16FlashAttnBwdSm80INS1_25CollectiveMainloopBwdSm80ILi2ELi1EN4cute5tupleIJNS5_1CILi64EEENS7_ILi80EEENS7_ILi192EEEEEENS_10bfloat16_tEfNS_4arch4Sm80ELb0ELb0ELb1ELb1ELb0ELb0ELb1ELb0ELi2ELi4ELi2ELi2ELb0EEENS1_24CollectiveEpilogueBwdGQAISB_fSE_Li256ELb1ELb0EEENS1_19SingleTileSchedulerILb1ELb0ELb0ELi80EEEEEEEEEvNT_6ParamsE --------------------------
	.section	.nv.shared._ZN7cutlass13device_kernelIN5flash19enable_sm80_to_sm89INS1_16FlashAttnBwdSm80INS1_25CollectiveMainloopBwdSm80ILi2ELi1EN4cute5tupleIJNS5_1CILi64EEENS7_ILi80EEENS7_ILi192EEEEEENS_10bfloat16_tEfNS_4arch4Sm80ELb0ELb0ELb1ELb1ELb0ELb0ELb1ELb0ELi2ELi4ELi2ELi2ELb0EEENS1_24CollectiveEpilogueBwdGQAISB_fSE_Li256ELb1ELb0EEENS1_19SingleTileSchedulerILb1ELb0ELb0ELi80EEEEEEEEEvNT_6ParamsE,"aw",@nobits
	.sectionflags	@""
	.align	16


//--------------------- .nv.shared._ZN7cutlass13device_kernelIN5flash19enable_sm80_to_sm89INS1_16FlashAttnBwdSm80INS1_25CollectiveMainloopBwdSm80ILi2ELi1EN4cute5tupleIJNS5_1CILi64EEENS7_ILi80EEENS7_ILi192EEEEEENS_10bfloat16_tEfNS_4arch4Sm80ELb0ELb0ELb1ELb1ELb1ELb0ELb1ELb0ELi2ELi4ELi2ELi2ELb0EEENS1_24CollectiveEpilogueBwdGQAISB_fSE_Li256ELb1ELb1EEENS1_19SingleTileSchedulerILb1ELb0ELb0ELi80EEEEEEEEEvNT_6ParamsE --------------------------
	.section	.nv.shared._ZN7cutlass13device_kernelIN5flash19enable_sm80_to_sm89INS1_16FlashAttnBwdSm80INS1_25CollectiveMainloopBwdSm80ILi2ELi1EN4cute5tupleIJNS5_1CILi64EEENS7_ILi80EEENS7_ILi192EEEEEENS_10bfloat16_tEfNS_4arch4Sm80ELb0ELb0ELb1ELb1ELb1ELb0ELb1ELb0ELi2ELi4ELi2ELi2ELb0EEENS1_24CollectiveEpilogueBwdGQAISB_fSE_Li256ELb1ELb1EEENS1_19SingleTileSchedulerILb1ELb0ELb0ELi80EEEEEEEEEvNT_6ParamsE,"aw",@nobits
	.sectionflags	@""
	.align	16


//--------------------- .nv.shared._ZN7cutlass13device_kernelIN5flash19enable_sm80_to_sm89INS1_16FlashAttnBwdSm80INS1_25CollectiveMainloopBwdSm80ILi2ELi1EN4cute5tupleIJNS5_1CILi64EEENS7_ILi80EEENS7_ILi192EEEEEENS_10bfloat16_tEfNS_4arch4Sm80ELb0ELb1ELb1ELb0ELb0ELb0ELb1ELb0ELi2ELi4ELi2ELi2ELb0EEENS1_21CollectiveEpilogueBwdISB_SC_SE_Li256ELb0ELb1ELi4EEENS1_19SingleTileSchedulerILb0ELb0ELb0ELi80EEEEEEEEEvNT_6ParamsE --------------------------
	.section	.nv.shared._ZN7cutlass13device_kernelIN5flash19enable_sm80_to_sm89INS1_16FlashAttnBwdSm80INS1_25CollectiveMainloopBwdSm80ILi2ELi1EN4cute5tupleIJNS5_1CILi64EEENS7_ILi80EEENS7_ILi192EEEEEENS_10bfloat16_tEfNS_4arch4Sm80ELb0ELb1ELb1ELb0ELb0ELb0ELb1ELb0ELi2ELi4ELi2ELi2ELb0EEENS1_21CollectiveEpilogueBwdISB_SC_SE_Li256ELb0ELb1ELi4EEENS1_19SingleTileSchedulerILb0ELb0ELb0ELi80EEEEEEEEEvNT_6ParamsE,"aw",@nobits
	.sectionflags	@""
	.align	16


//--------------------- .nv.shared._ZN7cutlass13device_kernelIN5flash19enable_sm80_to_sm89INS1_16FlashAttnBwdSm80INS1_25CollectiveMainloopBwdSm80ILi2ELi1EN4cute5tupleIJNS5_1CILi64EEENS7_ILi80EEENS7_ILi192EEEEEENS_10bfloat16_tEfNS_4arch4Sm80ELb0ELb1ELb1ELb0ELb1ELb0ELb1ELb0ELi2ELi4ELi2ELi2ELb0EEENS1_21CollectiveEpilogueBwdISB_SC_SE_Li256ELb0ELb1ELi4EEENS1_19SingleTileSchedulerILb0ELb0ELb0ELi80EEEEEEEEEvNT_6ParamsE --------------------------
	.section	.nv.shared._ZN7cutlass13device_kernelIN5flash19enable_sm80_to_sm89INS1_16FlashAttnBwdSm80INS1_25CollectiveMainloopBwdSm80ILi2ELi1EN4cute5tupleIJNS5_1CILi64EEENS7_ILi80EEENS7_ILi192EEEEEENS_10bfloat16_tEfNS_4arch4Sm80ELb0ELb1ELb1ELb0ELb1ELb0ELb1ELb0ELi2ELi4ELi2ELi2ELb0EEENS1_21CollectiveEpilogueBwdISB_SC_SE_Li256ELb0ELb1ELi4EEENS1_19SingleTileSchedulerILb0ELb0ELb0ELi80EEEEEEEEEvNT_6ParamsE,"aw",@nobits
	.sectionflags	@""
	.align	16


//--------------------- .nv.shared._ZN7cutlass13device_kernelIN5flash19enable_sm80_to_sm89INS1_16FlashAttnBwdSm80INS1_25CollectiveMainloopBwdSm80ILi2ELi1EN4cute5tupleIJNS5_1CILi64EEENS7_ILi80EEENS7_ILi192EEEEEENS_10bfloat16_tEfNS_4arch4Sm80ELb0ELb1ELb1ELb0ELb0ELb0ELb1ELb0ELi2ELi4ELi2ELi2ELb0EEENS1_24CollectiveEpilogueBwdGQAISB_fSE_Li256ELb0ELb0EEENS1_19SingleTileSchedulerILb0ELb0ELb0ELi80EEEEEEEEEvNT_6ParamsE --------------------------
	.section	.nv.shared._ZN7cutlass13device_kernelIN5flash19enable_sm80_to_sm89INS1_16FlashAttnBwdSm80INS1_25CollectiveMainloopBwdSm80ILi2ELi1EN4cute5tupleIJNS5_1CILi64EEENS7_ILi80EEENS7_ILi192EEEEEENS_10bfloat16_tEfNS_4arch4Sm80ELb0ELb1ELb1ELb0ELb0ELb0ELb1ELb0ELi2ELi4ELi2ELi2ELb0EEENS1_24CollectiveEpilogueBwdGQAISB_fSE_Li256ELb0ELb0EEENS1_19SingleTileSchedulerILb0ELb0ELb0ELi80EEEEEEEEEvNT_6ParamsE,"aw",@nobits
	.sectionflags	@""
	.align	16


//--------------------- .nv.shared._ZN7cutlass13device_kernelIN5flash19enable_sm80_to_sm89INS1_16FlashAttnBwdSm80INS1_25CollectiveMainloopBwdSm80ILi2ELi1EN4cute5tupleIJNS5_1CILi64EEENS7_ILi80EEENS7_ILi192EEEEEENS_10bfloat16_tEfNS_4arch4Sm80ELb0ELb1ELb1ELb0ELb1ELb0ELb1ELb0ELi2ELi4ELi2ELi2ELb0EEENS1_24CollectiveEpilogueBwdGQAISB_fSE_Li256ELb0ELb1EEENS1_19SingleTileSchedulerILb0ELb0ELb0ELi80EEEEEEEEEvNT_6ParamsE --------------------------
	.section	.nv.shared._ZN7cutlass13device_kernelIN5flash19enable_sm80_to_sm89INS1_16FlashAttnBwdSm80INS1_25CollectiveMainloopBwdSm80ILi2ELi1EN4cute5tupleIJNS5_1CILi64EEENS7_ILi80EEENS7_ILi192EEEEEENS_10bfloat16_tEfNS_4arch4Sm80ELb0ELb1ELb1ELb0ELb1ELb0ELb1ELb0ELi2ELi4ELi2ELi2ELb0EEENS1_24CollectiveEpilogueBwdGQAISB_fSE_Li256ELb0ELb1EEENS1_19SingleTileSchedulerILb0ELb0ELb0ELi80EEEEEEEEEvNT_6ParamsE,"aw",@nobits
	.sectionflags	@""
	.align	16


//--------------------- .nv.shared._ZN7cutlass13device_kernelIN5flash19enable_sm80_to_sm89INS1_16FlashAttnBwdSm80INS1_25CollectiveMainloopBwdSm80ILi2ELi1EN4cute5tupleIJNS5_1CILi64EEENS7_ILi80EEENS7_ILi192EEEEEENS_10bfloat16_tEfNS_4arch4Sm80ELb0ELb1ELb1ELb1ELb0ELb0ELb1ELb0ELi2ELi4ELi2ELi2ELb0EEENS1_21CollectiveEpilogueBwdISB_SC_SE_Li256ELb1ELb1ELi4EEENS1_19SingleTileSchedulerILb1ELb0ELb0ELi80EEEEEEEEEvNT_6ParamsE --------------------------
	.section	.nv.shared._ZN7cutlass13device_kernelIN5flash19enable_sm80_to_sm89INS1_16FlashAttnBwdSm80INS1_25CollectiveMainloopBwdSm80ILi2ELi1EN4cute5tupleIJNS5_1CILi64EEENS7_ILi80EEENS7_ILi192EEEEEENS_10bfloat16_tEfNS_4arch4Sm80ELb0ELb1ELb1ELb1ELb0ELb0ELb1ELb0ELi2ELi4ELi2ELi2ELb0EEENS1_21CollectiveEpilogueBwdISB_SC_SE_Li256ELb1ELb1ELi4EEENS1_19SingleTileSchedulerILb1ELb0ELb0ELi80EEEEEEEEEvNT_6ParamsE,"aw",@nobits
	.sectionflags	@""
	.align	16


//--------------------- .nv.shared._ZN7cutlass13device_kernelIN5flash19enable_sm80_to_sm89INS1_16FlashAttnBwdSm80INS1_25CollectiveMainloopBwdSm80ILi2ELi1EN4cute5tupleIJNS5_1CILi64EEENS7_ILi80EEENS7_ILi192EEEEEENS_10bfloat16_tEfNS_4arch4Sm80ELb0ELb1ELb1ELb1ELb1ELb0ELb1ELb0ELi2ELi4ELi2ELi2ELb0EEENS1_21CollectiveEpilogueBwdISB_SC_SE_Li256ELb1ELb1ELi4EEENS1_19SingleTileSchedulerILb1ELb0ELb0ELi80EEEEEEEEEvNT_6ParamsE --------------------------
	.section	.nv.shared._ZN7cutlass13device_kernelIN5flash19enable_sm80_to_sm89INS1_16FlashAttnBwdSm80INS1_25CollectiveMainloopBwdSm80ILi2ELi1EN4cute5tupleIJNS5_1CILi64EEENS7_ILi80EEENS7_ILi192EEEEEENS_10bfloat16_tEfNS_4arch4Sm80ELb0ELb1ELb1ELb1ELb1ELb0ELb1ELb0ELi2ELi4ELi2ELi2ELb0EEENS1_21CollectiveEpilogueBwdISB_SC_SE_Li256ELb1ELb1ELi4EEENS1_19SingleTileSchedulerILb1ELb0ELb0ELi80EEEEEEEEEvNT_6ParamsE,"aw",@nobits
	.sectionflags	@""
	.align	16


//--------------------- .nv.shared._ZN7cutlass13device_kernelIN5flash19enable_sm80_to_sm89INS1_16FlashAttnBwdSm80INS1_25CollectiveMainloopBwdSm80ILi2ELi1EN4cute5tupleIJNS5_1CILi64EEENS7_ILi80EEENS7_ILi192EEEEEENS_10bfloat16_tEfNS_4arch4Sm80ELb0ELb1ELb1ELb1ELb0ELb0ELb1ELb0ELi2ELi4ELi2ELi2ELb0EEENS1_24CollectiveEpilogueBwdGQAISB_fSE_Li256ELb1ELb0EEENS1_19SingleTileSchedulerILb1ELb0ELb0ELi80EEEEEEEEEvNT_6ParamsE --------------------------
	.section	.nv.shared._ZN7cutlass13device_kernelIN5flash19enable_sm80_to_sm89INS1_16FlashAttnBwdSm80INS1_25CollectiveMainloopBwdSm80ILi2ELi1EN4cute5tupleIJNS5_1CILi64EEENS7_ILi80EEENS7_ILi192EEEEEENS_10bfloat16_tEfNS_4arch4Sm80ELb0ELb1ELb1ELb1ELb0ELb0ELb1ELb0ELi2ELi4ELi2ELi2ELb0EEENS1_24CollectiveEpilogueBwdGQAISB_fSE_Li256ELb1ELb0EEENS1_19SingleTileSchedulerILb1ELb0ELb0ELi80EEEEEEEEEvNT_6ParamsE,"aw",@nobits
	.sectionflags	@""
	.align	16


//--------------------- .nv.shared._ZN7cutlass13device_kernelIN5flash19enable_sm80_to_sm89INS1_16FlashAttnBwdSm80INS1_25CollectiveMainloopBwdSm80ILi2ELi1EN4cute5tupleIJNS5_1CILi64EEENS7_ILi80EEENS7_ILi192EEEEEENS_10bfloat16_tEfNS_4arch4Sm80ELb0ELb1ELb1ELb1ELb1ELb0ELb1ELb0ELi2ELi4ELi2ELi2ELb0EEENS1_24CollectiveEpilogueBwdGQAISB_fSE_Li256ELb1ELb1EEENS1_19SingleTileSchedulerILb1ELb0ELb0ELi80EEEEEEEEEvNT_6ParamsE --------------------------
	.section	.nv.shared._ZN7cutlass13device_kernelIN5flash19enable_sm80_to_sm89INS1_16FlashAttnBwdSm80INS1_25CollectiveMainloopBwdSm80ILi2ELi1EN4cute5tupleIJNS5_1CILi64EEENS7_ILi80EEENS7_ILi192EEEEEENS_10bfloat16_tEfNS_4arch4Sm80ELb0ELb1ELb1ELb1ELb1ELb0ELb1ELb0ELi2ELi4ELi2ELi2ELb0EEENS1_24CollectiveEpilogueBwdGQAISB_fSE_Li256ELb1ELb1EEENS1_19SingleTileSchedulerILb1ELb0ELb0ELi80EEEEEEEEEvNT_6ParamsE,"aw",@nobits
	.sectionflags	@""
	.align	16


//--------------------- .nv.shared._ZN7cutlass13device_kernelIN5flash19enable_sm80_to_sm89INS1_16FlashAttnBwdSm80INS1_25CollectiveMainloopBwdSm80ILi2ELi1EN4cute5tupleIJNS5_1CILi64EEENS7_ILi80EEENS7_ILi192EEEEEENS_10bfloat16_tEfNS_4arch4Sm80ELb1ELb0ELb1ELb0ELb0ELb0ELb1ELb0ELi2ELi4ELi2ELi2ELb0EEENS1_21CollectiveEpilogueBwdISB_SC_SE_Li256ELb0ELb1ELi4EEENS1_25SingleTileBwdLPTSchedulerILb0ELi80ELb0EEEEEEEEEvNT_6ParamsE --------------------------
	.section	.nv.shared._ZN7cutlass13device_kernelIN5flash19enable_sm80_to_sm89INS1_16FlashAttnBwdSm80INS1_25CollectiveMainloopBwdSm80ILi2ELi1EN4cute5tupleIJNS5_1CILi64EEENS7_ILi80EEENS7_ILi192EEEEEENS_10bfloat16_tEfNS_4arch4Sm80ELb1ELb0ELb1ELb0ELb0ELb0ELb1ELb0ELi2ELi4ELi2ELi2ELb0EEENS1_21CollectiveEpilogueBwdISB_SC_SE_Li256ELb0ELb1ELi4EEENS1_25SingleTileBwdLPTSchedulerILb0ELi80ELb0EEEEEEEEEvNT_6ParamsE,"aw",@nobits
	.sectionflags	@""
	.align	16


//--------------------- .nv.shared._ZN7cutlass13device_kernelIN5flash19enable_sm80_to_sm89INS1_16FlashAttnBwdSm80INS1_25CollectiveMainloopBwdSm80ILi2ELi1EN4cute5tupleIJNS5_1CILi64EEENS7_ILi80EEENS7_ILi192EEEEEENS_10bfloat16_tEfNS_4arch4Sm80ELb1ELb0ELb1ELb0ELb1ELb0ELb1ELb0ELi2ELi4ELi2ELi2ELb0EEENS1_21CollectiveEpilogueBwdISB_SC_SE_Li256ELb0ELb1ELi4EEENS1_25SingleTileBwdLPTSchedulerILb0ELi80ELb1EEEEEEEEEvNT_6ParamsE --------------------------
	.section	.nv.shared._ZN7cutlass13device_kernelIN5flash19enable_sm80_to_sm89INS1_16FlashAttnBwdSm80INS1_25CollectiveMainloopBwdSm80ILi2ELi1EN4cute5tupleIJNS5_1CILi64EEENS7_ILi80EEENS7_ILi192EEEEEENS_10bfloat16_tEfNS_4arch4Sm80ELb1ELb0ELb1ELb0ELb1ELb0ELb1ELb0ELi2ELi4ELi2ELi2ELb0EEENS1_21CollectiveEpilogueBwdISB_SC_SE_Li256ELb0ELb1ELi4EEENS1_25SingleTileBwdLPTSchedulerILb0ELi80ELb1EEEEEEEEEvNT_6ParamsE,"aw",@nobits
	.sectionflags	@""
	.align	16


//--------------------- .nv.shared._ZN7cutlass13device_kernelIN5flash19enable_sm80_to_sm89INS1_16FlashAttnBwdSm80INS1_25CollectiveMainloopBwdSm80ILi2ELi1EN4cute5tupleIJNS5_1CILi64EEENS7_ILi80EEENS7_ILi192EEEEEENS_10bfloat16_tEfNS_4arch4Sm80ELb1ELb0ELb1ELb0ELb0ELb0ELb1ELb0ELi2ELi4ELi2ELi2ELb0EEENS1_24CollectiveEpilogueBwdGQAISB_fSE_Li256ELb0ELb0EEENS1_25SingleTileBwdLPTSchedulerILb0ELi80ELb0EEEEEEEEEvNT_6ParamsE --------------------------
	.section	.nv.shared._ZN7cutlass13device_kernelIN5flash19enable_sm80_to_sm89INS1_16FlashAttnBwdSm80INS1_25CollectiveMainloopBwdSm80ILi2ELi1EN4cute5tupleIJNS5_1CILi64EEENS7_ILi80EEENS7_ILi192EEEEEENS_10bfloat16_tEfNS_4arch4Sm80ELb1ELb0ELb1ELb0ELb0ELb0ELb1ELb0ELi2ELi4ELi2ELi2ELb0EEENS1_24CollectiveEpilogueBwdGQAISB_fSE_Li256ELb0ELb0EEENS1_25SingleTileBwdLPTSchedulerILb0ELi80ELb0EEEEEEEEEvNT_6ParamsE,"aw",@nobits
	.sectionflags	@""
	.align	16


//--------------------- .nv.shared._ZN7cutlass13device_kernelIN5flash19enable_sm80_to_sm89INS1_16FlashAttnBwdSm80INS1_25CollectiveMainloopBwdSm80ILi2ELi1EN4cute5tupleIJNS5_1CILi64EEENS7_ILi80EEENS7_ILi192EEEEEENS_10bfloat16_tEfNS_4arch4Sm80ELb1ELb0ELb1ELb0ELb1ELb0ELb1ELb0ELi2ELi4ELi2ELi2ELb0EEENS1_24CollectiveEpilogueBwdGQAISB_fSE_Li256ELb0ELb1EEENS1_25SingleTileBwdLPTSchedulerILb0ELi80ELb1EEEEEEEEEvNT_6ParamsE --------------------------
	.section	.nv.shared._ZN7cutlass13device_kernelIN5flash19enable_sm80_to_sm89INS1_16FlashAttnBwdSm80INS1_25CollectiveMainloopBwdSm80ILi2ELi1EN4cute5tupleIJNS5_1CILi64EEENS7_ILi80EEENS7_ILi192EEEEEENS_10bfloat16_tEfNS_4arch4Sm80ELb1ELb0ELb1ELb0ELb1ELb0ELb1ELb0ELi2ELi4ELi2ELi2ELb0EEENS1_24CollectiveEpilogueBwdGQAISB_fSE_Li256ELb0ELb1EEENS1_25SingleTileBwdLPTSchedulerILb0ELi80ELb1EEEEEEEEEvNT_6ParamsE,"aw",@nobits
	.sectionflags	@""
	.align	16


//--------------------- .nv.shared._ZN7cutlass13device_kernelIN5flash22FlashAttnBwdPreprocessIN4cute5tupleIJNS3_1CILi64EEENS5_ILi192EEEEEENS_10bfloat16_tEfNS_4arch4Sm80ELb1ELb0EEEEEvNT_6ParamsE --------------------------
	.section	.nv.shared._ZN7cutlass13device_kernelIN5flash22FlashAttnBwdPreprocessIN4cute5tupleIJNS3_1CILi64EEENS5_ILi192EEEEEENS_10bfloat16_tEfNS_4arch4Sm80ELb1ELb0EEEEEvNT_6ParamsE,"aw",@nobits
	.sectionflags	@""
	.align	16


//--------------------- .nv.shared._ZN7cutlass13device_kernelIN5flash19enable_sm80_to_sm89INS1_16FlashAttnBwdSm80INS1_25CollectiveMainloopBwdSm80ILi2ELi1EN4cute5tupleIJNS5_1CILi64EEENS7_ILi80EEENS7_ILi192EEEEEENS_10bfloat16_tEfNS_4arch4Sm80ELb1ELb0ELb1ELb1ELb0ELb0ELb1ELb0ELi2ELi4ELi2ELi2ELb0EEENS1_21CollectiveEpilogueBwdISB_SC_SE_Li256ELb1ELb1ELi4EEENS1_25SingleTileBwdLPTSchedulerILb1ELi80ELb0EEEEEEEEEvNT_6ParamsE --------------------------
	.section	.nv.shared._ZN7cutlass13device_kernelIN5flash19enable_sm80_to_sm89INS1_16FlashAttnBwdSm80INS1_25CollectiveMainloopBwdSm80ILi2ELi1EN4cute5tupleIJNS5_1CILi64EEENS7_ILi80EEENS7_ILi192EEEEEENS_10bfloat16_tEfNS_4arch4Sm80ELb1ELb0ELb1ELb1ELb0ELb0ELb1ELb0ELi2ELi4ELi2ELi2ELb0EEENS1_21CollectiveEpilogueBwdISB_SC_SE_Li256ELb1ELb1ELi4EEENS1_25SingleTileBwdLPTSchedulerILb1ELi80ELb0EEEEEEEEEvNT_6ParamsE,"aw",@nobits
	.sectionflags	@""
	.align	16


//--------------------- .nv.shared._ZN7cutlass13device_kernelIN5flash19enable_sm80_to_sm89INS1_16FlashAttnBwdSm80INS1_25CollectiveMainloopBwdSm80ILi2ELi1EN4cute5tupleIJNS5_1CILi64EEENS7_ILi80EEENS7_ILi192EEEEEENS_10bfloat16_tEfNS_4arch4Sm80ELb1ELb0ELb1ELb1ELb1ELb0ELb1ELb0ELi2ELi4ELi2ELi2ELb0EEENS1_21CollectiveEpilogueBwdISB_SC_SE_Li256ELb1ELb1ELi4EEENS1_25SingleTileBwdLPTSchedulerILb1ELi80ELb1EEEEEEEEEvNT_6ParamsE --------------------------
	.section	.nv.shared._ZN7cutlass13device_kernelIN5flash19enable_sm80_to_sm89INS1_16FlashAttnBwdSm80INS1_25CollectiveMainloopBwdSm80ILi2ELi1EN4cute5tupleIJNS5_1CILi64EEENS7_ILi80EEENS7_ILi192EEEEEENS_10bfloat16_tEfNS_4arch4Sm80ELb1ELb0ELb1ELb1ELb1ELb0ELb1ELb0ELi2ELi4ELi2ELi2ELb0EEENS1_21CollectiveEpilogueBwdISB_SC_SE_Li256ELb1ELb1ELi4EEENS1_25SingleTileBwdLPTSchedulerILb1ELi80ELb1EEEEEEEEEvNT_6ParamsE,"aw",@nobits
	.sectionflags	@""
	.align	16


//--------------------- .nv.shared._ZN7cutlass13device_kernelIN5flash19enable_sm80_to_sm89INS1_16FlashAttnBwdSm80INS1_25CollectiveMainloopBwdSm80ILi2ELi1EN4cute5tupleIJNS5_1CILi64EEENS7_ILi80EEENS7_ILi192EEEEEENS_10bfloat16_tEfNS_4arch4Sm80ELb1ELb0ELb1ELb1ELb0ELb0ELb1ELb0ELi2ELi4ELi2ELi2ELb0EEENS1_24CollectiveEpilogueBwdGQAISB_fSE_Li256ELb1ELb0EEENS1_25SingleTileBwdLPTSchedulerILb1ELi80ELb0EEEEEEEEEvNT_6ParamsE --------------------------
	.section	.nv.shared._ZN7cutlass13device_kernelIN5flash19enable_sm80_to_sm89INS1_16FlashAttnBwdSm80INS1_25CollectiveMainloopBwdSm80ILi2ELi1EN4cute5tupleIJNS5_1CILi64EEENS7_ILi80EEENS7_ILi192EEEEEENS_10bfloat16_tEfNS_4arch4Sm80ELb1ELb0ELb1ELb1ELb0ELb0ELb1ELb0ELi2ELi4ELi2ELi2ELb0EEENS1_24CollectiveEpilogueBwdGQAISB_fSE_Li256ELb1ELb0EEENS1_25SingleTileBwdLPTSchedulerILb1ELi80ELb0EEEEEEEEEvNT_6ParamsE,"aw",@nobits
	.sectionflags	@""
	.align	16


//--------------------- .nv.shared._ZN7cutlass13device_kernelIN5flash32FlashAttnBwdPostprocessConvertdQIN4cute5tupleIJNS3_1CILi80EEENS5_ILi192EEEEEENS_10bfloat16_tEfNS_4arch4Sm80ELi256ENS3_8TiledMMAINS3_8MMA_AtomIJNS3_30SM80_16x8x16_F32BF16BF16F32_TNEEEENS3_6LayoutINS4_IJNS5_ILi4EEENS5_ILi2EEENS5_ILi1EEEEEENS4_IJSJ_SH_NS5_ILi0EEEEEEEENS4_IJNS5_ILi64EEENS5_ILi16EEESP_EEEEELb1EEEEEvNT_6ParamsE --------------------------
	.section	.nv.shared._ZN7cutlass13device_kernelIN5flash32FlashAttnBwdPostprocessConvertdQIN4cute5tupleIJNS3_1CILi80EEENS5_ILi192EEEEEENS_10bfloat16_tEfNS_4arch4Sm80ELi256ENS3_8TiledMMAINS3_8MMA_AtomIJNS3_30SM80_16x8x16_F32BF16BF16F32_TNEEEENS3_6LayoutINS4_IJNS5_ILi4EEENS5_ILi2EEENS5_ILi1EEEEEENS4_IJSJ_SH_NS5_ILi0EEEEEEEENS4_IJNS5_ILi64EEENS5_ILi16EEESP_EEEEELb1EEEEEvNT_6ParamsE,"aw",@nobits
	.sectionflags	@""
	.align	16


//--------------------- .nv.shared._ZN7cutlass13device_kernelIN5flash32FlashAttnBwdPostprocessConvertdQIN4cute5tupleIJNS3_1CILi64EEENS5_ILi192EEEEEENS_10bfloat16_tEfNS_4arch4Sm80ELi256ENS3_8TiledMMAINS3_8MMA_AtomIJNS3_30SM80_16x8x16_F32BF16BF16F32_TNEEEENS3_6LayoutINS4_IJNS5_ILi2EEENS5_ILi4EEENS5_ILi1EEEEEENS4_IJSJ_SH_NS5_ILi0EEEEEEEENS4_IJNS5_ILi32EEES6_NS5_ILi16EEEEEEEELb0EEEEEvNT_6ParamsE --------------------------
	.section	.nv.shared._ZN7cutlass13device_kernelIN5flash32FlashAttnBwdPostprocessConvertdQIN4cute5tupleIJNS3_1CILi64EEENS5_ILi192EEEEEENS_10bfloat16_tEfNS_4arch4Sm80ELi256ENS3_8TiledMMAINS3_8MMA_AtomIJNS3_30SM80_16x8x16_F32BF16BF16F32_TNEEEENS3_6LayoutINS4_IJNS5_ILi2EEENS5_ILi4EEENS5_ILi1EEEEEENS4_IJSJ_SH_NS5_ILi0EEEEEEEENS4_IJNS5_ILi32EEES6_NS5_ILi16EEEEEEEELb0EEEEEvNT_6ParamsE,"aw",@nobits
	.sectionflags	@""
	.align	16


//--------------------- .nv.shared._ZN7cutlass13device_kernelIN5flash19enable_sm80_to_sm89INS1_16FlashAttnBwdSm80INS1_25CollectiveMainloopBwdSm80ILi2ELi1EN4cute5tupleIJNS5_1CILi64EEENS7_ILi80EEENS7_ILi192EEEEEENS_10bfloat16_tEfNS_4arch4Sm80ELb1ELb0ELb1ELb1ELb1ELb0ELb1ELb0ELi2ELi4ELi2ELi2ELb0EEENS1_24CollectiveEpilogueBwdGQAISB_fSE_Li256ELb1ELb1EEENS1_25SingleTileBwdLPTSchedulerILb1ELi80ELb1EEEEEEEEEvNT_6ParamsE --------------------------
	.section	.nv.shared._ZN7cutlass13device_kernelIN5flash19enable_sm80_to_sm89INS1_16FlashAttnBwdSm80INS1_25CollectiveMainloopBwdSm80ILi2ELi1EN4cute5tupleIJNS5_1CILi64EEENS7_ILi80EEENS7_ILi192EEEEEENS_10bfloat16_tEfNS_4arch4Sm80ELb1ELb0ELb1ELb1ELb1ELb0ELb1ELb0ELi2ELi4ELi2ELi2ELb0EEENS1_24CollectiveEpilogueBwdGQAISB_fSE_Li256ELb1ELb1EEENS1_25SingleTileBwdLPTSchedulerILb1ELi80ELb1EEEEEEEEEvNT_6ParamsE,"aw",@nobits
	.sectionflags	@""
	.align	16


//--------------------- .nv.shared._ZN7cutlass13device_kernelIN5flash22FlashAttnBwdPreprocessIN4cute5tupleIJNS3_1CILi64EEENS5_ILi192EEEEEENS_10bfloat16_tEfNS_4arch4Sm80ELb1ELb1EEEEEvNT_6ParamsE --------------------------
	.section	.nv.shared._ZN7cutlass13device_kernelIN5flash22FlashAttnBwdPreprocessIN4cute5tupleIJNS3_1CILi64EEENS5_ILi192EEEEEENS_10bfloat16_tEfNS_4arch4Sm80ELb1ELb1EEEEEvNT_6ParamsE,"aw",@nobits
	.sectionflags	@""
	.align	16
